	.target	sm_80

	.elftype	@"ET_EXEC"


//--------------------- .note.nv.tkinfo           --------------------------
	.section	.note.nv.tkinfo,"",@"SHT_NOTE"
	.sectionflags	@"SHF_NOTE_NV_TKINFO"
	.tkinfo
        /*0018*/ 	.word	0x00000002
        /*0030*/ 	.string	""
        /*0030*/ 	.string	"ptxas"
        /*0030*/ 	.string	"Cuda compilation tools, release 13.0, V13.0.88"
        /*0030*/ 	.string	"Build cuda_13.0.r13.0/compiler.36424714_0"
        /*0030*/ 	.string	"-arch sm_80 -m 64 "



//--------------------- .note.nv.cuinfo           --------------------------
	.section	.note.nv.cuinfo,"",@"SHT_NOTE"
	.sectionflags	@"SHF_NOTE_NV_CUINFO"
        /*0018*/ 	.short	0x0002
        /*001a*/ 	.short	0x0050
        /*001c*/ 	.short	0x0082
	.zero		2


//--------------------- .nv.info                  --------------------------
	.section	.nv.info,"",@"SHT_CUDA_INFO"
	.align	4


	//----- nvinfo : EIATTR_REGCOUNT
	.align		4
        /*0000*/ 	.byte	0x04, 0x2f
        /*0002*/ 	.short	(.L_100 - .L_99)
	.align		4
.L_99:
        /*0004*/ 	.word	index@(_ZN2at6native29vectorized_elementwise_kernelILi8EZZZN37_INTERNAL_cee6930f_7_Loss_cu_5b0651e139_GLOBAL__N__cee6930f_7_Loss_cu_5b0651e140binary_cross_entropy_backward_out_kernelERNS_6TensorERKS4_S7_S7_ENKUlvE_clEvENKUlvE_clEvEUldddE_St5arrayIPcLm4EEEEviT0_T1_)
        /*0008*/ 	.word	0x00000004


	//----- nvinfo : EIATTR_FRAME_SIZE
	.align		4
.L_100:
        /*000c*/ 	.byte	0x04, 0x11
        /*000e*/ 	.short	(.L_102 - .L_101)
	.align		4
.L_101:
        /*0010*/ 	.word	index@(_ZN2at6native29vectorized_elementwise_kernelILi8EZZZN37_INTERNAL_cee6930f_7_Loss_cu_5b0651e139_GLOBAL__N__cee6930f_7_Loss_cu_5b0651e140binary_cross_entropy_backward_out_kernelERNS_6TensorERKS4_S7_S7_ENKUlvE_clEvENKUlvE_clEvEUldddE_St5arrayIPcLm4EEEEviT0_T1_)
        /*0014*/ 	.word	0x00000000


	//----- nvinfo : EIATTR_REGCOUNT
	.align		4
.L_102:
        /*0018*/ 	.byte	0x04, 0x2f
        /*001a*/ 	.short	(.L_104 - .L_103)
	.align		4
.L_103:
        /*001c*/ 	.word	index@(_ZN2at6native29vectorized_elementwise_kernelILi4EZZZN37_INTERNAL_cee6930f_7_Loss_cu_5b0651e139_GLOBAL__N__cee6930f_7_Loss_cu_5b0651e140binary_cross_entropy_backward_out_kernelERNS_6TensorERKS4_S7_S7_ENKUlvE_clEvENKUlvE_clEvEUldddE_St5arrayIPcLm4EEEEviT0_T1_)
        /*0020*/ 	.word	0x00000048


	//----- nvinfo : EIATTR_FRAME_SIZE
	.align		4
.L_104:
        /*0024*/ 	.byte	0x04, 0x11
        /*0026*/ 	.short	(.L_106 - .L_105)
	.align		4
.L_105:
        /*0028*/ 	.word	index@($__internal_17_$__cuda_sm20_div_rn_f64_full)
        /*002c*/ 	.word	0x00000000


	//----- nvinfo : EIATTR_FRAME_SIZE
	.align		4
.L_106:
        /*0030*/ 	.byte	0x04, 0x11
        /*0032*/ 	.short	(.L_108 - .L_107)
	.align		4
.L_107:
        /*0034*/ 	.word	index@(_ZN2at6native29vectorized_elementwise_kernelILi4EZZZN37_INTERNAL_cee6930f_7_Loss_cu_5b0651e139_GLOBAL__N__cee6930f_7_Loss_cu_5b0651e140binary_cross_entropy_backward_out_kernelERNS_6TensorERKS4_S7_S7_ENKUlvE_clEvENKUlvE_clEvEUldddE_St5arrayIPcLm4EEEEviT0_T1_)
        /*0038*/ 	.word	0x00000000


	//----- nvinfo : EIATTR_REGCOUNT
	.align		4
.L_108:
        /*003c*/ 	.byte	0x04, 0x2f
        /*003e*/ 	.short	(.L_110 - .L_109)
	.align		4
.L_109:
        /*0040*/ 	.word	index@(_ZN2at6native29vectorized_elementwise_kernelILi2EZZZN37_INTERNAL_cee6930f_7_Loss_cu_5b0651e139_GLOBAL__N__cee6930f_7_Loss_cu_5b0651e140binary_cross_entropy_backward_out_kernelERNS_6TensorERKS4_S7_S7_ENKUlvE_clEvENKUlvE_clEvEUldddE_St5arrayIPcLm4EEEEviT0_T1_)
        /*0044*/ 	.word	0x00000048


	//----- nvinfo : EIATTR_FRAME_SIZE
	.align		4
.L_110:
        /*0048*/ 	.byte	0x04, 0x11
        /*004a*/ 	.short	(.L_112 - .L_111)
	.align		4
.L_111:
        /*004c*/ 	.word	index@($__internal_16_$__cuda_sm20_div_rn_f64_full)
        /*0050*/ 	.word	0x00000000


	//----- nvinfo : EIATTR_FRAME_SIZE
	.align		4
.L_112:
        /*0054*/ 	.byte	0x04, 0x11
        /*0056*/ 	.short	(.L_114 - .L_113)
	.align		4
.L_113:
        /*0058*/ 	.word	index@(_ZN2at6native29vectorized_elementwise_kernelILi2EZZZN37_INTERNAL_cee6930f_7_Loss_cu_5b0651e139_GLOBAL__N__cee6930f_7_Loss_cu_5b0651e140binary_cross_entropy_backward_out_kernelERNS_6TensorERKS4_S7_S7_ENKUlvE_clEvENKUlvE_clEvEUldddE_St5arrayIPcLm4EEEEviT0_T1_)
        /*005c*/ 	.word	0x00000000


	//----- nvinfo : EIATTR_REGCOUNT
	.align		4
.L_114:
        /*0060*/ 	.byte	0x04, 0x2f
        /*0062*/ 	.short	(.L_116 - .L_115)
	.align		4
.L_115:
        /*0064*/ 	.word	index@(_ZN2at6native27unrolled_elementwise_kernelIZZZN37_INTERNAL_cee6930f_7_Loss_cu_5b0651e139_GLOBAL__N__cee6930f_7_Loss_cu_5b0651e140binary_cross_entropy_backward_out_kernelERNS_6TensorERKS4_S7_S7_ENKUlvE_clEvENKUlvE_clEvEUldddE_St5arrayIPcLm4EELi4E23TrivialOffsetCalculatorILi3EjESE_ILi1EjENS0_6memory15LoadWithoutCastENSH_16StoreWithoutCastEEEviT_T0_T2_T3_T4_T5_)
        /*0068*/ 	.word	0x0000002e


	//----- nvinfo : EIATTR_FRAME_SIZE
	.align		4
.L_116:
        /*006c*/ 	.byte	0x04, 0x11
        /*006e*/ 	.short	(.L_118 - .L_117)
	.align		4
.L_117:
        /*0070*/ 	.word	index@($__internal_15_$__cuda_sm20_div_rn_f64_full)
        /*0074*/ 	.word	0x00000000


	//----- nvinfo : EIATTR_FRAME_SIZE
	.align		4
.L_118:
        /*0078*/ 	.byte	0x04, 0x11
        /*007a*/ 	.short	(.L_120 - .L_119)
	.align		4
.L_119:
        /*007c*/ 	.word	index@(_ZN2at6native27unrolled_elementwise_kernelIZZZN37_INTERNAL_cee6930f_7_Loss_cu_5b0651e139_GLOBAL__N__cee6930f_7_Loss_cu_5b0651e140binary_cross_entropy_backward_out_kernelERNS_6TensorERKS4_S7_S7_ENKUlvE_clEvENKUlvE_clEvEUldddE_St5arrayIPcLm4EELi4E23TrivialOffsetCalculatorILi3EjESE_ILi1EjENS0_6memory15LoadWithoutCastENSH_16StoreWithoutCastEEEviT_T0_T2_T3_T4_T5_)
        /*0080*/ 	.word	0x00000000


	//----- nvinfo : EIATTR_REGCOUNT
	.align		4
.L_120:
        /*0084*/ 	.byte	0x04, 0x2f
        /*0086*/ 	.short	(.L_122 - .L_121)
	.align		4
.L_121:
        /*0088*/ 	.word	index@(_ZN2at6native18elementwise_kernelILi128ELi2EZNS0_22gpu_kernel_impl_nocastIZZZN37_INTERNAL_cee6930f_7_Loss_cu_5b0651e139_GLOBAL__N__cee6930f_7_Loss_cu_5b0651e140binary_cross_entropy_backward_out_kernelERNS_6TensorERKS5_S8_S8_ENKUlvE_clEvENKUlvE_clEvEUldddE_EEvRNS_18TensorIteratorBaseERKT_EUliE_EEviT1_)
        /*008c*/ 	.word	0x0000001b


	//----- nvinfo : EIATTR_FRAME_SIZE
	.align		4
.L_122:
        /*0090*/ 	.byte	0x04, 0x11
        /*0092*/ 	.short	(.L_124 - .L_123)
	.align		4
.L_123:
        /*0094*/ 	.word	index@($__internal_14_$__cuda_sm20_div_rn_f64_full)
        /*0098*/ 	.word	0x00000000


	//----- nvinfo : EIATTR_FRAME_SIZE
	.align		4
.L_124:
        /*009c*/ 	.byte	0x04, 0x11
        /*009e*/ 	.short	(.L_126 - .L_125)
	.align		4
.L_125:
        /*00a0*/ 	.word	index@(_ZN2at6native18elementwise_kernelILi128ELi2EZNS0_22gpu_kernel_impl_nocastIZZZN37_INTERNAL_cee6930f_7_Loss_cu_5b0651e139_GLOBAL__N__cee6930f_7_Loss_cu_5b0651e140binary_cross_entropy_backward_out_kernelERNS_6TensorERKS5_S8_S8_ENKUlvE_clEvENKUlvE_clEvEUldddE_EEvRNS_18TensorIteratorBaseERKT_EUliE_EEviT1_)
        /*00a4*/ 	.word	0x00000000


	//----- nvinfo : EIATTR_REGCOUNT
	.align		4
.L_126:
        /*00a8*/ 	.byte	0x04, 0x2f
        /*00aa*/ 	.short	(.L_128 - .L_127)
	.align		4
.L_127:
        /*00ac*/ 	.word	index@(_ZN2at6native27unrolled_elementwise_kernelIZZZN37_INTERNAL_cee6930f_7_Loss_cu_5b0651e139_GLOBAL__N__cee6930f_7_Loss_cu_5b0651e140binary_cross_entropy_backward_out_kernelERNS_6TensorERKS4_S7_S7_ENKUlvE_clEvENKUlvE_clEvEUldddE_St5arrayIPcLm4EELi4E23TrivialOffsetCalculatorILi3EjESE_ILi1EjENS0_6memory12LoadWithCastILi3EEENSH_13StoreWithCastILi1EEEEEviT_T0_T2_T3_T4_T5_)
        /*00b0*/ 	.word	0x00000030


	//----- nvinfo : EIATTR_FRAME_SIZE
	.align		4
.L_128:
        /*00b4*/ 	.byte	0x04, 0x11
        /*00b6*/ 	.short	(.L_130 - .L_129)
	.align		4
.L_129:
        /*00b8*/ 	.word	index@($__internal_13_$__cuda_sm20_div_rn_f64_full)
        /*00bc*/ 	.word	0x00000000


	//----- nvinfo : EIATTR_FRAME_SIZE
	.align		4
.L_130:
        /*00c0*/ 	.byte	0x04, 0x11
        /*00c2*/ 	.short	(.L_132 - .L_131)
	.align		4
.L_131:
        /*00c4*/ 	.word	index@(_ZN2at6native27unrolled_elementwise_kernelIZZZN37_INTERNAL_cee6930f_7_Loss_cu_5b0651e139_GLOBAL__N__cee6930f_7_Loss_cu_5b0651e140binary_cross_entropy_backward_out_kernelERNS_6TensorERKS4_S7_S7_ENKUlvE_clEvENKUlvE_clEvEUldddE_St5arrayIPcLm4EELi4E23TrivialOffsetCalculatorILi3EjESE_ILi1EjENS0_6memory12LoadWithCastILi3EEENSH_13StoreWithCastILi1EEEEEviT_T0_T2_T3_T4_T5_)
        /*00c8*/ 	.word	0x00000000


	//----- nvinfo : EIATTR_REGCOUNT
	.align		4
.L_132:
        /*00cc*/ 	.byte	0x04, 0x2f
        /*00ce*/ 	.short	(.L_134 - .L_133)
	.align		4
.L_133:
        /*00d0*/ 	.word	index@(_ZN2at6native18elementwise_kernelILi128ELi4EZNS0_15gpu_kernel_implIZZZN37_INTERNAL_cee6930f_7_Loss_cu_5b0651e139_GLOBAL__N__cee6930f_7_Loss_cu_5b0651e140binary_cross_entropy_backward_out_kernelERNS_6TensorERKS5_S8_S8_ENKUlvE_clEvENKUlvE_clEvEUldddE_EEvRNS_18TensorIteratorBaseERKT_EUliE_EEviT1_)
        /*00d4*/ 	.word	0x0000001e


	//----- nvinfo : EIATTR_FRAME_SIZE
	.align		4
.L_134:
        /*00d8*/ 	.byte	0x04, 0x11
        /*00da*/ 	.short	(.L_136 - .L_135)
	.align		4
.L_135:
        /*00dc*/ 	.word	index@($__internal_12_$__cuda_sm20_div_rn_f64_full)
        /*00e0*/ 	.word	0x00000000


	//----- nvinfo : EIATTR_FRAME_SIZE
	.align		4
.L_136:
        /*00e4*/ 	.byte	0x04, 0x11
        /*00e6*/ 	.short	(.L_138 - .L_137)
	.align		4
.L_137:
        /*00e8*/ 	.word	index@(_ZN2at6native18elementwise_kernelILi128ELi4EZNS0_15gpu_kernel_implIZZZN37_INTERNAL_cee6930f_7_Loss_cu_5b0651e139_GLOBAL__N__cee6930f_7_Loss_cu_5b0651e140binary_cross_entropy_backward_out_kernelERNS_6TensorERKS5_S8_S8_ENKUlvE_clEvENKUlvE_clEvEUldddE_EEvRNS_18TensorIteratorBaseERKT_EUliE_EEviT1_)
        /*00ec*/ 	.word	0x00000000


	//----- nvinfo : EIATTR_REGCOUNT
	.align		4
.L_138:
        /*00f0*/ 	.byte	0x04, 0x2f
        /*00f2*/ 	.short	(.L_140 - .L_139)
	.align		4
.L_139:
        /*00f4*/ 	.word	index@(_ZN2at6native29vectorized_elementwise_kernelILi8EZZZN37_INTERNAL_cee6930f_7_Loss_cu_5b0651e139_GLOBAL__N__cee6930f_7_Loss_cu_5b0651e140binary_cross_entropy_backward_out_kernelERNS_6TensorERKS4_S7_S7_ENKUlvE_clEvENKUlvE0_clEvEUlfffE_St5arrayIPcLm4EEEEviT0_T1_)
        /*00f8*/ 	.word	0x00000004


	//----- nvinfo : EIATTR_FRAME_SIZE
	.align		4
.L_140:
        /*00fc*/ 	.byte	0x04, 0x11
        /*00fe*/ 	.short	(.L_142 - .L_141)
	.align		4
.L_141:
        /*0100*/ 	.word	index@(_ZN2at6native29vectorized_elementwise_kernelILi8EZZZN37_INTERNAL_cee6930f_7_Loss_cu_5b0651e139_GLOBAL__N__cee6930f_7_Loss_cu_5b0651e140binary_cross_entropy_backward_out_kernelERNS_6TensorERKS4_S7_S7_ENKUlvE_clEvENKUlvE0_clEvEUlfffE_St5arrayIPcLm4EEEEviT0_T1_)
        /*0104*/ 	.word	0x00000000


	//----- nvinfo : EIATTR_REGCOUNT
	.align		4
.L_142:
        /*0108*/ 	.byte	0x04, 0x2f
        /*010a*/ 	.short	(.L_144 - .L_143)
	.align		4
.L_143:
        /*010c*/ 	.word	index@(_ZN2at6native29vectorized_elementwise_kernelILi4EZZZN37_INTERNAL_cee6930f_7_Loss_cu_5b0651e139_GLOBAL__N__cee6930f_7_Loss_cu_5b0651e140binary_cross_entropy_backward_out_kernelERNS_6TensorERKS4_S7_S7_ENKUlvE_clEvENKUlvE0_clEvEUlfffE_St5arrayIPcLm4EEEEviT0_T1_)
        /*0110*/ 	.word	0x00000020


	//----- nvinfo : EIATTR_FRAME_SIZE
	.align		4
.L_144:
        /*0114*/ 	.byte	0x04, 0x11
        /*0116*/ 	.short	(.L_146 - .L_145)
	.align		4
.L_145:
        /*0118*/ 	.word	index@(_ZN2at6native29vectorized_elementwise_kernelILi4EZZZN37_INTERNAL_cee6930f_7_Loss_cu_5b0651e139_GLOBAL__N__cee6930f_7_Loss_cu_5b0651e140binary_cross_entropy_backward_out_kernelERNS_6TensorERKS4_S7_S7_ENKUlvE_clEvENKUlvE0_clEvEUlfffE_St5arrayIPcLm4EEEEviT0_T1_)
        /*011c*/ 	.word	0x00000000


	//----- nvinfo : EIATTR_REGCOUNT
	.align		4
.L_146:
        /*0120*/ 	.byte	0x04, 0x2f
        /*0122*/ 	.short	(.L_148 - .L_147)
	.align		4
.L_147:
        /*0124*/ 	.word	index@(_ZN2at6native29vectorized_elementwise_kernelILi2EZZZN37_INTERNAL_cee6930f_7_Loss_cu_5b0651e139_GLOBAL__N__cee6930f_7_Loss_cu_5b0651e140binary_cross_entropy_backward_out_kernelERNS_6TensorERKS4_S7_S7_ENKUlvE_clEvENKUlvE0_clEvEUlfffE_St5arrayIPcLm4EEEEviT0_T1_)
        /*0128*/ 	.word	0x00000020


	//----- nvinfo : EIATTR_FRAME_SIZE
	.align		4
.L_148:
        /*012c*/ 	.byte	0x04, 0x11
        /*012e*/ 	.short	(.L_150 - .L_149)
	.align		4
.L_149:
        /*0130*/ 	.word	index@(_ZN2at6native29vectorized_elementwise_kernelILi2EZZZN37_INTERNAL_cee6930f_7_Loss_cu_5b0651e139_GLOBAL__N__cee6930f_7_Loss_cu_5b0651e140binary_cross_entropy_backward_out_kernelERNS_6TensorERKS4_S7_S7_ENKUlvE_clEvENKUlvE0_clEvEUlfffE_St5arrayIPcLm4EEEEviT0_T1_)
        /*0134*/ 	.word	0x00000000


	//----- nvinfo : EIATTR_REGCOUNT
	.align		4
.L_150:
        /*0138*/ 	.byte	0x04, 0x2f
        /*013a*/ 	.short	(.L_152 - .L_151)
	.align		4
.L_151:
        /*013c*/ 	.word	index@(_ZN2at6native27unrolled_elementwise_kernelIZZZN37_INTERNAL_cee6930f_7_Loss_cu_5b0651e139_GLOBAL__N__cee6930f_7_Loss_cu_5b0651e140binary_cross_entropy_backward_out_kernelERNS_6TensorERKS4_S7_S7_ENKUlvE_clEvENKUlvE0_clEvEUlfffE_St5arrayIPcLm4EELi4E23TrivialOffsetCalculatorILi3EjESE_ILi1EjENS0_6memory15LoadWithoutCastENSH_16StoreWithoutCastEEEviT_T0_T2_T3_T4_T5_)
        /*0140*/ 	.word	0x00000020


	//----- nvinfo : EIATTR_FRAME_SIZE
	.align		4
.L_152:
        /*0144*/ 	.byte	0x04, 0x11
        /*0146*/ 	.short	(.L_154 - .L_153)
	.align		4
.L_153:
        /*0148*/ 	.word	index@(_ZN2at6native27unrolled_elementwise_kernelIZZZN37_INTERNAL_cee6930f_7_Loss_cu_5b0651e139_GLOBAL__N__cee6930f_7_Loss_cu_5b0651e140binary_cross_entropy_backward_out_kernelERNS_6TensorERKS4_S7_S7_ENKUlvE_clEvENKUlvE0_clEvEUlfffE_St5arrayIPcLm4EELi4E23TrivialOffsetCalculatorILi3EjESE_ILi1EjENS0_6memory15LoadWithoutCastENSH_16StoreWithoutCastEEEviT_T0_T2_T3_T4_T5_)
        /*014c*/ 	.word	0x00000000


	//----- nvinfo : EIATTR_REGCOUNT
	.align		4
.L_154:
        /*0150*/ 	.byte	0x04, 0x2f
        /*0152*/ 	.short	(.L_156 - .L_155)
	.align		4
.L_155:
        /*0154*/ 	.word	index@(_ZN2at6native18elementwise_kernelILi128ELi2EZNS0_22gpu_kernel_impl_nocastIZZZN37_INTERNAL_cee6930f_7_Loss_cu_5b0651e139_GLOBAL__N__cee6930f_7_Loss_cu_5b0651e140binary_cross_entropy_backward_out_kernelERNS_6TensorERKS5_S8_S8_ENKUlvE_clEvENKUlvE0_clEvEUlfffE_EEvRNS_18TensorIteratorBaseERKT_EUliE_EEviT1_)
        /*0158*/ 	.word	0x0000000e


	//----- nvinfo : EIATTR_FRAME_SIZE
	.align		4
.L_156:
        /*015c*/ 	.byte	0x04, 0x11
        /*015e*/ 	.short	(.L_158 - .L_157)
	.align		4
.L_157:
        /*0160*/ 	.word	index@(_ZN2at6native18elementwise_kernelILi128ELi2EZNS0_22gpu_kernel_impl_nocastIZZZN37_INTERNAL_cee6930f_7_Loss_cu_5b0651e139_GLOBAL__N__cee6930f_7_Loss_cu_5b0651e140binary_cross_entropy_backward_out_kernelERNS_6TensorERKS5_S8_S8_ENKUlvE_clEvENKUlvE0_clEvEUlfffE_EEvRNS_18TensorIteratorBaseERKT_EUliE_EEviT1_)
        /*0164*/ 	.word	0x00000000


	//----- nvinfo : EIATTR_REGCOUNT
	.align		4
.L_158:
        /*0168*/ 	.byte	0x04, 0x2f
        /*016a*/ 	.short	(.L_160 - .L_159)
	.align		4
.L_159:
        /*016c*/ 	.word	index@(_ZN2at6native27unrolled_elementwise_kernelIZZZN37_INTERNAL_cee6930f_7_Loss_cu_5b0651e139_GLOBAL__N__cee6930f_7_Loss_cu_5b0651e140binary_cross_entropy_backward_out_kernelERNS_6TensorERKS4_S7_S7_ENKUlvE_clEvENKUlvE0_clEvEUlfffE_St5arrayIPcLm4EELi4E23TrivialOffsetCalculatorILi3EjESE_ILi1EjENS0_6memory12LoadWithCastILi3EEENSH_13StoreWithCastILi1EEEEEviT_T0_T2_T3_T4_T5_)
        /*0170*/ 	.word	0x00000028


	//----- nvinfo : EIATTR_FRAME_SIZE
	.align		4
.L_160:
        /*0174*/ 	.byte	0x04, 0x11
        /*0176*/ 	.short	(.L_162 - .L_161)
	.align		4
.L_161:
        /*0178*/ 	.word	index@(_ZN2at6native27unrolled_elementwise_kernelIZZZN37_INTERNAL_cee6930f_7_Loss_cu_5b0651e139_GLOBAL__N__cee6930f_7_Loss_cu_5b0651e140binary_cross_entropy_backward_out_kernelERNS_6TensorERKS4_S7_S7_ENKUlvE_clEvENKUlvE0_clEvEUlfffE_St5arrayIPcLm4EELi4E23TrivialOffsetCalculatorILi3EjESE_ILi1EjENS0_6memory12LoadWithCastILi3EEENSH_13StoreWithCastILi1EEEEEviT_T0_T2_T3_T4_T5_)
        /*017c*/ 	.word	0x00000000


	//----- nvinfo : EIATTR_REGCOUNT
	.align		4
.L_162:
        /*0180*/ 	.byte	0x04, 0x2f
        /*0182*/ 	.short	(.L_164 - .L_163)
	.align		4
.L_163:
        /*0184*/ 	.word	index@(_ZN2at6native18elementwise_kernelILi128ELi4EZNS0_15gpu_kernel_implIZZZN37_INTERNAL_cee6930f_7_Loss_cu_5b0651e139_GLOBAL__N__cee6930f_7_Loss_cu_5b0651e140binary_cross_entropy_backward_out_kernelERNS_6TensorERKS5_S8_S8_ENKUlvE_clEvENKUlvE0_clEvEUlfffE_EEvRNS_18TensorIteratorBaseERKT_EUliE_EEviT1_)
        /*0188*/ 	.word	0x0000001c


	//----- nvinfo : EIATTR_FRAME_SIZE
	.align		4
.L_164:
        /*018c*/ 	.byte	0x04, 0x11
        /*018e*/ 	.short	(.L_166 - .L_165)
	.align		4
.L_165:
        /*0190*/ 	.word	index@(_ZN2at6native18elementwise_kernelILi128ELi4EZNS0_15gpu_kernel_implIZZZN37_INTERNAL_cee6930f_7_Loss_cu_5b0651e139_GLOBAL__N__cee6930f_7_Loss_cu_5b0651e140binary_cross_entropy_backward_out_kernelERNS_6TensorERKS5_S8_S8_ENKUlvE_clEvENKUlvE0_clEvEUlfffE_EEvRNS_18TensorIteratorBaseERKT_EUliE_EEviT1_)
        /*0194*/ 	.word	0x00000000


	//----- nvinfo : EIATTR_REGCOUNT
	.align		4
.L_166:
        /*0198*/ 	.byte	0x04, 0x2f
        /*019a*/ 	.short	(.L_168 - .L_167)
	.align		4
.L_167:
        /*019c*/ 	.word	index@(_ZN2at6native29vectorized_elementwise_kernelILi8EZZZN37_INTERNAL_cee6930f_7_Loss_cu_5b0651e139_GLOBAL__N__cee6930f_7_Loss_cu_5b0651e140binary_cross_entropy_backward_out_kernelERNS_6TensorERKS4_S7_S7_ENKUlvE_clEvENKUlvE1_clEvEUlN3c104HalfESB_SB_E_St5arrayIPcLm4EEEEviT0_T1_)
        /*01a0*/ 	.word	0x00000004


	//----- nvinfo : EIATTR_FRAME_SIZE
	.align		4
.L_168:
        /*01a4*/ 	.byte	0x04, 0x11
        /*01a6*/ 	.short	(.L_170 - .L_169)
	.align		4
.L_169:
        /*01a8*/ 	.word	index@(_ZN2at6native29vectorized_elementwise_kernelILi8EZZZN37_INTERNAL_cee6930f_7_Loss_cu_5b0651e139_GLOBAL__N__cee6930f_7_Loss_cu_5b0651e140binary_cross_entropy_backward_out_kernelERNS_6TensorERKS4_S7_S7_ENKUlvE_clEvENKUlvE1_clEvEUlN3c104HalfESB_SB_E_St5arrayIPcLm4EEEEviT0_T1_)
        /*01ac*/ 	.word	0x00000000


	//----- nvinfo : EIATTR_REGCOUNT
	.align		4
.L_170:
        /*01b0*/ 	.byte	0x04, 0x2f
        /*01b2*/ 	.short	(.L_172 - .L_171)
	.align		4
.L_171:
        /*01b4*/ 	.word	index@(_ZN2at6native29vectorized_elementwise_kernelILi4EZZZN37_INTERNAL_cee6930f_7_Loss_cu_5b0651e139_GLOBAL__N__cee6930f_7_Loss_cu_5b0651e140binary_cross_entropy_backward_out_kernelERNS_6TensorERKS4_S7_S7_ENKUlvE_clEvENKUlvE1_clEvEUlN3c104HalfESB_SB_E_St5arrayIPcLm4EEEEviT0_T1_)
        /*01b8*/ 	.word	0x00000028


	//----- nvinfo : EIATTR_FRAME_SIZE
	.align		4
.L_172:
        /*01bc*/ 	.byte	0x04, 0x11
        /*01be*/ 	.short	(.L_174 - .L_173)
	.align		4
.L_173:
        /*01c0*/ 	.word	index@(_ZN2at6native29vectorized_elementwise_kernelILi4EZZZN37_INTERNAL_cee6930f_7_Loss_cu_5b0651e139_GLOBAL__N__cee6930f_7_Loss_cu_5b0651e140binary_cross_entropy_backward_out_kernelERNS_6TensorERKS4_S7_S7_ENKUlvE_clEvENKUlvE1_clEvEUlN3c104HalfESB_SB_E_St5arrayIPcLm4EEEEviT0_T1_)
        /*01c4*/ 	.word	0x00000000


	//----- nvinfo : EIATTR_REGCOUNT
	.align		4
.L_174:
        /*01c8*/ 	.byte	0x04, 0x2f
        /*01ca*/ 	.short	(.L_176 - .L_175)
	.align		4
.L_175:
        /*01cc*/ 	.word	index@(_ZN2at6native29vectorized_elementwise_kernelILi2EZZZN37_INTERNAL_cee6930f_7_Loss_cu_5b0651e139_GLOBAL__N__cee6930f_7_Loss_cu_5b0651e140binary_cross_entropy_backward_out_kernelERNS_6TensorERKS4_S7_S7_ENKUlvE_clEvENKUlvE1_clEvEUlN3c104HalfESB_SB_E_St5arrayIPcLm4EEEEviT0_T1_)
        /*01d0*/ 	.word	0x00000028


	//----- nvinfo : EIATTR_FRAME_SIZE
	.align		4
.L_176:
        /*01d4*/ 	.byte	0x04, 0x11
        /*01d6*/ 	.short	(.L_178 - .L_177)
	.align		4
.L_177:
        /*01d8*/ 	.word	index@(_ZN2at6native29vectorized_elementwise_kernelILi2EZZZN37_INTERNAL_cee6930f_7_Loss_cu_5b0651e139_GLOBAL__N__cee6930f_7_Loss_cu_5b0651e140binary_cross_entropy_backward_out_kernelERNS_6TensorERKS4_S7_S7_ENKUlvE_clEvENKUlvE1_clEvEUlN3c104HalfESB_SB_E_St5arrayIPcLm4EEEEviT0_T1_)
        /*01dc*/ 	.word	0x00000000


	//----- nvinfo : EIATTR_REGCOUNT
	.align		4
.L_178:
        /*01e0*/ 	.byte	0x04, 0x2f
        /*01e2*/ 	.short	(.L_180 - .L_179)
	.align		4
.L_179:
        /*01e4*/ 	.word	index@(_ZN2at6native27unrolled_elementwise_kernelIZZZN37_INTERNAL_cee6930f_7_Loss_cu_5b0651e139_GLOBAL__N__cee6930f_7_Loss_cu_5b0651e140binary_cross_entropy_backward_out_kernelERNS_6TensorERKS4_S7_S7_ENKUlvE_clEvENKUlvE1_clEvEUlN3c104HalfESB_SB_E_St5arrayIPcLm4EELi4E23TrivialOffsetCalculatorILi3EjESG_ILi1EjENS0_6memory15LoadWithoutCastENSJ_16StoreWithoutCastEEEviT_T0_T2_T3_T4_T5_)
        /*01e8*/ 	.word	0x00000020


	//----- nvinfo : EIATTR_FRAME_SIZE
	.align		4
.L_180:
        /*01ec*/ 	.byte	0x04, 0x11
        /*01ee*/ 	.short	(.L_182 - .L_181)
	.align		4
.L_181:
        /*01f0*/ 	.word	index@(_ZN2at6native27unrolled_elementwise_kernelIZZZN37_INTERNAL_cee6930f_7_Loss_cu_5b0651e139_GLOBAL__N__cee6930f_7_Loss_cu_5b0651e140binary_cross_entropy_backward_out_kernelERNS_6TensorERKS4_S7_S7_ENKUlvE_clEvENKUlvE1_clEvEUlN3c104HalfESB_SB_E_St5arrayIPcLm4EELi4E23TrivialOffsetCalculatorILi3EjESG_ILi1EjENS0_6memory15LoadWithoutCastENSJ_16StoreWithoutCastEEEviT_T0_T2_T3_T4_T5_)
        /*01f4*/ 	.word	0x00000000


	//----- nvinfo : EIATTR_REGCOUNT
	.align		4
.L_182:
        /*01f8*/ 	.byte	0x04, 0x2f
        /*01fa*/ 	.short	(.L_184 - .L_183)
	.align		4
.L_183:
        /*01fc*/ 	.word	index@(_ZN2at6native18elementwise_kernelILi128ELi4EZNS0_22gpu_kernel_impl_nocastIZZZN37_INTERNAL_cee6930f_7_Loss_cu_5b0651e139_GLOBAL__N__cee6930f_7_Loss_cu_5b0651e140binary_cross_entropy_backward_out_kernelERNS_6TensorERKS5_S8_S8_ENKUlvE_clEvENKUlvE1_clEvEUlN3c104HalfESC_SC_E_EEvRNS_18TensorIteratorBaseERKT_EUliE_EEviT1_)
        /*0200*/ 	.word	0x0000000e


	//----- nvinfo : EIATTR_FRAME_SIZE
	.align		4
.L_184:
        /*0204*/ 	.byte	0x04, 0x11
        /*0206*/ 	.short	(.L_186 - .L_185)
	.align		4
.L_185:
        /*0208*/ 	.word	index@(_ZN2at6native18elementwise_kernelILi128ELi4EZNS0_22gpu_kernel_impl_nocastIZZZN37_INTERNAL_cee6930f_7_Loss_cu_5b0651e139_GLOBAL__N__cee6930f_7_Loss_cu_5b0651e140binary_cross_entropy_backward_out_kernelERNS_6TensorERKS5_S8_S8_ENKUlvE_clEvENKUlvE1_clEvEUlN3c104HalfESC_SC_E_EEvRNS_18TensorIteratorBaseERKT_EUliE_EEviT1_)
        /*020c*/ 	.word	0x00000000


	//----- nvinfo : EIATTR_REGCOUNT
	.align		4
.L_186:
        /*0210*/ 	.byte	0x04, 0x2f
        /*0212*/ 	.short	(.L_188 - .L_187)
	.align		4
.L_187:
        /*0214*/ 	.word	index@(_ZN2at6native27unrolled_elementwise_kernelIZZZN37_INTERNAL_cee6930f_7_Loss_cu_5b0651e139_GLOBAL__N__cee6930f_7_Loss_cu_5b0651e140binary_cross_entropy_backward_out_kernelERNS_6TensorERKS4_S7_S7_ENKUlvE_clEvENKUlvE1_clEvEUlN3c104HalfESB_SB_E_St5arrayIPcLm4EELi4E23TrivialOffsetCalculatorILi3EjESG_ILi1EjENS0_6memory12LoadWithCastILi3EEENSJ_13StoreWithCastILi1EEEEEviT_T0_T2_T3_T4_T5_)
        /*0218*/ 	.word	0x00000020


	//----- nvinfo : EIATTR_FRAME_SIZE
	.align		4
.L_188:
        /*021c*/ 	.byte	0x04, 0x11
        /*021e*/ 	.short	(.L_190 - .L_189)
	.align		4
.L_189:
        /*0220*/ 	.word	index@(_ZN2at6native27unrolled_elementwise_kernelIZZZN37_INTERNAL_cee6930f_7_Loss_cu_5b0651e139_GLOBAL__N__cee6930f_7_Loss_cu_5b0651e140binary_cross_entropy_backward_out_kernelERNS_6TensorERKS4_S7_S7_ENKUlvE_clEvENKUlvE1_clEvEUlN3c104HalfESB_SB_E_St5arrayIPcLm4EELi4E23TrivialOffsetCalculatorILi3EjESG_ILi1EjENS0_6memory12LoadWithCastILi3EEENSJ_13StoreWithCastILi1EEEEEviT_T0_T2_T3_T4_T5_)
        /*0224*/ 	.word	0x00000000


	//----- nvinfo : EIATTR_REGCOUNT
	.align		4
.L_190:
        /*0228*/ 	.byte	0x04, 0x2f
        /*022a*/ 	.short	(.L_192 - .L_191)
	.align		4
.L_191:
        /*022c*/ 	.word	index@(_ZN2at6native18elementwise_kernelILi128ELi4EZNS0_15gpu_kernel_implIZZZN37_INTERNAL_cee6930f_7_Loss_cu_5b0651e139_GLOBAL__N__cee6930f_7_Loss_cu_5b0651e140binary_cross_entropy_backward_out_kernelERNS_6TensorERKS5_S8_S8_ENKUlvE_clEvENKUlvE1_clEvEUlN3c104HalfESC_SC_E_EEvRNS_18TensorIteratorBaseERKT_EUliE_EEviT1_)
        /*0230*/ 	.word	0x0000001c


	//----- nvinfo : EIATTR_FRAME_SIZE
	.align		4
.L_192:
        /*0234*/ 	.byte	0x04, 0x11
        /*0236*/ 	.short	(.L_194 - .L_193)
	.align		4
.L_193:
        /*0238*/ 	.word	index@(_ZN2at6native18elementwise_kernelILi128ELi4EZNS0_15gpu_kernel_implIZZZN37_INTERNAL_cee6930f_7_Loss_cu_5b0651e139_GLOBAL__N__cee6930f_7_Loss_cu_5b0651e140binary_cross_entropy_backward_out_kernelERNS_6TensorERKS5_S8_S8_ENKUlvE_clEvENKUlvE1_clEvEUlN3c104HalfESC_SC_E_EEvRNS_18TensorIteratorBaseERKT_EUliE_EEviT1_)
        /*023c*/ 	.word	0x00000000


	//----- nvinfo : EIATTR_REGCOUNT
	.align		4
.L_194:
        /*0240*/ 	.byte	0x04, 0x2f
        /*0242*/ 	.short	(.L_196 - .L_195)
	.align		4
.L_195:
        /*0244*/ 	.word	index@(_ZN2at6native29vectorized_elementwise_kernelILi8EZZZN37_INTERNAL_cee6930f_7_Loss_cu_5b0651e139_GLOBAL__N__cee6930f_7_Loss_cu_5b0651e140binary_cross_entropy_backward_out_kernelERNS_6TensorERKS4_S7_S7_ENKUlvE_clEvENKUlvE2_clEvEUlN3c108BFloat16ESB_SB_E_St5arrayIPcLm4EEEEviT0_T1_)
        /*0248*/ 	.word	0x00000004


	//----- nvinfo : EIATTR_FRAME_SIZE
	.align		4
.L_196:
        /*024c*/ 	.byte	0x04, 0x11
        /*024e*/ 	.short	(.L_198 - .L_197)
	.align		4
.L_197:
        /*0250*/ 	.word	index@(_ZN2at6native29vectorized_elementwise_kernelILi8EZZZN37_INTERNAL_cee6930f_7_Loss_cu_5b0651e139_GLOBAL__N__cee6930f_7_Loss_cu_5b0651e140binary_cross_entropy_backward_out_kernelERNS_6TensorERKS4_S7_S7_ENKUlvE_clEvENKUlvE2_clEvEUlN3c108BFloat16ESB_SB_E_St5arrayIPcLm4EEEEviT0_T1_)
        /*0254*/ 	.word	0x00000000


	//----- nvinfo : EIATTR_REGCOUNT
	.align		4
.L_198:
        /*0258*/ 	.byte	0x04, 0x2f
        /*025a*/ 	.short	(.L_200 - .L_199)
	.align		4
.L_199:
        /*025c*/ 	.word	index@(_ZN2at6native29vectorized_elementwise_kernelILi4EZZZN37_INTERNAL_cee6930f_7_Loss_cu_5b0651e139_GLOBAL__N__cee6930f_7_Loss_cu_5b0651e140binary_cross_entropy_backward_out_kernelERNS_6TensorERKS4_S7_S7_ENKUlvE_clEvENKUlvE2_clEvEUlN3c108BFloat16ESB_SB_E_St5arrayIPcLm4EEEEviT0_T1_)
        /*0260*/ 	.word	0x00000028


	//----- nvinfo : EIATTR_FRAME_SIZE
	.align		4
.L_200:
        /*0264*/ 	.byte	0x04, 0x11
        /*0266*/ 	.short	(.L_202 - .L_201)
	.align		4
.L_201:
        /*0268*/ 	.word	index@(_ZN2at6native29vectorized_elementwise_kernelILi4EZZZN37_INTERNAL_cee6930f_7_Loss_cu_5b0651e139_GLOBAL__N__cee6930f_7_Loss_cu_5b0651e140binary_cross_entropy_backward_out_kernelERNS_6TensorERKS4_S7_S7_ENKUlvE_clEvENKUlvE2_clEvEUlN3c108BFloat16ESB_SB_E_St5arrayIPcLm4EEEEviT0_T1_)
        /*026c*/ 	.word	0x00000000


	//----- nvinfo : EIATTR_REGCOUNT
	.align		4
.L_202:
        /*0270*/ 	.byte	0x04, 0x2f
        /*0272*/ 	.short	(.L_204 - .L_203)
	.align		4
.L_203:
        /*0274*/ 	.word	index@(_ZN2at6native29vectorized_elementwise_kernelILi2EZZZN37_INTERNAL_cee6930f_7_Loss_cu_5b0651e139_GLOBAL__N__cee6930f_7_Loss_cu_5b0651e140binary_cross_entropy_backward_out_kernelERNS_6TensorERKS4_S7_S7_ENKUlvE_clEvENKUlvE2_clEvEUlN3c108BFloat16ESB_SB_E_St5arrayIPcLm4EEEEviT0_T1_)
        /*0278*/ 	.word	0x00000028


	//----- nvinfo : EIATTR_FRAME_SIZE
	.align		4
.L_204:
        /*027c*/ 	.byte	0x04, 0x11
        /*027e*/ 	.short	(.L_206 - .L_205)
	.align		4
.L_205:
        /*0280*/ 	.word	index@(_ZN2at6native29vectorized_elementwise_kernelILi2EZZZN37_INTERNAL_cee6930f_7_Loss_cu_5b0651e139_GLOBAL__N__cee6930f_7_Loss_cu_5b0651e140binary_cross_entropy_backward_out_kernelERNS_6TensorERKS4_S7_S7_ENKUlvE_clEvENKUlvE2_clEvEUlN3c108BFloat16ESB_SB_E_St5arrayIPcLm4EEEEviT0_T1_)
        /*0284*/ 	.word	0x00000000


	//----- nvinfo : EIATTR_REGCOUNT
	.align		4
.L_206:
        /*0288*/ 	.byte	0x04, 0x2f
        /*028a*/ 	.short	(.L_208 - .L_207)
	.align		4
.L_207:
        /*028c*/ 	.word	index@(_ZN2at6native27unrolled_elementwise_kernelIZZZN37_INTERNAL_cee6930f_7_Loss_cu_5b0651e139_GLOBAL__N__cee6930f_7_Loss_cu_5b0651e140binary_cross_entropy_backward_out_kernelERNS_6TensorERKS4_S7_S7_ENKUlvE_clEvENKUlvE2_clEvEUlN3c108BFloat16ESB_SB_E_St5arrayIPcLm4EELi4E23TrivialOffsetCalculatorILi3EjESG_ILi1EjENS0_6memory15LoadWithoutCastENSJ_16StoreWithoutCastEEEviT_T0_T2_T3_T4_T5_)
        /*0290*/ 	.word	0x00000020


	//----- nvinfo : EIATTR_FRAME_SIZE
	.align		4
.L_208:
        /*0294*/ 	.byte	0x04, 0x11
        /*0296*/ 	.short	(.L_210 - .L_209)
	.align		4
.L_209:
        /*0298*/ 	.word	index@(_ZN2at6native27unrolled_elementwise_kernelIZZZN37_INTERNAL_cee6930f_7_Loss_cu_5b0651e139_GLOBAL__N__cee6930f_7_Loss_cu_5b0651e140binary_cross_entropy_backward_out_kernelERNS_6TensorERKS4_S7_S7_ENKUlvE_clEvENKUlvE2_clEvEUlN3c108BFloat16ESB_SB_E_St5arrayIPcLm4EELi4E23TrivialOffsetCalculatorILi3EjESG_ILi1EjENS0_6memory15LoadWithoutCastENSJ_16StoreWithoutCastEEEviT_T0_T2_T3_T4_T5_)
        /*029c*/ 	.word	0x00000000


	//----- nvinfo : EIATTR_REGCOUNT
	.align		4
.L_210:
        /*02a0*/ 	.byte	0x04, 0x2f
        /*02a2*/ 	.short	(.L_212 - .L_211)
	.align		4
.L_211:
        /*02a4*/ 	.word	index@(_ZN2at6native18elementwise_kernelILi128ELi4EZNS0_22gpu_kernel_impl_nocastIZZZN37_INTERNAL_cee6930f_7_Loss_cu_5b0651e139_GLOBAL__N__cee6930f_7_Loss_cu_5b0651e140binary_cross_entropy_backward_out_kernelERNS_6TensorERKS5_S8_S8_ENKUlvE_clEvENKUlvE2_clEvEUlN3c108BFloat16ESC_SC_E_EEvRNS_18TensorIteratorBaseERKT_EUliE_EEviT1_)
        /*02a8*/ 	.word	0x0000000e


	//----- nvinfo : EIATTR_FRAME_SIZE
	.align		4
.L_212:
        /*02ac*/ 	.byte	0x04, 0x11
        /*02ae*/ 	.short	(.L_214 - .L_213)
	.align		4
.L_213:
        /*02b0*/ 	.word	index@(_ZN2at6native18elementwise_kernelILi128ELi4EZNS0_22gpu_kernel_impl_nocastIZZZN37_INTERNAL_cee6930f_7_Loss_cu_5b0651e139_GLOBAL__N__cee6930f_7_Loss_cu_5b0651e140binary_cross_entropy_backward_out_kernelERNS_6TensorERKS5_S8_S8_ENKUlvE_clEvENKUlvE2_clEvEUlN3c108BFloat16ESC_SC_E_EEvRNS_18TensorIteratorBaseERKT_EUliE_EEviT1_)
        /*02b4*/ 	.word	0x00000000


	//----- nvinfo : EIATTR_REGCOUNT
	.align		4
.L_214:
        /*02b8*/ 	.byte	0x04, 0x2f
        /*02ba*/ 	.short	(.L_216 - .L_215)
	.align		4
.L_215:
        /*02bc*/ 	.word	index@(_ZN2at6native27unrolled_elementwise_kernelIZZZN37_INTERNAL_cee6930f_7_Loss_cu_5b0651e139_GLOBAL__N__cee6930f_7_Loss_cu_5b0651e140binary_cross_entropy_backward_out_kernelERNS_6TensorERKS4_S7_S7_ENKUlvE_clEvENKUlvE2_clEvEUlN3c108BFloat16ESB_SB_E_St5arrayIPcLm4EELi4E23TrivialOffsetCalculatorILi3EjESG_ILi1EjENS0_6memory12LoadWithCastILi3EEENSJ_13StoreWithCastILi1EEEEEviT_T0_T2_T3_T4_T5_)
        /*02c0*/ 	.word	0x00000020


	//----- nvinfo : EIATTR_FRAME_SIZE
	.align		4
.L_216:
        /*02c4*/ 	.byte	0x04, 0x11
        /*02c6*/ 	.short	(.L_218 - .L_217)
	.align		4
.L_217:
        /*02c8*/ 	.word	index@(_ZN2at6native27unrolled_elementwise_kernelIZZZN37_INTERNAL_cee6930f_7_Loss_cu_5b0651e139_GLOBAL__N__cee6930f_7_Loss_cu_5b0651e140binary_cross_entropy_backward_out_kernelERNS_6TensorERKS4_S7_S7_ENKUlvE_clEvENKUlvE2_clEvEUlN3c108BFloat16ESB_SB_E_St5arrayIPcLm4EELi4E23TrivialOffsetCalculatorILi3EjESG_ILi1EjENS0_6memory12LoadWithCastILi3EEENSJ_13StoreWithCastILi1EEEEEviT_T0_T2_T3_T4_T5_)
        /*02cc*/ 	.word	0x00000000


	//----- nvinfo : EIATTR_REGCOUNT
	.align		4
.L_218:
        /*02d0*/ 	.byte	0x04, 0x2f
        /*02d2*/ 	.short	(.L_220 - .L_219)
	.align		4
.L_219:
        /*02d4*/ 	.word	index@(_ZN2at6native18elementwise_kernelILi128ELi4EZNS0_15gpu_kernel_implIZZZN37_INTERNAL_cee6930f_7_Loss_cu_5b0651e139_GLOBAL__N__cee6930f_7_Loss_cu_5b0651e140binary_cross_entropy_backward_out_kernelERNS_6TensorERKS5_S8_S8_ENKUlvE_clEvENKUlvE2_clEvEUlN3c108BFloat16ESC_SC_E_EEvRNS_18TensorIteratorBaseERKT_EUliE_EEviT1_)
        /*02d8*/ 	.word	0x0000001c


	//----- nvinfo : EIATTR_FRAME_SIZE
	.align		4
.L_220:
        /*02dc*/ 	.byte	0x04, 0x11
        /*02de*/ 	.short	(.L_222 - .L_221)
	.align		4
.L_221:
        /*02e0*/ 	.word	index@(_ZN2at6native18elementwise_kernelILi128ELi4EZNS0_15gpu_kernel_implIZZZN37_INTERNAL_cee6930f_7_Loss_cu_5b0651e139_GLOBAL__N__cee6930f_7_Loss_cu_5b0651e140binary_cross_entropy_backward_out_kernelERNS_6TensorERKS5_S8_S8_ENKUlvE_clEvENKUlvE2_clEvEUlN3c108BFloat16ESC_SC_E_EEvRNS_18TensorIteratorBaseERKT_EUliE_EEviT1_)
        /*02e4*/ 	.word	0x00000000


	//----- nvinfo : EIATTR_REGCOUNT
	.align		4
.L_222:
        /*02e8*/ 	.byte	0x04, 0x2f
        /*02ea*/ 	.short	(.L_224 - .L_223)
	.align		4
.L_223:
        /*02ec*/ 	.word	index@(_ZN2at6native29vectorized_elementwise_kernelILi8EZZZNS0_29binary_cross_entropy_out_cudaERKNS_6TensorES4_RKSt8optionalIS2_ElRS2_ENKUlvE_clEvENKUlvE_clEvEUlddE_St5arrayIPcLm3EEEEviT0_T1_)
        /*02f0*/ 	.word	0x00000004


	//----- nvinfo : EIATTR_FRAME_SIZE
	.align		4
.L_224:
        /*02f4*/ 	.byte	0x04, 0x11
        /*02f6*/ 	.short	(.L_226 - .L_225)
	.align		4
.L_225:
        /*02f8*/ 	.word	index@(_ZN2at6native29vectorized_elementwise_kernelILi8EZZZNS0_29binary_cross_entropy_out_cudaERKNS_6TensorES4_RKSt8optionalIS2_ElRS2_ENKUlvE_clEvENKUlvE_clEvEUlddE_St5arrayIPcLm3EEEEviT0_T1_)
        /*02fc*/ 	.word	0x00000000


	//----- nvinfo : EIATTR_REGCOUNT
	.align		4
.L_226:
        /*0300*/ 	.byte	0x04, 0x2f
        /*0302*/ 	.short	(.L_228 - .L_227)
	.align		4
.L_227:
        /*0304*/ 	.word	index@(_ZN2at6native29vectorized_elementwise_kernelILi4EZZZNS0_29binary_cross_entropy_out_cudaERKNS_6TensorES4_RKSt8optionalIS2_ElRS2_ENKUlvE_clEvENKUlvE_clEvEUlddE_St5arrayIPcLm3EEEEviT0_T1_)
        /*0308*/ 	.word	0x00000039


	//----- nvinfo : EIATTR_FRAME_SIZE
	.align		4
.L_228:
        /*030c*/ 	.byte	0x04, 0x11
        /*030e*/ 	.short	(.L_230 - .L_229)
	.align		4
.L_229:
        /*0310*/ 	.word	index@($__internal_11_$__cuda_sm20_div_rn_f64_full)
        /*0314*/ 	.word	0x00000000


	//----- nvinfo : EIATTR_FRAME_SIZE
	.align		4
.L_230:
        /*0318*/ 	.byte	0x04, 0x11
        /*031a*/ 	.short	(.L_232 - .L_231)
	.align		4
.L_231:
        /*031c*/ 	.word	index@(_ZN2at6native29vectorized_elementwise_kernelILi4EZZZNS0_29binary_cross_entropy_out_cudaERKNS_6TensorES4_RKSt8optionalIS2_ElRS2_ENKUlvE_clEvENKUlvE_clEvEUlddE_St5arrayIPcLm3EEEEviT0_T1_)
        /*0320*/ 	.word	0x00000000


	//----- nvinfo : EIATTR_REGCOUNT
	.align		4
.L_232:
        /*0324*/ 	.byte	0x04, 0x2f
        /*0326*/ 	.short	(.L_234 - .L_233)
	.align		4
.L_233:
        /*0328*/ 	.word	index@(_ZN2at6native29vectorized_elementwise_kernelILi2EZZZNS0_29binary_cross_entropy_out_cudaERKNS_6TensorES4_RKSt8optionalIS2_ElRS2_ENKUlvE_clEvENKUlvE_clEvEUlddE_St5arrayIPcLm3EEEEviT0_T1_)
        /*032c*/ 	.word	0x00000039


	//----- nvinfo : EIATTR_FRAME_SIZE
	.align		4
.L_234:
        /*0330*/ 	.byte	0x04, 0x11
        /*0332*/ 	.short	(.L_236 - .L_235)
	.align		4
.L_235:
        /*0334*/ 	.word	index@($__internal_10_$__cuda_sm20_div_rn_f64_full)
        /*0338*/ 	.word	0x00000000


	//----- nvinfo : EIATTR_FRAME_SIZE
	.align		4
.L_236:
        /*033c*/ 	.byte	0x04, 0x11
        /*033e*/ 	.short	(.L_238 - .L_237)
	.align		4
.L_237:
        /*0340*/ 	.word	index@(_ZN2at6native29vectorized_elementwise_kernelILi2EZZZNS0_29binary_cross_entropy_out_cudaERKNS_6TensorES4_RKSt8optionalIS2_ElRS2_ENKUlvE_clEvENKUlvE_clEvEUlddE_St5arrayIPcLm3EEEEviT0_T1_)
        /*0344*/ 	.word	0x00000000


	//----- nvinfo : EIATTR_REGCOUNT
	.align		4
.L_238:
        /*0348*/ 	.byte	0x04, 0x2f
        /*034a*/ 	.short	(.L_240 - .L_239)
	.align		4
.L_239:
        /*034c*/ 	.word	index@(_ZN2at6native27unrolled_elementwise_kernelIZZZNS0_29binary_cross_entropy_out_cudaERKNS_6TensorES4_RKSt8optionalIS2_ElRS2_ENKUlvE_clEvENKUlvE_clEvEUlddE_St5arrayIPcLm3EELi4E23TrivialOffsetCalculatorILi2EjESG_ILi1EjENS0_6memory15LoadWithoutCastENSJ_16StoreWithoutCastEEEviT_T0_T2_T3_T4_T5_)
        /*0350*/ 	.word	0x0000002e


	//----- nvinfo : EIATTR_FRAME_SIZE
	.align		4
.L_240:
        /*0354*/ 	.byte	0x04, 0x11
        /*0356*/ 	.short	(.L_242 - .L_241)
	.align		4
.L_241:
        /*0358*/ 	.word	index@($__internal_9_$__cuda_sm20_div_rn_f64_full)
        /*035c*/ 	.word	0x00000000


	//----- nvinfo : EIATTR_FRAME_SIZE
	.align		4
.L_242:
        /*0360*/ 	.byte	0x04, 0x11
        /*0362*/ 	.short	(.L_244 - .L_243)
	.align		4
.L_243:
        /*0364*/ 	.word	index@(_ZN2at6native27unrolled_elementwise_kernelIZZZNS0_29binary_cross_entropy_out_cudaERKNS_6TensorES4_RKSt8optionalIS2_ElRS2_ENKUlvE_clEvENKUlvE_clEvEUlddE_St5arrayIPcLm3EELi4E23TrivialOffsetCalculatorILi2EjESG_ILi1EjENS0_6memory15LoadWithoutCastENSJ_16StoreWithoutCastEEEviT_T0_T2_T3_T4_T5_)
        /*0368*/ 	.word	0x00000000


	//----- nvinfo : EIATTR_REGCOUNT
	.align		4
.L_244:
        /*036c*/ 	.byte	0x04, 0x2f
        /*036e*/ 	.short	(.L_246 - .L_245)
	.align		4
.L_245:
        /*0370*/ 	.word	index@(_ZN2at6native18elementwise_kernelILi128ELi2EZNS0_22gpu_kernel_impl_nocastIZZZNS0_29binary_cross_entropy_out_cudaERKNS_6TensorES5_RKSt8optionalIS3_ElRS3_ENKUlvE_clEvENKUlvE_clEvEUlddE_EEvRNS_18TensorIteratorBaseERKT_EUliE_EEviT1_)
        /*0374*/ 	.word	0x00000021


	//----- nvinfo : EIATTR_FRAME_SIZE
	.align		4
.L_246:
        /*0378*/ 	.byte	0x04, 0x11
        /*037a*/ 	.short	(.L_248 - .L_247)
	.align		4
.L_247:
        /*037c*/ 	.word	index@($__internal_8_$__cuda_sm20_div_rn_f64_full)
        /*0380*/ 	.word	0x00000000


	//----- nvinfo : EIATTR_FRAME_SIZE
	.align		4
.L_248:
        /*0384*/ 	.byte	0x04, 0x11
        /*0386*/ 	.short	(.L_250 - .L_249)
	.align		4
.L_249:
        /*0388*/ 	.word	index@(_ZN2at6native18elementwise_kernelILi128ELi2EZNS0_22gpu_kernel_impl_nocastIZZZNS0_29binary_cross_entropy_out_cudaERKNS_6TensorES5_RKSt8optionalIS3_ElRS3_ENKUlvE_clEvENKUlvE_clEvEUlddE_EEvRNS_18TensorIteratorBaseERKT_EUliE_EEviT1_)
        /*038c*/ 	.word	0x00000000


	//----- nvinfo : EIATTR_REGCOUNT
	.align		4
.L_250:
        /*0390*/ 	.byte	0x04, 0x2f
        /*0392*/ 	.short	(.L_252 - .L_251)
	.align		4
.L_251:
        /*0394*/ 	.word	index@(_ZN2at6native27unrolled_elementwise_kernelIZZZNS0_29binary_cross_entropy_out_cudaERKNS_6TensorES4_RKSt8optionalIS2_ElRS2_ENKUlvE_clEvENKUlvE_clEvEUlddE_St5arrayIPcLm3EELi4E23TrivialOffsetCalculatorILi2EjESG_ILi1EjENS0_6memory12LoadWithCastILi2EEENSJ_13StoreWithCastILi1EEEEEviT_T0_T2_T3_T4_T5_)
        /*0398*/ 	.word	0x0000002c


	//----- nvinfo : EIATTR_FRAME_SIZE
	.align		4
.L_252:
        /*039c*/ 	.byte	0x04, 0x11
        /*039e*/ 	.short	(.L_254 - .L_253)
	.align		4
.L_253:
        /*03a0*/ 	.word	index@($__internal_7_$__cuda_sm20_div_rn_f64_full)
        /*03a4*/ 	.word	0x00000000


	//----- nvinfo : EIATTR_FRAME_SIZE
	.align		4
.L_254:
        /*03a8*/ 	.byte	0x04, 0x11
        /*03aa*/ 	.short	(.L_256 - .L_255)
	.align		4
.L_255:
        /*03ac*/ 	.word	index@(_ZN2at6native27unrolled_elementwise_kernelIZZZNS0_29binary_cross_entropy_out_cudaERKNS_6TensorES4_RKSt8optionalIS2_ElRS2_ENKUlvE_clEvENKUlvE_clEvEUlddE_St5arrayIPcLm3EELi4E23TrivialOffsetCalculatorILi2EjESG_ILi1EjENS0_6memory12LoadWithCastILi2EEENSJ_13StoreWithCastILi1EEEEEviT_T0_T2_T3_T4_T5_)
        /*03b0*/ 	.word	0x00000000


	//----- nvinfo : EIATTR_REGCOUNT
	.align		4
.L_256:
        /*03b4*/ 	.byte	0x04, 0x2f
        /*03b6*/ 	.short	(.L_258 - .L_257)
	.align		4
.L_257:
        /*03b8*/ 	.word	index@(_ZN2at6native18elementwise_kernelILi128ELi4EZNS0_15gpu_kernel_implIZZZNS0_29binary_cross_entropy_out_cudaERKNS_6TensorES5_RKSt8optionalIS3_ElRS3_ENKUlvE_clEvENKUlvE_clEvEUlddE_EEvRNS_18TensorIteratorBaseERKT_EUliE_EEviT1_)
        /*03bc*/ 	.word	0x00000024


	//----- nvinfo : EIATTR_FRAME_SIZE
	.align		4
.L_258:
        /*03c0*/ 	.byte	0x04, 0x11
        /*03c2*/ 	.short	(.L_260 - .L_259)
	.align		4
.L_259:
        /*03c4*/ 	.word	index@($__internal_6_$__cuda_sm20_div_rn_f64_full)
        /*03c8*/ 	.word	0x00000000


	//----- nvinfo : EIATTR_FRAME_SIZE
	.align		4
.L_260:
        /*03cc*/ 	.byte	0x04, 0x11
        /*03ce*/ 	.short	(.L_262 - .L_261)
	.align		4
.L_261:
        /*03d0*/ 	.word	index@(_ZN2at6native18elementwise_kernelILi128ELi4EZNS0_15gpu_kernel_implIZZZNS0_29binary_cross_entropy_out_cudaERKNS_6TensorES5_RKSt8optionalIS3_ElRS3_ENKUlvE_clEvENKUlvE_clEvEUlddE_EEvRNS_18TensorIteratorBaseERKT_EUliE_EEviT1_)
        /*03d4*/ 	.word	0x00000000


	//----- nvinfo : EIATTR_REGCOUNT
	.align		4
.L_262:
        /*03d8*/ 	.byte	0x04, 0x2f
        /*03da*/ 	.short	(.L_264 - .L_263)
	.align		4
.L_263:
        /*03dc*/ 	.word	index@(_ZN2at6native29vectorized_elementwise_kernelILi8EZZZNS0_29binary_cross_entropy_out_cudaERKNS_6TensorES4_RKSt8optionalIS2_ElRS2_ENKUlvE_clEvENKUlvE0_clEvEUlffE_St5arrayIPcLm3EEEEviT0_T1_)
        /*03e0*/ 	.word	0x00000004


	//----- nvinfo : EIATTR_FRAME_SIZE
	.align		4
.L_264:
        /*03e4*/ 	.byte	0x04, 0x11
        /*03e6*/ 	.short	(.L_266 - .L_265)
	.align		4
.L_265:
        /*03e8*/ 	.word	index@(_ZN2at6native29vectorized_elementwise_kernelILi8EZZZNS0_29binary_cross_entropy_out_cudaERKNS_6TensorES4_RKSt8optionalIS2_ElRS2_ENKUlvE_clEvENKUlvE0_clEvEUlffE_St5arrayIPcLm3EEEEviT0_T1_)
        /*03ec*/ 	.word	0x00000000


	//----- nvinfo : EIATTR_REGCOUNT
	.align		4
.L_266:
        /*03f0*/ 	.byte	0x04, 0x2f
        /*03f2*/ 	.short	(.L_268 - .L_267)
	.align		4
.L_267:
        /*03f4*/ 	.word	index@(_ZN2at6native29vectorized_elementwise_kernelILi4EZZZNS0_29binary_cross_entropy_out_cudaERKNS_6TensorES4_RKSt8optionalIS2_ElRS2_ENKUlvE_clEvENKUlvE0_clEvEUlffE_St5arrayIPcLm3EEEEviT0_T1_)
        /*03f8*/ 	.word	0x00000028


	//----- nvinfo : EIATTR_FRAME_SIZE
	.align		4
.L_268:
        /*03fc*/ 	.byte	0x04, 0x11
        /*03fe*/ 	.short	(.L_270 - .L_269)
	.align		4
.L_269:
        /*0400*/ 	.word	index@(_ZN2at6native29vectorized_elementwise_kernelILi4EZZZNS0_29binary_cross_entropy_out_cudaERKNS_6TensorES4_RKSt8optionalIS2_ElRS2_ENKUlvE_clEvENKUlvE0_clEvEUlffE_St5arrayIPcLm3EEEEviT0_T1_)
        /*0404*/ 	.word	0x00000000


	//----- nvinfo : EIATTR_REGCOUNT
	.align		4
.L_270:
        /*0408*/ 	.byte	0x04, 0x2f
        /*040a*/ 	.short	(.L_272 - .L_271)
	.align		4
.L_271:
        /*040c*/ 	.word	index@(_ZN2at6native29vectorized_elementwise_kernelILi2EZZZNS0_29binary_cross_entropy_out_cudaERKNS_6TensorES4_RKSt8optionalIS2_ElRS2_ENKUlvE_clEvENKUlvE0_clEvEUlffE_St5arrayIPcLm3EEEEviT0_T1_)
        /*0410*/ 	.word	0x00000027


	//----- nvinfo : EIATTR_FRAME_SIZE
	.align		4
.L_272:
        /*0414*/ 	.byte	0x04, 0x11
        /*0416*/ 	.short	(.L_274 - .L_273)
	.align		4
.L_273:
        /*0418*/ 	.word	index@(_ZN2at6native29vectorized_elementwise_kernelILi2EZZZNS0_29binary_cross_entropy_out_cudaERKNS_6TensorES4_RKSt8optionalIS2_ElRS2_ENKUlvE_clEvENKUlvE0_clEvEUlffE_St5arrayIPcLm3EEEEviT0_T1_)
        /*041c*/ 	.word	0x00000000


	//----- nvinfo : EIATTR_REGCOUNT
	.align		4
.L_274:
        /*0420*/ 	.byte	0x04, 0x2f
        /*0422*/ 	.short	(.L_276 - .L_275)
	.align		4
.L_275:
        /*0424*/ 	.word	index@(_ZN2at6native27unrolled_elementwise_kernelIZZZNS0_29binary_cross_entropy_out_cudaERKNS_6TensorES4_RKSt8optionalIS2_ElRS2_ENKUlvE_clEvENKUlvE0_clEvEUlffE_St5arrayIPcLm3EELi4E23TrivialOffsetCalculatorILi2EjESG_ILi1EjENS0_6memory15LoadWithoutCastENSJ_16StoreWithoutCastEEEviT_T0_T2_T3_T4_T5_)
        /*0428*/ 	.word	0x0000001f


	//----- nvinfo : EIATTR_FRAME_SIZE
	.align		4
.L_276:
        /*042c*/ 	.byte	0x04, 0x11
        /*042e*/ 	.short	(.L_278 - .L_277)
	.align		4
.L_277:
        /*0430*/ 	.word	index@(_ZN2at6native27unrolled_elementwise_kernelIZZZNS0_29binary_cross_entropy_out_cudaERKNS_6TensorES4_RKSt8optionalIS2_ElRS2_ENKUlvE_clEvENKUlvE0_clEvEUlffE_St5arrayIPcLm3EELi4E23TrivialOffsetCalculatorILi2EjESG_ILi1EjENS0_6memory15LoadWithoutCastENSJ_16StoreWithoutCastEEEviT_T0_T2_T3_T4_T5_)
        /*0434*/ 	.word	0x00000000


	//----- nvinfo : EIATTR_REGCOUNT
	.align		4
.L_278:
        /*0438*/ 	.byte	0x04, 0x2f
        /*043a*/ 	.short	(.L_280 - .L_279)
	.align		4
.L_279:
        /*043c*/ 	.word	index@(_ZN2at6native18elementwise_kernelILi128ELi2EZNS0_22gpu_kernel_impl_nocastIZZZNS0_29binary_cross_entropy_out_cudaERKNS_6TensorES5_RKSt8optionalIS3_ElRS3_ENKUlvE_clEvENKUlvE0_clEvEUlffE_EEvRNS_18TensorIteratorBaseERKT_EUliE_EEviT1_)
        /*0440*/ 	.word	0x0000001a


	//----- nvinfo : EIATTR_FRAME_SIZE
	.align		4
.L_280:
        /*0444*/ 	.byte	0x04, 0x11
        /*0446*/ 	.short	(.L_282 - .L_281)
	.align		4
.L_281:
        /*0448*/ 	.word	index@(_ZN2at6native18elementwise_kernelILi128ELi2EZNS0_22gpu_kernel_impl_nocastIZZZNS0_29binary_cross_entropy_out_cudaERKNS_6TensorES5_RKSt8optionalIS3_ElRS3_ENKUlvE_clEvENKUlvE0_clEvEUlffE_EEvRNS_18TensorIteratorBaseERKT_EUliE_EEviT1_)
        /*044c*/ 	.word	0x00000000


	//----- nvinfo : EIATTR_REGCOUNT
	.align		4
.L_282:
        /*0450*/ 	.byte	0x04, 0x2f
        /*0452*/ 	.short	(.L_284 - .L_283)
	.align		4
.L_283:
        /*0454*/ 	.word	index@(_ZN2at6native27unrolled_elementwise_kernelIZZZNS0_29binary_cross_entropy_out_cudaERKNS_6TensorES4_RKSt8optionalIS2_ElRS2_ENKUlvE_clEvENKUlvE0_clEvEUlffE_St5arrayIPcLm3EELi4E23TrivialOffsetCalculatorILi2EjESG_ILi1EjENS0_6memory12LoadWithCastILi2EEENSJ_13StoreWithCastILi1EEEEEviT_T0_T2_T3_T4_T5_)
        /*0458*/ 	.word	0x00000020


	//----- nvinfo : EIATTR_FRAME_SIZE
	.align		4
.L_284:
        /*045c*/ 	.byte	0x04, 0x11
        /*045e*/ 	.short	(.L_286 - .L_285)
	.align		4
.L_285:
        /*0460*/ 	.word	index@(_ZN2at6native27unrolled_elementwise_kernelIZZZNS0_29binary_cross_entropy_out_cudaERKNS_6TensorES4_RKSt8optionalIS2_ElRS2_ENKUlvE_clEvENKUlvE0_clEvEUlffE_St5arrayIPcLm3EELi4E23TrivialOffsetCalculatorILi2EjESG_ILi1EjENS0_6memory12LoadWithCastILi2EEENSJ_13StoreWithCastILi1EEEEEviT_T0_T2_T3_T4_T5_)
        /*0464*/ 	.word	0x00000000


	//----- nvinfo : EIATTR_REGCOUNT
	.align		4
.L_286:
        /*0468*/ 	.byte	0x04, 0x2f
        /*046a*/ 	.short	(.L_288 - .L_287)
	.align		4
.L_287:
        /*046c*/ 	.word	index@(_ZN2at6native18elementwise_kernelILi128ELi4EZNS0_15gpu_kernel_implIZZZNS0_29binary_cross_entropy_out_cudaERKNS_6TensorES5_RKSt8optionalIS3_ElRS3_ENKUlvE_clEvENKUlvE0_clEvEUlffE_EEvRNS_18TensorIteratorBaseERKT_EUliE_EEviT1_)
        /*0470*/ 	.word	0x0000001b


	//----- nvinfo : EIATTR_FRAME_SIZE
	.align		4
.L_288:
        /*0474*/ 	.byte	0x04, 0x11
        /*0476*/ 	.short	(.L_290 - .L_289)
	.align		4
.L_289:
        /*0478*/ 	.word	index@(_ZN2at6native18elementwise_kernelILi128ELi4EZNS0_15gpu_kernel_implIZZZNS0_29binary_cross_entropy_out_cudaERKNS_6TensorES5_RKSt8optionalIS3_ElRS3_ENKUlvE_clEvENKUlvE0_clEvEUlffE_EEvRNS_18TensorIteratorBaseERKT_EUliE_EEviT1_)
        /*047c*/ 	.word	0x00000000


	//----- nvinfo : EIATTR_REGCOUNT
	.align		4
.L_290:
        /*0480*/ 	.byte	0x04, 0x2f
        /*0482*/ 	.short	(.L_292 - .L_291)
	.align		4
.L_291:
        /*0484*/ 	.word	index@(_ZN2at6native29vectorized_elementwise_kernelILi8EZZZNS0_29binary_cross_entropy_out_cudaERKNS_6TensorES4_RKSt8optionalIS2_ElRS2_ENKUlvE_clEvENKUlvE1_clEvEUlN3c104HalfESD_E_St5arrayIPcLm3EEEEviT0_T1_)
        /*0488*/ 	.word	0x00000004


	//----- nvinfo : EIATTR_FRAME_SIZE
	.align		4
.L_292:
        /*048c*/ 	.byte	0x04, 0x11
        /*048e*/ 	.short	(.L_294 - .L_293)
	.align		4
.L_293:
        /*0490*/ 	.word	index@(_ZN2at6native29vectorized_elementwise_kernelILi8EZZZNS0_29binary_cross_entropy_out_cudaERKNS_6TensorES4_RKSt8optionalIS2_ElRS2_ENKUlvE_clEvENKUlvE1_clEvEUlN3c104HalfESD_E_St5arrayIPcLm3EEEEviT0_T1_)
        /*0494*/ 	.word	0x00000000


	//----- nvinfo : EIATTR_REGCOUNT
	.align		4
.L_294:
        /*0498*/ 	.byte	0x04, 0x2f
        /*049a*/ 	.short	(.L_296 - .L_295)
	.align		4
.L_295:
        /*049c*/ 	.word	index@(_ZN2at6native29vectorized_elementwise_kernelILi4EZZZNS0_29binary_cross_entropy_out_cudaERKNS_6TensorES4_RKSt8optionalIS2_ElRS2_ENKUlvE_clEvENKUlvE1_clEvEUlN3c104HalfESD_E_St5arrayIPcLm3EEEEviT0_T1_)
        /*04a0*/ 	.word	0x00000027


	//----- nvinfo : EIATTR_FRAME_SIZE
	.align		4
.L_296:
        /*04a4*/ 	.byte	0x04, 0x11
        /*04a6*/ 	.short	(.L_298 - .L_297)
	.align		4
.L_297:
        /*04a8*/ 	.word	index@(_ZN2at6native29vectorized_elementwise_kernelILi4EZZZNS0_29binary_cross_entropy_out_cudaERKNS_6TensorES4_RKSt8optionalIS2_ElRS2_ENKUlvE_clEvENKUlvE1_clEvEUlN3c104HalfESD_E_St5arrayIPcLm3EEEEviT0_T1_)
        /*04ac*/ 	.word	0x00000000


	//----- nvinfo : EIATTR_REGCOUNT
	.align		4
.L_298:
        /*04b0*/ 	.byte	0x04, 0x2f
        /*04b2*/ 	.short	(.L_300 - .L_299)
	.align		4
.L_299:
        /*04b4*/ 	.word	index@(_ZN2at6native29vectorized_elementwise_kernelILi2EZZZNS0_29binary_cross_entropy_out_cudaERKNS_6TensorES4_RKSt8optionalIS2_ElRS2_ENKUlvE_clEvENKUlvE1_clEvEUlN3c104HalfESD_E_St5arrayIPcLm3EEEEviT0_T1_)
        /*04b8*/ 	.word	0x00000027


	//----- nvinfo : EIATTR_FRAME_SIZE
	.align		4
.L_300:
        /*04bc*/ 	.byte	0x04, 0x11
        /*04be*/ 	.short	(.L_302 - .L_301)
	.align		4
.L_301:
        /*04c0*/ 	.word	index@(_ZN2at6native29vectorized_elementwise_kernelILi2EZZZNS0_29binary_cross_entropy_out_cudaERKNS_6TensorES4_RKSt8optionalIS2_ElRS2_ENKUlvE_clEvENKUlvE1_clEvEUlN3c104HalfESD_E_St5arrayIPcLm3EEEEviT0_T1_)
        /*04c4*/ 	.word	0x00000000


	//----- nvinfo : EIATTR_REGCOUNT
	.align		4
.L_302:
        /*04c8*/ 	.byte	0x04, 0x2f
        /*04ca*/ 	.short	(.L_304 - .L_303)
	.align		4
.L_303:
        /*04cc*/ 	.word	index@(_ZN2at6native27unrolled_elementwise_kernelIZZZNS0_29binary_cross_entropy_out_cudaERKNS_6TensorES4_RKSt8optionalIS2_ElRS2_ENKUlvE_clEvENKUlvE1_clEvEUlN3c104HalfESD_E_St5arrayIPcLm3EELi4E23TrivialOffsetCalculatorILi2EjESI_ILi1EjENS0_6memory15LoadWithoutCastENSL_16StoreWithoutCastEEEviT_T0_T2_T3_T4_T5_)
        /*04d0*/ 	.word	0x0000001f


	//----- nvinfo : EIATTR_FRAME_SIZE
	.align		4
.L_304:
        /*04d4*/ 	.byte	0x04, 0x11
        /*04d6*/ 	.short	(.L_306 - .L_305)
	.align		4
.L_305:
        /*04d8*/ 	.word	index@(_ZN2at6native27unrolled_elementwise_kernelIZZZNS0_29binary_cross_entropy_out_cudaERKNS_6TensorES4_RKSt8optionalIS2_ElRS2_ENKUlvE_clEvENKUlvE1_clEvEUlN3c104HalfESD_E_St5arrayIPcLm3EELi4E23TrivialOffsetCalculatorILi2EjESI_ILi1EjENS0_6memory15LoadWithoutCastENSL_16StoreWithoutCastEEEviT_T0_T2_T3_T4_T5_)
        /*04dc*/ 	.word	0x00000000


	//----- nvinfo : EIATTR_REGCOUNT
	.align		4
.L_306:
        /*04e0*/ 	.byte	0x04, 0x2f
        /*04e2*/ 	.short	(.L_308 - .L_307)
	.align		4
.L_307:
        /*04e4*/ 	.word	index@(_ZN2at6native18elementwise_kernelILi128ELi4EZNS0_22gpu_kernel_impl_nocastIZZZNS0_29binary_cross_entropy_out_cudaERKNS_6TensorES5_RKSt8optionalIS3_ElRS3_ENKUlvE_clEvENKUlvE1_clEvEUlN3c104HalfESE_E_EEvRNS_18TensorIteratorBaseERKT_EUliE_EEviT1_)
        /*04e8*/ 	.word	0x0000001a


	//----- nvinfo : EIATTR_FRAME_SIZE
	.align		4
.L_308:
        /*04ec*/ 	.byte	0x04, 0x11
        /*04ee*/ 	.short	(.L_310 - .L_309)
	.align		4
.L_309:
        /*04f0*/ 	.word	index@(_ZN2at6native18elementwise_kernelILi128ELi4EZNS0_22gpu_kernel_impl_nocastIZZZNS0_29binary_cross_entropy_out_cudaERKNS_6TensorES5_RKSt8optionalIS3_ElRS3_ENKUlvE_clEvENKUlvE1_clEvEUlN3c104HalfESE_E_EEvRNS_18TensorIteratorBaseERKT_EUliE_EEviT1_)
        /*04f4*/ 	.word	0x00000000


	//----- nvinfo : EIATTR_REGCOUNT
	.align		4
.L_310:
        /*04f8*/ 	.byte	0x04, 0x2f
        /*04fa*/ 	.short	(.L_312 - .L_311)
	.align		4
.L_311:
        /*04fc*/ 	.word	index@(_ZN2at6native27unrolled_elementwise_kernelIZZZNS0_29binary_cross_entropy_out_cudaERKNS_6TensorES4_RKSt8optionalIS2_ElRS2_ENKUlvE_clEvENKUlvE1_clEvEUlN3c104HalfESD_E_St5arrayIPcLm3EELi4E23TrivialOffsetCalculatorILi2EjESI_ILi1EjENS0_6memory12LoadWithCastILi2EEENSL_13StoreWithCastILi1EEEEEviT_T0_T2_T3_T4_T5_)
        /*0500*/ 	.word	0x00000020


	//----- nvinfo : EIATTR_FRAME_SIZE
	.align		4
.L_312:
        /*0504*/ 	.byte	0x04, 0x11
        /*0506*/ 	.short	(.L_314 - .L_313)
	.align		4
.L_313:
        /*0508*/ 	.word	index@(_ZN2at6native27unrolled_elementwise_kernelIZZZNS0_29binary_cross_entropy_out_cudaERKNS_6TensorES4_RKSt8optionalIS2_ElRS2_ENKUlvE_clEvENKUlvE1_clEvEUlN3c104HalfESD_E_St5arrayIPcLm3EELi4E23TrivialOffsetCalculatorILi2EjESI_ILi1EjENS0_6memory12LoadWithCastILi2EEENSL_13StoreWithCastILi1EEEEEviT_T0_T2_T3_T4_T5_)
        /*050c*/ 	.word	0x00000000


	//----- nvinfo : EIATTR_REGCOUNT
	.align		4
.L_314:
        /*0510*/ 	.byte	0x04, 0x2f
        /*0512*/ 	.short	(.L_316 - .L_315)
	.align		4
.L_315:
        /*0514*/ 	.word	index@(_ZN2at6native18elementwise_kernelILi128ELi4EZNS0_15gpu_kernel_implIZZZNS0_29binary_cross_entropy_out_cudaERKNS_6TensorES5_RKSt8optionalIS3_ElRS3_ENKUlvE_clEvENKUlvE1_clEvEUlN3c104HalfESE_E_EEvRNS_18TensorIteratorBaseERKT_EUliE_EEviT1_)
        /*0518*/ 	.word	0x0000001b


	//----- nvinfo : EIATTR_FRAME_SIZE
	.align		4
.L_316:
        /*051c*/ 	.byte	0x04, 0x11
        /*051e*/ 	.short	(.L_318 - .L_317)
	.align		4
.L_317:
        /*0520*/ 	.word	index@(_ZN2at6native18elementwise_kernelILi128ELi4EZNS0_15gpu_kernel_implIZZZNS0_29binary_cross_entropy_out_cudaERKNS_6TensorES5_RKSt8optionalIS3_ElRS3_ENKUlvE_clEvENKUlvE1_clEvEUlN3c104HalfESE_E_EEvRNS_18TensorIteratorBaseERKT_EUliE_EEviT1_)
        /*0524*/ 	.word	0x00000000


	//----- nvinfo : EIATTR_REGCOUNT
	.align		4
.L_318:
        /*0528*/ 	.byte	0x04, 0x2f
        /*052a*/ 	.short	(.L_320 - .L_319)
	.align		4
.L_319:
        /*052c*/ 	.word	index@(_ZN2at6native29vectorized_elementwise_kernelILi8EZZZNS0_29binary_cross_entropy_out_cudaERKNS_6TensorES4_RKSt8optionalIS2_ElRS2_ENKUlvE_clEvENKUlvE2_clEvEUlN3c108BFloat16ESD_E_St5arrayIPcLm3EEEEviT0_T1_)
        /*0530*/ 	.word	0x00000004


	//----- nvinfo : EIATTR_FRAME_SIZE
	.align		4
.L_320:
        /*0534*/ 	.byte	0x04, 0x11
        /*0536*/ 	.short	(.L_322 - .L_321)
	.align		4
.L_321:
        /*0538*/ 	.word	index@(_ZN2at6native29vectorized_elementwise_kernelILi8EZZZNS0_29binary_cross_entropy_out_cudaERKNS_6TensorES4_RKSt8optionalIS2_ElRS2_ENKUlvE_clEvENKUlvE2_clEvEUlN3c108BFloat16ESD_E_St5arrayIPcLm3EEEEviT0_T1_)
        /*053c*/ 	.word	0x00000000


	//----- nvinfo : EIATTR_REGCOUNT
	.align		4
.L_322:
        /*0540*/ 	.byte	0x04, 0x2f
        /*0542*/ 	.short	(.L_324 - .L_323)
	.align		4
.L_323:
        /*0544*/ 	.word	index@(_ZN2at6native29vectorized_elementwise_kernelILi4EZZZNS0_29binary_cross_entropy_out_cudaERKNS_6TensorES4_RKSt8optionalIS2_ElRS2_ENKUlvE_clEvENKUlvE2_clEvEUlN3c108BFloat16ESD_E_St5arrayIPcLm3EEEEviT0_T1_)
        /*0548*/ 	.word	0x00000027


	//----- nvinfo : EIATTR_FRAME_SIZE
	.align		4
.L_324:
        /*054c*/ 	.byte	0x04, 0x11
        /*054e*/ 	.short	(.L_326 - .L_325)
	.align		4
.L_325:
        /*0550*/ 	.word	index@(_ZN2at6native29vectorized_elementwise_kernelILi4EZZZNS0_29binary_cross_entropy_out_cudaERKNS_6TensorES4_RKSt8optionalIS2_ElRS2_ENKUlvE_clEvENKUlvE2_clEvEUlN3c108BFloat16ESD_E_St5arrayIPcLm3EEEEviT0_T1_)
        /*0554*/ 	.word	0x00000000


	//----- nvinfo : EIATTR_REGCOUNT
	.align		4
.L_326:
        /*0558*/ 	.byte	0x04, 0x2f
        /*055a*/ 	.short	(.L_328 - .L_327)
	.align		4
.L_327:
        /*055c*/ 	.word	index@(_ZN2at6native29vectorized_elementwise_kernelILi2EZZZNS0_29binary_cross_entropy_out_cudaERKNS_6TensorES4_RKSt8optionalIS2_ElRS2_ENKUlvE_clEvENKUlvE2_clEvEUlN3c108BFloat16ESD_E_St5arrayIPcLm3EEEEviT0_T1_)
        /*0560*/ 	.word	0x00000027


	//----- nvinfo : EIATTR_FRAME_SIZE
	.align		4
.L_328:
        /*0564*/ 	.byte	0x04, 0x11
        /*0566*/ 	.short	(.L_330 - .L_329)
	.align		4
.L_329:
        /*0568*/ 	.word	index@(_ZN2at6native29vectorized_elementwise_kernelILi2EZZZNS0_29binary_cross_entropy_out_cudaERKNS_6TensorES4_RKSt8optionalIS2_ElRS2_ENKUlvE_clEvENKUlvE2_clEvEUlN3c108BFloat16ESD_E_St5arrayIPcLm3EEEEviT0_T1_)
        /*056c*/ 	.word	0x00000000


	//----- nvinfo : EIATTR_REGCOUNT
	.align		4
.L_330:
        /*0570*/ 	.byte	0x04, 0x2f
        /*0572*/ 	.short	(.L_332 - .L_331)
	.align		4
.L_331:
        /*0574*/ 	.word	index@(_ZN2at6native27unrolled_elementwise_kernelIZZZNS0_29binary_cross_entropy_out_cudaERKNS_6TensorES4_RKSt8optionalIS2_ElRS2_ENKUlvE_clEvENKUlvE2_clEvEUlN3c108BFloat16ESD_E_St5arrayIPcLm3EELi4E23TrivialOffsetCalculatorILi2EjESI_ILi1EjENS0_6memory15LoadWithoutCastENSL_16StoreWithoutCastEEEviT_T0_T2_T3_T4_T5_)
        /*0578*/ 	.word	0x0000001f


	//----- nvinfo : EIATTR_FRAME_SIZE
	.align		4
.L_332:
        /*057c*/ 	.byte	0x04, 0x11
        /*057e*/ 	.short	(.L_334 - .L_333)
	.align		4
.L_333:
        /*0580*/ 	.word	index@(_ZN2at6native27unrolled_elementwise_kernelIZZZNS0_29binary_cross_entropy_out_cudaERKNS_6TensorES4_RKSt8optionalIS2_ElRS2_ENKUlvE_clEvENKUlvE2_clEvEUlN3c108BFloat16ESD_E_St5arrayIPcLm3EELi4E23TrivialOffsetCalculatorILi2EjESI_ILi1EjENS0_6memory15LoadWithoutCastENSL_16StoreWithoutCastEEEviT_T0_T2_T3_T4_T5_)
        /*0584*/ 	.word	0x00000000


	//----- nvinfo : EIATTR_REGCOUNT
	.align		4
.L_334:
        /*0588*/ 	.byte	0x04, 0x2f
        /*058a*/ 	.short	(.L_336 - .L_335)
	.align		4
.L_335:
        /*058c*/ 	.word	index@(_ZN2at6native18elementwise_kernelILi128ELi4EZNS0_22gpu_kernel_impl_nocastIZZZNS0_29binary_cross_entropy_out_cudaERKNS_6TensorES5_RKSt8optionalIS3_ElRS3_ENKUlvE_clEvENKUlvE2_clEvEUlN3c108BFloat16ESE_E_EEvRNS_18TensorIteratorBaseERKT_EUliE_EEviT1_)
        /*0590*/ 	.word	0x0000001a


	//----- nvinfo : EIATTR_FRAME_SIZE
	.align		4
.L_336:
        /*0594*/ 	.byte	0x04, 0x11
        /*0596*/ 	.short	(.L_338 - .L_337)
	.align		4
.L_337:
        /*0598*/ 	.word	index@(_ZN2at6native18elementwise_kernelILi128ELi4EZNS0_22gpu_kernel_impl_nocastIZZZNS0_29binary_cross_entropy_out_cudaERKNS_6TensorES5_RKSt8optionalIS3_ElRS3_ENKUlvE_clEvENKUlvE2_clEvEUlN3c108BFloat16ESE_E_EEvRNS_18TensorIteratorBaseERKT_EUliE_EEviT1_)
        /*059c*/ 	.word	0x00000000


	//----- nvinfo : EIATTR_REGCOUNT
	.align		4
.L_338:
        /*05a0*/ 	.byte	0x04, 0x2f
        /*05a2*/ 	.short	(.L_340 - .L_339)
	.align		4
.L_339:
        /*05a4*/ 	.word	index@(_ZN2at6native27unrolled_elementwise_kernelIZZZNS0_29binary_cross_entropy_out_cudaERKNS_6TensorES4_RKSt8optionalIS2_ElRS2_ENKUlvE_clEvENKUlvE2_clEvEUlN3c108BFloat16ESD_E_St5arrayIPcLm3EELi4E23TrivialOffsetCalculatorILi2EjESI_ILi1EjENS0_6memory12LoadWithCastILi2EEENSL_13StoreWithCastILi1EEEEEviT_T0_T2_T3_T4_T5_)
        /*05a8*/ 	.word	0x00000020


	//----- nvinfo : EIATTR_FRAME_SIZE
	.align		4
.L_340:
        /*05ac*/ 	.byte	0x04, 0x11
        /*05ae*/ 	.short	(.L_342 - .L_341)
	.align		4
.L_341:
        /*05b0*/ 	.word	index@(_ZN2at6native27unrolled_elementwise_kernelIZZZNS0_29binary_cross_entropy_out_cudaERKNS_6TensorES4_RKSt8optionalIS2_ElRS2_ENKUlvE_clEvENKUlvE2_clEvEUlN3c108BFloat16ESD_E_St5arrayIPcLm3EELi4E23TrivialOffsetCalculatorILi2EjESI_ILi1EjENS0_6memory12LoadWithCastILi2EEENSL_13StoreWithCastILi1EEEEEviT_T0_T2_T3_T4_T5_)
        /*05b4*/ 	.word	0x00000000


	//----- nvinfo : EIATTR_REGCOUNT
	.align		4
.L_342:
        /*05b8*/ 	.byte	0x04, 0x2f
        /*05ba*/ 	.short	(.L_344 - .L_343)
	.align		4
.L_343:
        /*05bc*/ 	.word	index@(_ZN2at6native18elementwise_kernelILi128ELi4EZNS0_15gpu_kernel_implIZZZNS0_29binary_cross_entropy_out_cudaERKNS_6TensorES5_RKSt8optionalIS3_ElRS3_ENKUlvE_clEvENKUlvE2_clEvEUlN3c108BFloat16ESE_E_EEvRNS_18TensorIteratorBaseERKT_EUliE_EEviT1_)
        /*05c0*/ 	.word	0x0000001b


	//----- nvinfo : EIATTR_FRAME_SIZE
	.align		4
.L_344:
        /*05c4*/ 	.byte	0x04, 0x11
        /*05c6*/ 	.short	(.L_346 - .L_345)
	.align		4
.L_345:
        /*05c8*/ 	.word	index@(_ZN2at6native18elementwise_kernelILi128ELi4EZNS0_15gpu_kernel_implIZZZNS0_29binary_cross_entropy_out_cudaERKNS_6TensorES5_RKSt8optionalIS3_ElRS3_ENKUlvE_clEvENKUlvE2_clEvEUlN3c108BFloat16ESE_E_EEvRNS_18TensorIteratorBaseERKT_EUliE_EEviT1_)
        /*05cc*/ 	.word	0x00000000


	//----- nvinfo : EIATTR_REGCOUNT
	.align		4
.L_346:
        /*05d0*/ 	.byte	0x04, 0x2f
        /*05d2*/ 	.short	(.L_348 - .L_347)
	.align		4
.L_347:
        /*05d4*/ 	.word	index@(_ZN2at6native39_GLOBAL__N__cee6930f_7_Loss_cu_5b0651e138nll_loss_forward_no_reduce_cuda_kernelIdhEEvlNS_27GenericPackedTensorAccessorIT_Lm2ENS_16DefaultPtrTraitsElEEPKT0_PS4_PKS4_ll)
        /*05d8*/ 	.word	0x0000001c


	//----- nvinfo : EIATTR_FRAME_SIZE
	.align		4
.L_348:
        /*05dc*/ 	.byte	0x04, 0x11
        /*05de*/ 	.short	(.L_350 - .L_349)
	.align		4
.L_349:
        /*05e0*/ 	.word	index@(_ZN2at6native39_GLOBAL__N__cee6930f_7_Loss_cu_5b0651e138nll_loss_forward_no_reduce_cuda_kernelIdhEEvlNS_27GenericPackedTensorAccessorIT_Lm2ENS_16DefaultPtrTraitsElEEPKT0_PS4_PKS4_ll)
        /*05e4*/ 	.word	0x00000000


	//----- nvinfo : EIATTR_REGCOUNT
	.align		4
.L_350:
        /*05e8*/ 	.byte	0x04, 0x2f
        /*05ea*/ 	.short	(.L_352 - .L_351)
	.align		4
.L_351:
        /*05ec*/ 	.word	index@(_ZN2at6native39_GLOBAL__N__cee6930f_7_Loss_cu_5b0651e138nll_loss_forward_no_reduce_cuda_kernelIdlEEvlNS_27GenericPackedTensorAccessorIT_Lm2ENS_16DefaultPtrTraitsElEEPKT0_PS4_PKS4_ll)
        /*05f0*/ 	.word	0x0000001d


	//----- nvinfo : EIATTR_FRAME_SIZE
	.align		4
.L_352:
        /*05f4*/ 	.byte	0x04, 0x11
        /*05f6*/ 	.short	(.L_354 - .L_353)
	.align		4
.L_353:
        /*05f8*/ 	.word	index@(_ZN2at6native39_GLOBAL__N__cee6930f_7_Loss_cu_5b0651e138nll_loss_forward_no_reduce_cuda_kernelIdlEEvlNS_27GenericPackedTensorAccessorIT_Lm2ENS_16DefaultPtrTraitsElEEPKT0_PS4_PKS4_ll)
        /*05fc*/ 	.word	0x00000000


	//----- nvinfo : EIATTR_REGCOUNT
	.align		4
.L_354:
        /*0600*/ 	.byte	0x04, 0x2f
        /*0602*/ 	.short	(.L_356 - .L_355)
	.align		4
.L_355:
        /*0604*/ 	.word	index@(_ZN2at6native39_GLOBAL__N__cee6930f_7_Loss_cu_5b0651e138nll_loss_forward_no_reduce_cuda_kernelIfhEEvlNS_27GenericPackedTensorAccessorIT_Lm2ENS_16DefaultPtrTraitsElEEPKT0_PS4_PKS4_ll)
        /*0608*/ 	.word	0x0000001c


	//----- nvinfo : EIATTR_FRAME_SIZE
	.align		4
.L_356:
        /*060c*/ 	.byte	0x04, 0x11
        /*060e*/ 	.short	(.L_358 - .L_357)
	.align		4
.L_357:
        /*0610*/ 	.word	index@(_ZN2at6native39_GLOBAL__N__cee6930f_7_Loss_cu_5b0651e138nll_loss_forward_no_reduce_cuda_kernelIfhEEvlNS_27GenericPackedTensorAccessorIT_Lm2ENS_16DefaultPtrTraitsElEEPKT0_PS4_PKS4_ll)
        /*0614*/ 	.word	0x00000000


	//----- nvinfo : EIATTR_REGCOUNT
	.align		4
.L_358:
        /*0618*/ 	.byte	0x04, 0x2f
        /*061a*/ 	.short	(.L_360 - .L_359)
	.align		4
.L_359:
        /*061c*/ 	.word	index@(_ZN2at6native39_GLOBAL__N__cee6930f_7_Loss_cu_5b0651e138nll_loss_forward_no_reduce_cuda_kernelIflEEvlNS_27GenericPackedTensorAccessorIT_Lm2ENS_16DefaultPtrTraitsElEEPKT0_PS4_PKS4_ll)
        /*0620*/ 	.word	0x0000001d


	//----- nvinfo : EIATTR_FRAME_SIZE
	.align		4
.L_360:
        /*0624*/ 	.byte	0x04, 0x11
        /*0626*/ 	.short	(.L_362 - .L_361)
	.align		4
.L_361:
        /*0628*/ 	.word	index@(_ZN2at6native39_GLOBAL__N__cee6930f_7_Loss_cu_5b0651e138nll_loss_forward_no_reduce_cuda_kernelIflEEvlNS_27GenericPackedTensorAccessorIT_Lm2ENS_16DefaultPtrTraitsElEEPKT0_PS4_PKS4_ll)
        /*062c*/ 	.word	0x00000000


	//----- nvinfo : EIATTR_REGCOUNT
	.align		4
.L_362:
        /*0630*/ 	.byte	0x04, 0x2f
        /*0632*/ 	.short	(.L_364 - .L_363)
	.align		4
.L_363:
        /*0634*/ 	.word	index@(_ZN2at6native39_GLOBAL__N__cee6930f_7_Loss_cu_5b0651e138nll_loss_forward_no_reduce_cuda_kernelIN3c104HalfEhEEvlNS_27GenericPackedTensorAccessorIT_Lm2ENS_16DefaultPtrTraitsElEEPKT0_PS6_PKS6_ll)
        /*0638*/ 	.word	0x0000001a


	//----- nvinfo : EIATTR_FRAME_SIZE
	.align		4
.L_364:
        /*063c*/ 	.byte	0x04, 0x11
        /*063e*/ 	.short	(.L_366 - .L_365)
	.align		4
.L_365:
        /*0640*/ 	.word	index@(_ZN2at6native39_GLOBAL__N__cee6930f_7_Loss_cu_5b0651e138nll_loss_forward_no_reduce_cuda_kernelIN3c104HalfEhEEvlNS_27GenericPackedTensorAccessorIT_Lm2ENS_16DefaultPtrTraitsElEEPKT0_PS6_PKS6_ll)
        /*0644*/ 	.word	0x00000000


	//----- nvinfo : EIATTR_REGCOUNT
	.align		4
.L_366:
        /*0648*/ 	.byte	0x04, 0x2f
        /*064a*/ 	.short	(.L_368 - .L_367)
	.align		4
.L_367:
        /*064c*/ 	.word	index@(_ZN2at6native39_GLOBAL__N__cee6930f_7_Loss_cu_5b0651e138nll_loss_forward_no_reduce_cuda_kernelIN3c104HalfElEEvlNS_27GenericPackedTensorAccessorIT_Lm2ENS_16DefaultPtrTraitsElEEPKT0_PS6_PKS6_ll)
        /*0650*/ 	.word	0x0000001b


	//----- nvinfo : EIATTR_FRAME_SIZE
	.align		4
.L_368:
        /*0654*/ 	.byte	0x04, 0x11
        /*0656*/ 	.short	(.L_370 - .L_369)
	.align		4
.L_369:
        /*0658*/ 	.word	index@(_ZN2at6native39_GLOBAL__N__cee6930f_7_Loss_cu_5b0651e138nll_loss_forward_no_reduce_cuda_kernelIN3c104HalfElEEvlNS_27GenericPackedTensorAccessorIT_Lm2ENS_16DefaultPtrTraitsElEEPKT0_PS6_PKS6_ll)
        /*065c*/ 	.word	0x00000000


	//----- nvinfo : EIATTR_REGCOUNT
	.align		4
.L_370:
        /*0660*/ 	.byte	0x04, 0x2f
        /*0662*/ 	.short	(.L_372 - .L_371)
	.align		4
.L_371:
        /*0664*/ 	.word	index@(_ZN2at6native39_GLOBAL__N__cee6930f_7_Loss_cu_5b0651e138nll_loss_forward_no_reduce_cuda_kernelIN3c108BFloat16EhEEvlNS_27GenericPackedTensorAccessorIT_Lm2ENS_16DefaultPtrTraitsElEEPKT0_PS6_PKS6_ll)
        /*0668*/ 	.word	0x0000001a


	//----- nvinfo : EIATTR_FRAME_SIZE
	.align		4
.L_372:
        /*066c*/ 	.byte	0x04, 0x11
        /*066e*/ 	.short	(.L_374 - .L_373)
	.align		4
.L_373:
        /*0670*/ 	.word	index@(_ZN2at6native39_GLOBAL__N__cee6930f_7_Loss_cu_5b0651e138nll_loss_forward_no_reduce_cuda_kernelIN3c108BFloat16EhEEvlNS_27GenericPackedTensorAccessorIT_Lm2ENS_16DefaultPtrTraitsElEEPKT0_PS6_PKS6_ll)
        /*0674*/ 	.word	0x00000000


	//----- nvinfo : EIATTR_REGCOUNT
	.align		4
.L_374:
        /*0678*/ 	.byte	0x04, 0x2f
        /*067a*/ 	.short	(.L_376 - .L_375)
	.align		4
.L_375:
        /*067c*/ 	.word	index@(_ZN2at6native39_GLOBAL__N__cee6930f_7_Loss_cu_5b0651e138nll_loss_forward_no_reduce_cuda_kernelIN3c108BFloat16ElEEvlNS_27GenericPackedTensorAccessorIT_Lm2ENS_16DefaultPtrTraitsElEEPKT0_PS6_PKS6_ll)
        /*0680*/ 	.word	0x0000001b


	//----- nvinfo : EIATTR_FRAME_SIZE
	.align		4
.L_376:
        /*0684*/ 	.byte	0x04, 0x11
        /*0686*/ 	.short	(.L_378 - .L_377)
	.align		4
.L_377:
        /*0688*/ 	.word	index@(_ZN2at6native39_GLOBAL__N__cee6930f_7_Loss_cu_5b0651e138nll_loss_forward_no_reduce_cuda_kernelIN3c108BFloat16ElEEvlNS_27GenericPackedTensorAccessorIT_Lm2ENS_16DefaultPtrTraitsElEEPKT0_PS6_PKS6_ll)
        /*068c*/ 	.word	0x00000000


	//----- nvinfo : EIATTR_REGCOUNT
	.align		4
.L_378:
        /*0690*/ 	.byte	0x04, 0x2f
        /*0692*/ 	.short	(.L_380 - .L_379)
	.align		4
.L_379:
        /*0694*/ 	.word	index@(_ZN2at6native39_GLOBAL__N__cee6930f_7_Loss_cu_5b0651e138nll_loss_forward_reduce_cuda_kernel_1dIdhEEvPT_S4_PKS3_PKT0_S6_bll)
        /*0698*/ 	.word	0x00000018


	//----- nvinfo : EIATTR_FRAME_SIZE
	.align		4
.L_380:
        /*069c*/ 	.byte	0x04, 0x11
        /*069e*/ 	.short	(.L_382 - .L_381)
	.align		4
.L_381:
        /*06a0*/ 	.word	index@(_ZN2at6native39_GLOBAL__N__cee6930f_7_Loss_cu_5b0651e138nll_loss_forward_reduce_cuda_kernel_1dIdhEEvPT_S4_PKS3_PKT0_S6_bll)
        /*06a4*/ 	.word	0x00000000


	//----- nvinfo : EIATTR_REGCOUNT
	.align		4
.L_382:
        /*06a8*/ 	.byte	0x04, 0x2f
        /*06aa*/ 	.short	(.L_384 - .L_383)
	.align		4
.L_383:
        /*06ac*/ 	.word	index@(_ZN2at6native39_GLOBAL__N__cee6930f_7_Loss_cu_5b0651e138nll_loss_forward_reduce_cuda_kernel_1dIdlEEvPT_S4_PKS3_PKT0_S6_bll)
        /*06b0*/ 	.word	0x00000018


	//----- nvinfo : EIATTR_FRAME_SIZE
	.align		4
.L_384:
        /*06b4*/ 	.byte	0x04, 0x11
        /*06b6*/ 	.short	(.L_386 - .L_385)
	.align		4
.L_385:
        /*06b8*/ 	.word	index@(_ZN2at6native39_GLOBAL__N__cee6930f_7_Loss_cu_5b0651e138nll_loss_forward_reduce_cuda_kernel_1dIdlEEvPT_S4_PKS3_PKT0_S6_bll)
        /*06bc*/ 	.word	0x00000000


	//----- nvinfo : EIATTR_REGCOUNT
	.align		4
.L_386:
        /*06c0*/ 	.byte	0x04, 0x2f
        /*06c2*/ 	.short	(.L_388 - .L_387)
	.align		4
.L_387:
        /*06c4*/ 	.word	index@(_ZN2at6native39_GLOBAL__N__cee6930f_7_Loss_cu_5b0651e138nll_loss_forward_reduce_cuda_kernel_1dIfhEEvPT_S4_PKS3_PKT0_S6_bll)
        /*06c8*/ 	.word	0x00000018


	//----- nvinfo : EIATTR_FRAME_SIZE
	.align		4
.L_388:
        /*06cc*/ 	.byte	0x04, 0x11
        /*06ce*/ 	.short	(.L_390 - .L_389)
	.align		4
.L_389:
        /*06d0*/ 	.word	index@(_ZN2at6native39_GLOBAL__N__cee6930f_7_Loss_cu_5b0651e138nll_loss_forward_reduce_cuda_kernel_1dIfhEEvPT_S4_PKS3_PKT0_S6_bll)
        /*06d4*/ 	.word	0x00000000


	//----- nvinfo : EIATTR_REGCOUNT
	.align		4
.L_390:
        /*06d8*/ 	.byte	0x04, 0x2f
        /*06da*/ 	.short	(.L_392 - .L_391)
	.align		4
.L_391:
        /*06dc*/ 	.word	index@(_ZN2at6native39_GLOBAL__N__cee6930f_7_Loss_cu_5b0651e138nll_loss_forward_reduce_cuda_kernel_1dIflEEvPT_S4_PKS3_PKT0_S6_bll)
        /*06e0*/ 	.word	0x00000018


	//----- nvinfo : EIATTR_FRAME_SIZE
	.align		4
.L_392:
        /*06e4*/ 	.byte	0x04, 0x11
        /*06e6*/ 	.short	(.L_394 - .L_393)
	.align		4
.L_393:
        /*06e8*/ 	.word	index@(_ZN2at6native39_GLOBAL__N__cee6930f_7_Loss_cu_5b0651e138nll_loss_forward_reduce_cuda_kernel_1dIflEEvPT_S4_PKS3_PKT0_S6_bll)
        /*06ec*/ 	.word	0x00000000


	//----- nvinfo : EIATTR_REGCOUNT
	.align		4
.L_394:
        /*06f0*/ 	.byte	0x04, 0x2f
        /*06f2*/ 	.short	(.L_396 - .L_395)
	.align		4
.L_395:
        /*06f4*/ 	.word	index@(_ZN2at6native39_GLOBAL__N__cee6930f_7_Loss_cu_5b0651e138nll_loss_forward_reduce_cuda_kernel_1dIN3c104HalfEhEEvPT_S6_PKS5_PKT0_S8_bll)
        /*06f8*/ 	.word	0x00000018


	//----- nvinfo : EIATTR_FRAME_SIZE
	.align		4
.L_396:
        /*06fc*/ 	.byte	0x04, 0x11
        /*06fe*/ 	.short	(.L_398 - .L_397)
	.align		4
.L_397:
        /*0700*/ 	.word	index@(_ZN2at6native39_GLOBAL__N__cee6930f_7_Loss_cu_5b0651e138nll_loss_forward_reduce_cuda_kernel_1dIN3c104HalfEhEEvPT_S6_PKS5_PKT0_S8_bll)
        /*0704*/ 	.word	0x00000000


	//----- nvinfo : EIATTR_REGCOUNT
	.align		4
.L_398:
        /*0708*/ 	.byte	0x04, 0x2f
        /*070a*/ 	.short	(.L_400 - .L_399)
	.align		4
.L_399:
        /*070c*/ 	.word	index@(_ZN2at6native39_GLOBAL__N__cee6930f_7_Loss_cu_5b0651e138nll_loss_forward_reduce_cuda_kernel_1dIN3c104HalfElEEvPT_S6_PKS5_PKT0_S8_bll)
        /*0710*/ 	.word	0x00000018


	//----- nvinfo : EIATTR_FRAME_SIZE
	.align		4
.L_400:
        /*0714*/ 	.byte	0x04, 0x11
        /*0716*/ 	.short	(.L_402 - .L_401)
	.align		4
.L_401:
        /*0718*/ 	.word	index@(_ZN2at6native39_GLOBAL__N__cee6930f_7_Loss_cu_5b0651e138nll_loss_forward_reduce_cuda_kernel_1dIN3c104HalfElEEvPT_S6_PKS5_PKT0_S8_bll)
        /*071c*/ 	.word	0x00000000


	//----- nvinfo : EIATTR_REGCOUNT
	.align		4
.L_402:
        /*0720*/ 	.byte	0x04, 0x2f
        /*0722*/ 	.short	(.L_404 - .L_403)
	.align		4
.L_403:
        /*0724*/ 	.word	index@(_ZN2at6native39_GLOBAL__N__cee6930f_7_Loss_cu_5b0651e138nll_loss_forward_reduce_cuda_kernel_1dIN3c108BFloat16EhEEvPT_S6_PKS5_PKT0_S8_bll)
        /*0728*/ 	.word	0x00000018


	//----- nvinfo : EIATTR_FRAME_SIZE
	.align		4
.L_404:
        /*072c*/ 	.byte	0x04, 0x11
        /*072e*/ 	.short	(.L_406 - .L_405)
	.align		4
.L_405:
        /*0730*/ 	.word	index@(_ZN2at6native39_GLOBAL__N__cee6930f_7_Loss_cu_5b0651e138nll_loss_forward_reduce_cuda_kernel_1dIN3c108BFloat16EhEEvPT_S6_PKS5_PKT0_S8_bll)
        /*0734*/ 	.word	0x00000000


	//----- nvinfo : EIATTR_REGCOUNT
	.align		4
.L_406:
        /*0738*/ 	.byte	0x04, 0x2f
        /*073a*/ 	.short	(.L_408 - .L_407)
	.align		4
.L_407:
        /*073c*/ 	.word	index@(_ZN2at6native39_GLOBAL__N__cee6930f_7_Loss_cu_5b0651e138nll_loss_forward_reduce_cuda_kernel_1dIN3c108BFloat16ElEEvPT_S6_PKS5_PKT0_S8_bll)
        /*0740*/ 	.word	0x00000018


	//----- nvinfo : EIATTR_FRAME_SIZE
	.align		4
.L_408:
        /*0744*/ 	.byte	0x04, 0x11
        /*0746*/ 	.short	(.L_410 - .L_409)
	.align		4
.L_409:
        /*0748*/ 	.word	index@(_ZN2at6native39_GLOBAL__N__cee6930f_7_Loss_cu_5b0651e138nll_loss_forward_reduce_cuda_kernel_1dIN3c108BFloat16ElEEvPT_S6_PKS5_PKT0_S8_bll)
        /*074c*/ 	.word	0x00000000


	//----- nvinfo : EIATTR_REGCOUNT
	.align		4
.L_410:
        /*0750*/ 	.byte	0x04, 0x2f
        /*0752*/ 	.short	(.L_412 - .L_411)
	.align		4
.L_411:
        /*0754*/ 	.word	index@(_ZN2at6native39_GLOBAL__N__cee6930f_7_Loss_cu_5b0651e138nll_loss_forward_reduce_cuda_kernel_2dIddhEEvPT_S4_PKS3_PKT1_S6_bllll)
        /*0758*/ 	.word	0x0000001c


	//----- nvinfo : EIATTR_FRAME_SIZE
	.align		4
.L_412:
        /*075c*/ 	.byte	0x04, 0x11
        /*075e*/ 	.short	(.L_414 - .L_413)
	.align		4
.L_413:
        /*0760*/ 	.word	index@($__internal_5_$__cuda_sm20_div_rn_f64_full)
        /*0764*/ 	.word	0x00000000


	//----- nvinfo : EIATTR_FRAME_SIZE
	.align		4
.L_414:
        /*0768*/ 	.byte	0x04, 0x11
        /*076a*/ 	.short	(.L_416 - .L_415)
	.align		4
.L_415:
        /*076c*/ 	.word	index@(_ZN2at6native39_GLOBAL__N__cee6930f_7_Loss_cu_5b0651e138nll_loss_forward_reduce_cuda_kernel_2dIddhEEvPT_S4_PKS3_PKT1_S6_bllll)
        /*0770*/ 	.word	0x00000000


	//----- nvinfo : EIATTR_REGCOUNT
	.align		4
.L_416:
        /*0774*/ 	.byte	0x04, 0x2f
        /*0776*/ 	.short	(.L_418 - .L_417)
	.align		4
.L_417:
        /*0778*/ 	.word	index@(_ZN2at6native39_GLOBAL__N__cee6930f_7_Loss_cu_5b0651e138nll_loss_forward_reduce_cuda_kernel_2dIddlEEvPT_S4_PKS3_PKT1_S6_bllll)
        /*077c*/ 	.word	0x0000001c


	//----- nvinfo : EIATTR_FRAME_SIZE
	.align		4
.L_418:
        /*0780*/ 	.byte	0x04, 0x11
        /*0782*/ 	.short	(.L_420 - .L_419)
	.align		4
.L_419:
        /*0784*/ 	.word	index@($__internal_4_$__cuda_sm20_div_rn_f64_full)
        /*0788*/ 	.word	0x00000000


	//----- nvinfo : EIATTR_FRAME_SIZE
	.align		4
.L_420:
        /*078c*/ 	.byte	0x04, 0x11
        /*078e*/ 	.short	(.L_422 - .L_421)
	.align		4
.L_421:
        /*0790*/ 	.word	index@(_ZN2at6native39_GLOBAL__N__cee6930f_7_Loss_cu_5b0651e138nll_loss_forward_reduce_cuda_kernel_2dIddlEEvPT_S4_PKS3_PKT1_S6_bllll)
        /*0794*/ 	.word	0x00000000


	//----- nvinfo : EIATTR_REGCOUNT
	.align		4
.L_422:
        /*0798*/ 	.byte	0x04, 0x2f
        /*079a*/ 	.short	(.L_424 - .L_423)
	.align		4
.L_423:
        /*079c*/ 	.word	index@(_ZN2at6native39_GLOBAL__N__cee6930f_7_Loss_cu_5b0651e138nll_loss_forward_reduce_cuda_kernel_2dIffhEEvPT_S4_PKS3_PKT1_S6_bllll)
        /*07a0*/ 	.word	0x0000001c


	//----- nvinfo : EIATTR_FRAME_SIZE
	.align		4
.L_424:
        /*07a4*/ 	.byte	0x04, 0x11
        /*07a6*/ 	.short	(.L_426 - .L_425)
	.align		4
.L_425:
        /*07a8*/ 	.word	index@(_ZN2at6native39_GLOBAL__N__cee6930f_7_Loss_cu_5b0651e138nll_loss_forward_reduce_cuda_kernel_2dIffhEEvPT_S4_PKS3_PKT1_S6_bllll)
        /*07ac*/ 	.word	0x00000000


	//----- nvinfo : EIATTR_REGCOUNT
	.align		4
.L_426:
        /*07b0*/ 	.byte	0x04, 0x2f
        /*07b2*/ 	.short	(.L_428 - .L_427)
	.align		4
.L_427:
        /*07b4*/ 	.word	index@(_ZN2at6native39_GLOBAL__N__cee6930f_7_Loss_cu_5b0651e138nll_loss_forward_reduce_cuda_kernel_2dIfflEEvPT_S4_PKS3_PKT1_S6_bllll)
        /*07b8*/ 	.word	0x0000001c


	//----- nvinfo : EIATTR_FRAME_SIZE
	.align		4
.L_428:
        /*07bc*/ 	.byte	0x04, 0x11
        /*07be*/ 	.short	(.L_430 - .L_429)
	.align		4
.L_429:
        /*07c0*/ 	.word	index@(_ZN2at6native39_GLOBAL__N__cee6930f_7_Loss_cu_5b0651e138nll_loss_forward_reduce_cuda_kernel_2dIfflEEvPT_S4_PKS3_PKT1_S6_bllll)
        /*07c4*/ 	.word	0x00000000


	//----- nvinfo : EIATTR_REGCOUNT
	.align		4
.L_430:
        /*07c8*/ 	.byte	0x04, 0x2f
        /*07ca*/ 	.short	(.L_432 - .L_431)
	.align		4
.L_431:
        /*07cc*/ 	.word	index@(_ZN2at6native39_GLOBAL__N__cee6930f_7_Loss_cu_5b0651e138nll_loss_forward_reduce_cuda_kernel_2dIN3c104HalfEfhEEvPT_S6_PKS5_PKT1_S8_bllll)
        /*07d0*/ 	.word	0x0000001c


	//----- nvinfo : EIATTR_FRAME_SIZE
	.align		4
.L_432:
        /*07d4*/ 	.byte	0x04, 0x11
        /*07d6*/ 	.short	(.L_434 - .L_433)
	.align		4
.L_433:
        /*07d8*/ 	.word	index@(_ZN2at6native39_GLOBAL__N__cee6930f_7_Loss_cu_5b0651e138nll_loss_forward_reduce_cuda_kernel_2dIN3c104HalfEfhEEvPT_S6_PKS5_PKT1_S8_bllll)
        /*07dc*/ 	.word	0x00000000


	//----- nvinfo : EIATTR_REGCOUNT
	.align		4
.L_434:
        /*07e0*/ 	.byte	0x04, 0x2f
        /*07e2*/ 	.short	(.L_436 - .L_435)
	.align		4
.L_435:
        /*07e4*/ 	.word	index@(_ZN2at6native39_GLOBAL__N__cee6930f_7_Loss_cu_5b0651e138nll_loss_forward_reduce_cuda_kernel_2dIN3c104HalfEflEEvPT_S6_PKS5_PKT1_S8_bllll)
        /*07e8*/ 	.word	0x0000001c


	//----- nvinfo : EIATTR_FRAME_SIZE
	.align		4
.L_436:
        /*07ec*/ 	.byte	0x04, 0x11
        /*07ee*/ 	.short	(.L_438 - .L_437)
	.align		4
.L_437:
        /*07f0*/ 	.word	index@(_ZN2at6native39_GLOBAL__N__cee6930f_7_Loss_cu_5b0651e138nll_loss_forward_reduce_cuda_kernel_2dIN3c104HalfEflEEvPT_S6_PKS5_PKT1_S8_bllll)
        /*07f4*/ 	.word	0x00000000


	//----- nvinfo : EIATTR_REGCOUNT
	.align		4
.L_438:
        /*07f8*/ 	.byte	0x04, 0x2f
        /*07fa*/ 	.short	(.L_440 - .L_439)
	.align		4
.L_439:
        /*07fc*/ 	.word	index@(_ZN2at6native39_GLOBAL__N__cee6930f_7_Loss_cu_5b0651e138nll_loss_forward_reduce_cuda_kernel_2dIN3c108BFloat16EfhEEvPT_S6_PKS5_PKT1_S8_bllll)
        /*0800*/ 	.word	0x0000001c


	//----- nvinfo : EIATTR_FRAME_SIZE
	.align		4
.L_440:
        /*0804*/ 	.byte	0x04, 0x11
        /*0806*/ 	.short	(.L_442 - .L_441)
	.align		4
.L_441:
        /*0808*/ 	.word	index@(_ZN2at6native39_GLOBAL__N__cee6930f_7_Loss_cu_5b0651e138nll_loss_forward_reduce_cuda_kernel_2dIN3c108BFloat16EfhEEvPT_S6_PKS5_PKT1_S8_bllll)
        /*080c*/ 	.word	0x00000000


	//----- nvinfo : EIATTR_REGCOUNT
	.align		4
.L_442:
        /*0810*/ 	.byte	0x04, 0x2f
        /*0812*/ 	.short	(.L_444 - .L_443)
	.align		4
.L_443:
        /*0814*/ 	.word	index@(_ZN2at6native39_GLOBAL__N__cee6930f_7_Loss_cu_5b0651e138nll_loss_forward_reduce_cuda_kernel_2dIN3c108BFloat16EflEEvPT_S6_PKS5_PKT1_S8_bllll)
        /*0818*/ 	.word	0x0000001c


	//----- nvinfo : EIATTR_FRAME_SIZE
	.align		4
.L_444:
        /*081c*/ 	.byte	0x04, 0x11
        /*081e*/ 	.short	(.L_446 - .L_445)
	.align		4
.L_445:
        /*0820*/ 	.word	index@(_ZN2at6native39_GLOBAL__N__cee6930f_7_Loss_cu_5b0651e138nll_loss_forward_reduce_cuda_kernel_2dIN3c108BFloat16EflEEvPT_S6_PKS5_PKT1_S8_bllll)
        /*0824*/ 	.word	0x00000000


	//----- nvinfo : EIATTR_REGCOUNT
	.align		4
.L_446:
        /*0828*/ 	.byte	0x04, 0x2f
        /*082a*/ 	.short	(.L_448 - .L_447)
	.align		4
.L_447:
        /*082c*/ 	.word	index@(_ZN2at6native39_GLOBAL__N__cee6930f_7_Loss_cu_5b0651e139nll_loss_backward_no_reduce_cuda_kernelIdhEEviPKT0_NS_27GenericPackedTensorAccessorIKT_Lm1ENS_16DefaultPtrTraitsElEENS6_IS7_Lm2ES9_lEEPS8_ll)
        /*0830*/ 	.word	0x0000001a


	//----- nvinfo : EIATTR_FRAME_SIZE
	.align		4
.L_448:
        /*0834*/ 	.byte	0x04, 0x11
        /*0836*/ 	.short	(.L_450 - .L_449)
	.align		4
.L_449:
        /*0838*/ 	.word	index@(_ZN2at6native39_GLOBAL__N__cee6930f_7_Loss_cu_5b0651e139nll_loss_backward_no_reduce_cuda_kernelIdhEEviPKT0_NS_27GenericPackedTensorAccessorIKT_Lm1ENS_16DefaultPtrTraitsElEENS6_IS7_Lm2ES9_lEEPS8_ll)
        /*083c*/ 	.word	0x00000000


	//----- nvinfo : EIATTR_REGCOUNT
	.align		4
.L_450:
        /*0840*/ 	.byte	0x04, 0x2f
        /*0842*/ 	.short	(.L_452 - .L_451)
	.align		4
.L_451:
        /*0844*/ 	.word	index@(_ZN2at6native39_GLOBAL__N__cee6930f_7_Loss_cu_5b0651e139nll_loss_backward_no_reduce_cuda_kernelIdlEEviPKT0_NS_27GenericPackedTensorAccessorIKT_Lm1ENS_16DefaultPtrTraitsElEENS6_IS7_Lm2ES9_lEEPS8_ll)
        /*0848*/ 	.word	0x0000001b


	//----- nvinfo : EIATTR_FRAME_SIZE
	.align		4
.L_452:
        /*084c*/ 	.byte	0x04, 0x11
        /*084e*/ 	.short	(.L_454 - .L_453)
	.align		4
.L_453:
        /*0850*/ 	.word	index@(_ZN2at6native39_GLOBAL__N__cee6930f_7_Loss_cu_5b0651e139nll_loss_backward_no_reduce_cuda_kernelIdlEEviPKT0_NS_27GenericPackedTensorAccessorIKT_Lm1ENS_16DefaultPtrTraitsElEENS6_IS7_Lm2ES9_lEEPS8_ll)
        /*0854*/ 	.word	0x00000000


	//----- nvinfo : EIATTR_REGCOUNT
	.align		4
.L_454:
        /*0858*/ 	.byte	0x04, 0x2f
        /*085a*/ 	.short	(.L_456 - .L_455)
	.align		4
.L_455:
        /*085c*/ 	.word	index@(_ZN2at6native39_GLOBAL__N__cee6930f_7_Loss_cu_5b0651e139nll_loss_backward_no_reduce_cuda_kernelIfhEEviPKT0_NS_27GenericPackedTensorAccessorIKT_Lm1ENS_16DefaultPtrTraitsElEENS6_IS7_Lm2ES9_lEEPS8_ll)
        /*0860*/ 	.word	0x0000001a


	//----- nvinfo : EIATTR_FRAME_SIZE
	.align		4
.L_456:
        /*0864*/ 	.byte	0x04, 0x11
        /*0866*/ 	.short	(.L_458 - .L_457)
	.align		4
.L_457:
        /*0868*/ 	.word	index@(_ZN2at6native39_GLOBAL__N__cee6930f_7_Loss_cu_5b0651e139nll_loss_backward_no_reduce_cuda_kernelIfhEEviPKT0_NS_27GenericPackedTensorAccessorIKT_Lm1ENS_16DefaultPtrTraitsElEENS6_IS7_Lm2ES9_lEEPS8_ll)
        /*086c*/ 	.word	0x00000000


	//----- nvinfo : EIATTR_REGCOUNT
	.align		4
.L_458:
        /*0870*/ 	.byte	0x04, 0x2f
        /*0872*/ 	.short	(.L_460 - .L_459)
	.align		4
.L_459:
        /*0874*/ 	.word	index@(_ZN2at6native39_GLOBAL__N__cee6930f_7_Loss_cu_5b0651e139nll_loss_backward_no_reduce_cuda_kernelIflEEviPKT0_NS_27GenericPackedTensorAccessorIKT_Lm1ENS_16DefaultPtrTraitsElEENS6_IS7_Lm2ES9_lEEPS8_ll)
        /*0878*/ 	.word	0x0000001b


	//----- nvinfo : EIATTR_FRAME_SIZE
	.align		4
.L_460:
        /*087c*/ 	.byte	0x04, 0x11
        /*087e*/ 	.short	(.L_462 - .L_461)
	.align		4
.L_461:
        /*0880*/ 	.word	index@(_ZN2at6native39_GLOBAL__N__cee6930f_7_Loss_cu_5b0651e139nll_loss_backward_no_reduce_cuda_kernelIflEEviPKT0_NS_27GenericPackedTensorAccessorIKT_Lm1ENS_16DefaultPtrTraitsElEENS6_IS7_Lm2ES9_lEEPS8_ll)
        /*0884*/ 	.word	0x00000000


	//----- nvinfo : EIATTR_REGCOUNT
	.align		4
.L_462:
        /*0888*/ 	.byte	0x04, 0x2f
        /*088a*/ 	.short	(.L_464 - .L_463)
	.align		4
.L_463:
        /*088c*/ 	.word	index@(_ZN2at6native39_GLOBAL__N__cee6930f_7_Loss_cu_5b0651e139nll_loss_backward_no_reduce_cuda_kernelIN3c104HalfEhEEviPKT0_NS_27GenericPackedTensorAccessorIKT_Lm1ENS_16DefaultPtrTraitsElEENS8_IS9_Lm2ESB_lEEPSA_ll)
        /*0890*/ 	.word	0x0000001a


	//----- nvinfo : EIATTR_FRAME_SIZE
	.align		4
.L_464:
        /*0894*/ 	.byte	0x04, 0x11
        /*0896*/ 	.short	(.L_466 - .L_465)
	.align		4
.L_465:
        /*0898*/ 	.word	index@(_ZN2at6native39_GLOBAL__N__cee6930f_7_Loss_cu_5b0651e139nll_loss_backward_no_reduce_cuda_kernelIN3c104HalfEhEEviPKT0_NS_27GenericPackedTensorAccessorIKT_Lm1ENS_16DefaultPtrTraitsElEENS8_IS9_Lm2ESB_lEEPSA_ll)
        /*089c*/ 	.word	0x00000000


	//----- nvinfo : EIATTR_REGCOUNT
	.align		4
.L_466:
        /*08a0*/ 	.byte	0x04, 0x2f
        /*08a2*/ 	.short	(.L_468 - .L_467)
	.align		4
.L_467:
        /*08a4*/ 	.word	index@(_ZN2at6native39_GLOBAL__N__cee6930f_7_Loss_cu_5b0651e139nll_loss_backward_no_reduce_cuda_kernelIN3c104HalfElEEviPKT0_NS_27GenericPackedTensorAccessorIKT_Lm1ENS_16DefaultPtrTraitsElEENS8_IS9_Lm2ESB_lEEPSA_ll)
        /*08a8*/ 	.word	0x0000001b


	//----- nvinfo : EIATTR_FRAME_SIZE
	.align		4
.L_468:
        /*08ac*/ 	.byte	0x04, 0x11
        /*08ae*/ 	.short	(.L_470 - .L_469)
	.align		4
.L_469:
        /*08b0*/ 	.word	index@(_ZN2at6native39_GLOBAL__N__cee6930f_7_Loss_cu_5b0651e139nll_loss_backward_no_reduce_cuda_kernelIN3c104HalfElEEviPKT0_NS_27GenericPackedTensorAccessorIKT_Lm1ENS_16DefaultPtrTraitsElEENS8_IS9_Lm2ESB_lEEPSA_ll)
        /*08b4*/ 	.word	0x00000000


	//----- nvinfo : EIATTR_REGCOUNT
	.align		4
.L_470:
        /*08b8*/ 	.byte	0x04, 0x2f
        /*08ba*/ 	.short	(.L_472 - .L_471)
	.align		4
.L_471:
        /*08bc*/ 	.word	index@(_ZN2at6native39_GLOBAL__N__cee6930f_7_Loss_cu_5b0651e139nll_loss_backward_no_reduce_cuda_kernelIN3c108BFloat16EhEEviPKT0_NS_27GenericPackedTensorAccessorIKT_Lm1ENS_16DefaultPtrTraitsElEENS8_IS9_Lm2ESB_lEEPSA_ll)
        /*08c0*/ 	.word	0x0000001a


	//----- nvinfo : EIATTR_FRAME_SIZE
	.align		4
.L_472:
        /*08c4*/ 	.byte	0x04, 0x11
        /*08c6*/ 	.short	(.L_474 - .L_473)
	.align		4
.L_473:
        /*08c8*/ 	.word	index@(_ZN2at6native39_GLOBAL__N__cee6930f_7_Loss_cu_5b0651e139nll_loss_backward_no_reduce_cuda_kernelIN3c108BFloat16EhEEviPKT0_NS_27GenericPackedTensorAccessorIKT_Lm1ENS_16DefaultPtrTraitsElEENS8_IS9_Lm2ESB_lEEPSA_ll)
        /*08cc*/ 	.word	0x00000000


	//----- nvinfo : EIATTR_REGCOUNT
	.align		4
.L_474:
        /*08d0*/ 	.byte	0x04, 0x2f
        /*08d2*/ 	.short	(.L_476 - .L_475)
	.align		4
.L_475:
        /*08d4*/ 	.word	index@(_ZN2at6native39_GLOBAL__N__cee6930f_7_Loss_cu_5b0651e139nll_loss_backward_no_reduce_cuda_kernelIN3c108BFloat16ElEEviPKT0_NS_27GenericPackedTensorAccessorIKT_Lm1ENS_16DefaultPtrTraitsElEENS8_IS9_Lm2ESB_lEEPSA_ll)
        /*08d8*/ 	.word	0x0000001b


	//----- nvinfo : EIATTR_FRAME_SIZE
	.align		4
.L_476:
        /*08dc*/ 	.byte	0x04, 0x11
        /*08de*/ 	.short	(.L_478 - .L_477)
	.align		4
.L_477:
        /*08e0*/ 	.word	index@(_ZN2at6native39_GLOBAL__N__cee6930f_7_Loss_cu_5b0651e139nll_loss_backward_no_reduce_cuda_kernelIN3c108BFloat16ElEEviPKT0_NS_27GenericPackedTensorAccessorIKT_Lm1ENS_16DefaultPtrTraitsElEENS8_IS9_Lm2ESB_lEEPSA_ll)
        /*08e4*/ 	.word	0x00000000


	//----- nvinfo : EIATTR_REGCOUNT
	.align		4
.L_478:
        /*08e8*/ 	.byte	0x04, 0x2f
        /*08ea*/ 	.short	(.L_480 - .L_479)
	.align		4
.L_479:
        /*08ec*/ 	.word	index@(_ZN2at6native39_GLOBAL__N__cee6930f_7_Loss_cu_5b0651e139nll_loss_backward_reduce_cuda_kernel_1dIdhEEvPT_PKS3_S6_PKT0_S6_bll)
        /*08f0*/ 	.word	0x00000019


	//----- nvinfo : EIATTR_FRAME_SIZE
	.align		4
.L_480:
        /*08f4*/ 	.byte	0x04, 0x11
        /*08f6*/ 	.short	(.L_482 - .L_481)
	.align		4
.L_481:
        /*08f8*/ 	.word	index@($__internal_3_$__cuda_sm20_div_rn_f64_full)
        /*08fc*/ 	.word	0x00000000


	//----- nvinfo : EIATTR_FRAME_SIZE
	.align		4
.L_482:
        /*0900*/ 	.byte	0x04, 0x11
        /*0902*/ 	.short	(.L_484 - .L_483)
	.align		4
.L_483:
        /*0904*/ 	.word	index@(_ZN2at6native39_GLOBAL__N__cee6930f_7_Loss_cu_5b0651e139nll_loss_backward_reduce_cuda_kernel_1dIdhEEvPT_PKS3_S6_PKT0_S6_bll)
        /*0908*/ 	.word	0x00000000


	//----- nvinfo : EIATTR_REGCOUNT
	.align		4
.L_484:
        /*090c*/ 	.byte	0x04, 0x2f
        /*090e*/ 	.short	(.L_486 - .L_485)
	.align		4
.L_485:
        /*0910*/ 	.word	index@(_ZN2at6native39_GLOBAL__N__cee6930f_7_Loss_cu_5b0651e139nll_loss_backward_reduce_cuda_kernel_1dIdlEEvPT_PKS3_S6_PKT0_S6_bll)
        /*0914*/ 	.word	0x00000019


	//----- nvinfo : EIATTR_FRAME_SIZE
	.align		4
.L_486:
        /*0918*/ 	.byte	0x04, 0x11
        /*091a*/ 	.short	(.L_488 - .L_487)
	.align		4
.L_487:
        /*091c*/ 	.word	index@($__internal_2_$__cuda_sm20_div_rn_f64_full)
        /*0920*/ 	.word	0x00000000


	//----- nvinfo : EIATTR_FRAME_SIZE
	.align		4
.L_488:
        /*0924*/ 	.byte	0x04, 0x11
        /*0926*/ 	.short	(.L_490 - .L_489)
	.align		4
.L_489:
        /*0928*/ 	.word	index@(_ZN2at6native39_GLOBAL__N__cee6930f_7_Loss_cu_5b0651e139nll_loss_backward_reduce_cuda_kernel_1dIdlEEvPT_PKS3_S6_PKT0_S6_bll)
        /*092c*/ 	.word	0x00000000


	//----- nvinfo : EIATTR_REGCOUNT
	.align		4
.L_490:
        /*0930*/ 	.byte	0x04, 0x2f
        /*0932*/ 	.short	(.L_492 - .L_491)
	.align		4
.L_491:
        /*0934*/ 	.word	index@(_ZN2at6native39_GLOBAL__N__cee6930f_7_Loss_cu_5b0651e139nll_loss_backward_reduce_cuda_kernel_1dIfhEEvPT_PKS3_S6_PKT0_S6_bll)
        /*0938*/ 	.word	0x00000018


	//----- nvinfo : EIATTR_FRAME_SIZE
	.align		4
.L_492:
        /*093c*/ 	.byte	0x04, 0x11
        /*093e*/ 	.short	(.L_494 - .L_493)
	.align		4
.L_493:
        /*0940*/ 	.word	index@(_ZN2at6native39_GLOBAL__N__cee6930f_7_Loss_cu_5b0651e139nll_loss_backward_reduce_cuda_kernel_1dIfhEEvPT_PKS3_S6_PKT0_S6_bll)
        /*0944*/ 	.word	0x00000000


	//----- nvinfo : EIATTR_REGCOUNT
	.align		4
.L_494:
        /*0948*/ 	.byte	0x04, 0x2f
        /*094a*/ 	.short	(.L_496 - .L_495)
	.align		4
.L_495:
        /*094c*/ 	.word	index@(_ZN2at6native39_GLOBAL__N__cee6930f_7_Loss_cu_5b0651e139nll_loss_backward_reduce_cuda_kernel_1dIflEEvPT_PKS3_S6_PKT0_S6_bll)
        /*0950*/ 	.word	0x00000018


	//----- nvinfo : EIATTR_FRAME_SIZE
	.align		4
.L_496:
        /*0954*/ 	.byte	0x04, 0x11
        /*0956*/ 	.short	(.L_498 - .L_497)
	.align		4
.L_497:
        /*0958*/ 	.word	index@(_ZN2at6native39_GLOBAL__N__cee6930f_7_Loss_cu_5b0651e139nll_loss_backward_reduce_cuda_kernel_1dIflEEvPT_PKS3_S6_PKT0_S6_bll)
        /*095c*/ 	.word	0x00000000


	//----- nvinfo : EIATTR_REGCOUNT
	.align		4
.L_498:
        /*0960*/ 	.byte	0x04, 0x2f
        /*0962*/ 	.short	(.L_500 - .L_499)
	.align		4
.L_499:
        /*0964*/ 	.word	index@(_ZN2at6native39_GLOBAL__N__cee6930f_7_Loss_cu_5b0651e139nll_loss_backward_reduce_cuda_kernel_1dIN3c104HalfEhEEvPT_PKS5_S8_PKT0_S8_bll)
        /*0968*/ 	.word	0x00000018


	//----- nvinfo : EIATTR_FRAME_SIZE
	.align		4
.L_500:
        /*096c*/ 	.byte	0x04, 0x11
        /*096e*/ 	.short	(.L_502 - .L_501)
	.align		4
.L_501:
        /*0970*/ 	.word	index@(_ZN2at6native39_GLOBAL__N__cee6930f_7_Loss_cu_5b0651e139nll_loss_backward_reduce_cuda_kernel_1dIN3c104HalfEhEEvPT_PKS5_S8_PKT0_S8_bll)
        /*0974*/ 	.word	0x00000000


	//----- nvinfo : EIATTR_REGCOUNT
	.align		4
.L_502:
        /*0978*/ 	.byte	0x04, 0x2f
        /*097a*/ 	.short	(.L_504 - .L_503)
	.align		4
.L_503:
        /*097c*/ 	.word	index@(_ZN2at6native39_GLOBAL__N__cee6930f_7_Loss_cu_5b0651e139nll_loss_backward_reduce_cuda_kernel_1dIN3c104HalfElEEvPT_PKS5_S8_PKT0_S8_bll)
        /*0980*/ 	.word	0x00000018


	//----- nvinfo : EIATTR_FRAME_SIZE
	.align		4
.L_504:
        /*0984*/ 	.byte	0x04, 0x11
        /*0986*/ 	.short	(.L_506 - .L_505)
	.align		4
.L_505:
        /*0988*/ 	.word	index@(_ZN2at6native39_GLOBAL__N__cee6930f_7_Loss_cu_5b0651e139nll_loss_backward_reduce_cuda_kernel_1dIN3c104HalfElEEvPT_PKS5_S8_PKT0_S8_bll)
        /*098c*/ 	.word	0x00000000


	//----- nvinfo : EIATTR_REGCOUNT
	.align		4
.L_506:
        /*0990*/ 	.byte	0x04, 0x2f
        /*0992*/ 	.short	(.L_508 - .L_507)
	.align		4
.L_507:
        /*0994*/ 	.word	index@(_ZN2at6native39_GLOBAL__N__cee6930f_7_Loss_cu_5b0651e139nll_loss_backward_reduce_cuda_kernel_1dIN3c108BFloat16EhEEvPT_PKS5_S8_PKT0_S8_bll)
        /*0998*/ 	.word	0x00000018


	//----- nvinfo : EIATTR_FRAME_SIZE
	.align		4
.L_508:
        /*099c*/ 	.byte	0x04, 0x11
        /*099e*/ 	.short	(.L_510 - .L_509)
	.align		4
.L_509:
        /*09a0*/ 	.word	index@(_ZN2at6native39_GLOBAL__N__cee6930f_7_Loss_cu_5b0651e139nll_loss_backward_reduce_cuda_kernel_1dIN3c108BFloat16EhEEvPT_PKS5_S8_PKT0_S8_bll)
        /*09a4*/ 	.word	0x00000000


	//----- nvinfo : EIATTR_REGCOUNT
	.align		4
.L_510:
        /*09a8*/ 	.byte	0x04, 0x2f
        /*09aa*/ 	.short	(.L_512 - .L_511)
	.align		4
.L_511:
        /*09ac*/ 	.word	index@(_ZN2at6native39_GLOBAL__N__cee6930f_7_Loss_cu_5b0651e139nll_loss_backward_reduce_cuda_kernel_1dIN3c108BFloat16ElEEvPT_PKS5_S8_PKT0_S8_bll)
        /*09b0*/ 	.word	0x00000018


	//----- nvinfo : EIATTR_FRAME_SIZE
	.align		4
.L_512:
        /*09b4*/ 	.byte	0x04, 0x11
        /*09b6*/ 	.short	(.L_514 - .L_513)
	.align		4
.L_513:
        /*09b8*/ 	.word	index@(_ZN2at6native39_GLOBAL__N__cee6930f_7_Loss_cu_5b0651e139nll_loss_backward_reduce_cuda_kernel_1dIN3c108BFloat16ElEEvPT_PKS5_S8_PKT0_S8_bll)
        /*09bc*/ 	.word	0x00000000


	//----- nvinfo : EIATTR_REGCOUNT
	.align		4
.L_514:
        /*09c0*/ 	.byte	0x04, 0x2f
        /*09c2*/ 	.short	(.L_516 - .L_515)
	.align		4
.L_515:
        /*09c4*/ 	.word	index@(_ZN2at6native39_GLOBAL__N__cee6930f_7_Loss_cu_5b0651e139nll_loss_backward_reduce_cuda_kernel_2dIdhEEvPT_PKS3_PKT0_S6_S6_biill)
        /*09c8*/ 	.word	0x0000001a


	//----- nvinfo : EIATTR_FRAME_SIZE
	.align		4
.L_516:
        /*09cc*/ 	.byte	0x04, 0x11
        /*09ce*/ 	.short	(.L_518 - .L_517)
	.align		4
.L_517:
        /*09d0*/ 	.word	index@($__internal_1_$__cuda_sm20_div_rn_f64_full)
        /*09d4*/ 	.word	0x00000000


	//----- nvinfo : EIATTR_FRAME_SIZE
	.align		4
.L_518:
        /*09d8*/ 	.byte	0x04, 0x11
        /*09da*/ 	.short	(.L_520 - .L_519)
	.align		4
.L_519:
        /*09dc*/ 	.word	index@(_ZN2at6native39_GLOBAL__N__cee6930f_7_Loss_cu_5b0651e139nll_loss_backward_reduce_cuda_kernel_2dIdhEEvPT_PKS3_PKT0_S6_S6_biill)
        /*09e0*/ 	.word	0x00000000


	//----- nvinfo : EIATTR_REGCOUNT
	.align		4
.L_520:
        /*09e4*/ 	.byte	0x04, 0x2f
        /*09e6*/ 	.short	(.L_522 - .L_521)
	.align		4
.L_521:
        /*09e8*/ 	.word	index@(_ZN2at6native39_GLOBAL__N__cee6930f_7_Loss_cu_5b0651e139nll_loss_backward_reduce_cuda_kernel_2dIdlEEvPT_PKS3_PKT0_S6_S6_biill)
        /*09ec*/ 	.word	0x0000001a


	//----- nvinfo : EIATTR_FRAME_SIZE
	.align		4
.L_522:
        /*09f0*/ 	.byte	0x04, 0x11
        /*09f2*/ 	.short	(.L_524 - .L_523)
	.align		4
.L_523:
        /*09f4*/ 	.word	index@($__internal_0_$__cuda_sm20_div_rn_f64_full)
        /*09f8*/ 	.word	0x00000000


	//----- nvinfo : EIATTR_FRAME_SIZE
	.align		4
.L_524:
        /*09fc*/ 	.byte	0x04, 0x11
        /*09fe*/ 	.short	(.L_526 - .L_525)
	.align		4
.L_525:
        /*0a00*/ 	.word	index@(_ZN2at6native39_GLOBAL__N__cee6930f_7_Loss_cu_5b0651e139nll_loss_backward_reduce_cuda_kernel_2dIdlEEvPT_PKS3_PKT0_S6_S6_biill)
        /*0a04*/ 	.word	0x00000000


	//----- nvinfo : EIATTR_REGCOUNT
	.align		4
.L_526:
        /*0a08*/ 	.byte	0x04, 0x2f
        /*0a0a*/ 	.short	(.L_528 - .L_527)
	.align		4
.L_527:
        /*0a0c*/ 	.word	index@(_ZN2at6native39_GLOBAL__N__cee6930f_7_Loss_cu_5b0651e139nll_loss_backward_reduce_cuda_kernel_2dIfhEEvPT_PKS3_PKT0_S6_S6_biill)
        /*0a10*/ 	.word	0x00000018


	//----- nvinfo : EIATTR_FRAME_SIZE
	.align		4
.L_528:
        /*0a14*/ 	.byte	0x04, 0x11
        /*0a16*/ 	.short	(.L_530 - .L_529)
	.align		4
.L_529:
        /*0a18*/ 	.word	index@(_ZN2at6native39_GLOBAL__N__cee6930f_7_Loss_cu_5b0651e139nll_loss_backward_reduce_cuda_kernel_2dIfhEEvPT_PKS3_PKT0_S6_S6_biill)
        /*0a1c*/ 	.word	0x00000000


	//----- nvinfo : EIATTR_REGCOUNT
	.align		4
.L_530:
        /*0a20*/ 	.byte	0x04, 0x2f
        /*0a22*/ 	.short	(.L_532 - .L_531)
	.align		4
.L_531:
        /*0a24*/ 	.word	index@(_ZN2at6native39_GLOBAL__N__cee6930f_7_Loss_cu_5b0651e139nll_loss_backward_reduce_cuda_kernel_2dIflEEvPT_PKS3_PKT0_S6_S6_biill)
        /*0a28*/ 	.word	0x00000019


	//----- nvinfo : EIATTR_FRAME_SIZE
	.align		4
.L_532:
        /*0a2c*/ 	.byte	0x04, 0x11
        /*0a2e*/ 	.short	(.L_534 - .L_533)
	.align		4
.L_533:
        /*0a30*/ 	.word	index@(_ZN2at6native39_GLOBAL__N__cee6930f_7_Loss_cu_5b0651e139nll_loss_backward_reduce_cuda_kernel_2dIflEEvPT_PKS3_PKT0_S6_S6_biill)
        /*0a34*/ 	.word	0x00000000


	//----- nvinfo : EIATTR_REGCOUNT
	.align		4
.L_534:
        /*0a38*/ 	.byte	0x04, 0x2f
        /*0a3a*/ 	.short	(.L_536 - .L_535)
	.align		4
.L_535:
        /*0a3c*/ 	.word	index@(_ZN2at6native39_GLOBAL__N__cee6930f_7_Loss_cu_5b0651e139nll_loss_backward_reduce_cuda_kernel_2dIN3c104HalfEhEEvPT_PKS5_PKT0_S8_S8_biill)
        /*0a40*/ 	.word	0x00000018


	//----- nvinfo : EIATTR_FRAME_SIZE
	.align		4
.L_536:
        /*0a44*/ 	.byte	0x04, 0x11
        /*0a46*/ 	.short	(.L_538 - .L_537)
	.align		4
.L_537:
        /*0a48*/ 	.word	index@(_ZN2at6native39_GLOBAL__N__cee6930f_7_Loss_cu_5b0651e139nll_loss_backward_reduce_cuda_kernel_2dIN3c104HalfEhEEvPT_PKS5_PKT0_S8_S8_biill)
        /*0a4c*/ 	.word	0x00000000


	//----- nvinfo : EIATTR_REGCOUNT
	.align		4
.L_538:
        /*0a50*/ 	.byte	0x04, 0x2f
        /*0a52*/ 	.short	(.L_540 - .L_539)
	.align		4
.L_539:
        /*0a54*/ 	.word	index@(_ZN2at6native39_GLOBAL__N__cee6930f_7_Loss_cu_5b0651e139nll_loss_backward_reduce_cuda_kernel_2dIN3c104HalfElEEvPT_PKS5_PKT0_S8_S8_biill)
        /*0a58*/ 	.word	0x00000019


	//----- nvinfo : EIATTR_FRAME_SIZE
	.align		4
.L_540:
        /*0a5c*/ 	.byte	0x04, 0x11
        /*0a5e*/ 	.short	(.L_542 - .L_541)
	.align		4
.L_541:
        /*0a60*/ 	.word	index@(_ZN2at6native39_GLOBAL__N__cee6930f_7_Loss_cu_5b0651e139nll_loss_backward_reduce_cuda_kernel_2dIN3c104HalfElEEvPT_PKS5_PKT0_S8_S8_biill)
        /*0a64*/ 	.word	0x00000000


	//----- nvinfo : EIATTR_REGCOUNT
	.align		4
.L_542:
        /*0a68*/ 	.byte	0x04, 0x2f
        /*0a6a*/ 	.short	(.L_544 - .L_543)
	.align		4
.L_543:
        /*0a6c*/ 	.word	index@(_ZN2at6native39_GLOBAL__N__cee6930f_7_Loss_cu_5b0651e139nll_loss_backward_reduce_cuda_kernel_2dIN3c108BFloat16EhEEvPT_PKS5_PKT0_S8_S8_biill)
        /*0a70*/ 	.word	0x00000018


	//----- nvinfo : EIATTR_FRAME_SIZE
	.align		4
.L_544:
        /*0a74*/ 	.byte	0x04, 0x11
        /*0a76*/ 	.short	(.L_546 - .L_545)
	.align		4
.L_545:
        /*0a78*/ 	.word	index@(_ZN2at6native39_GLOBAL__N__cee6930f_7_Loss_cu_5b0651e139nll_loss_backward_reduce_cuda_kernel_2dIN3c108BFloat16EhEEvPT_PKS5_PKT0_S8_S8_biill)
        /*0a7c*/ 	.word	0x00000000


	//----- nvinfo : EIATTR_REGCOUNT
	.align		4
.L_546:
        /*0a80*/ 	.byte	0x04, 0x2f
        /*0a82*/ 	.short	(.L_548 - .L_547)
	.align		4
.L_547:
        /*0a84*/ 	.word	index@(_ZN2at6native39_GLOBAL__N__cee6930f_7_Loss_cu_5b0651e139nll_loss_backward_reduce_cuda_kernel_2dIN3c108BFloat16ElEEvPT_PKS5_PKT0_S8_S8_biill)
        /*0a88*/ 	.word	0x00000019


	//----- nvinfo : EIATTR_FRAME_SIZE
	.align		4
.L_548:
        /*0a8c*/ 	.byte	0x04, 0x11
        /*0a8e*/ 	.short	(.L_550 - .L_549)
	.align		4
.L_549:
        /*0a90*/ 	.word	index@(_ZN2at6native39_GLOBAL__N__cee6930f_7_Loss_cu_5b0651e139nll_loss_backward_reduce_cuda_kernel_2dIN3c108BFloat16ElEEvPT_PKS5_PKT0_S8_S8_biill)
        /*0a94*/ 	.word	0x00000000


	//----- nvinfo : EIATTR_MIN_STACK_SIZE
	.align		4
.L_550:
        /*0a98*/ 	.byte	0x04, 0x12
        /*0a9a*/ 	.short	(.L_552 - .L_551)
	.align		4
.L_551:
        /*0a9c*/ 	.word	index@(_ZN2at6native39_GLOBAL__N__cee6930f_7_Loss_cu_5b0651e139nll_loss_backward_reduce_cuda_kernel_2dIN3c108BFloat16ElEEvPT_PKS5_PKT0_S8_S8_biill)
        /*0aa0*/ 	.word	0x00000000


	//----- nvinfo : EIATTR_MIN_STACK_SIZE
	.align		4
.L_552:
        /*0aa4*/ 	.byte	0x04, 0x12
        /*0aa6*/ 	.short	(.L_554 - .L_553)
	.align		4
.L_553:
        /*0aa8*/ 	.word	index@(_ZN2at6native39_GLOBAL__N__cee6930f_7_Loss_cu_5b0651e139nll_loss_backward_reduce_cuda_kernel_2dIN3c108BFloat16EhEEvPT_PKS5_PKT0_S8_S8_biill)
        /*0aac*/ 	.word	0x00000000


	//----- nvinfo : EIATTR_MIN_STACK_SIZE
	.align		4
.L_554:
        /*0ab0*/ 	.byte	0x04, 0x12
        /*0ab2*/ 	.short	(.L_556 - .L_555)
	.align		4
.L_555:
        /*0ab4*/ 	.word	index@(_ZN2at6native39_GLOBAL__N__cee6930f_7_Loss_cu_5b0651e139nll_loss_backward_reduce_cuda_kernel_2dIN3c104HalfElEEvPT_PKS5_PKT0_S8_S8_biill)
        /*0ab8*/ 	.word	0x00000000


	//----- nvinfo : EIATTR_MIN_STACK_SIZE
	.align		4
.L_556:
        /*0abc*/ 	.byte	0x04, 0x12
        /*0abe*/ 	.short	(.L_558 - .L_557)
	.align		4
.L_557:
        /*0ac0*/ 	.word	index@(_ZN2at6native39_GLOBAL__N__cee6930f_7_Loss_cu_5b0651e139nll_loss_backward_reduce_cuda_kernel_2dIN3c104HalfEhEEvPT_PKS5_PKT0_S8_S8_biill)
        /*0ac4*/ 	.word	0x00000000


	//----- nvinfo : EIATTR_MIN_STACK_SIZE
	.align		4
.L_558:
        /*0ac8*/ 	.byte	0x04, 0x12
        /*0aca*/ 	.short	(.L_560 - .L_559)
	.align		4
.L_559:
        /*0acc*/ 	.word	index@(_ZN2at6native39_GLOBAL__N__cee6930f_7_Loss_cu_5b0651e139nll_loss_backward_reduce_cuda_kernel_2dIflEEvPT_PKS3_PKT0_S6_S6_biill)
        /*0ad0*/ 	.word	0x00000000


	//----- nvinfo : EIATTR_MIN_STACK_SIZE
	.align		4
.L_560:
        /*0ad4*/ 	.byte	0x04, 0x12
        /*0ad6*/ 	.short	(.L_562 - .L_561)
	.align		4
.L_561:
        /*0ad8*/ 	.word	index@(_ZN2at6native39_GLOBAL__N__cee6930f_7_Loss_cu_5b0651e139nll_loss_backward_reduce_cuda_kernel_2dIfhEEvPT_PKS3_PKT0_S6_S6_biill)
        /*0adc*/ 	.word	0x00000000


	//----- nvinfo : EIATTR_MIN_STACK_SIZE
	.align		4
.L_562:
        /*0ae0*/ 	.byte	0x04, 0x12
        /*0ae2*/ 	.short	(.L_564 - .L_563)
	.align		4
.L_563:
        /*0ae4*/ 	.word	index@(_ZN2at6native39_GLOBAL__N__cee6930f_7_Loss_cu_5b0651e139nll_loss_backward_reduce_cuda_kernel_2dIdlEEvPT_PKS3_PKT0_S6_S6_biill)
        /*0ae8*/ 	.word	0x00000000


	//----- nvinfo : EIATTR_MIN_STACK_SIZE
	.align		4
.L_564:
        /*0aec*/ 	.byte	0x04, 0x12
        /*0aee*/ 	.short	(.L_566 - .L_565)
	.align		4
.L_565:
        /*0af0*/ 	.word	index@(_ZN2at6native39_GLOBAL__N__cee6930f_7_Loss_cu_5b0651e139nll_loss_backward_reduce_cuda_kernel_2dIdhEEvPT_PKS3_PKT0_S6_S6_biill)
        /*0af4*/ 	.word	0x00000000


	//----- nvinfo : EIATTR_MIN_STACK_SIZE
	.align		4
.L_566:
        /*0af8*/ 	.byte	0x04, 0x12
        /*0afa*/ 	.short	(.L_568 - .L_567)
	.align		4
.L_567:
        /*0afc*/ 	.word	index@(_ZN2at6native39_GLOBAL__N__cee6930f_7_Loss_cu_5b0651e139nll_loss_backward_reduce_cuda_kernel_1dIN3c108BFloat16ElEEvPT_PKS5_S8_PKT0_S8_bll)
        /*0b00*/ 	.word	0x00000000


	//----- nvinfo : EIATTR_MIN_STACK_SIZE
	.align		4
.L_568:
        /*0b04*/ 	.byte	0x04, 0x12
        /*0b06*/ 	.short	(.L_570 - .L_569)
	.align		4
.L_569:
        /*0b08*/ 	.word	index@(_ZN2at6native39_GLOBAL__N__cee6930f_7_Loss_cu_5b0651e139nll_loss_backward_reduce_cuda_kernel_1dIN3c108BFloat16EhEEvPT_PKS5_S8_PKT0_S8_bll)
        /*0b0c*/ 	.word	0x00000000


	//----- nvinfo : EIATTR_MIN_STACK_SIZE
	.align		4
.L_570:
        /*0b10*/ 	.byte	0x04, 0x12
        /*0b12*/ 	.short	(.L_572 - .L_571)
	.align		4
.L_571:
        /*0b14*/ 	.word	index@(_ZN2at6native39_GLOBAL__N__cee6930f_7_Loss_cu_5b0651e139nll_loss_backward_reduce_cuda_kernel_1dIN3c104HalfElEEvPT_PKS5_S8_PKT0_S8_bll)
        /*0b18*/ 	.word	0x00000000


	//----- nvinfo : EIATTR_MIN_STACK_SIZE
	.align		4
.L_572:
        /*0b1c*/ 	.byte	0x04, 0x12
        /*0b1e*/ 	.short	(.L_574 - .L_573)
	.align		4
.L_573:
        /*0b20*/ 	.word	index@(_ZN2at6native39_GLOBAL__N__cee6930f_7_Loss_cu_5b0651e139nll_loss_backward_reduce_cuda_kernel_1dIN3c104HalfEhEEvPT_PKS5_S8_PKT0_S8_bll)
        /*0b24*/ 	.word	0x00000000


	//----- nvinfo : EIATTR_MIN_STACK_SIZE
	.align		4
.L_574:
        /*0b28*/ 	.byte	0x04, 0x12
        /*0b2a*/ 	.short	(.L_576 - .L_575)
	.align		4
.L_575:
        /*0b2c*/ 	.word	index@(_ZN2at6native39_GLOBAL__N__cee6930f_7_Loss_cu_5b0651e139nll_loss_backward_reduce_cuda_kernel_1dIflEEvPT_PKS3_S6_PKT0_S6_bll)
        /*0b30*/ 	.word	0x00000000


	//----- nvinfo : EIATTR_MIN_STACK_SIZE
	.align		4
.L_576:
        /*0b34*/ 	.byte	0x04, 0x12
        /*0b36*/ 	.short	(.L_578 - .L_577)
	.align		4
.L_577:
        /*0b38*/ 	.word	index@(_ZN2at6native39_GLOBAL__N__cee6930f_7_Loss_cu_5b0651e139nll_loss_backward_reduce_cuda_kernel_1dIfhEEvPT_PKS3_S6_PKT0_S6_bll)
        /*0b3c*/ 	.word	0x00000000


	//----- nvinfo : EIATTR_MIN_STACK_SIZE
	.align		4
.L_578:
        /*0b40*/ 	.byte	0x04, 0x12
        /*0b42*/ 	.short	(.L_580 - .L_579)
	.align		4
.L_579:
        /*0b44*/ 	.word	index@(_ZN2at6native39_GLOBAL__N__cee6930f_7_Loss_cu_5b0651e139nll_loss_backward_reduce_cuda_kernel_1dIdlEEvPT_PKS3_S6_PKT0_S6_bll)
        /*0b48*/ 	.word	0x00000000


	//----- nvinfo : EIATTR_MIN_STACK_SIZE
	.align		4
.L_580:
        /*0b4c*/ 	.byte	0x04, 0x12
        /*0b4e*/ 	.short	(.L_582 - .L_581)
	.align		4
.L_581:
        /*0b50*/ 	.word	index@(_ZN2at6native39_GLOBAL__N__cee6930f_7_Loss_cu_5b0651e139nll_loss_backward_reduce_cuda_kernel_1dIdhEEvPT_PKS3_S6_PKT0_S6_bll)
        /*0b54*/ 	.word	0x00000000


	//----- nvinfo : EIATTR_MIN_STACK_SIZE
	.align		4
.L_582:
        /*0b58*/ 	.byte	0x04, 0x12
        /*0b5a*/ 	.short	(.L_584 - .L_583)
	.align		4
.L_583:
        /*0b5c*/ 	.word	index@(_ZN2at6native39_GLOBAL__N__cee6930f_7_Loss_cu_5b0651e139nll_loss_backward_no_reduce_cuda_kernelIN3c108BFloat16ElEEviPKT0_NS_27GenericPackedTensorAccessorIKT_Lm1ENS_16DefaultPtrTraitsElEENS8_IS9_Lm2ESB_lEEPSA_ll)
        /*0b60*/ 	.word	0x00000000


	//----- nvinfo : EIATTR_MIN_STACK_SIZE
	.align		4
.L_584:
        /*0b64*/ 	.byte	0x04, 0x12
        /*0b66*/ 	.short	(.L_586 - .L_585)
	.align		4
.L_585:
        /*0b68*/ 	.word	index@(_ZN2at6native39_GLOBAL__N__cee6930f_7_Loss_cu_5b0651e139nll_loss_backward_no_reduce_cuda_kernelIN3c108BFloat16EhEEviPKT0_NS_27GenericPackedTensorAccessorIKT_Lm1ENS_16DefaultPtrTraitsElEENS8_IS9_Lm2ESB_lEEPSA_ll)
        /*0b6c*/ 	.word	0x00000000


	//----- nvinfo : EIATTR_MIN_STACK_SIZE
	.align		4
.L_586:
        /*0b70*/ 	.byte	0x04, 0x12
        /*0b72*/ 	.short	(.L_588 - .L_587)
	.align		4
.L_587:
        /*0b74*/ 	.word	index@(_ZN2at6native39_GLOBAL__N__cee6930f_7_Loss_cu_5b0651e139nll_loss_backward_no_reduce_cuda_kernelIN3c104HalfElEEviPKT0_NS_27GenericPackedTensorAccessorIKT_Lm1ENS_16DefaultPtrTraitsElEENS8_IS9_Lm2ESB_lEEPSA_ll)
        /*0b78*/ 	.word	0x00000000


	//----- nvinfo : EIATTR_MIN_STACK_SIZE
	.align		4
.L_588:
        /*0b7c*/ 	.byte	0x04, 0x12
        /*0b7e*/ 	.short	(.L_590 - .L_589)
	.align		4
.L_589:
        /*0b80*/ 	.word	index@(_ZN2at6native39_GLOBAL__N__cee6930f_7_Loss_cu_5b0651e139nll_loss_backward_no_reduce_cuda_kernelIN3c104HalfEhEEviPKT0_NS_27GenericPackedTensorAccessorIKT_Lm1ENS_16DefaultPtrTraitsElEENS8_IS9_Lm2ESB_lEEPSA_ll)
        /*0b84*/ 	.word	0x00000000


	//----- nvinfo : EIATTR_MIN_STACK_SIZE
	.align		4
.L_590:
        /*0b88*/ 	.byte	0x04, 0x12
        /*0b8a*/ 	.short	(.L_592 - .L_591)
	.align		4
.L_591:
        /*0b8c*/ 	.word	index@(_ZN2at6native39_GLOBAL__N__cee6930f_7_Loss_cu_5b0651e139nll_loss_backward_no_reduce_cuda_kernelIflEEviPKT0_NS_27GenericPackedTensorAccessorIKT_Lm1ENS_16DefaultPtrTraitsElEENS6_IS7_Lm2ES9_lEEPS8_ll)
        /*0b90*/ 	.word	0x00000000


	//----- nvinfo : EIATTR_MIN_STACK_SIZE
	.align		4
.L_592:
        /*0b94*/ 	.byte	0x04, 0x12
        /*0b96*/ 	.short	(.L_594 - .L_593)
	.align		4
.L_593:
        /*0b98*/ 	.word	index@(_ZN2at6native39_GLOBAL__N__cee6930f_7_Loss_cu_5b0651e139nll_loss_backward_no_reduce_cuda_kernelIfhEEviPKT0_NS_27GenericPackedTensorAccessorIKT_Lm1ENS_16DefaultPtrTraitsElEENS6_IS7_Lm2ES9_lEEPS8_ll)
        /*0b9c*/ 	.word	0x00000000


	//----- nvinfo : EIATTR_MIN_STACK_SIZE
	.align		4
.L_594:
        /*0ba0*/ 	.byte	0x04, 0x12
        /*0ba2*/ 	.short	(.L_596 - .L_595)
	.align		4
.L_595:
        /*0ba4*/ 	.word	index@(_ZN2at6native39_GLOBAL__N__cee6930f_7_Loss_cu_5b0651e139nll_loss_backward_no_reduce_cuda_kernelIdlEEviPKT0_NS_27GenericPackedTensorAccessorIKT_Lm1ENS_16DefaultPtrTraitsElEENS6_IS7_Lm2ES9_lEEPS8_ll)
        /*0ba8*/ 	.word	0x00000000


	//----- nvinfo : EIATTR_MIN_STACK_SIZE
	.align		4
.L_596:
        /*0bac*/ 	.byte	0x04, 0x12
        /*0bae*/ 	.short	(.L_598 - .L_597)
	.align		4
.L_597:
        /*0bb0*/ 	.word	index@(_ZN2at6native39_GLOBAL__N__cee6930f_7_Loss_cu_5b0651e139nll_loss_backward_no_reduce_cuda_kernelIdhEEviPKT0_NS_27GenericPackedTensorAccessorIKT_Lm1ENS_16DefaultPtrTraitsElEENS6_IS7_Lm2ES9_lEEPS8_ll)
        /*0bb4*/ 	.word	0x00000000


	//----- nvinfo : EIATTR_MIN_STACK_SIZE
	.align		4
.L_598:
        /*0bb8*/ 	.byte	0x04, 0x12
        /*0bba*/ 	.short	(.L_600 - .L_599)
	.align		4
.L_599:
        /*0bbc*/ 	.word	index@(_ZN2at6native39_GLOBAL__N__cee6930f_7_Loss_cu_5b0651e138nll_loss_forward_reduce_cuda_kernel_2dIN3c108BFloat16EflEEvPT_S6_PKS5_PKT1_S8_bllll)
        /*0bc0*/ 	.word	0x00000000


	//----- nvinfo : EIATTR_MIN_STACK_SIZE
	.align		4
.L_600:
        /*0bc4*/ 	.byte	0x04, 0x12
        /*0bc6*/ 	.short	(.L_602 - .L_601)
	.align		4
.L_601:
        /*0bc8*/ 	.word	index@(_ZN2at6native39_GLOBAL__N__cee6930f_7_Loss_cu_5b0651e138nll_loss_forward_reduce_cuda_kernel_2dIN3c108BFloat16EfhEEvPT_S6_PKS5_PKT1_S8_bllll)
        /*0bcc*/ 	.word	0x00000000


	//----- nvinfo : EIATTR_MIN_STACK_SIZE
	.align		4
.L_602:
        /*0bd0*/ 	.byte	0x04, 0x12
        /*0bd2*/ 	.short	(.L_604 - .L_603)
	.align		4
.L_603:
        /*0bd4*/ 	.word	index@(_ZN2at6native39_GLOBAL__N__cee6930f_7_Loss_cu_5b0651e138nll_loss_forward_reduce_cuda_kernel_2dIN3c104HalfEflEEvPT_S6_PKS5_PKT1_S8_bllll)
        /*0bd8*/ 	.word	0x00000000


	//----- nvinfo : EIATTR_MIN_STACK_SIZE
	.align		4
.L_604:
        /*0bdc*/ 	.byte	0x04, 0x12
        /*0bde*/ 	.short	(.L_606 - .L_605)
	.align		4
.L_605:
        /*0be0*/ 	.word	index@(_ZN2at6native39_GLOBAL__N__cee6930f_7_Loss_cu_5b0651e138nll_loss_forward_reduce_cuda_kernel_2dIN3c104HalfEfhEEvPT_S6_PKS5_PKT1_S8_bllll)
        /*0be4*/ 	.word	0x00000000


	//----- nvinfo : EIATTR_MIN_STACK_SIZE
	.align		4
.L_606:
        /*0be8*/ 	.byte	0x04, 0x12
        /*0bea*/ 	.short	(.L_608 - .L_607)
	.align		4
.L_607:
        /*0bec*/ 	.word	index@(_ZN2at6native39_GLOBAL__N__cee6930f_7_Loss_cu_5b0651e138nll_loss_forward_reduce_cuda_kernel_2dIfflEEvPT_S4_PKS3_PKT1_S6_bllll)
        /*0bf0*/ 	.word	0x00000000


	//----- nvinfo : EIATTR_MIN_STACK_SIZE
	.align		4
.L_608:
        /*0bf4*/ 	.byte	0x04, 0x12
        /*0bf6*/ 	.short	(.L_610 - .L_609)
	.align		4
.L_609:
        /*0bf8*/ 	.word	index@(_ZN2at6native39_GLOBAL__N__cee6930f_7_Loss_cu_5b0651e138nll_loss_forward_reduce_cuda_kernel_2dIffhEEvPT_S4_PKS3_PKT1_S6_bllll)
        /*0bfc*/ 	.word	0x00000000


	//----- nvinfo : EIATTR_MIN_STACK_SIZE
	.align		4
.L_610:
        /*0c00*/ 	.byte	0x04, 0x12
        /*0c02*/ 	.short	(.L_612 - .L_611)
	.align		4
.L_611:
        /*0c04*/ 	.word	index@(_ZN2at6native39_GLOBAL__N__cee6930f_7_Loss_cu_5b0651e138nll_loss_forward_reduce_cuda_kernel_2dIddlEEvPT_S4_PKS3_PKT1_S6_bllll)
        /*0c08*/ 	.word	0x00000000


	//----- nvinfo : EIATTR_MIN_STACK_SIZE
	.align		4
.L_612:
        /*0c0c*/ 	.byte	0x04, 0x12
        /*0c0e*/ 	.short	(.L_614 - .L_613)
	.align		4
.L_613:
        /*0c10*/ 	.word	index@(_ZN2at6native39_GLOBAL__N__cee6930f_7_Loss_cu_5b0651e138nll_loss_forward_reduce_cuda_kernel_2dIddhEEvPT_S4_PKS3_PKT1_S6_bllll)
        /*0c14*/ 	.word	0x00000000


	//----- nvinfo : EIATTR_MIN_STACK_SIZE
	.align		4
.L_614:
        /*0c18*/ 	.byte	0x04, 0x12
        /*0c1a*/ 	.short	(.L_616 - .L_615)
	.align		4
.L_615:
        /*0c1c*/ 	.word	index@(_ZN2at6native39_GLOBAL__N__cee6930f_7_Loss_cu_5b0651e138nll_loss_forward_reduce_cuda_kernel_1dIN3c108BFloat16ElEEvPT_S6_PKS5_PKT0_S8_bll)
        /*0c20*/ 	.word	0x00000000


	//----- nvinfo : EIATTR_MIN_STACK_SIZE
	.align		4
.L_616:
        /*0c24*/ 	.byte	0x04, 0x12
        /*0c26*/ 	.short	(.L_618 - .L_617)
	.align		4
.L_617:
        /*0c28*/ 	.word	index@(_ZN2at6native39_GLOBAL__N__cee6930f_7_Loss_cu_5b0651e138nll_loss_forward_reduce_cuda_kernel_1dIN3c108BFloat16EhEEvPT_S6_PKS5_PKT0_S8_bll)
        /*0c2c*/ 	.word	0x00000000


	//----- nvinfo : EIATTR_MIN_STACK_SIZE
	.align		4
.L_618:
        /*0c30*/ 	.byte	0x04, 0x12
        /*0c32*/ 	.short	(.L_620 - .L_619)
	.align		4
.L_619:
        /*0c34*/ 	.word	index@(_ZN2at6native39_GLOBAL__N__cee6930f_7_Loss_cu_5b0651e138nll_loss_forward_reduce_cuda_kernel_1dIN3c104HalfElEEvPT_S6_PKS5_PKT0_S8_bll)
        /*0c38*/ 	.word	0x00000000


	//----- nvinfo : EIATTR_MIN_STACK_SIZE
	.align		4
.L_620:
        /*0c3c*/ 	.byte	0x04, 0x12
        /*0c3e*/ 	.short	(.L_622 - .L_621)
	.align		4
.L_621:
        /*0c40*/ 	.word	index@(_ZN2at6native39_GLOBAL__N__cee6930f_7_Loss_cu_5b0651e138nll_loss_forward_reduce_cuda_kernel_1dIN3c104HalfEhEEvPT_S6_PKS5_PKT0_S8_bll)
        /*0c44*/ 	.word	0x00000000


	//----- nvinfo : EIATTR_MIN_STACK_SIZE
	.align		4
.L_622:
        /*0c48*/ 	.byte	0x04, 0x12
        /*0c4a*/ 	.short	(.L_624 - .L_623)
	.align		4
.L_623:
        /*0c4c*/ 	.word	index@(_ZN2at6native39_GLOBAL__N__cee6930f_7_Loss_cu_5b0651e138nll_loss_forward_reduce_cuda_kernel_1dIflEEvPT_S4_PKS3_PKT0_S6_bll)
        /*0c50*/ 	.word	0x00000000


	//----- nvinfo : EIATTR_MIN_STACK_SIZE
	.align		4
.L_624:
        /*0c54*/ 	.byte	0x04, 0x12
        /*0c56*/ 	.short	(.L_626 - .L_625)
	.align		4
.L_625:
        /*0c58*/ 	.word	index@(_ZN2at6native39_GLOBAL__N__cee6930f_7_Loss_cu_5b0651e138nll_loss_forward_reduce_cuda_kernel_1dIfhEEvPT_S4_PKS3_PKT0_S6_bll)
        /*0c5c*/ 	.word	0x00000000


	//----- nvinfo : EIATTR_MIN_STACK_SIZE
	.align		4
.L_626:
        /*0c60*/ 	.byte	0x04, 0x12
        /*0c62*/ 	.short	(.L_628 - .L_627)
	.align		4
.L_627:
        /*0c64*/ 	.word	index@(_ZN2at6native39_GLOBAL__N__cee6930f_7_Loss_cu_5b0651e138nll_loss_forward_reduce_cuda_kernel_1dIdlEEvPT_S4_PKS3_PKT0_S6_bll)
        /*0c68*/ 	.word	0x00000000


	//----- nvinfo : EIATTR_MIN_STACK_SIZE
	.align		4
.L_628:
        /*0c6c*/ 	.byte	0x04, 0x12
        /*0c6e*/ 	.short	(.L_630 - .L_629)
	.align		4
.L_629:
        /*0c70*/ 	.word	index@(_ZN2at6native39_GLOBAL__N__cee6930f_7_Loss_cu_5b0651e138nll_loss_forward_reduce_cuda_kernel_1dIdhEEvPT_S4_PKS3_PKT0_S6_bll)
        /*0c74*/ 	.word	0x00000000


	//----- nvinfo : EIATTR_MIN_STACK_SIZE
	.align		4
.L_630:
        /*0c78*/ 	.byte	0x04, 0x12
        /*0c7a*/ 	.short	(.L_632 - .L_631)
	.align		4
.L_631:
        /*0c7c*/ 	.word	index@(_ZN2at6native39_GLOBAL__N__cee6930f_7_Loss_cu_5b0651e138nll_loss_forward_no_reduce_cuda_kernelIN3c108BFloat16ElEEvlNS_27GenericPackedTensorAccessorIT_Lm2ENS_16DefaultPtrTraitsElEEPKT0_PS6_PKS6_ll)
        /*0c80*/ 	.word	0x00000000


	//----- nvinfo : EIATTR_MIN_STACK_SIZE
	.align		4
.L_632:
        /*0c84*/ 	.byte	0x04, 0x12
        /*0c86*/ 	.short	(.L_634 - .L_633)
	.align		4
.L_633:
        /*0c88*/ 	.word	index@(_ZN2at6native39_GLOBAL__N__cee6930f_7_Loss_cu_5b0651e138nll_loss_forward_no_reduce_cuda_kernelIN3c108BFloat16EhEEvlNS_27GenericPackedTensorAccessorIT_Lm2ENS_16DefaultPtrTraitsElEEPKT0_PS6_PKS6_ll)
        /*0c8c*/ 	.word	0x00000000


	//----- nvinfo : EIATTR_MIN_STACK_SIZE
	.align		4
.L_634:
        /*0c90*/ 	.byte	0x04, 0x12
        /*0c92*/ 	.short	(.L_636 - .L_635)
	.align		4
.L_635:
        /*0c94*/ 	.word	index@(_ZN2at6native39_GLOBAL__N__cee6930f_7_Loss_cu_5b0651e138nll_loss_forward_no_reduce_cuda_kernelIN3c104HalfElEEvlNS_27GenericPackedTensorAccessorIT_Lm2ENS_16DefaultPtrTraitsElEEPKT0_PS6_PKS6_ll)
        /*0c98*/ 	.word	0x00000000


	//----- nvinfo : EIATTR_MIN_STACK_SIZE
	.align		4
.L_636:
        /*0c9c*/ 	.byte	0x04, 0x12
        /*0c9e*/ 	.short	(.L_638 - .L_637)
	.align		4
.L_637:
        /*0ca0*/ 	.word	index@(_ZN2at6native39_GLOBAL__N__cee6930f_7_Loss_cu_5b0651e138nll_loss_forward_no_reduce_cuda_kernelIN3c104HalfEhEEvlNS_27GenericPackedTensorAccessorIT_Lm2ENS_16DefaultPtrTraitsElEEPKT0_PS6_PKS6_ll)
        /*0ca4*/ 	.word	0x00000000


	//----- nvinfo : EIATTR_MIN_STACK_SIZE
	.align		4
.L_638:
        /*0ca8*/ 	.byte	0x04, 0x12
        /*0caa*/ 	.short	(.L_640 - .L_639)
	.align		4
.L_639:
        /*0cac*/ 	.word	index@(_ZN2at6native39_GLOBAL__N__cee6930f_7_Loss_cu_5b0651e138nll_loss_forward_no_reduce_cuda_kernelIflEEvlNS_27GenericPackedTensorAccessorIT_Lm2ENS_16DefaultPtrTraitsElEEPKT0_PS4_PKS4_ll)
        /*0cb0*/ 	.word	0x00000000


	//----- nvinfo : EIATTR_MIN_STACK_SIZE
	.align		4
.L_640:
        /*0cb4*/ 	.byte	0x04, 0x12
        /*0cb6*/ 	.short	(.L_642 - .L_641)
	.align		4
.L_641:
        /*0cb8*/ 	.word	index@(_ZN2at6native39_GLOBAL__N__cee6930f_7_Loss_cu_5b0651e138nll_loss_forward_no_reduce_cuda_kernelIfhEEvlNS_27GenericPackedTensorAccessorIT_Lm2ENS_16DefaultPtrTraitsElEEPKT0_PS4_PKS4_ll)
        /*0cbc*/ 	.word	0x00000000


	//----- nvinfo : EIATTR_MIN_STACK_SIZE
	.align		4
.L_642:
        /*0cc0*/ 	.byte	0x04, 0x12
        /*0cc2*/ 	.short	(.L_644 - .L_643)
	.align		4
.L_643:
        /*0cc4*/ 	.word	index@(_ZN2at6native39_GLOBAL__N__cee6930f_7_Loss_cu_5b0651e138nll_loss_forward_no_reduce_cuda_kernelIdlEEvlNS_27GenericPackedTensorAccessorIT_Lm2ENS_16DefaultPtrTraitsElEEPKT0_PS4_PKS4_ll)
        /*0cc8*/ 	.word	0x00000000


	//----- nvinfo : EIATTR_MIN_STACK_SIZE
	.align		4
.L_644:
        /*0ccc*/ 	.byte	0x04, 0x12
        /*0cce*/ 	.short	(.L_646 - .L_645)
	.align		4
.L_645:
        /*0cd0*/ 	.word	index@(_ZN2at6native39_GLOBAL__N__cee6930f_7_Loss_cu_5b0651e138nll_loss_forward_no_reduce_cuda_kernelIdhEEvlNS_27GenericPackedTensorAccessorIT_Lm2ENS_16DefaultPtrTraitsElEEPKT0_PS4_PKS4_ll)
        /*0cd4*/ 	.word	0x00000000


	//----- nvinfo : EIATTR_MIN_STACK_SIZE
	.align		4
.L_646:
        /*0cd8*/ 	.byte	0x04, 0x12
        /*0cda*/ 	.short	(.L_648 - .L_647)
	.align		4
.L_647:
        /*0cdc*/ 	.word	index@(_ZN2at6native18elementwise_kernelILi128ELi4EZNS0_15gpu_kernel_implIZZZNS0_29binary_cross_entropy_out_cudaERKNS_6TensorES5_RKSt8optionalIS3_ElRS3_ENKUlvE_clEvENKUlvE2_clEvEUlN3c108BFloat16ESE_E_EEvRNS_18TensorIteratorBaseERKT_EUliE_EEviT1_)
        /*0ce0*/ 	.word	0x00000000


	//----- nvinfo : EIATTR_MIN_STACK_SIZE
	.align		4
.L_648:
        /*0ce4*/ 	.byte	0x04, 0x12
        /*0ce6*/ 	.short	(.L_650 - .L_649)
	.align		4
.L_649:
        /*0ce8*/ 	.word	index@(_ZN2at6native27unrolled_elementwise_kernelIZZZNS0_29binary_cross_entropy_out_cudaERKNS_6TensorES4_RKSt8optionalIS2_ElRS2_ENKUlvE_clEvENKUlvE2_clEvEUlN3c108BFloat16ESD_E_St5arrayIPcLm3EELi4E23TrivialOffsetCalculatorILi2EjESI_ILi1EjENS0_6memory12LoadWithCastILi2EEENSL_13StoreWithCastILi1EEEEEviT_T0_T2_T3_T4_T5_)
        /*0cec*/ 	.word	0x00000000


	//----- nvinfo : EIATTR_MIN_STACK_SIZE
	.align		4
.L_650:
        /*0cf0*/ 	.byte	0x04, 0x12
        /*0cf2*/ 	.short	(.L_652 - .L_651)
	.align		4
.L_651:
        /*0cf4*/ 	.word	index@(_ZN2at6native18elementwise_kernelILi128ELi4EZNS0_22gpu_kernel_impl_nocastIZZZNS0_29binary_cross_entropy_out_cudaERKNS_6TensorES5_RKSt8optionalIS3_ElRS3_ENKUlvE_clEvENKUlvE2_clEvEUlN3c108BFloat16ESE_E_EEvRNS_18TensorIteratorBaseERKT_EUliE_EEviT1_)
        /*0cf8*/ 	.word	0x00000000


	//----- nvinfo : EIATTR_MIN_STACK_SIZE
	.align		4
.L_652:
        /*0cfc*/ 	.byte	0x04, 0x12
        /*0cfe*/ 	.short	(.L_654 - .L_653)
	.align		4
.L_653:
        /*0d00*/ 	.word	index@(_ZN2at6native27unrolled_elementwise_kernelIZZZNS0_29binary_cross_entropy_out_cudaERKNS_6TensorES4_RKSt8optionalIS2_ElRS2_ENKUlvE_clEvENKUlvE2_clEvEUlN3c108BFloat16ESD_E_St5arrayIPcLm3EELi4E23TrivialOffsetCalculatorILi2EjESI_ILi1EjENS0_6memory15LoadWithoutCastENSL_16StoreWithoutCastEEEviT_T0_T2_T3_T4_T5_)
        /*0d04*/ 	.word	0x00000000


	//----- nvinfo : EIATTR_MIN_STACK_SIZE
	.align		4
.L_654:
        /*0d08*/ 	.byte	0x04, 0x12
        /*0d0a*/ 	.short	(.L_656 - .L_655)
	.align		4
.L_655:
        /*0d0c*/ 	.word	index@(_ZN2at6native29vectorized_elementwise_kernelILi2EZZZNS0_29binary_cross_entropy_out_cudaERKNS_6TensorES4_RKSt8optionalIS2_ElRS2_ENKUlvE_clEvENKUlvE2_clEvEUlN3c108BFloat16ESD_E_St5arrayIPcLm3EEEEviT0_T1_)
        /*0d10*/ 	.word	0x00000000


	//----- nvinfo : EIATTR_MIN_STACK_SIZE
	.align		4
.L_656:
        /*0d14*/ 	.byte	0x04, 0x12
        /*0d16*/ 	.short	(.L_658 - .L_657)
	.align		4
.L_657:
        /*0d18*/ 	.word	index@(_ZN2at6native29vectorized_elementwise_kernelILi4EZZZNS0_29binary_cross_entropy_out_cudaERKNS_6TensorES4_RKSt8optionalIS2_ElRS2_ENKUlvE_clEvENKUlvE2_clEvEUlN3c108BFloat16ESD_E_St5arrayIPcLm3EEEEviT0_T1_)
        /*0d1c*/ 	.word	0x00000000


	//----- nvinfo : EIATTR_MIN_STACK_SIZE
	.align		4
.L_658:
        /*0d20*/ 	.byte	0x04, 0x12
        /*0d22*/ 	.short	(.L_660 - .L_659)
	.align		4
.L_659:
        /*0d24*/ 	.word	index@(_ZN2at6native29vectorized_elementwise_kernelILi8EZZZNS0_29binary_cross_entropy_out_cudaERKNS_6TensorES4_RKSt8optionalIS2_ElRS2_ENKUlvE_clEvENKUlvE2_clEvEUlN3c108BFloat16ESD_E_St5arrayIPcLm3EEEEviT0_T1_)
        /*0d28*/ 	.word	0x00000000


	//----- nvinfo : EIATTR_MIN_STACK_SIZE
	.align		4
.L_660:
        /*0d2c*/ 	.byte	0x04, 0x12
        /*0d2e*/ 	.short	(.L_662 - .L_661)
	.align		4
.L_661:
        /*0d30*/ 	.word	index@(_ZN2at6native18elementwise_kernelILi128ELi4EZNS0_15gpu_kernel_implIZZZNS0_29binary_cross_entropy_out_cudaERKNS_6TensorES5_RKSt8optionalIS3_ElRS3_ENKUlvE_clEvENKUlvE1_clEvEUlN3c104HalfESE_E_EEvRNS_18TensorIteratorBaseERKT_EUliE_EEviT1_)
        /*0d34*/ 	.word	0x00000000


	//----- nvinfo : EIATTR_MIN_STACK_SIZE
	.align		4
.L_662:
        /*0d38*/ 	.byte	0x04, 0x12
        /*0d3a*/ 	.short	(.L_664 - .L_663)
	.align		4
.L_663:
        /*0d3c*/ 	.word	index@(_ZN2at6native27unrolled_elementwise_kernelIZZZNS0_29binary_cross_entropy_out_cudaERKNS_6TensorES4_RKSt8optionalIS2_ElRS2_ENKUlvE_clEvENKUlvE1_clEvEUlN3c104HalfESD_E_St5arrayIPcLm3EELi4E23TrivialOffsetCalculatorILi2EjESI_ILi1EjENS0_6memory12LoadWithCastILi2EEENSL_13StoreWithCastILi1EEEEEviT_T0_T2_T3_T4_T5_)
        /*0d40*/ 	.word	0x00000000


	//----- nvinfo : EIATTR_MIN_STACK_SIZE
	.align		4
.L_664:
        /*0d44*/ 	.byte	0x04, 0x12
        /*0d46*/ 	.short	(.L_666 - .L_665)
	.align		4
.L_665:
        /*0d48*/ 	.word	index@(_ZN2at6native18elementwise_kernelILi128ELi4EZNS0_22gpu_kernel_impl_nocastIZZZNS0_29binary_cross_entropy_out_cudaERKNS_6TensorES5_RKSt8optionalIS3_ElRS3_ENKUlvE_clEvENKUlvE1_clEvEUlN3c104HalfESE_E_EEvRNS_18TensorIteratorBaseERKT_EUliE_EEviT1_)
        /*0d4c*/ 	.word	0x00000000


	//----- nvinfo : EIATTR_MIN_STACK_SIZE
	.align		4
.L_666:
        /*0d50*/ 	.byte	0x04, 0x12
        /*0d52*/ 	.short	(.L_668 - .L_667)
	.align		4
.L_667:
        /*0d54*/ 	.word	index@(_ZN2at6native27unrolled_elementwise_kernelIZZZNS0_29binary_cross_entropy_out_cudaERKNS_6TensorES4_RKSt8optionalIS2_ElRS2_ENKUlvE_clEvENKUlvE1_clEvEUlN3c104HalfESD_E_St5arrayIPcLm3EELi4E23TrivialOffsetCalculatorILi2EjESI_ILi1EjENS0_6memory15LoadWithoutCastENSL_16StoreWithoutCastEEEviT_T0_T2_T3_T4_T5_)
        /*0d58*/ 	.word	0x00000000


	//----- nvinfo : EIATTR_MIN_STACK_SIZE
	.align		4
.L_668:
        /*0d5c*/ 	.byte	0x04, 0x12
        /*0d5e*/ 	.short	(.L_670 - .L_669)
	.align		4
.L_669:
        /*0d60*/ 	.word	index@(_ZN2at6native29vectorized_elementwise_kernelILi2EZZZNS0_29binary_cross_entropy_out_cudaERKNS_6TensorES4_RKSt8optionalIS2_ElRS2_ENKUlvE_clEvENKUlvE1_clEvEUlN3c104HalfESD_E_St5arrayIPcLm3EEEEviT0_T1_)
        /*0d64*/ 	.word	0x00000000


	//----- nvinfo : EIATTR_MIN_STACK_SIZE
	.align		4
.L_670:
        /*0d68*/ 	.byte	0x04, 0x12
        /*0d6a*/ 	.short	(.L_672 - .L_671)
	.align		4
.L_671:
        /*0d6c*/ 	.word	index@(_ZN2at6native29vectorized_elementwise_kernelILi4EZZZNS0_29binary_cross_entropy_out_cudaERKNS_6TensorES4_RKSt8optionalIS2_ElRS2_ENKUlvE_clEvENKUlvE1_clEvEUlN3c104HalfESD_E_St5arrayIPcLm3EEEEviT0_T1_)
        /*0d70*/ 	.word	0x00000000


	//----- nvinfo : EIATTR_MIN_STACK_SIZE
	.align		4
.L_672:
        /*0d74*/ 	.byte	0x04, 0x12
        /*0d76*/ 	.short	(.L_674 - .L_673)
	.align		4
.L_673:
        /*0d78*/ 	.word	index@(_ZN2at6native29vectorized_elementwise_kernelILi8EZZZNS0_29binary_cross_entropy_out_cudaERKNS_6TensorES4_RKSt8optionalIS2_ElRS2_ENKUlvE_clEvENKUlvE1_clEvEUlN3c104HalfESD_E_St5arrayIPcLm3EEEEviT0_T1_)
        /*0d7c*/ 	.word	0x00000000


	//----- nvinfo : EIATTR_MIN_STACK_SIZE
	.align		4
.L_674:
        /*0d80*/ 	.byte	0x04, 0x12
        /*0d82*/ 	.short	(.L_676 - .L_675)
	.align		4
.L_675:
        /*0d84*/ 	.word	index@(_ZN2at6native18elementwise_kernelILi128ELi4EZNS0_15gpu_kernel_implIZZZNS0_29binary_cross_entropy_out_cudaERKNS_6TensorES5_RKSt8optionalIS3_ElRS3_ENKUlvE_clEvENKUlvE0_clEvEUlffE_EEvRNS_18TensorIteratorBaseERKT_EUliE_EEviT1_)
        /*0d88*/ 	.word	0x00000000


	//----- nvinfo : EIATTR_MIN_STACK_SIZE
	.align		4
.L_676:
        /*0d8c*/ 	.byte	0x04, 0x12
        /*0d8e*/ 	.short	(.L_678 - .L_677)
	.align		4
.L_677:
        /*0d90*/ 	.word	index@(_ZN2at6native27unrolled_elementwise_kernelIZZZNS0_29binary_cross_entropy_out_cudaERKNS_6TensorES4_RKSt8optionalIS2_ElRS2_ENKUlvE_clEvENKUlvE0_clEvEUlffE_St5arrayIPcLm3EELi4E23TrivialOffsetCalculatorILi2EjESG_ILi1EjENS0_6memory12LoadWithCastILi2EEENSJ_13StoreWithCastILi1EEEEEviT_T0_T2_T3_T4_T5_)
        /*0d94*/ 	.word	0x00000000


	//----- nvinfo : EIATTR_MIN_STACK_SIZE
	.align		4
.L_678:
        /*0d98*/ 	.byte	0x04, 0x12
        /*0d9a*/ 	.short	(.L_680 - .L_679)
	.align		4
.L_679:
        /*0d9c*/ 	.word	index@(_ZN2at6native18elementwise_kernelILi128ELi2EZNS0_22gpu_kernel_impl_nocastIZZZNS0_29binary_cross_entropy_out_cudaERKNS_6TensorES5_RKSt8optionalIS3_ElRS3_ENKUlvE_clEvENKUlvE0_clEvEUlffE_EEvRNS_18TensorIteratorBaseERKT_EUliE_EEviT1_)
        /*0da0*/ 	.word	0x00000000


	//----- nvinfo : EIATTR_MIN_STACK_SIZE
	.align		4
.L_680:
        /*0da4*/ 	.byte	0x04, 0x12
        /*0da6*/ 	.short	(.L_682 - .L_681)
	.align		4
.L_681:
        /*0da8*/ 	.word	index@(_ZN2at6native27unrolled_elementwise_kernelIZZZNS0_29binary_cross_entropy_out_cudaERKNS_6TensorES4_RKSt8optionalIS2_ElRS2_ENKUlvE_clEvENKUlvE0_clEvEUlffE_St5arrayIPcLm3EELi4E23TrivialOffsetCalculatorILi2EjESG_ILi1EjENS0_6memory15LoadWithoutCastENSJ_16StoreWithoutCastEEEviT_T0_T2_T3_T4_T5_)
        /*0dac*/ 	.word	0x00000000


	//----- nvinfo : EIATTR_MIN_STACK_SIZE
	.align		4
.L_682:
        /*0db0*/ 	.byte	0x04, 0x12
        /*0db2*/ 	.short	(.L_684 - .L_683)
	.align		4
.L_683:
        /*0db4*/ 	.word	index@(_ZN2at6native29vectorized_elementwise_kernelILi2EZZZNS0_29binary_cross_entropy_out_cudaERKNS_6TensorES4_RKSt8optionalIS2_ElRS2_ENKUlvE_clEvENKUlvE0_clEvEUlffE_St5arrayIPcLm3EEEEviT0_T1_)
        /*0db8*/ 	.word	0x00000000


	//----- nvinfo : EIATTR_MIN_STACK_SIZE
	.align		4
.L_684:
        /*0dbc*/ 	.byte	0x04, 0x12
        /*0dbe*/ 	.short	(.L_686 - .L_685)
	.align		4
.L_685:
        /*0dc0*/ 	.word	index@(_ZN2at6native29vectorized_elementwise_kernelILi4EZZZNS0_29binary_cross_entropy_out_cudaERKNS_6TensorES4_RKSt8optionalIS2_ElRS2_ENKUlvE_clEvENKUlvE0_clEvEUlffE_St5arrayIPcLm3EEEEviT0_T1_)
        /*0dc4*/ 	.word	0x00000000


	//----- nvinfo : EIATTR_MIN_STACK_SIZE
	.align		4
.L_686:
        /*0dc8*/ 	.byte	0x04, 0x12
        /*0dca*/ 	.short	(.L_688 - .L_687)
	.align		4
.L_687:
        /*0dcc*/ 	.word	index@(_ZN2at6native29vectorized_elementwise_kernelILi8EZZZNS0_29binary_cross_entropy_out_cudaERKNS_6TensorES4_RKSt8optionalIS2_ElRS2_ENKUlvE_clEvENKUlvE0_clEvEUlffE_St5arrayIPcLm3EEEEviT0_T1_)
        /*0dd0*/ 	.word	0x00000000


	//----- nvinfo : EIATTR_MIN_STACK_SIZE
	.align		4
.L_688:
        /*0dd4*/ 	.byte	0x04, 0x12
        /*0dd6*/ 	.short	(.L_690 - .L_689)
	.align		4
.L_689:
        /*0dd8*/ 	.word	index@(_ZN2at6native18elementwise_kernelILi128ELi4EZNS0_15gpu_kernel_implIZZZNS0_29binary_cross_entropy_out_cudaERKNS_6TensorES5_RKSt8optionalIS3_ElRS3_ENKUlvE_clEvENKUlvE_clEvEUlddE_EEvRNS_18TensorIteratorBaseERKT_EUliE_EEviT1_)
        /*0ddc*/ 	.word	0x00000000


	//----- nvinfo : EIATTR_MIN_STACK_SIZE
	.align		4
.L_690:
        /*0de0*/ 	.byte	0x04, 0x12
        /*0de2*/ 	.short	(.L_692 - .L_691)
	.align		4
.L_691:
        /*0de4*/ 	.word	index@(_ZN2at6native27unrolled_elementwise_kernelIZZZNS0_29binary_cross_entropy_out_cudaERKNS_6TensorES4_RKSt8optionalIS2_ElRS2_ENKUlvE_clEvENKUlvE_clEvEUlddE_St5arrayIPcLm3EELi4E23TrivialOffsetCalculatorILi2EjESG_ILi1EjENS0_6memory12LoadWithCastILi2EEENSJ_13StoreWithCastILi1EEEEEviT_T0_T2_T3_T4_T5_)
        /*0de8*/ 	.word	0x00000000


	//----- nvinfo : EIATTR_MIN_STACK_SIZE
	.align		4
.L_692:
        /*0dec*/ 	.byte	0x04, 0x12
        /*0dee*/ 	.short	(.L_694 - .L_693)
	.align		4
.L_693:
        /*0df0*/ 	.word	index@(_ZN2at6native18elementwise_kernelILi128ELi2EZNS0_22gpu_kernel_impl_nocastIZZZNS0_29binary_cross_entropy_out_cudaERKNS_6TensorES5_RKSt8optionalIS3_ElRS3_ENKUlvE_clEvENKUlvE_clEvEUlddE_EEvRNS_18TensorIteratorBaseERKT_EUliE_EEviT1_)
        /*0df4*/ 	.word	0x00000000


	//----- nvinfo : EIATTR_MIN_STACK_SIZE
	.align		4
.L_694:
        /*0df8*/ 	.byte	0x04, 0x12
        /*0dfa*/ 	.short	(.L_696 - .L_695)
	.align		4
.L_695:
        /*0dfc*/ 	.word	index@(_ZN2at6native27unrolled_elementwise_kernelIZZZNS0_29binary_cross_entropy_out_cudaERKNS_6TensorES4_RKSt8optionalIS2_ElRS2_ENKUlvE_clEvENKUlvE_clEvEUlddE_St5arrayIPcLm3EELi4E23TrivialOffsetCalculatorILi2EjESG_ILi1EjENS0_6memory15LoadWithoutCastENSJ_16StoreWithoutCastEEEviT_T0_T2_T3_T4_T5_)
        /*0e00*/ 	.word	0x00000000


	//----- nvinfo : EIATTR_MIN_STACK_SIZE
	.align		4
.L_696:
        /*0e04*/ 	.byte	0x04, 0x12
        /*0e06*/ 	.short	(.L_698 - .L_697)
	.align		4
.L_697:
        /*0e08*/ 	.word	index@(_ZN2at6native29vectorized_elementwise_kernelILi2EZZZNS0_29binary_cross_entropy_out_cudaERKNS_6TensorES4_RKSt8optionalIS2_ElRS2_ENKUlvE_clEvENKUlvE_clEvEUlddE_St5arrayIPcLm3EEEEviT0_T1_)
        /*0e0c*/ 	.word	0x00000000


	//----- nvinfo : EIATTR_MIN_STACK_SIZE
	.align		4
.L_698:
        /*0e10*/ 	.byte	0x04, 0x12
        /*0e12*/ 	.short	(.L_700 - .L_699)
	.align		4
.L_699:
        /*0e14*/ 	.word	index@(_ZN2at6native29vectorized_elementwise_kernelILi4EZZZNS0_29binary_cross_entropy_out_cudaERKNS_6TensorES4_RKSt8optionalIS2_ElRS2_ENKUlvE_clEvENKUlvE_clEvEUlddE_St5arrayIPcLm3EEEEviT0_T1_)
        /*0e18*/ 	.word	0x00000000


	//----- nvinfo : EIATTR_MIN_STACK_SIZE
	.align		4
.L_700:
        /*0e1c*/ 	.byte	0x04, 0x12
        /*0e1e*/ 	.short	(.L_702 - .L_701)
	.align		4
.L_701:
        /*0e20*/ 	.word	index@(_ZN2at6native29vectorized_elementwise_kernelILi8EZZZNS0_29binary_cross_entropy_out_cudaERKNS_6TensorES4_RKSt8optionalIS2_ElRS2_ENKUlvE_clEvENKUlvE_clEvEUlddE_St5arrayIPcLm3EEEEviT0_T1_)
        /*0e24*/ 	.word	0x00000000


	//----- nvinfo : EIATTR_MIN_STACK_SIZE
	.align		4
.L_702:
        /*0e28*/ 	.byte	0x04, 0x12
        /*0e2a*/ 	.short	(.L_704 - .L_703)
	.align		4
.L_703:
        /*0e2c*/ 	.word	index@(_ZN2at6native18elementwise_kernelILi128ELi4EZNS0_15gpu_kernel_implIZZZN37_INTERNAL_cee6930f_7_Loss_cu_5b0651e139_GLOBAL__N__cee6930f_7_Loss_cu_5b0651e140binary_cross_entropy_backward_out_kernelERNS_6TensorERKS5_S8_S8_ENKUlvE_clEvENKUlvE2_clEvEUlN3c108BFloat16ESC_SC_E_EEvRNS_18TensorIteratorBaseERKT_EUliE_EEviT1_)
        /*0e30*/ 	.word	0x00000000


	//----- nvinfo : EIATTR_MIN_STACK_SIZE
	.align		4
.L_704:
        /*0e34*/ 	.byte	0x04, 0x12
        /*0e36*/ 	.short	(.L_706 - .L_705)
	.align		4
.L_705:
        /*0e38*/ 	.word	index@(_ZN2at6native27unrolled_elementwise_kernelIZZZN37_INTERNAL_cee6930f_7_Loss_cu_5b0651e139_GLOBAL__N__cee6930f_7_Loss_cu_5b0651e140binary_cross_entropy_backward_out_kernelERNS_6TensorERKS4_S7_S7_ENKUlvE_clEvENKUlvE2_clEvEUlN3c108BFloat16ESB_SB_E_St5arrayIPcLm4EELi4E23TrivialOffsetCalculatorILi3EjESG_ILi1EjENS0_6memory12LoadWithCastILi3EEENSJ_13StoreWithCastILi1EEEEEviT_T0_T2_T3_T4_T5_)
        /*0e3c*/ 	.word	0x00000000


	//----- nvinfo : EIATTR_MIN_STACK_SIZE
	.align		4
.L_706:
        /*0e40*/ 	.byte	0x04, 0x12
        /*0e42*/ 	.short	(.L_708 - .L_707)
	.align		4
.L_707:
        /*0e44*/ 	.word	index@(_ZN2at6native18elementwise_kernelILi128ELi4EZNS0_22gpu_kernel_impl_nocastIZZZN37_INTERNAL_cee6930f_7_Loss_cu_5b0651e139_GLOBAL__N__cee6930f_7_Loss_cu_5b0651e140binary_cross_entropy_backward_out_kernelERNS_6TensorERKS5_S8_S8_ENKUlvE_clEvENKUlvE2_clEvEUlN3c108BFloat16ESC_SC_E_EEvRNS_18TensorIteratorBaseERKT_EUliE_EEviT1_)
        /*0e48*/ 	.word	0x00000000


	//----- nvinfo : EIATTR_MIN_STACK_SIZE
	.align		4
.L_708:
        /*0e4c*/ 	.byte	0x04, 0x12
        /*0e4e*/ 	.short	(.L_710 - .L_709)
	.align		4
.L_709:
        /*0e50*/ 	.word	index@(_ZN2at6native27unrolled_elementwise_kernelIZZZN37_INTERNAL_cee6930f_7_Loss_cu_5b0651e139_GLOBAL__N__cee6930f_7_Loss_cu_5b0651e140binary_cross_entropy_backward_out_kernelERNS_6TensorERKS4_S7_S7_ENKUlvE_clEvENKUlvE2_clEvEUlN3c108BFloat16ESB_SB_E_St5arrayIPcLm4EELi4E23TrivialOffsetCalculatorILi3EjESG_ILi1EjENS0_6memory15LoadWithoutCastENSJ_16StoreWithoutCastEEEviT_T0_T2_T3_T4_T5_)
        /*0e54*/ 	.word	0x00000000


	//----- nvinfo : EIATTR_MIN_STACK_SIZE
	.align		4
.L_710:
        /*0e58*/ 	.byte	0x04, 0x12
        /*0e5a*/ 	.short	(.L_712 - .L_711)
	.align		4
.L_711:
        /*0e5c*/ 	.word	index@(_ZN2at6native29vectorized_elementwise_kernelILi2EZZZN37_INTERNAL_cee6930f_7_Loss_cu_5b0651e139_GLOBAL__N__cee6930f_7_Loss_cu_5b0651e140binary_cross_entropy_backward_out_kernelERNS_6TensorERKS4_S7_S7_ENKUlvE_clEvENKUlvE2_clEvEUlN3c108BFloat16ESB_SB_E_St5arrayIPcLm4EEEEviT0_T1_)
        /*0e60*/ 	.word	0x00000000


	//----- nvinfo : EIATTR_MIN_STACK_SIZE
	.align		4
.L_712:
        /*0e64*/ 	.byte	0x04, 0x12
        /*0e66*/ 	.short	(.L_714 - .L_713)
	.align		4
.L_713:
        /*0e68*/ 	.word	index@(_ZN2at6native29vectorized_elementwise_kernelILi4EZZZN37_INTERNAL_cee6930f_7_Loss_cu_5b0651e139_GLOBAL__N__cee6930f_7_Loss_cu_5b0651e140binary_cross_entropy_backward_out_kernelERNS_6TensorERKS4_S7_S7_ENKUlvE_clEvENKUlvE2_clEvEUlN3c108BFloat16ESB_SB_E_St5arrayIPcLm4EEEEviT0_T1_)
        /*0e6c*/ 	.word	0x00000000


	//----- nvinfo : EIATTR_MIN_STACK_SIZE
	.align		4
.L_714:
        /*0e70*/ 	.byte	0x04, 0x12
        /*0e72*/ 	.short	(.L_716 - .L_715)
	.align		4
.L_715:
        /*0e74*/ 	.word	index@(_ZN2at6native29vectorized_elementwise_kernelILi8EZZZN37_INTERNAL_cee6930f_7_Loss_cu_5b0651e139_GLOBAL__N__cee6930f_7_Loss_cu_5b0651e140binary_cross_entropy_backward_out_kernelERNS_6TensorERKS4_S7_S7_ENKUlvE_clEvENKUlvE2_clEvEUlN3c108BFloat16ESB_SB_E_St5arrayIPcLm4EEEEviT0_T1_)
        /*0e78*/ 	.word	0x00000000


	//----- nvinfo : EIATTR_MIN_STACK_SIZE
	.align		4
.L_716:
        /*0e7c*/ 	.byte	0x04, 0x12
        /*0e7e*/ 	.short	(.L_718 - .L_717)
	.align		4
.L_717:
        /*0e80*/ 	.word	index@(_ZN2at6native18elementwise_kernelILi128ELi4EZNS0_15gpu_kernel_implIZZZN37_INTERNAL_cee6930f_7_Loss_cu_5b0651e139_GLOBAL__N__cee6930f_7_Loss_cu_5b0651e140binary_cross_entropy_backward_out_kernelERNS_6TensorERKS5_S8_S8_ENKUlvE_clEvENKUlvE1_clEvEUlN3c104HalfESC_SC_E_EEvRNS_18TensorIteratorBaseERKT_EUliE_EEviT1_)
        /*0e84*/ 	.word	0x00000000


	//----- nvinfo : EIATTR_MIN_STACK_SIZE
	.align		4
.L_718:
        /*0e88*/ 	.byte	0x04, 0x12
        /*0e8a*/ 	.short	(.L_720 - .L_719)
	.align		4
.L_719:
        /*0e8c*/ 	.word	index@(_ZN2at6native27unrolled_elementwise_kernelIZZZN37_INTERNAL_cee6930f_7_Loss_cu_5b0651e139_GLOBAL__N__cee6930f_7_Loss_cu_5b0651e140binary_cross_entropy_backward_out_kernelERNS_6TensorERKS4_S7_S7_ENKUlvE_clEvENKUlvE1_clEvEUlN3c104HalfESB_SB_E_St5arrayIPcLm4EELi4E23TrivialOffsetCalculatorILi3EjESG_ILi1EjENS0_6memory12LoadWithCastILi3EEENSJ_13StoreWithCastILi1EEEEEviT_T0_T2_T3_T4_T5_)
        /*0e90*/ 	.word	0x00000000


	//----- nvinfo : EIATTR_MIN_STACK_SIZE
	.align		4
.L_720:
        /*0e94*/ 	.byte	0x04, 0x12
        /*0e96*/ 	.short	(.L_722 - .L_721)
	.align		4
.L_721:
        /*0e98*/ 	.word	index@(_ZN2at6native18elementwise_kernelILi128ELi4EZNS0_22gpu_kernel_impl_nocastIZZZN37_INTERNAL_cee6930f_7_Loss_cu_5b0651e139_GLOBAL__N__cee6930f_7_Loss_cu_5b0651e140binary_cross_entropy_backward_out_kernelERNS_6TensorERKS5_S8_S8_ENKUlvE_clEvENKUlvE1_clEvEUlN3c104HalfESC_SC_E_EEvRNS_18TensorIteratorBaseERKT_EUliE_EEviT1_)
        /*0e9c*/ 	.word	0x00000000


	//----- nvinfo : EIATTR_MIN_STACK_SIZE
	.align		4
.L_722:
        /*0ea0*/ 	.byte	0x04, 0x12
        /*0ea2*/ 	.short	(.L_724 - .L_723)
	.align		4
.L_723:
        /*0ea4*/ 	.word	index@(_ZN2at6native27unrolled_elementwise_kernelIZZZN37_INTERNAL_cee6930f_7_Loss_cu_5b0651e139_GLOBAL__N__cee6930f_7_Loss_cu_5b0651e140binary_cross_entropy_backward_out_kernelERNS_6TensorERKS4_S7_S7_ENKUlvE_clEvENKUlvE1_clEvEUlN3c104HalfESB_SB_E_St5arrayIPcLm4EELi4E23TrivialOffsetCalculatorILi3EjESG_ILi1EjENS0_6memory15LoadWithoutCastENSJ_16StoreWithoutCastEEEviT_T0_T2_T3_T4_T5_)
        /*0ea8*/ 	.word	0x00000000


	//----- nvinfo : EIATTR_MIN_STACK_SIZE
	.align		4
.L_724:
        /*0eac*/ 	.byte	0x04, 0x12
        /*0eae*/ 	.short	(.L_726 - .L_725)
	.align		4
.L_725:
        /*0eb0*/ 	.word	index@(_ZN2at6native29vectorized_elementwise_kernelILi2EZZZN37_INTERNAL_cee6930f_7_Loss_cu_5b0651e139_GLOBAL__N__cee6930f_7_Loss_cu_5b0651e140binary_cross_entropy_backward_out_kernelERNS_6TensorERKS4_S7_S7_ENKUlvE_clEvENKUlvE1_clEvEUlN3c104HalfESB_SB_E_St5arrayIPcLm4EEEEviT0_T1_)
        /*0eb4*/ 	.word	0x00000000


	//----- nvinfo : EIATTR_MIN_STACK_SIZE
	.align		4
.L_726:
        /*0eb8*/ 	.byte	0x04, 0x12
        /*0eba*/ 	.short	(.L_728 - .L_727)
	.align		4
.L_727:
        /*0ebc*/ 	.word	index@(_ZN2at6native29vectorized_elementwise_kernelILi4EZZZN37_INTERNAL_cee6930f_7_Loss_cu_5b0651e139_GLOBAL__N__cee6930f_7_Loss_cu_5b0651e140binary_cross_entropy_backward_out_kernelERNS_6TensorERKS4_S7_S7_ENKUlvE_clEvENKUlvE1_clEvEUlN3c104HalfESB_SB_E_St5arrayIPcLm4EEEEviT0_T1_)
        /*0ec0*/ 	.word	0x00000000


	//----- nvinfo : EIATTR_MIN_STACK_SIZE
	.align		4
.L_728:
        /*0ec4*/ 	.byte	0x04, 0x12
        /*0ec6*/ 	.short	(.L_730 - .L_729)
	.align		4
.L_729:
        /*0ec8*/ 	.word	index@(_ZN2at6native29vectorized_elementwise_kernelILi8EZZZN37_INTERNAL_cee6930f_7_Loss_cu_5b0651e139_GLOBAL__N__cee6930f_7_Loss_cu_5b0651e140binary_cross_entropy_backward_out_kernelERNS_6TensorERKS4_S7_S7_ENKUlvE_clEvENKUlvE1_clEvEUlN3c104HalfESB_SB_E_St5arrayIPcLm4EEEEviT0_T1_)
        /*0ecc*/ 	.word	0x00000000


	//----- nvinfo : EIATTR_MIN_STACK_SIZE
	.align		4
.L_730:
        /*0ed0*/ 	.byte	0x04, 0x12
        /*0ed2*/ 	.short	(.L_732 - .L_731)
	.align		4
.L_731:
        /*0ed4*/ 	.word	index@(_ZN2at6native18elementwise_kernelILi128ELi4EZNS0_15gpu_kernel_implIZZZN37_INTERNAL_cee6930f_7_Loss_cu_5b0651e139_GLOBAL__N__cee6930f_7_Loss_cu_5b0651e140binary_cross_entropy_backward_out_kernelERNS_6TensorERKS5_S8_S8_ENKUlvE_clEvENKUlvE0_clEvEUlfffE_EEvRNS_18TensorIteratorBaseERKT_EUliE_EEviT1_)
        /*0ed8*/ 	.word	0x00000000


	//----- nvinfo : EIATTR_MIN_STACK_SIZE
	.align		4
.L_732:
        /*0edc*/ 	.byte	0x04, 0x12
        /*0ede*/ 	.short	(.L_734 - .L_733)
	.align		4
.L_733:
        /*0ee0*/ 	.word	index@(_ZN2at6native27unrolled_elementwise_kernelIZZZN37_INTERNAL_cee6930f_7_Loss_cu_5b0651e139_GLOBAL__N__cee6930f_7_Loss_cu_5b0651e140binary_cross_entropy_backward_out_kernelERNS_6TensorERKS4_S7_S7_ENKUlvE_clEvENKUlvE0_clEvEUlfffE_St5arrayIPcLm4EELi4E23TrivialOffsetCalculatorILi3EjESE_ILi1EjENS0_6memory12LoadWithCastILi3EEENSH_13StoreWithCastILi1EEEEEviT_T0_T2_T3_T4_T5_)
        /*0ee4*/ 	.word	0x00000000


	//----- nvinfo : EIATTR_MIN_STACK_SIZE
	.align		4
.L_734:
        /*0ee8*/ 	.byte	0x04, 0x12
        /*0eea*/ 	.short	(.L_736 - .L_735)
	.align		4
.L_735:
        /*0eec*/ 	.word	index@(_ZN2at6native18elementwise_kernelILi128ELi2EZNS0_22gpu_kernel_impl_nocastIZZZN37_INTERNAL_cee6930f_7_Loss_cu_5b0651e139_GLOBAL__N__cee6930f_7_Loss_cu_5b0651e140binary_cross_entropy_backward_out_kernelERNS_6TensorERKS5_S8_S8_ENKUlvE_clEvENKUlvE0_clEvEUlfffE_EEvRNS_18TensorIteratorBaseERKT_EUliE_EEviT1_)
        /*0ef0*/ 	.word	0x00000000


	//----- nvinfo : EIATTR_MIN_STACK_SIZE
	.align		4
.L_736:
        /*0ef4*/ 	.byte	0x04, 0x12
        /*0ef6*/ 	.short	(.L_738 - .L_737)
	.align		4
.L_737:
        /*0ef8*/ 	.word	index@(_ZN2at6native27unrolled_elementwise_kernelIZZZN37_INTERNAL_cee6930f_7_Loss_cu_5b0651e139_GLOBAL__N__cee6930f_7_Loss_cu_5b0651e140binary_cross_entropy_backward_out_kernelERNS_6TensorERKS4_S7_S7_ENKUlvE_clEvENKUlvE0_clEvEUlfffE_St5arrayIPcLm4EELi4E23TrivialOffsetCalculatorILi3EjESE_ILi1EjENS0_6memory15LoadWithoutCastENSH_16StoreWithoutCastEEEviT_T0_T2_T3_T4_T5_)
        /*0efc*/ 	.word	0x00000000


	//----- nvinfo : EIATTR_MIN_STACK_SIZE
	.align		4
.L_738:
        /*0f00*/ 	.byte	0x04, 0x12
        /*0f02*/ 	.short	(.L_740 - .L_739)
	.align		4
.L_739:
        /*0f04*/ 	.word	index@(_ZN2at6native29vectorized_elementwise_kernelILi2EZZZN37_INTERNAL_cee6930f_7_Loss_cu_5b0651e139_GLOBAL__N__cee6930f_7_Loss_cu_5b0651e140binary_cross_entropy_backward_out_kernelERNS_6TensorERKS4_S7_S7_ENKUlvE_clEvENKUlvE0_clEvEUlfffE_St5arrayIPcLm4EEEEviT0_T1_)
        /*0f08*/ 	.word	0x00000000


	//----- nvinfo : EIATTR_MIN_STACK_SIZE
	.align		4
.L_740:
        /*0f0c*/ 	.byte	0x04, 0x12
        /*0f0e*/ 	.short	(.L_742 - .L_741)
	.align		4
.L_741:
        /*0f10*/ 	.word	index@(_ZN2at6native29vectorized_elementwise_kernelILi4EZZZN37_INTERNAL_cee6930f_7_Loss_cu_5b0651e139_GLOBAL__N__cee6930f_7_Loss_cu_5b0651e140binary_cross_entropy_backward_out_kernelERNS_6TensorERKS4_S7_S7_ENKUlvE_clEvENKUlvE0_clEvEUlfffE_St5arrayIPcLm4EEEEviT0_T1_)
        /*0f14*/ 	.word	0x00000000


	//----- nvinfo : EIATTR_MIN_STACK_SIZE
	.align		4
.L_742:
        /*0f18*/ 	.byte	0x04, 0x12
        /*0f1a*/ 	.short	(.L_744 - .L_743)
	.align		4
.L_743:
        /*0f1c*/ 	.word	index@(_ZN2at6native29vectorized_elementwise_kernelILi8EZZZN37_INTERNAL_cee6930f_7_Loss_cu_5b0651e139_GLOBAL__N__cee6930f_7_Loss_cu_5b0651e140binary_cross_entropy_backward_out_kernelERNS_6TensorERKS4_S7_S7_ENKUlvE_clEvENKUlvE0_clEvEUlfffE_St5arrayIPcLm4EEEEviT0_T1_)
        /*0f20*/ 	.word	0x00000000


	//----- nvinfo : EIATTR_MIN_STACK_SIZE
	.align		4
.L_744:
        /*0f24*/ 	.byte	0x04, 0x12
        /*0f26*/ 	.short	(.L_746 - .L_745)
	.align		4
.L_745:
        /*0f28*/ 	.word	index@(_ZN2at6native18elementwise_kernelILi128ELi4EZNS0_15gpu_kernel_implIZZZN37_INTERNAL_cee6930f_7_Loss_cu_5b0651e139_GLOBAL__N__cee6930f_7_Loss_cu_5b0651e140binary_cross_entropy_backward_out_kernelERNS_6TensorERKS5_S8_S8_ENKUlvE_clEvENKUlvE_clEvEUldddE_EEvRNS_18TensorIteratorBaseERKT_EUliE_EEviT1_)
        /*0f2c*/ 	.word	0x00000000


	//----- nvinfo : EIATTR_MIN_STACK_SIZE
	.align		4
.L_746:
        /*0f30*/ 	.byte	0x04, 0x12
        /*0f32*/ 	.short	(.L_748 - .L_747)
	.align		4
.L_747:
        /*0f34*/ 	.word	index@(_ZN2at6native27unrolled_elementwise_kernelIZZZN37_INTERNAL_cee6930f_7_Loss_cu_5b0651e139_GLOBAL__N__cee6930f_7_Loss_cu_5b0651e140binary_cross_entropy_backward_out_kernelERNS_6TensorERKS4_S7_S7_ENKUlvE_clEvENKUlvE_clEvEUldddE_St5arrayIPcLm4EELi4E23TrivialOffsetCalculatorILi3EjESE_ILi1EjENS0_6memory12LoadWithCastILi3EEENSH_13StoreWithCastILi1EEEEEviT_T0_T2_T3_T4_T5_)
        /*0f38*/ 	.word	0x00000000


	//----- nvinfo : EIATTR_MIN_STACK_SIZE
	.align		4
.L_748:
        /*0f3c*/ 	.byte	0x04, 0x12
        /*0f3e*/ 	.short	(.L_750 - .L_749)
	.align		4
.L_749:
        /*0f40*/ 	.word	index@(_ZN2at6native18elementwise_kernelILi128ELi2EZNS0_22gpu_kernel_impl_nocastIZZZN37_INTERNAL_cee6930f_7_Loss_cu_5b0651e139_GLOBAL__N__cee6930f_7_Loss_cu_5b0651e140binary_cross_entropy_backward_out_kernelERNS_6TensorERKS5_S8_S8_ENKUlvE_clEvENKUlvE_clEvEUldddE_EEvRNS_18TensorIteratorBaseERKT_EUliE_EEviT1_)
        /*0f44*/ 	.word	0x00000000


	//----- nvinfo : EIATTR_MIN_STACK_SIZE
	.align		4
.L_750:
        /*0f48*/ 	.byte	0x04, 0x12
        /*0f4a*/ 	.short	(.L_752 - .L_751)
	.align		4
.L_751:
        /*0f4c*/ 	.word	index@(_ZN2at6native27unrolled_elementwise_kernelIZZZN37_INTERNAL_cee6930f_7_Loss_cu_5b0651e139_GLOBAL__N__cee6930f_7_Loss_cu_5b0651e140binary_cross_entropy_backward_out_kernelERNS_6TensorERKS4_S7_S7_ENKUlvE_clEvENKUlvE_clEvEUldddE_St5arrayIPcLm4EELi4E23TrivialOffsetCalculatorILi3EjESE_ILi1EjENS0_6memory15LoadWithoutCastENSH_16StoreWithoutCastEEEviT_T0_T2_T3_T4_T5_)
        /*0f50*/ 	.word	0x00000000


	//----- nvinfo : EIATTR_MIN_STACK_SIZE
	.align		4
.L_752:
        /*0f54*/ 	.byte	0x04, 0x12
        /*0f56*/ 	.short	(.L_754 - .L_753)
	.align		4
.L_753:
        /*0f58*/ 	.word	index@(_ZN2at6native29vectorized_elementwise_kernelILi2EZZZN37_INTERNAL_cee6930f_7_Loss_cu_5b0651e139_GLOBAL__N__cee6930f_7_Loss_cu_5b0651e140binary_cross_entropy_backward_out_kernelERNS_6TensorERKS4_S7_S7_ENKUlvE_clEvENKUlvE_clEvEUldddE_St5arrayIPcLm4EEEEviT0_T1_)
        /*0f5c*/ 	.word	0x00000000


	//----- nvinfo : EIATTR_MIN_STACK_SIZE
	.align		4
.L_754:
        /*0f60*/ 	.byte	0x04, 0x12
        /*0f62*/ 	.short	(.L_756 - .L_755)
	.align		4
.L_755:
        /*0f64*/ 	.word	index@(_ZN2at6native29vectorized_elementwise_kernelILi4EZZZN37_INTERNAL_cee6930f_7_Loss_cu_5b0651e139_GLOBAL__N__cee6930f_7_Loss_cu_5b0651e140binary_cross_entropy_backward_out_kernelERNS_6TensorERKS4_S7_S7_ENKUlvE_clEvENKUlvE_clEvEUldddE_St5arrayIPcLm4EEEEviT0_T1_)
        /*0f68*/ 	.word	0x00000000


	//----- nvinfo : EIATTR_MIN_STACK_SIZE
	.align		4
.L_756:
        /*0f6c*/ 	.byte	0x04, 0x12
        /*0f6e*/ 	.short	(.L_758 - .L_757)
	.align		4
.L_757:
        /*0f70*/ 	.word	index@(_ZN2at6native29vectorized_elementwise_kernelILi8EZZZN37_INTERNAL_cee6930f_7_Loss_cu_5b0651e139_GLOBAL__N__cee6930f_7_Loss_cu_5b0651e140binary_cross_entropy_backward_out_kernelERNS_6TensorERKS4_S7_S7_ENKUlvE_clEvENKUlvE_clEvEUldddE_St5arrayIPcLm4EEEEviT0_T1_)
        /*0f74*/ 	.word	0x00000000
.L_758:


//--------------------- .nv.info._ZN2at6native39_GLOBAL__N__cee6930f_7_Loss_cu_5b0651e139nll_loss_backward_reduce_cuda_kernel_2dIN3c108BFloat16ElEEvPT_PKS5_PKT0_S8_S8_biill --------------------------
	.section	.nv.info._ZN2at6native39_GLOBAL__N__cee6930f_7_Loss_cu_5b0651e139nll_loss_backward_reduce_cuda_kernel_2dIN3c108BFloat16ElEEvPT_PKS5_PKT0_S8_S8_biill,"",@"SHT_CUDA_INFO"
	.sectionflags	@""
	.align	4


	//----- nvinfo : EIATTR_CUDA_API_VERSION
	.align		4
        /*0000*/ 	.byte	0x04, 0x37
        /*0002*/ 	.short	(.L_760 - .L_759)
.L_759:
        /*0004*/ 	.word	0x00000082


	//----- nvinfo : EIATTR_SW2861232_WAR
	.align		4
.L_760:
        /*0008*/ 	.byte	0x01, 0x35
	.zero		2


	//----- nvinfo : EIATTR_PARAM_CBANK
	.align		4
        /*000c*/ 	.byte	0x04, 0x0a
        /*000e*/ 	.short	(.L_762 - .L_761)
	.align		4
.L_761:
        /*0010*/ 	.word	index@(.nv.constant0._ZN2at6native39_GLOBAL__N__cee6930f_7_Loss_cu_5b0651e139nll_loss_backward_reduce_cuda_kernel_2dIN3c108BFloat16ElEEvPT_PKS5_PKT0_S8_S8_biill)
        /*0014*/ 	.short	0x0160
        /*0016*/ 	.short	0x0048


	//----- nvinfo : EIATTR_CBANK_PARAM_SIZE
	.align		4
.L_762:
        /*0018*/ 	.byte	0x03, 0x19
        /*001a*/ 	.short	0x0048


	//----- nvinfo : EIATTR_KPARAM_INFO
	.align		4
        /*001c*/ 	.byte	0x04, 0x17
        /*001e*/ 	.short	(.L_764 - .L_763)
.L_763:
        /*0020*/ 	.word	0x00000000
        /*0024*/ 	.short	0x0009
        /*0026*/ 	.short	0x0040
        /*0028*/ 	.byte	0x00, 0xf0, 0x21, 0x00


	//----- nvinfo : EIATTR_KPARAM_INFO
	.align		4
.L_764:
        /*002c*/ 	.byte	0x04, 0x17
        /*002e*/ 	.short	(.L_766 - .L_765)
.L_765:
        /*0030*/ 	.word	0x00000000
        /*0034*/ 	.short	0x0008
        /*0036*/ 	.short	0x0038
        /*0038*/ 	.byte	0x00, 0xf0, 0x21, 0x00


	//----- nvinfo : EIATTR_KPARAM_INFO
	.align		4
.L_766:
        /*003c*/ 	.byte	0x04, 0x17
        /*003e*/ 	.short	(.L_768 - .L_767)
.L_767:
        /*0040*/ 	.word	0x00000000
        /*0044*/ 	.short	0x0007
        /*0046*/ 	.short	0x0030
        /*0048*/ 	.byte	0x00, 0xf0, 0x11, 0x00


	//----- nvinfo : EIATTR_KPARAM_INFO
	.align		4
.L_768:
        /*004c*/ 	.byte	0x04, 0x17
        /*004e*/ 	.short	(.L_770 - .L_769)
.L_769:
        /*0050*/ 	.word	0x00000000
        /*0054*/ 	.short	0x0006
        /*0056*/ 	.short	0x002c
        /*0058*/ 	.byte	0x00, 0xf0, 0x11, 0x00


	//----- nvinfo : EIATTR_KPARAM_INFO
	.align		4
.L_770:
        /*005c*/ 	.byte	0x04, 0x17
        /*005e*/ 	.short	(.L_772 - .L_771)
.L_771:
        /*0060*/ 	.word	0x00000000
        /*0064*/ 	.short	0x0005
        /*0066*/ 	.short	0x0028
        /*0068*/ 	.byte	0x00, 0xf0, 0x05, 0x00


	//----- nvinfo : EIATTR_KPARAM_INFO
	.align		4
.L_772:
        /*006c*/ 	.byte	0x04, 0x17
        /*006e*/ 	.short	(.L_774 - .L_773)
.L_773:
        /*0070*/ 	.word	0x00000000
        /*0074*/ 	.short	0x0004
        /*0076*/ 	.short	0x0020
        /*0078*/ 	.byte	0x00, 0xf0, 0x21, 0x00


	//----- nvinfo : EIATTR_KPARAM_INFO
	.align		4
.L_774:
        /*007c*/ 	.byte	0x04, 0x17
        /*007e*/ 	.short	(.L_776 - .L_775)
.L_775:
        /*0080*/ 	.word	0x00000000
        /*0084*/ 	.short	0x0003
        /*0086*/ 	.short	0x0018
        /*0088*/ 	.byte	0x00, 0xf0, 0x21, 0x00


	//----- nvinfo : EIATTR_KPARAM_INFO
	.align		4
.L_776:
        /*008c*/ 	.byte	0x04, 0x17
        /*008e*/ 	.short	(.L_778 - .L_777)
.L_777:
        /*0090*/ 	.word	0x00000000
        /*0094*/ 	.short	0x0002
        /*0096*/ 	.short	0x0010
        /*0098*/ 	.byte	0x00, 0xf0, 0x21, 0x00


	//----- nvinfo : EIATTR_KPARAM_INFO
	.align		4
.L_778:
        /*009c*/ 	.byte	0x04, 0x17
        /*009e*/ 	.short	(.L_780 - .L_779)
.L_779:
        /*00a0*/ 	.word	0x00000000
        /*00a4*/ 	.short	0x0001
        /*00a6*/ 	.short	0x0008
        /*00a8*/ 	.byte	0x00, 0xf0, 0x21, 0x00


	//----- nvinfo : EIATTR_KPARAM_INFO
	.align		4
.L_780:
        /*00ac*/ 	.byte	0x04, 0x17
        /*00ae*/ 	.short	(.L_782 - .L_781)
.L_781:
        /*00b0*/ 	.word	0x00000000
        /*00b4*/ 	.short	0x0000
        /*00b6*/ 	.short	0x0000
        /*00b8*/ 	.byte	0x00, 0xf0, 0x21, 0x00


	//----- nvinfo : EIATTR_MAXREG_COUNT
	.align		4
.L_782:
        /*00bc*/ 	.byte	0x03, 0x1b
        /*00be*/ 	.short	0x00ff


	//----- nvinfo : EIATTR_EXTERNS
	.align		4
        /*00c0*/ 	.byte	0x04, 0x0f
        /*00c2*/ 	.short	(.L_784 - .L_783)


	//   ....[0]....
	.align		4
.L_783:
        /*00c4*/ 	.word	index@(__assertfail)


	//----- nvinfo : EIATTR_MERCURY_ISA_VERSION
	.align		4
.L_784:
        /*00c8*/ 	.byte	0x03, 0x5f
        /*00ca*/ 	.short	0x0000


	//----- nvinfo : EIATTR_SYSCALL_OFFSETS
	.align		4
        /*00cc*/ 	.byte	0x04, 0x46
        /*00ce*/ 	.short	(.L_786 - .L_785)


	//   ....[0]....
.L_785:
        /*00d0*/ 	.word	0x000003d0


	//   ....[1]....
        /*00d4*/ 	.word	0x00000720


	//----- nvinfo : EIATTR_EXIT_INSTR_OFFSETS
	.align		4
.L_786:
        /*00d8*/ 	.byte	0x04, 0x1c
        /*00da*/ 	.short	(.L_788 - .L_787)


	//   ....[0]....
.L_787:
        /*00dc*/ 	.word	0x00000110


	//   ....[1]....
        /*00e0*/ 	.word	0x00000500


	//   ....[2]....
        /*00e4*/ 	.word	0x000007f0


	//----- nvinfo : EIATTR_CRS_STACK_SIZE
	.align		4
.L_788:
        /*00e8*/ 	.byte	0x04, 0x1e
        /*00ea*/ 	.short	(.L_790 - .L_789)
.L_789:
        /*00ec*/ 	.word	0x00000000
.L_790:


//--------------------- .nv.info._ZN2at6native39_GLOBAL__N__cee6930f_7_Loss_cu_5b0651e139nll_loss_backward_reduce_cuda_kernel_2dIN3c108BFloat16EhEEvPT_PKS5_PKT0_S8_S8_biill --------------------------
	.section	.nv.info._ZN2at6native39_GLOBAL__N__cee6930f_7_Loss_cu_5b0651e139nll_loss_backward_reduce_cuda_kernel_2dIN3c108BFloat16EhEEvPT_PKS5_PKT0_S8_S8_biill,"",@"SHT_CUDA_INFO"
	.sectionflags	@""
	.align	4


	//----- nvinfo : EIATTR_CUDA_API_VERSION
	.align		4
        /*0000*/ 	.byte	0x04, 0x37
        /*0002*/ 	.short	(.L_792 - .L_791)
.L_791:
        /*0004*/ 	.word	0x00000082


	//----- nvinfo : EIATTR_SW2861232_WAR
	.align		4
.L_792:
        /*0008*/ 	.byte	0x01, 0x35
	.zero		2


	//----- nvinfo : EIATTR_PARAM_CBANK
	.align		4
        /*000c*/ 	.byte	0x04, 0x0a
        /*000e*/ 	.short	(.L_794 - .L_793)
	.align		4
.L_793:
        /*0010*/ 	.word	index@(.nv.constant0._ZN2at6native39_GLOBAL__N__cee6930f_7_Loss_cu_5b0651e139nll_loss_backward_reduce_cuda_kernel_2dIN3c108BFloat16EhEEvPT_PKS5_PKT0_S8_S8_biill)
        /*0014*/ 	.short	0x0160
        /*0016*/ 	.short	0x0048


	//----- nvinfo : EIATTR_CBANK_PARAM_SIZE
	.align		4
.L_794:
        /*0018*/ 	.byte	0x03, 0x19
        /*001a*/ 	.short	0x0048


	//----- nvinfo : EIATTR_KPARAM_INFO
	.align		4
        /*001c*/ 	.byte	0x04, 0x17
        /*001e*/ 	.short	(.L_796 - .L_795)
.L_795:
        /*0020*/ 	.word	0x00000000
        /*0024*/ 	.short	0x0009
        /*0026*/ 	.short	0x0040
        /*0028*/ 	.byte	0x00, 0xf0, 0x21, 0x00


	//----- nvinfo : EIATTR_KPARAM_INFO
	.align		4
.L_796:
        /*002c*/ 	.byte	0x04, 0x17
        /*002e*/ 	.short	(.L_798 - .L_797)
.L_797:
        /*0030*/ 	.word	0x00000000
        /*0034*/ 	.short	0x0008
        /*0036*/ 	.short	0x0038
        /*0038*/ 	.byte	0x00, 0xf0, 0x21, 0x00


	//----- nvinfo : EIATTR_KPARAM_INFO
	.align		4
.L_798:
        /*003c*/ 	.byte	0x04, 0x17
        /*003e*/ 	.short	(.L_800 - .L_799)
.L_799:
        /*0040*/ 	.word	0x00000000
        /*0044*/ 	.short	0x0007
        /*0046*/ 	.short	0x0030
        /*0048*/ 	.byte	0x00, 0xf0, 0x11, 0x00


	//----- nvinfo : EIATTR_KPARAM_INFO
	.align		4
.L_800:
        /*004c*/ 	.byte	0x04, 0x17
        /*004e*/ 	.short	(.L_802 - .L_801)
.L_801:
        /*0050*/ 	.word	0x00000000
        /*0054*/ 	.short	0x0006
        /*0056*/ 	.short	0x002c
        /*0058*/ 	.byte	0x00, 0xf0, 0x11, 0x00


	//----- nvinfo : EIATTR_KPARAM_INFO
	.align		4
.L_802:
        /*005c*/ 	.byte	0x04, 0x17
        /*005e*/ 	.short	(.L_804 - .L_803)
.L_803:
        /*0060*/ 	.word	0x00000000
        /*0064*/ 	.short	0x0005
        /*0066*/ 	.short	0x0028
        /*0068*/ 	.byte	0x00, 0xf0, 0x05, 0x00


	//----- nvinfo : EIATTR_KPARAM_INFO
	.align		4
.L_804:
        /*006c*/ 	.byte	0x04, 0x17
        /*006e*/ 	.short	(.L_806 - .L_805)
.L_805:
        /*0070*/ 	.word	0x00000000
        /*0074*/ 	.short	0x0004
        /*0076*/ 	.short	0x0020
        /*0078*/ 	.byte	0x00, 0xf0, 0x21, 0x00


	//----- nvinfo : EIATTR_KPARAM_INFO
	.align		4
.L_806:
        /*007c*/ 	.byte	0x04, 0x17
        /*007e*/ 	.short	(.L_808 - .L_807)
.L_807:
        /*0080*/ 	.word	0x00000000
        /*0084*/ 	.short	0x0003
        /*0086*/ 	.short	0x0018
        /*0088*/ 	.byte	0x00, 0xf0, 0x21, 0x00


	//----- nvinfo : EIATTR_KPARAM_INFO
	.align		4
.L_808:
        /*008c*/ 	.byte	0x04, 0x17
        /*008e*/ 	.short	(.L_810 - .L_809)
.L_809:
        /*0090*/ 	.word	0x00000000
        /*0094*/ 	.short	0x0002
        /*0096*/ 	.short	0x0010
        /*0098*/ 	.byte	0x00, 0xf0, 0x21, 0x00


	//----- nvinfo : EIATTR_KPARAM_INFO
	.align		4
.L_810:
        /*009c*/ 	.byte	0x04, 0x17
        /*009e*/ 	.short	(.L_812 - .L_811)
.L_811:
        /*00a0*/ 	.word	0x00000000
        /*00a4*/ 	.short	0x0001
        /*00a6*/ 	.short	0x0008
        /*00a8*/ 	.byte	0x00, 0xf0, 0x21, 0x00


	//----- nvinfo : EIATTR_KPARAM_INFO
	.align		4
.L_812:
        /*00ac*/ 	.byte	0x04, 0x17
        /*00ae*/ 	.short	(.L_814 - .L_813)
.L_813:
        /*00b0*/ 	.word	0x00000000
        /*00b4*/ 	.short	0x0000
        /*00b6*/ 	.short	0x0000
        /*00b8*/ 	.byte	0x00, 0xf0, 0x21, 0x00


	//----- nvinfo : EIATTR_MAXREG_COUNT
	.align		4
.L_814:
        /*00bc*/ 	.byte	0x03, 0x1b
        /*00be*/ 	.short	0x00ff


	//----- nvinfo : EIATTR_EXTERNS
	.align		4
        /*00c0*/ 	.byte	0x04, 0x0f
        /*00c2*/ 	.short	(.L_816 - .L_815)


	//   ....[0]....
	.align		4
.L_815:
        /*00c4*/ 	.word	index@(__assertfail)


	//----- nvinfo : EIATTR_MERCURY_ISA_VERSION
	.align		4
.L_816:
        /*00c8*/ 	.byte	0x03, 0x5f
        /*00ca*/ 	.short	0x0000


	//----- nvinfo : EIATTR_SYSCALL_OFFSETS
	.align		4
        /*00cc*/ 	.byte	0x04, 0x46
        /*00ce*/ 	.short	(.L_818 - .L_817)


	//   ....[0]....
.L_817:
        /*00d0*/ 	.word	0x00000380


	//   ....[1]....
        /*00d4*/ 	.word	0x00000500


	//   ....[2]....
        /*00d8*/ 	.word	0x000007e0


	//   ....[3]....
        /*00dc*/ 	.word	0x00000960


	//----- nvinfo : EIATTR_EXIT_INSTR_OFFSETS
	.align		4
.L_818:
        /*00e0*/ 	.byte	0x04, 0x1c
        /*00e2*/ 	.short	(.L_820 - .L_819)


	//   ....[0]....
.L_819:
        /*00e4*/ 	.word	0x00000110


	//   ....[1]....
        /*00e8*/ 	.word	0x000005f0


	//   ....[2]....
        /*00ec*/ 	.word	0x000009f0


	//----- nvinfo : EIATTR_CRS_STACK_SIZE
	.align		4
.L_820:
        /*00f0*/ 	.byte	0x04, 0x1e
        /*00f2*/ 	.short	(.L_822 - .L_821)
.L_821:
        /*00f4*/ 	.word	0x00000000
.L_822:


//--------------------- .nv.info._ZN2at6native39_GLOBAL__N__cee6930f_7_Loss_cu_5b0651e139nll_loss_backward_reduce_cuda_kernel_2dIN3c104HalfElEEvPT_PKS5_PKT0_S8_S8_biill --------------------------
	.section	.nv.info._ZN2at6native39_GLOBAL__N__cee6930f_7_Loss_cu_5b0651e139nll_loss_backward_reduce_cuda_kernel_2dIN3c104HalfElEEvPT_PKS5_PKT0_S8_S8_biill,"",@"SHT_CUDA_INFO"
	.sectionflags	@""
	.align	4


	//----- nvinfo : EIATTR_CUDA_API_VERSION
	.align		4
        /*0000*/ 	.byte	0x04, 0x37
        /*0002*/ 	.short	(.L_824 - .L_823)
.L_823:
        /*0004*/ 	.word	0x00000082


	//----- nvinfo : EIATTR_SW2861232_WAR
	.align		4
.L_824:
        /*0008*/ 	.byte	0x01, 0x35
	.zero		2


	//----- nvinfo : EIATTR_PARAM_CBANK
	.align		4
        /*000c*/ 	.byte	0x04, 0x0a
        /*000e*/ 	.short	(.L_826 - .L_825)
	.align		4
.L_825:
        /*0010*/ 	.word	index@(.nv.constant0._ZN2at6native39_GLOBAL__N__cee6930f_7_Loss_cu_5b0651e139nll_loss_backward_reduce_cuda_kernel_2dIN3c104HalfElEEvPT_PKS5_PKT0_S8_S8_biill)
        /*0014*/ 	.short	0x0160
        /*0016*/ 	.short	0x0048


	//----- nvinfo : EIATTR_CBANK_PARAM_SIZE
	.align		4
.L_826:
        /*0018*/ 	.byte	0x03, 0x19
        /*001a*/ 	.short	0x0048


	//----- nvinfo : EIATTR_KPARAM_INFO
	.align		4
        /*001c*/ 	.byte	0x04, 0x17
        /*001e*/ 	.short	(.L_828 - .L_827)
.L_827:
        /*0020*/ 	.word	0x00000000
        /*0024*/ 	.short	0x0009
        /*0026*/ 	.short	0x0040
        /*0028*/ 	.byte	0x00, 0xf0, 0x21, 0x00


	//----- nvinfo : EIATTR_KPARAM_INFO
	.align		4
.L_828:
        /*002c*/ 	.byte	0x04, 0x17
        /*002e*/ 	.short	(.L_830 - .L_829)
.L_829:
        /*0030*/ 	.word	0x00000000
        /*0034*/ 	.short	0x0008
        /*0036*/ 	.short	0x0038
        /*0038*/ 	.byte	0x00, 0xf0, 0x21, 0x00


	//----- nvinfo : EIATTR_KPARAM_INFO
	.align		4
.L_830:
        /*003c*/ 	.byte	0x04, 0x17
        /*003e*/ 	.short	(.L_832 - .L_831)
.L_831:
        /*0040*/ 	.word	0x00000000
        /*0044*/ 	.short	0x0007
        /*0046*/ 	.short	0x0030
        /*0048*/ 	.byte	0x00, 0xf0, 0x11, 0x00


	//----- nvinfo : EIATTR_KPARAM_INFO
	.align		4
.L_832:
        /*004c*/ 	.byte	0x04, 0x17
        /*004e*/ 	.short	(.L_834 - .L_833)
.L_833:
        /*0050*/ 	.word	0x00000000
        /*0054*/ 	.short	0x0006
        /*0056*/ 	.short	0x002c
        /*0058*/ 	.byte	0x00, 0xf0, 0x11, 0x00


	//----- nvinfo : EIATTR_KPARAM_INFO
	.align		4
.L_834:
        /*005c*/ 	.byte	0x04, 0x17
        /*005e*/ 	.short	(.L_836 - .L_835)
.L_835:
        /*0060*/ 	.word	0x00000000
        /*0064*/ 	.short	0x0005
        /*0066*/ 	.short	0x0028
        /*0068*/ 	.byte	0x00, 0xf0, 0x05, 0x00


	//----- nvinfo : EIATTR_KPARAM_INFO
	.align		4
.L_836:
        /*006c*/ 	.byte	0x04, 0x17
        /*006e*/ 	.short	(.L_838 - .L_837)
.L_837:
        /*0070*/ 	.word	0x00000000
        /*0074*/ 	.short	0x0004
        /*0076*/ 	.short	0x0020
        /*0078*/ 	.byte	0x00, 0xf0, 0x21, 0x00


	//----- nvinfo : EIATTR_KPARAM_INFO
	.align		4
.L_838:
        /*007c*/ 	.byte	0x04, 0x17
        /*007e*/ 	.short	(.L_840 - .L_839)
.L_839:
        /*0080*/ 	.word	0x00000000
        /*0084*/ 	.short	0x0003
        /*0086*/ 	.short	0x0018
        /*0088*/ 	.byte	0x00, 0xf0, 0x21, 0x00


	//----- nvinfo : EIATTR_KPARAM_INFO
	.align		4
.L_840:
        /*008c*/ 	.byte	0x04, 0x17
        /*008e*/ 	.short	(.L_842 - .L_841)
.L_841:
        /*0090*/ 	.word	0x00000000
        /*0094*/ 	.short	0x0002
        /*0096*/ 	.short	0x0010
        /*0098*/ 	.byte	0x00, 0xf0, 0x21, 0x00


	//----- nvinfo : EIATTR_KPARAM_INFO
	.align		4
.L_842:
        /*009c*/ 	.byte	0x04, 0x17
        /*009e*/ 	.short	(.L_844 - .L_843)
.L_843:
        /*00a0*/ 	.word	0x00000000
        /*00a4*/ 	.short	0x0001
        /*00a6*/ 	.short	0x0008
        /*00a8*/ 	.byte	0x00, 0xf0, 0x21, 0x00


	//----- nvinfo : EIATTR_KPARAM_INFO
	.align		4
.L_844:
        /*00ac*/ 	.byte	0x04, 0x17
        /*00ae*/ 	.short	(.L_846 - .L_845)
.L_845:
        /*00b0*/ 	.word	0x00000000
        /*00b4*/ 	.short	0x0000
        /*00b6*/ 	.short	0x0000
        /*00b8*/ 	.byte	0x00, 0xf0, 0x21, 0x00


	//----- nvinfo : EIATTR_MAXREG_COUNT
	.align		4
.L_846:
        /*00bc*/ 	.byte	0x03, 0x1b
        /*00be*/ 	.short	0x00ff


	//----- nvinfo : EIATTR_EXTERNS
	.align		4
        /*00c0*/ 	.byte	0x04, 0x0f
        /*00c2*/ 	.short	(.L_848 - .L_847)


	//   ....[0]....
	.align		4
.L_847:
        /*00c4*/ 	.word	index@(__assertfail)


	//----- nvinfo : EIATTR_MERCURY_ISA_VERSION
	.align		4
.L_848:
        /*00c8*/ 	.byte	0x03, 0x5f
        /*00ca*/ 	.short	0x0000


	//----- nvinfo : EIATTR_SYSCALL_OFFSETS
	.align		4
        /*00cc*/ 	.byte	0x04, 0x46
        /*00ce*/ 	.short	(.L_850 - .L_849)


	//   ....[0]....
.L_849:
        /*00d0*/ 	.word	0x000003c0


	//   ....[1]....
        /*00d4*/ 	.word	0x00000710


	//----- nvinfo : EIATTR_EXIT_INSTR_OFFSETS
	.align		4
.L_850:
        /*00d8*/ 	.byte	0x04, 0x1c
        /*00da*/ 	.short	(.L_852 - .L_851)


	//   ....[0]....
.L_851:
        /*00dc*/ 	.word	0x00000110


	//   ....[1]....
        /*00e0*/ 	.word	0x000004f0


	//   ....[2]....
        /*00e4*/ 	.word	0x000007e0


	//----- nvinfo : EIATTR_CRS_STACK_SIZE
	.align		4
.L_852:
        /*00e8*/ 	.byte	0x04, 0x1e
        /*00ea*/ 	.short	(.L_854 - .L_853)
.L_853:
        /*00ec*/ 	.word	0x00000000
.L_854:


//--------------------- .nv.info._ZN2at6native39_GLOBAL__N__cee6930f_7_Loss_cu_5b0651e139nll_loss_backward_reduce_cuda_kernel_2dIN3c104HalfEhEEvPT_PKS5_PKT0_S8_S8_biill --------------------------
	.section	.nv.info._ZN2at6native39_GLOBAL__N__cee6930f_7_Loss_cu_5b0651e139nll_loss_backward_reduce_cuda_kernel_2dIN3c104HalfEhEEvPT_PKS5_PKT0_S8_S8_biill,"",@"SHT_CUDA_INFO"
	.sectionflags	@""
	.align	4


	//----- nvinfo : EIATTR_CUDA_API_VERSION
	.align		4
        /*0000*/ 	.byte	0x04, 0x37
        /*0002*/ 	.short	(.L_856 - .L_855)
.L_855:
        /*0004*/ 	.word	0x00000082


	//----- nvinfo : EIATTR_SW2861232_WAR
	.align		4
.L_856:
        /*0008*/ 	.byte	0x01, 0x35
	.zero		2


	//----- nvinfo : EIATTR_PARAM_CBANK
	.align		4
        /*000c*/ 	.byte	0x04, 0x0a
        /*000e*/ 	.short	(.L_858 - .L_857)
	.align		4
.L_857:
        /*0010*/ 	.word	index@(.nv.constant0._ZN2at6native39_GLOBAL__N__cee6930f_7_Loss_cu_5b0651e139nll_loss_backward_reduce_cuda_kernel_2dIN3c104HalfEhEEvPT_PKS5_PKT0_S8_S8_biill)
        /*0014*/ 	.short	0x0160
        /*0016*/ 	.short	0x0048


	//----- nvinfo : EIATTR_CBANK_PARAM_SIZE
	.align		4
.L_858:
        /*0018*/ 	.byte	0x03, 0x19
        /*001a*/ 	.short	0x0048


	//----- nvinfo : EIATTR_KPARAM_INFO
	.align		4
        /*001c*/ 	.byte	0x04, 0x17
        /*001e*/ 	.short	(.L_860 - .L_859)
.L_859:
        /*0020*/ 	.word	0x00000000
        /*0024*/ 	.short	0x0009
        /*0026*/ 	.short	0x0040
        /*0028*/ 	.byte	0x00, 0xf0, 0x21, 0x00


	//----- nvinfo : EIATTR_KPARAM_INFO
	.align		4
.L_860:
        /*002c*/ 	.byte	0x04, 0x17
        /*002e*/ 	.short	(.L_862 - .L_861)
.L_861:
        /*0030*/ 	.word	0x00000000
        /*0034*/ 	.short	0x0008
        /*0036*/ 	.short	0x0038
        /*0038*/ 	.byte	0x00, 0xf0, 0x21, 0x00


	//----- nvinfo : EIATTR_KPARAM_INFO
	.align		4
.L_862:
        /*003c*/ 	.byte	0x04, 0x17
        /*003e*/ 	.short	(.L_864 - .L_863)
.L_863:
        /*0040*/ 	.word	0x00000000
        /*0044*/ 	.short	0x0007
        /*0046*/ 	.short	0x0030
        /*0048*/ 	.byte	0x00, 0xf0, 0x11, 0x00


	//----- nvinfo : EIATTR_KPARAM_INFO
	.align		4
.L_864:
        /*004c*/ 	.byte	0x04, 0x17
        /*004e*/ 	.short	(.L_866 - .L_865)
.L_865:
        /*0050*/ 	.word	0x00000000
        /*0054*/ 	.short	0x0006
        /*0056*/ 	.short	0x002c
        /*0058*/ 	.byte	0x00, 0xf0, 0x11, 0x00


	//----- nvinfo : EIATTR_KPARAM_INFO
	.align		4
.L_866:
        /*005c*/ 	.byte	0x04, 0x17
        /*005e*/ 	.short	(.L_868 - .L_867)
.L_867:
        /*0060*/ 	.word	0x00000000
        /*0064*/ 	.short	0x0005
        /*0066*/ 	.short	0x0028
        /*0068*/ 	.byte	0x00, 0xf0, 0x05, 0x00


	//----- nvinfo : EIATTR_KPARAM_INFO
	.align		4
.L_868:
        /*006c*/ 	.byte	0x04, 0x17
        /*006e*/ 	.short	(.L_870 - .L_869)
.L_869:
        /*0070*/ 	.word	0x00000000
        /*0074*/ 	.short	0x0004
        /*0076*/ 	.short	0x0020
        /*0078*/ 	.byte	0x00, 0xf0, 0x21, 0x00


	//----- nvinfo : EIATTR_KPARAM_INFO
	.align		4
.L_870:
        /*007c*/ 	.byte	0x04, 0x17
        /*007e*/ 	.short	(.L_872 - .L_871)
.L_871:
        /*0080*/ 	.word	0x00000000
        /*0084*/ 	.short	0x0003
        /*0086*/ 	.short	0x0018
        /*0088*/ 	.byte	0x00, 0xf0, 0x21, 0x00


	//----- nvinfo : EIATTR_KPARAM_INFO
	.align		4
.L_872:
        /*008c*/ 	.byte	0x04, 0x17
        /*008e*/ 	.short	(.L_874 - .L_873)
.L_873:
        /*0090*/ 	.word	0x00000000
        /*0094*/ 	.short	0x0002
        /*0096*/ 	.short	0x0010
        /*0098*/ 	.byte	0x00, 0xf0, 0x21, 0x00


	//----- nvinfo : EIATTR_KPARAM_INFO
	.align		4
.L_874:
        /*009c*/ 	.byte	0x04, 0x17
        /*009e*/ 	.short	(.L_876 - .L_875)
.L_875:
        /*00a0*/ 	.word	0x00000000
        /*00a4*/ 	.short	0x0001
        /*00a6*/ 	.short	0x0008
        /*00a8*/ 	.byte	0x00, 0xf0, 0x21, 0x00


	//----- nvinfo : EIATTR_KPARAM_INFO
	.align		4
.L_876:
        /*00ac*/ 	.byte	0x04, 0x17
        /*00ae*/ 	.short	(.L_878 - .L_877)
.L_877:
        /*00b0*/ 	.word	0x00000000
        /*00b4*/ 	.short	0x0000
        /*00b6*/ 	.short	0x0000
        /*00b8*/ 	.byte	0x00, 0xf0, 0x21, 0x00


	//----- nvinfo : EIATTR_MAXREG_COUNT
	.align		4
.L_878:
        /*00bc*/ 	.byte	0x03, 0x1b
        /*00be*/ 	.short	0x00ff


	//----- nvinfo : EIATTR_EXTERNS
	.align		4
        /*00c0*/ 	.byte	0x04, 0x0f
        /*00c2*/ 	.short	(.L_880 - .L_879)


	//   ....[0]....
	.align		4
.L_879:
        /*00c4*/ 	.word	index@(__assertfail)


	//----- nvinfo : EIATTR_MERCURY_ISA_VERSION
	.align		4
.L_880:
        /*00c8*/ 	.byte	0x03, 0x5f
        /*00ca*/ 	.short	0x0000


	//----- nvinfo : EIATTR_SYSCALL_OFFSETS
	.align		4
        /*00cc*/ 	.byte	0x04, 0x46
        /*00ce*/ 	.short	(.L_882 - .L_881)


	//   ....[0]....
.L_881:
        /*00d0*/ 	.word	0x00000370


	//   ....[1]....
        /*00d4*/ 	.word	0x000004f0


	//   ....[2]....
        /*00d8*/ 	.word	0x000007d0


	//   ....[3]....
        /*00dc*/ 	.word	0x00000950


	//----- nvinfo : EIATTR_EXIT_INSTR_OFFSETS
	.align		4
.L_882:
        /*00e0*/ 	.byte	0x04, 0x1c
        /*00e2*/ 	.short	(.L_884 - .L_883)


	//   ....[0]....
.L_883:
        /*00e4*/ 	.word	0x00000110


	//   ....[1]....
        /*00e8*/ 	.word	0x000005e0


	//   ....[2]....
        /*00ec*/ 	.word	0x000009e0


	//----- nvinfo : EIATTR_CRS_STACK_SIZE
	.align		4
.L_884:
        /*00f0*/ 	.byte	0x04, 0x1e
        /*00f2*/ 	.short	(.L_886 - .L_885)
.L_885:
        /*00f4*/ 	.word	0x00000000
.L_886:


//--------------------- .nv.info._ZN2at6native39_GLOBAL__N__cee6930f_7_Loss_cu_5b0651e139nll_loss_backward_reduce_cuda_kernel_2dIflEEvPT_PKS3_PKT0_S6_S6_biill --------------------------
	.section	.nv.info._ZN2at6native39_GLOBAL__N__cee6930f_7_Loss_cu_5b0651e139nll_loss_backward_reduce_cuda_kernel_2dIflEEvPT_PKS3_PKT0_S6_S6_biill,"",@"SHT_CUDA_INFO"
	.sectionflags	@""
	.align	4


	//----- nvinfo : EIATTR_CUDA_API_VERSION
	.align		4
        /*0000*/ 	.byte	0x04, 0x37
        /*0002*/ 	.short	(.L_888 - .L_887)
.L_887:
        /*0004*/ 	.word	0x00000082


	//----- nvinfo : EIATTR_SW2861232_WAR
	.align		4
.L_888:
        /*0008*/ 	.byte	0x01, 0x35
	.zero		2


	//----- nvinfo : EIATTR_PARAM_CBANK
	.align		4
        /*000c*/ 	.byte	0x04, 0x0a
        /*000e*/ 	.short	(.L_890 - .L_889)
	.align		4
.L_889:
        /*0010*/ 	.word	index@(.nv.constant0._ZN2at6native39_GLOBAL__N__cee6930f_7_Loss_cu_5b0651e139nll_loss_backward_reduce_cuda_kernel_2dIflEEvPT_PKS3_PKT0_S6_S6_biill)
        /*0014*/ 	.short	0x0160
        /*0016*/ 	.short	0x0048


	//----- nvinfo : EIATTR_CBANK_PARAM_SIZE
	.align		4
.L_890:
        /*0018*/ 	.byte	0x03, 0x19
        /*001a*/ 	.short	0x0048


	//----- nvinfo : EIATTR_KPARAM_INFO
	.align		4
        /*001c*/ 	.byte	0x04, 0x17
        /*001e*/ 	.short	(.L_892 - .L_891)
.L_891:
        /*0020*/ 	.word	0x00000000
        /*0024*/ 	.short	0x0009
        /*0026*/ 	.short	0x0040
        /*0028*/ 	.byte	0x00, 0xf0, 0x21, 0x00


	//----- nvinfo : EIATTR_KPARAM_INFO
	.align		4
.L_892:
        /*002c*/ 	.byte	0x04, 0x17
        /*002e*/ 	.short	(.L_894 - .L_893)
.L_893:
        /*0030*/ 	.word	0x00000000
        /*0034*/ 	.short	0x0008
        /*0036*/ 	.short	0x0038
        /*0038*/ 	.byte	0x00, 0xf0, 0x21, 0x00


	//----- nvinfo : EIATTR_KPARAM_INFO
	.align		4
.L_894:
        /*003c*/ 	.byte	0x04, 0x17
        /*003e*/ 	.short	(.L_896 - .L_895)
.L_895:
        /*0040*/ 	.word	0x00000000
        /*0044*/ 	.short	0x0007
        /*0046*/ 	.short	0x0030
        /*0048*/ 	.byte	0x00, 0xf0, 0x11, 0x00


	//----- nvinfo : EIATTR_KPARAM_INFO
	.align		4
.L_896:
        /*004c*/ 	.byte	0x04, 0x17
        /*004e*/ 	.short	(.L_898 - .L_897)
.L_897:
        /*0050*/ 	.word	0x00000000
        /*0054*/ 	.short	0x0006
        /*0056*/ 	.short	0x002c
        /*0058*/ 	.byte	0x00, 0xf0, 0x11, 0x00


	//----- nvinfo : EIATTR_KPARAM_INFO
	.align		4
.L_898:
        /*005c*/ 	.byte	0x04, 0x17
        /*005e*/ 	.short	(.L_900 - .L_899)
.L_899:
        /*0060*/ 	.word	0x00000000
        /*0064*/ 	.short	0x0005
        /*0066*/ 	.short	0x0028
        /*0068*/ 	.byte	0x00, 0xf0, 0x05, 0x00


	//----- nvinfo : EIATTR_KPARAM_INFO
	.align		4
.L_900:
        /*006c*/ 	.byte	0x04, 0x17
        /*006e*/ 	.short	(.L_902 - .L_901)
.L_901:
        /*0070*/ 	.word	0x00000000
        /*0074*/ 	.short	0x0004
        /*0076*/ 	.short	0x0020
        /*0078*/ 	.byte	0x00, 0xf0, 0x21, 0x00


	//----- nvinfo : EIATTR_KPARAM_INFO
	.align		4
.L_902:
        /*007c*/ 	.byte	0x04, 0x17
        /*007e*/ 	.short	(.L_904 - .L_903)
.L_903:
        /*0080*/ 	.word	0x00000000
        /*0084*/ 	.short	0x0003
        /*0086*/ 	.short	0x0018
        /*0088*/ 	.byte	0x00, 0xf0, 0x21, 0x00


	//----- nvinfo : EIATTR_KPARAM_INFO
	.align		4
.L_904:
        /*008c*/ 	.byte	0x04, 0x17
        /*008e*/ 	.short	(.L_906 - .L_905)
.L_905:
        /*0090*/ 	.word	0x00000000
        /*0094*/ 	.short	0x0002
        /*0096*/ 	.short	0x0010
        /*0098*/ 	.byte	0x00, 0xf0, 0x21, 0x00


	//----- nvinfo : EIATTR_KPARAM_INFO
	.align		4
.L_906:
        /*009c*/ 	.byte	0x04, 0x17
        /*009e*/ 	.short	(.L_908 - .L_907)
.L_907:
        /*00a0*/ 	.word	0x00000000
        /*00a4*/ 	.short	0x0001
        /*00a6*/ 	.short	0x0008
        /*00a8*/ 	.byte	0x00, 0xf0, 0x21, 0x00


	//----- nvinfo : EIATTR_KPARAM_INFO
	.align		4
.L_908:
        /*00ac*/ 	.byte	0x04, 0x17
        /*00ae*/ 	.short	(.L_910 - .L_909)
.L_909:
        /*00b0*/ 	.word	0x00000000
        /*00b4*/ 	.short	0x0000
        /*00b6*/ 	.short	0x0000
        /*00b8*/ 	.byte	0x00, 0xf0, 0x21, 0x00


	//----- nvinfo : EIATTR_MAXREG_COUNT
	.align		4
.L_910:
        /*00bc*/ 	.byte	0x03, 0x1b
        /*00be*/ 	.short	0x00ff


	//----- nvinfo : EIATTR_EXTERNS
	.align		4
        /*00c0*/ 	.byte	0x04, 0x0f
        /*00c2*/ 	.short	(.L_912 - .L_911)


	//   ....[0]....
	.align		4
.L_911:
        /*00c4*/ 	.word	index@(__assertfail)


	//----- nvinfo : EIATTR_MERCURY_ISA_VERSION
	.align		4
.L_912:
        /*00c8*/ 	.byte	0x03, 0x5f
        /*00ca*/ 	.short	0x0000


	//----- nvinfo : EIATTR_SYSCALL_OFFSETS
	.align		4
        /*00cc*/ 	.byte	0x04, 0x46
        /*00ce*/ 	.short	(.L_914 - .L_913)


	//   ....[0]....
.L_913:
        /*00d0*/ 	.word	0x00000360


	//   ....[1]....
        /*00d4*/ 	.word	0x00000690


	//----- nvinfo : EIATTR_EXIT_INSTR_OFFSETS
	.align		4
.L_914:
        /*00d8*/ 	.byte	0x04, 0x1c
        /*00da*/ 	.short	(.L_916 - .L_915)


	//   ....[0]....
.L_915:
        /*00dc*/ 	.word	0x000000d0


	//   ....[1]....
        /*00e0*/ 	.word	0x00000470


	//   ....[2]....
        /*00e4*/ 	.word	0x00000760


	//----- nvinfo : EIATTR_CRS_STACK_SIZE
	.align		4
.L_916:
        /*00e8*/ 	.byte	0x04, 0x1e
        /*00ea*/ 	.short	(.L_918 - .L_917)
.L_917:
        /*00ec*/ 	.word	0x00000000
.L_918:


//--------------------- .nv.info._ZN2at6native39_GLOBAL__N__cee6930f_7_Loss_cu_5b0651e139nll_loss_backward_reduce_cuda_kernel_2dIfhEEvPT_PKS3_PKT0_S6_S6_biill --------------------------
	.section	.nv.info._ZN2at6native39_GLOBAL__N__cee6930f_7_Loss_cu_5b0651e139nll_loss_backward_reduce_cuda_kernel_2dIfhEEvPT_PKS3_PKT0_S6_S6_biill,"",@"SHT_CUDA_INFO"
	.sectionflags	@""
	.align	4


	//----- nvinfo : EIATTR_CUDA_API_VERSION
	.align		4
        /*0000*/ 	.byte	0x04, 0x37
        /*0002*/ 	.short	(.L_920 - .L_919)
.L_919:
        /*0004*/ 	.word	0x00000082


	//----- nvinfo : EIATTR_SW2861232_WAR
	.align		4
.L_920:
        /*0008*/ 	.byte	0x01, 0x35
	.zero		2


	//----- nvinfo : EIATTR_PARAM_CBANK
	.align		4
        /*000c*/ 	.byte	0x04, 0x0a
        /*000e*/ 	.short	(.L_922 - .L_921)
	.align		4
.L_921:
        /*0010*/ 	.word	index@(.nv.constant0._ZN2at6native39_GLOBAL__N__cee6930f_7_Loss_cu_5b0651e139nll_loss_backward_reduce_cuda_kernel_2dIfhEEvPT_PKS3_PKT0_S6_S6_biill)
        /*0014*/ 	.short	0x0160
        /*0016*/ 	.short	0x0048


	//----- nvinfo : EIATTR_CBANK_PARAM_SIZE
	.align		4
.L_922:
        /*0018*/ 	.byte	0x03, 0x19
        /*001a*/ 	.short	0x0048


	//----- nvinfo : EIATTR_KPARAM_INFO
	.align		4
        /*001c*/ 	.byte	0x04, 0x17
        /*001e*/ 	.short	(.L_924 - .L_923)
.L_923:
        /*0020*/ 	.word	0x00000000
        /*0024*/ 	.short	0x0009
        /*0026*/ 	.short	0x0040
        /*0028*/ 	.byte	0x00, 0xf0, 0x21, 0x00


	//----- nvinfo : EIATTR_KPARAM_INFO
	.align		4
.L_924:
        /*002c*/ 	.byte	0x04, 0x17
        /*002e*/ 	.short	(.L_926 - .L_925)
.L_925:
        /*0030*/ 	.word	0x00000000
        /*0034*/ 	.short	0x0008
        /*0036*/ 	.short	0x0038
        /*0038*/ 	.byte	0x00, 0xf0, 0x21, 0x00


	//----- nvinfo : EIATTR_KPARAM_INFO
	.align		4
.L_926:
        /*003c*/ 	.byte	0x04, 0x17
        /*003e*/ 	.short	(.L_928 - .L_927)
.L_927:
        /*0040*/ 	.word	0x00000000
        /*0044*/ 	.short	0x0007
        /*0046*/ 	.short	0x0030
        /*0048*/ 	.byte	0x00, 0xf0, 0x11, 0x00


	//----- nvinfo : EIATTR_KPARAM_INFO
	.align		4
.L_928:
        /*004c*/ 	.byte	0x04, 0x17
        /*004e*/ 	.short	(.L_930 - .L_929)
.L_929:
        /*0050*/ 	.word	0x00000000
        /*0054*/ 	.short	0x0006
        /*0056*/ 	.short	0x002c
        /*0058*/ 	.byte	0x00, 0xf0, 0x11, 0x00


	//----- nvinfo : EIATTR_KPARAM_INFO
	.align		4
.L_930:
        /*005c*/ 	.byte	0x04, 0x17
        /*005e*/ 	.short	(.L_932 - .L_931)
.L_931:
        /*0060*/ 	.word	0x00000000
        /*0064*/ 	.short	0x0005
        /*0066*/ 	.short	0x0028
        /*0068*/ 	.byte	0x00, 0xf0, 0x05, 0x00


	//----- nvinfo : EIATTR_KPARAM_INFO
	.align		4
.L_932:
        /*006c*/ 	.byte	0x04, 0x17
        /*006e*/ 	.short	(.L_934 - .L_933)
.L_933:
        /*0070*/ 	.word	0x00000000
        /*0074*/ 	.short	0x0004
        /*0076*/ 	.short	0x0020
        /*0078*/ 	.byte	0x00, 0xf0, 0x21, 0x00


	//----- nvinfo : EIATTR_KPARAM_INFO
	.align		4
.L_934:
        /*007c*/ 	.byte	0x04, 0x17
        /*007e*/ 	.short	(.L_936 - .L_935)
.L_935:
        /*0080*/ 	.word	0x00000000
        /*0084*/ 	.short	0x0003
        /*0086*/ 	.short	0x0018
        /*0088*/ 	.byte	0x00, 0xf0, 0x21, 0x00


	//----- nvinfo : EIATTR_KPARAM_INFO
	.align		4
.L_936:
        /*008c*/ 	.byte	0x04, 0x17
        /*008e*/ 	.short	(.L_938 - .L_937)
.L_937:
        /*0090*/ 	.word	0x00000000
        /*0094*/ 	.short	0x0002
        /*0096*/ 	.short	0x0010
        /*0098*/ 	.byte	0x00, 0xf0, 0x21, 0x00


	//----- nvinfo : EIATTR_KPARAM_INFO
	.align		4
.L_938:
        /*009c*/ 	.byte	0x04, 0x17
        /*009e*/ 	.short	(.L_940 - .L_939)
.L_939:
        /*00a0*/ 	.word	0x00000000
        /*00a4*/ 	.short	0x0001
        /*00a6*/ 	.short	0x0008
        /*00a8*/ 	.byte	0x00, 0xf0, 0x21, 0x00


	//----- nvinfo : EIATTR_KPARAM_INFO
	.align		4
.L_940:
        /*00ac*/ 	.byte	0x04, 0x17
        /*00ae*/ 	.short	(.L_942 - .L_941)
.L_941:
        /*00b0*/ 	.word	0x00000000
        /*00b4*/ 	.short	0x0000
        /*00b6*/ 	.short	0x0000
        /*00b8*/ 	.byte	0x00, 0xf0, 0x21, 0x00


	//----- nvinfo : EIATTR_MAXREG_COUNT
	.align		4
.L_942:
        /*00bc*/ 	.byte	0x03, 0x1b
        /*00be*/ 	.short	0x00ff


	//----- nvinfo : EIATTR_EXTERNS
	.align		4
        /*00c0*/ 	.byte	0x04, 0x0f
        /*00c2*/ 	.short	(.L_944 - .L_943)


	//   ....[0]....
	.align		4
.L_943:
        /*00c4*/ 	.word	index@(__assertfail)


	//----- nvinfo : EIATTR_MERCURY_ISA_VERSION
	.align		4
.L_944:
        /*00c8*/ 	.byte	0x03, 0x5f
        /*00ca*/ 	.short	0x0000


	//----- nvinfo : EIATTR_SYSCALL_OFFSETS
	.align		4
        /*00cc*/ 	.byte	0x04, 0x46
        /*00ce*/ 	.short	(.L_946 - .L_945)


	//   ....[0]....
.L_945:
        /*00d0*/ 	.word	0x00000310


	//   ....[1]....
        /*00d4*/ 	.word	0x00000490


	//   ....[2]....
        /*00d8*/ 	.word	0x00000750


	//   ....[3]....
        /*00dc*/ 	.word	0x000008d0


	//----- nvinfo : EIATTR_EXIT_INSTR_OFFSETS
	.align		4
.L_946:
        /*00e0*/ 	.byte	0x04, 0x1c
        /*00e2*/ 	.short	(.L_948 - .L_947)


	//   ....[0]....
.L_947:
        /*00e4*/ 	.word	0x000000d0


	//   ....[1]....
        /*00e8*/ 	.word	0x00000560


	//   ....[2]....
        /*00ec*/ 	.word	0x00000960


	//----- nvinfo : EIATTR_CRS_STACK_SIZE
	.align		4
.L_948:
        /*00f0*/ 	.byte	0x04, 0x1e
        /*00f2*/ 	.short	(.L_950 - .L_949)
.L_949:
        /*00f4*/ 	.word	0x00000000
.L_950:


//--------------------- .nv.info._ZN2at6native39_GLOBAL__N__cee6930f_7_Loss_cu_5b0651e139nll_loss_backward_reduce_cuda_kernel_2dIdlEEvPT_PKS3_PKT0_S6_S6_biill --------------------------
	.section	.nv.info._ZN2at6native39_GLOBAL__N__cee6930f_7_Loss_cu_5b0651e139nll_loss_backward_reduce_cuda_kernel_2dIdlEEvPT_PKS3_PKT0_S6_S6_biill,"",@"SHT_CUDA_INFO"
	.sectionflags	@""
	.align	4


	//----- nvinfo : EIATTR_CUDA_API_VERSION
	.align		4
        /*0000*/ 	.byte	0x04, 0x37
        /*0002*/ 	.short	(.L_952 - .L_951)
.L_951:
        /*0004*/ 	.word	0x00000082


	//----- nvinfo : EIATTR_SW2861232_WAR
	.align		4
.L_952:
        /*0008*/ 	.byte	0x01, 0x35
	.zero		2


	//----- nvinfo : EIATTR_PARAM_CBANK
	.align		4
        /*000c*/ 	.byte	0x04, 0x0a
        /*000e*/ 	.short	(.L_954 - .L_953)
	.align		4
.L_953:
        /*0010*/ 	.word	index@(.nv.constant0._ZN2at6native39_GLOBAL__N__cee6930f_7_Loss_cu_5b0651e139nll_loss_backward_reduce_cuda_kernel_2dIdlEEvPT_PKS3_PKT0_S6_S6_biill)
        /*0014*/ 	.short	0x0160
        /*0016*/ 	.short	0x0048


	//----- nvinfo : EIATTR_CBANK_PARAM_SIZE
	.align		4
.L_954:
        /*0018*/ 	.byte	0x03, 0x19
        /*001a*/ 	.short	0x0048


	//----- nvinfo : EIATTR_KPARAM_INFO
	.align		4
        /*001c*/ 	.byte	0x04, 0x17
        /*001e*/ 	.short	(.L_956 - .L_955)
.L_955:
        /*0020*/ 	.word	0x00000000
        /*0024*/ 	.short	0x0009
        /*0026*/ 	.short	0x0040
        /*0028*/ 	.byte	0x00, 0xf0, 0x21, 0x00


	//----- nvinfo : EIATTR_KPARAM_INFO
	.align		4
.L_956:
        /*002c*/ 	.byte	0x04, 0x17
        /*002e*/ 	.short	(.L_958 - .L_957)
.L_957:
        /*0030*/ 	.word	0x00000000
        /*0034*/ 	.short	0x0008
        /*0036*/ 	.short	0x0038
        /*0038*/ 	.byte	0x00, 0xf0, 0x21, 0x00


	//----- nvinfo : EIATTR_KPARAM_INFO
	.align		4
.L_958:
        /*003c*/ 	.byte	0x04, 0x17
        /*003e*/ 	.short	(.L_960 - .L_959)
.L_959:
        /*0040*/ 	.word	0x00000000
        /*0044*/ 	.short	0x0007
        /*0046*/ 	.short	0x0030
        /*0048*/ 	.byte	0x00, 0xf0, 0x11, 0x00


	//----- nvinfo : EIATTR_KPARAM_INFO
	.align		4
.L_960:
        /*004c*/ 	.byte	0x04, 0x17
        /*004e*/ 	.short	(.L_962 - .L_961)
.L_961:
        /*0050*/ 	.word	0x00000000
        /*0054*/ 	.short	0x0006
        /*0056*/ 	.short	0x002c
        /*0058*/ 	.byte	0x00, 0xf0, 0x11, 0x00


	//----- nvinfo : EIATTR_KPARAM_INFO
	.align		4
.L_962:
        /*005c*/ 	.byte	0x04, 0x17
        /*005e*/ 	.short	(.L_964 - .L_963)
.L_963:
        /*0060*/ 	.word	0x00000000
        /*0064*/ 	.short	0x0005
        /*0066*/ 	.short	0x0028
        /*0068*/ 	.byte	0x00, 0xf0, 0x05, 0x00


	//----- nvinfo : EIATTR_KPARAM_INFO
	.align		4
.L_964:
        /*006c*/ 	.byte	0x04, 0x17
        /*006e*/ 	.short	(.L_966 - .L_965)
.L_965:
        /*0070*/ 	.word	0x00000000
        /*0074*/ 	.short	0x0004
        /*0076*/ 	.short	0x0020
        /*0078*/ 	.byte	0x00, 0xf0, 0x21, 0x00


	//----- nvinfo : EIATTR_KPARAM_INFO
	.align		4
.L_966:
        /*007c*/ 	.byte	0x04, 0x17
        /*007e*/ 	.short	(.L_968 - .L_967)
.L_967:
        /*0080*/ 	.word	0x00000000
        /*0084*/ 	.short	0x0003
        /*0086*/ 	.short	0x0018
        /*0088*/ 	.byte	0x00, 0xf0, 0x21, 0x00


	//----- nvinfo : EIATTR_KPARAM_INFO
	.align		4
.L_968:
        /*008c*/ 	.byte	0x04, 0x17
        /*008e*/ 	.short	(.L_970 - .L_969)
.L_969:
        /*0090*/ 	.word	0x00000000
        /*0094*/ 	.short	0x0002
        /*0096*/ 	.short	0x0010
        /*0098*/ 	.byte	0x00, 0xf0, 0x21, 0x00


	//----- nvinfo : EIATTR_KPARAM_INFO
	.align		4
.L_970:
        /*009c*/ 	.byte	0x04, 0x17
        /*009e*/ 	.short	(.L_972 - .L_971)
.L_971:
        /*00a0*/ 	.word	0x00000000
        /*00a4*/ 	.short	0x0001
        /*00a6*/ 	.short	0x0008
        /*00a8*/ 	.byte	0x00, 0xf0, 0x21, 0x00


	//----- nvinfo : EIATTR_KPARAM_INFO
	.align		4
.L_972:
        /*00ac*/ 	.byte	0x04, 0x17
        /*00ae*/ 	.short	(.L_974 - .L_973)
.L_973:
        /*00b0*/ 	.word	0x00000000
        /*00b4*/ 	.short	0x0000
        /*00b6*/ 	.short	0x0000
        /*00b8*/ 	.byte	0x00, 0xf0, 0x21, 0x00


	//----- nvinfo : EIATTR_MAXREG_COUNT
	.align		4
.L_974:
        /*00bc*/ 	.byte	0x03, 0x1b
        /*00be*/ 	.short	0x00ff


	//----- nvinfo : EIATTR_EXTERNS
	.align		4
        /*00c0*/ 	.byte	0x04, 0x0f
        /*00c2*/ 	.short	(.L_976 - .L_975)


	//   ....[0]....
	.align		4
.L_975:
        /*00c4*/ 	.word	index@(__assertfail)


	//----- nvinfo : EIATTR_MERCURY_ISA_VERSION
	.align		4
.L_976:
        /*00c8*/ 	.byte	0x03, 0x5f
        /*00ca*/ 	.short	0x0000


	//----- nvinfo : EIATTR_SYSCALL_OFFSETS
	.align		4
        /*00cc*/ 	.byte	0x04, 0x46
        /*00ce*/ 	.short	(.L_978 - .L_977)


	//   ....[0]....
.L_977:
        /*00d0*/ 	.word	0x00000480


	//   ....[1]....
        /*00d4*/ 	.word	0x000007b0


	//----- nvinfo : EIATTR_EXIT_INSTR_OFFSETS
	.align		4
.L_978:
        /*00d8*/ 	.byte	0x04, 0x1c
        /*00da*/ 	.short	(.L_980 - .L_979)


	//   ....[0]....
.L_979:
        /*00dc*/ 	.word	0x00000210


	//   ....[1]....
        /*00e0*/ 	.word	0x00000590


	//   ....[2]....
        /*00e4*/ 	.word	0x00000890


	//----- nvinfo : EIATTR_CRS_STACK_SIZE
	.align		4
.L_980:
        /*00e8*/ 	.byte	0x04, 0x1e
        /*00ea*/ 	.short	(.L_982 - .L_981)
.L_981:
        /*00ec*/ 	.word	0x00000000
.L_982:


//--------------------- .nv.info._ZN2at6native39_GLOBAL__N__cee6930f_7_Loss_cu_5b0651e139nll_loss_backward_reduce_cuda_kernel_2dIdhEEvPT_PKS3_PKT0_S6_S6_biill --------------------------
	.section	.nv.info._ZN2at6native39_GLOBAL__N__cee6930f_7_Loss_cu_5b0651e139nll_loss_backward_reduce_cuda_kernel_2dIdhEEvPT_PKS3_PKT0_S6_S6_biill,"",@"SHT_CUDA_INFO"
	.sectionflags	@""
	.align	4


	//----- nvinfo : EIATTR_CUDA_API_VERSION
	.align		4
        /*0000*/ 	.byte	0x04, 0x37
        /*0002*/ 	.short	(.L_984 - .L_983)
.L_983:
        /*0004*/ 	.word	0x00000082


	//----- nvinfo : EIATTR_SW2861232_WAR
	.align		4
.L_984:
        /*0008*/ 	.byte	0x01, 0x35
	.zero		2


	//----- nvinfo : EIATTR_PARAM_CBANK
	.align		4
        /*000c*/ 	.byte	0x04, 0x0a
        /*000e*/ 	.short	(.L_986 - .L_985)
	.align		4
.L_985:
        /*0010*/ 	.word	index@(.nv.constant0._ZN2at6native39_GLOBAL__N__cee6930f_7_Loss_cu_5b0651e139nll_loss_backward_reduce_cuda_kernel_2dIdhEEvPT_PKS3_PKT0_S6_S6_biill)
        /*0014*/ 	.short	0x0160
        /*0016*/ 	.short	0x0048


	//----- nvinfo : EIATTR_CBANK_PARAM_SIZE
	.align		4
.L_986:
        /*0018*/ 	.byte	0x03, 0x19
        /*001a*/ 	.short	0x0048


	//----- nvinfo : EIATTR_KPARAM_INFO
	.align		4
        /*001c*/ 	.byte	0x04, 0x17
        /*001e*/ 	.short	(.L_988 - .L_987)
.L_987:
        /*0020*/ 	.word	0x00000000
        /*0024*/ 	.short	0x0009
        /*0026*/ 	.short	0x0040
        /*0028*/ 	.byte	0x00, 0xf0, 0x21, 0x00


	//----- nvinfo : EIATTR_KPARAM_INFO
	.align		4
.L_988:
        /*002c*/ 	.byte	0x04, 0x17
        /*002e*/ 	.short	(.L_990 - .L_989)
.L_989:
        /*0030*/ 	.word	0x00000000
        /*0034*/ 	.short	0x0008
        /*0036*/ 	.short	0x0038
        /*0038*/ 	.byte	0x00, 0xf0, 0x21, 0x00


	//----- nvinfo : EIATTR_KPARAM_INFO
	.align		4
.L_990:
        /*003c*/ 	.byte	0x04, 0x17
        /*003e*/ 	.short	(.L_992 - .L_991)
.L_991:
        /*0040*/ 	.word	0x00000000
        /*0044*/ 	.short	0x0007
        /*0046*/ 	.short	0x0030
        /*0048*/ 	.byte	0x00, 0xf0, 0x11, 0x00


	//----- nvinfo : EIATTR_KPARAM_INFO
	.align		4
.L_992:
        /*004c*/ 	.byte	0x04, 0x17
        /*004e*/ 	.short	(.L_994 - .L_993)
.L_993:
        /*0050*/ 	.word	0x00000000
        /*0054*/ 	.short	0x0006
        /*0056*/ 	.short	0x002c
        /*0058*/ 	.byte	0x00, 0xf0, 0x11, 0x00


	//----- nvinfo : EIATTR_KPARAM_INFO
	.align		4
.L_994:
        /*005c*/ 	.byte	0x04, 0x17
        /*005e*/ 	.short	(.L_996 - .L_995)
.L_995:
        /*0060*/ 	.word	0x00000000
        /*0064*/ 	.short	0x0005
        /*0066*/ 	.short	0x0028
        /*0068*/ 	.byte	0x00, 0xf0, 0x05, 0x00


	//----- nvinfo : EIATTR_KPARAM_INFO
	.align		4
.L_996:
        /*006c*/ 	.byte	0x04, 0x17
        /*006e*/ 	.short	(.L_998 - .L_997)
.L_997:
        /*0070*/ 	.word	0x00000000
        /*0074*/ 	.short	0x0004
        /*0076*/ 	.short	0x0020
        /*0078*/ 	.byte	0x00, 0xf0, 0x21, 0x00


	//----- nvinfo : EIATTR_KPARAM_INFO
	.align		4
.L_998:
        /*007c*/ 	.byte	0x04, 0x17
        /*007e*/ 	.short	(.L_1000 - .L_999)
.L_999:
        /*0080*/ 	.word	0x00000000
        /*0084*/ 	.short	0x0003
        /*0086*/ 	.short	0x0018
        /*0088*/ 	.byte	0x00, 0xf0, 0x21, 0x00


	//----- nvinfo : EIATTR_KPARAM_INFO
	.align		4
.L_1000:
        /*008c*/ 	.byte	0x04, 0x17
        /*008e*/ 	.short	(.L_1002 - .L_1001)
.L_1001:
        /*0090*/ 	.word	0x00000000
        /*0094*/ 	.short	0x0002
        /*0096*/ 	.short	0x0010
        /*0098*/ 	.byte	0x00, 0xf0, 0x21, 0x00


	//----- nvinfo : EIATTR_KPARAM_INFO
	.align		4
.L_1002:
        /*009c*/ 	.byte	0x04, 0x17
        /*009e*/ 	.short	(.L_1004 - .L_1003)
.L_1003:
        /*00a0*/ 	.word	0x00000000
        /*00a4*/ 	.short	0x0001
        /*00a6*/ 	.short	0x0008
        /*00a8*/ 	.byte	0x00, 0xf0, 0x21, 0x00


	//----- nvinfo : EIATTR_KPARAM_INFO
	.align		4
.L_1004:
        /*00ac*/ 	.byte	0x04, 0x17
        /*00ae*/ 	.short	(.L_1006 - .L_1005)
.L_1005:
        /*00b0*/ 	.word	0x00000000
        /*00b4*/ 	.short	0x0000
        /*00b6*/ 	.short	0x0000
        /*00b8*/ 	.byte	0x00, 0xf0, 0x21, 0x00


	//----- nvinfo : EIATTR_MAXREG_COUNT
	.align		4
.L_1006:
        /*00bc*/ 	.byte	0x03, 0x1b
        /*00be*/ 	.short	0x00ff


	//----- nvinfo : EIATTR_EXTERNS
	.align		4
        /*00c0*/ 	.byte	0x04, 0x0f
        /*00c2*/ 	.short	(.L_1008 - .L_1007)


	//   ....[0]....
	.align		4
.L_1007:
        /*00c4*/ 	.word	index@(__assertfail)


	//----- nvinfo : EIATTR_MERCURY_ISA_VERSION
	.align		4
.L_1008:
        /*00c8*/ 	.byte	0x03, 0x5f
        /*00ca*/ 	.short	0x0000


	//----- nvinfo : EIATTR_SYSCALL_OFFSETS
	.align		4
        /*00cc*/ 	.byte	0x04, 0x46
        /*00ce*/ 	.short	(.L_1010 - .L_1009)


	//   ....[0]....
.L_1009:
        /*00d0*/ 	.word	0x00000430


	//   ....[1]....
        /*00d4*/ 	.word	0x000005b0


	//   ....[2]....
        /*00d8*/ 	.word	0x00000870


	//   ....[3]....
        /*00dc*/ 	.word	0x000009f0


	//----- nvinfo : EIATTR_EXIT_INSTR_OFFSETS
	.align		4
.L_1010:
        /*00e0*/ 	.byte	0x04, 0x1c
        /*00e2*/ 	.short	(.L_1012 - .L_1011)


	//   ....[0]....
.L_1011:
        /*00e4*/ 	.word	0x00000210


	//   ....[1]....
        /*00e8*/ 	.word	0x00000680


	//   ....[2]....
        /*00ec*/ 	.word	0x00000a90


	//----- nvinfo : EIATTR_CRS_STACK_SIZE
	.align		4
.L_1012:
        /*00f0*/ 	.byte	0x04, 0x1e
        /*00f2*/ 	.short	(.L_1014 - .L_1013)
.L_1013:
        /*00f4*/ 	.word	0x00000000
.L_1014:


//--------------------- .nv.info._ZN2at6native39_GLOBAL__N__cee6930f_7_Loss_cu_5b0651e139nll_loss_backward_reduce_cuda_kernel_1dIN3c108BFloat16ElEEvPT_PKS5_S8_PKT0_S8_bll --------------------------
	.section	.nv.info._ZN2at6native39_GLOBAL__N__cee6930f_7_Loss_cu_5b0651e139nll_loss_backward_reduce_cuda_kernel_1dIN3c108BFloat16ElEEvPT_PKS5_S8_PKT0_S8_bll,"",@"SHT_CUDA_INFO"
	.sectionflags	@""
	.align	4


	//----- nvinfo : EIATTR_CUDA_API_VERSION
	.align		4
        /*0000*/ 	.byte	0x04, 0x37
        /*0002*/ 	.short	(.L_1016 - .L_1015)
.L_1015:
        /*0004*/ 	.word	0x00000082


	//----- nvinfo : EIATTR_SW2861232_WAR
	.align		4
.L_1016:
        /*0008*/ 	.byte	0x01, 0x35
	.zero		2


	//----- nvinfo : EIATTR_PARAM_CBANK
	.align		4
        /*000c*/ 	.byte	0x04, 0x0a
        /*000e*/ 	.short	(.L_1018 - .L_1017)
	.align		4
.L_1017:
        /*0010*/ 	.word	index@(.nv.constant0._ZN2at6native39_GLOBAL__N__cee6930f_7_Loss_cu_5b0651e139nll_loss_backward_reduce_cuda_kernel_1dIN3c108BFloat16ElEEvPT_PKS5_S8_PKT0_S8_bll)
        /*0014*/ 	.short	0x0160
        /*0016*/ 	.short	0x0040


	//----- nvinfo : EIATTR_CBANK_PARAM_SIZE
	.align		4
.L_1018:
        /*0018*/ 	.byte	0x03, 0x19
        /*001a*/ 	.short	0x0040


	//----- nvinfo : EIATTR_KPARAM_INFO
	.align		4
        /*001c*/ 	.byte	0x04, 0x17
        /*001e*/ 	.short	(.L_1020 - .L_1019)
.L_1019:
        /*0020*/ 	.word	0x00000000
        /*0024*/ 	.short	0x0007
        /*0026*/ 	.short	0x0038
        /*0028*/ 	.byte	0x00, 0xf0, 0x21, 0x00


	//----- nvinfo : EIATTR_KPARAM_INFO
	.align		4
.L_1020:
        /*002c*/ 	.byte	0x04, 0x17
        /*002e*/ 	.short	(.L_1022 - .L_1021)
.L_1021:
        /*0030*/ 	.word	0x00000000
        /*0034*/ 	.short	0x0006
        /*0036*/ 	.short	0x0030
        /*0038*/ 	.byte	0x00, 0xf0, 0x21, 0x00


	//----- nvinfo : EIATTR_KPARAM_INFO
	.align		4
.L_1022:
        /*003c*/ 	.byte	0x04, 0x17
        /*003e*/ 	.short	(.L_1024 - .L_1023)
.L_1023:
        /*0040*/ 	.word	0x00000000
        /*0044*/ 	.short	0x0005
        /*0046*/ 	.short	0x0028
        /*0048*/ 	.byte	0x00, 0xf0, 0x05, 0x00


	//----- nvinfo : EIATTR_KPARAM_INFO
	.align		4
.L_1024:
        /*004c*/ 	.byte	0x04, 0x17
        /*004e*/ 	.short	(.L_1026 - .L_1025)
.L_1025:
        /*0050*/ 	.word	0x00000000
        /*0054*/ 	.short	0x0004
        /*0056*/ 	.short	0x0020
        /*0058*/ 	.byte	0x00, 0xf0, 0x21, 0x00


	//----- nvinfo : EIATTR_KPARAM_INFO
	.align		4
.L_1026:
        /*005c*/ 	.byte	0x04, 0x17
        /*005e*/ 	.short	(.L_1028 - .L_1027)
.L_1027:
        /*0060*/ 	.word	0x00000000
        /*0064*/ 	.short	0x0003
        /*0066*/ 	.short	0x0018
        /*0068*/ 	.byte	0x00, 0xf0, 0x21, 0x00


	//----- nvinfo : EIATTR_KPARAM_INFO
	.align		4
.L_1028:
        /*006c*/ 	.byte	0x04, 0x17
        /*006e*/ 	.short	(.L_1030 - .L_1029)
.L_1029:
        /*0070*/ 	.word	0x00000000
        /*0074*/ 	.short	0x0002
        /*0076*/ 	.short	0x0010
        /*0078*/ 	.byte	0x00, 0xf0, 0x21, 0x00


	//----- nvinfo : EIATTR_KPARAM_INFO
	.align		4
.L_1030:
        /*007c*/ 	.byte	0x04, 0x17
        /*007e*/ 	.short	(.L_1032 - .L_1031)
.L_1031:
        /*0080*/ 	.word	0x00000000
        /*0084*/ 	.short	0x0001
        /*0086*/ 	.short	0x0008
        /*0088*/ 	.byte	0x00, 0xf0, 0x21, 0x00


	//----- nvinfo : EIATTR_KPARAM_INFO
	.align		4
.L_1032:
        /*008c*/ 	.byte	0x04, 0x17
        /*008e*/ 	.short	(.L_1034 - .L_1033)
.L_1033:
        /*0090*/ 	.word	0x00000000
        /*0094*/ 	.short	0x0000
        /*0096*/ 	.short	0x0000
        /*0098*/ 	.byte	0x00, 0xf0, 0x21, 0x00


	//----- nvinfo : EIATTR_MAXREG_COUNT
	.align		4
.L_1034:
        /*009c*/ 	.byte	0x03, 0x1b
        /*009e*/ 	.short	0x00ff


	//----- nvinfo : EIATTR_EXTERNS
	.align		4
        /*00a0*/ 	.byte	0x04, 0x0f
        /*00a2*/ 	.short	(.L_1036 - .L_1035)


	//   ....[0]....
	.align		4
.L_1035:
        /*00a4*/ 	.word	index@(__assertfail)


	//----- nvinfo : EIATTR_MERCURY_ISA_VERSION
	.align		4
.L_1036:
        /*00a8*/ 	.byte	0x03, 0x5f
        /*00aa*/ 	.short	0x0000


	//----- nvinfo : EIATTR_SYSCALL_OFFSETS
	.align		4
        /*00ac*/ 	.byte	0x04, 0x46
        /*00ae*/ 	.short	(.L_1038 - .L_1037)


	//   ....[0]....
.L_1037:
        /*00b0*/ 	.word	0x00000200


	//----- nvinfo : EIATTR_EXIT_INSTR_OFFSETS
	.align		4
.L_1038:
        /*00b4*/ 	.byte	0x04, 0x1c
        /*00b6*/ 	.short	(.L_1040 - .L_1039)


	//   ....[0]....
.L_1039:
        /*00b8*/ 	.word	0x00000070


	//   ....[1]....
        /*00bc*/ 	.word	0x000003e0
.L_1040:


//--------------------- .nv.info._ZN2at6native39_GLOBAL__N__cee6930f_7_Loss_cu_5b0651e139nll_loss_backward_reduce_cuda_kernel_1dIN3c108BFloat16EhEEvPT_PKS5_S8_PKT0_S8_bll --------------------------
	.section	.nv.info._ZN2at6native39_GLOBAL__N__cee6930f_7_Loss_cu_5b0651e139nll_loss_backward_reduce_cuda_kernel_1dIN3c108BFloat16EhEEvPT_PKS5_S8_PKT0_S8_bll,"",@"SHT_CUDA_INFO"
	.sectionflags	@""
	.align	4


	//----- nvinfo : EIATTR_CUDA_API_VERSION
	.align		4
        /*0000*/ 	.byte	0x04, 0x37
        /*0002*/ 	.short	(.L_1042 - .L_1041)
.L_1041:
        /*0004*/ 	.word	0x00000082


	//----- nvinfo : EIATTR_SW2861232_WAR
	.align		4
.L_1042:
        /*0008*/ 	.byte	0x01, 0x35
	.zero		2


	//----- nvinfo : EIATTR_PARAM_CBANK
	.align		4
        /*000c*/ 	.byte	0x04, 0x0a
        /*000e*/ 	.short	(.L_1044 - .L_1043)
	.align		4
.L_1043:
        /*0010*/ 	.word	index@(.nv.constant0._ZN2at6native39_GLOBAL__N__cee6930f_7_Loss_cu_5b0651e139nll_loss_backward_reduce_cuda_kernel_1dIN3c108BFloat16EhEEvPT_PKS5_S8_PKT0_S8_bll)
        /*0014*/ 	.short	0x0160
        /*0016*/ 	.short	0x0040


	//----- nvinfo : EIATTR_CBANK_PARAM_SIZE
	.align		4
.L_1044:
        /*0018*/ 	.byte	0x03, 0x19
        /*001a*/ 	.short	0x0040


	//----- nvinfo : EIATTR_KPARAM_INFO
	.align		4
        /*001c*/ 	.byte	0x04, 0x17
        /*001e*/ 	.short	(.L_1046 - .L_1045)
.L_1045:
        /*0020*/ 	.word	0x00000000
        /*0024*/ 	.short	0x0007
        /*0026*/ 	.short	0x0038
        /*0028*/ 	.byte	0x00, 0xf0, 0x21, 0x00


	//----- nvinfo : EIATTR_KPARAM_INFO
	.align		4
.L_1046:
        /*002c*/ 	.byte	0x04, 0x17
        /*002e*/ 	.short	(.L_1048 - .L_1047)
.L_1047:
        /*0030*/ 	.word	0x00000000
        /*0034*/ 	.short	0x0006
        /*0036*/ 	.short	0x0030
        /*0038*/ 	.byte	0x00, 0xf0, 0x21, 0x00


	//----- nvinfo : EIATTR_KPARAM_INFO
	.align		4
.L_1048:
        /*003c*/ 	.byte	0x04, 0x17
        /*003e*/ 	.short	(.L_1050 - .L_1049)
.L_1049:
        /*0040*/ 	.word	0x00000000
        /*0044*/ 	.short	0x0005
        /*0046*/ 	.short	0x0028
        /*0048*/ 	.byte	0x00, 0xf0, 0x05, 0x00


	//----- nvinfo : EIATTR_KPARAM_INFO
	.align		4
.L_1050:
        /*004c*/ 	.byte	0x04, 0x17
        /*004e*/ 	.short	(.L_1052 - .L_1051)
.L_1051:
        /*0050*/ 	.word	0x00000000
        /*0054*/ 	.short	0x0004
        /*0056*/ 	.short	0x0020
        /*0058*/ 	.byte	0x00, 0xf0, 0x21, 0x00


	//----- nvinfo : EIATTR_KPARAM_INFO
	.align		4
.L_1052:
        /*005c*/ 	.byte	0x04, 0x17
        /*005e*/ 	.short	(.L_1054 - .L_1053)
.L_1053:
        /*0060*/ 	.word	0x00000000
        /*0064*/ 	.short	0x0003
        /*0066*/ 	.short	0x0018
        /*0068*/ 	.byte	0x00, 0xf0, 0x21, 0x00


	//----- nvinfo : EIATTR_KPARAM_INFO
	.align		4
.L_1054:
        /*006c*/ 	.byte	0x04, 0x17
        /*006e*/ 	.short	(.L_1056 - .L_1055)
.L_1055:
        /*0070*/ 	.word	0x00000000
        /*0074*/ 	.short	0x0002
        /*0076*/ 	.short	0x0010
        /*0078*/ 	.byte	0x00, 0xf0, 0x21, 0x00


	//----- nvinfo : EIATTR_KPARAM_INFO
	.align		4
.L_1056:
        /*007c*/ 	.byte	0x04, 0x17
        /*007e*/ 	.short	(.L_1058 - .L_1057)
.L_1057:
        /*0080*/ 	.word	0x00000000
        /*0084*/ 	.short	0x0001
        /*0086*/ 	.short	0x0008
        /*0088*/ 	.byte	0x00, 0xf0, 0x21, 0x00


	//----- nvinfo : EIATTR_KPARAM_INFO
	.align		4
.L_1058:
        /*008c*/ 	.byte	0x04, 0x17
        /*008e*/ 	.short	(.L_1060 - .L_1059)
.L_1059:
        /*0090*/ 	.word	0x00000000
        /*0094*/ 	.short	0x0000
        /*0096*/ 	.short	0x0000
        /*0098*/ 	.byte	0x00, 0xf0, 0x21, 0x00


	//----- nvinfo : EIATTR_MAXREG_COUNT
	.align		4
.L_1060:
        /*009c*/ 	.byte	0x03, 0x1b
        /*009e*/ 	.short	0x00ff


	//----- nvinfo : EIATTR_EXTERNS
	.align		4
        /*00a0*/ 	.byte	0x04, 0x0f
        /*00a2*/ 	.short	(.L_1062 - .L_1061)


	//   ....[0]....
	.align		4
.L_1061:
        /*00a4*/ 	.word	index@(__assertfail)


	//----- nvinfo : EIATTR_MERCURY_ISA_VERSION
	.align		4
.L_1062:
        /*00a8*/ 	.byte	0x03, 0x5f
        /*00aa*/ 	.short	0x0000


	//----- nvinfo : EIATTR_SYSCALL_OFFSETS
	.align		4
        /*00ac*/ 	.byte	0x04, 0x46
        /*00ae*/ 	.short	(.L_1064 - .L_1063)


	//   ....[0]....
.L_1063:
        /*00b0*/ 	.word	0x000001d0


	//----- nvinfo : EIATTR_EXIT_INSTR_OFFSETS
	.align		4
.L_1064:
        /*00b4*/ 	.byte	0x04, 0x1c
        /*00b6*/ 	.short	(.L_1066 - .L_1065)


	//   ....[0]....
.L_1065:
        /*00b8*/ 	.word	0x00000070


	//   ....[1]....
        /*00bc*/ 	.word	0x000003b0
.L_1066:


//--------------------- .nv.info._ZN2at6native39_GLOBAL__N__cee6930f_7_Loss_cu_5b0651e139nll_loss_backward_reduce_cuda_kernel_1dIN3c104HalfElEEvPT_PKS5_S8_PKT0_S8_bll --------------------------
	.section	.nv.info._ZN2at6native39_GLOBAL__N__cee6930f_7_Loss_cu_5b0651e139nll_loss_backward_reduce_cuda_kernel_1dIN3c104HalfElEEvPT_PKS5_S8_PKT0_S8_bll,"",@"SHT_CUDA_INFO"
	.sectionflags	@""
	.align	4


	//----- nvinfo : EIATTR_CUDA_API_VERSION
	.align		4
        /*0000*/ 	.byte	0x04, 0x37
        /*0002*/ 	.short	(.L_1068 - .L_1067)
.L_1067:
        /*0004*/ 	.word	0x00000082


	//----- nvinfo : EIATTR_SW2861232_WAR
	.align		4
.L_1068:
        /*0008*/ 	.byte	0x01, 0x35
	.zero		2


	//----- nvinfo : EIATTR_PARAM_CBANK
	.align		4
        /*000c*/ 	.byte	0x04, 0x0a
        /*000e*/ 	.short	(.L_1070 - .L_1069)
	.align		4
.L_1069:
        /*0010*/ 	.word	index@(.nv.constant0._ZN2at6native39_GLOBAL__N__cee6930f_7_Loss_cu_5b0651e139nll_loss_backward_reduce_cuda_kernel_1dIN3c104HalfElEEvPT_PKS5_S8_PKT0_S8_bll)
        /*0014*/ 	.short	0x0160
        /*0016*/ 	.short	0x0040


	//----- nvinfo : EIATTR_CBANK_PARAM_SIZE
	.align		4
.L_1070:
        /*0018*/ 	.byte	0x03, 0x19
        /*001a*/ 	.short	0x0040


	//----- nvinfo : EIATTR_KPARAM_INFO
	.align		4
        /*001c*/ 	.byte	0x04, 0x17
        /*001e*/ 	.short	(.L_1072 - .L_1071)
.L_1071:
        /*0020*/ 	.word	0x00000000
        /*0024*/ 	.short	0x0007
        /*0026*/ 	.short	0x0038
        /*0028*/ 	.byte	0x00, 0xf0, 0x21, 0x00


	//----- nvinfo : EIATTR_KPARAM_INFO
	.align		4
.L_1072:
        /*002c*/ 	.byte	0x04, 0x17
        /*002e*/ 	.short	(.L_1074 - .L_1073)
.L_1073:
        /*0030*/ 	.word	0x00000000
        /*0034*/ 	.short	0x0006
        /*0036*/ 	.short	0x0030
        /*0038*/ 	.byte	0x00, 0xf0, 0x21, 0x00


	//----- nvinfo : EIATTR_KPARAM_INFO
	.align		4
.L_1074:
        /*003c*/ 	.byte	0x04, 0x17
        /*003e*/ 	.short	(.L_1076 - .L_1075)
.L_1075:
        /*0040*/ 	.word	0x00000000
        /*0044*/ 	.short	0x0005
        /*0046*/ 	.short	0x0028
        /*0048*/ 	.byte	0x00, 0xf0, 0x05, 0x00


	//----- nvinfo : EIATTR_KPARAM_INFO
	.align		4
.L_1076:
        /*004c*/ 	.byte	0x04, 0x17
        /*004e*/ 	.short	(.L_1078 - .L_1077)
.L_1077:
        /*0050*/ 	.word	0x00000000
        /*0054*/ 	.short	0x0004
        /*0056*/ 	.short	0x0020
        /*0058*/ 	.byte	0x00, 0xf0, 0x21, 0x00


	//----- nvinfo : EIATTR_KPARAM_INFO
	.align		4
.L_1078:
        /*005c*/ 	.byte	0x04, 0x17
        /*005e*/ 	.short	(.L_1080 - .L_1079)
.L_1079:
        /*0060*/ 	.word	0x00000000
        /*0064*/ 	.short	0x0003
        /*0066*/ 	.short	0x0018
        /*0068*/ 	.byte	0x00, 0xf0, 0x21, 0x00


	//----- nvinfo : EIATTR_KPARAM_INFO
	.align		4
.L_1080:
        /*006c*/ 	.byte	0x04, 0x17
        /*006e*/ 	.short	(.L_1082 - .L_1081)
.L_1081:
        /*0070*/ 	.word	0x00000000
        /*0074*/ 	.short	0x0002
        /*0076*/ 	.short	0x0010
        /*0078*/ 	.byte	0x00, 0xf0, 0x21, 0x00


	//----- nvinfo : EIATTR_KPARAM_INFO
	.align		4
.L_1082:
        /*007c*/ 	.byte	0x04, 0x17
        /*007e*/ 	.short	(.L_1084 - .L_1083)
.L_1083:
        /*0080*/ 	.word	0x00000000
        /*0084*/ 	.short	0x0001
        /*0086*/ 	.short	0x0008
        /*0088*/ 	.byte	0x00, 0xf0, 0x21, 0x00


	//----- nvinfo : EIATTR_KPARAM_INFO
	.align		4
.L_1084:
        /*008c*/ 	.byte	0x04, 0x17
        /*008e*/ 	.short	(.L_1086 - .L_1085)
.L_1085:
        /*0090*/ 	.word	0x00000000
        /*0094*/ 	.short	0x0000
        /*0096*/ 	.short	0x0000
        /*0098*/ 	.byte	0x00, 0xf0, 0x21, 0x00


	//----- nvinfo : EIATTR_MAXREG_COUNT
	.align		4
.L_1086:
        /*009c*/ 	.byte	0x03, 0x1b
        /*009e*/ 	.short	0x00ff


	//----- nvinfo : EIATTR_EXTERNS
	.align		4
        /*00a0*/ 	.byte	0x04, 0x0f
        /*00a2*/ 	.short	(.L_1088 - .L_1087)


	//   ....[0]....
	.align		4
.L_1087:
        /*00a4*/ 	.word	index@(__assertfail)


	//----- nvinfo : EIATTR_MERCURY_ISA_VERSION
	.align		4
.L_1088:
        /*00a8*/ 	.byte	0x03, 0x5f
        /*00aa*/ 	.short	0x0000


	//----- nvinfo : EIATTR_SYSCALL_OFFSETS
	.align		4
        /*00ac*/ 	.byte	0x04, 0x46
        /*00ae*/ 	.short	(.L_1090 - .L_1089)


	//   ....[0]....
.L_1089:
        /*00b0*/ 	.word	0x00000200


	//----- nvinfo : EIATTR_EXIT_INSTR_OFFSETS
	.align		4
.L_1090:
        /*00b4*/ 	.byte	0x04, 0x1c
        /*00b6*/ 	.short	(.L_1092 - .L_1091)


	//   ....[0]....
.L_1091:
        /*00b8*/ 	.word	0x00000070


	//   ....[1]....
        /*00bc*/ 	.word	0x000003e0
.L_1092:


//--------------------- .nv.info._ZN2at6native39_GLOBAL__N__cee6930f_7_Loss_cu_5b0651e139nll_loss_backward_reduce_cuda_kernel_1dIN3c104HalfEhEEvPT_PKS5_S8_PKT0_S8_bll --------------------------
	.section	.nv.info._ZN2at6native39_GLOBAL__N__cee6930f_7_Loss_cu_5b0651e139nll_loss_backward_reduce_cuda_kernel_1dIN3c104HalfEhEEvPT_PKS5_S8_PKT0_S8_bll,"",@"SHT_CUDA_INFO"
	.sectionflags	@""
	.align	4


	//----- nvinfo : EIATTR_CUDA_API_VERSION
	.align		4
        /*0000*/ 	.byte	0x04, 0x37
        /*0002*/ 	.short	(.L_1094 - .L_1093)
.L_1093:
        /*0004*/ 	.word	0x00000082


	//----- nvinfo : EIATTR_SW2861232_WAR
	.align		4
.L_1094:
        /*0008*/ 	.byte	0x01, 0x35
	.zero		2


	//----- nvinfo : EIATTR_PARAM_CBANK
	.align		4
        /*000c*/ 	.byte	0x04, 0x0a
        /*000e*/ 	.short	(.L_1096 - .L_1095)
	.align		4
.L_1095:
        /*0010*/ 	.word	index@(.nv.constant0._ZN2at6native39_GLOBAL__N__cee6930f_7_Loss_cu_5b0651e139nll_loss_backward_reduce_cuda_kernel_1dIN3c104HalfEhEEvPT_PKS5_S8_PKT0_S8_bll)
        /*0014*/ 	.short	0x0160
        /*0016*/ 	.short	0x0040


	//----- nvinfo : EIATTR_CBANK_PARAM_SIZE
	.align		4
.L_1096:
        /*0018*/ 	.byte	0x03, 0x19
        /*001a*/ 	.short	0x0040


	//----- nvinfo : EIATTR_KPARAM_INFO
	.align		4
        /*001c*/ 	.byte	0x04, 0x17
        /*001e*/ 	.short	(.L_1098 - .L_1097)
.L_1097:
        /*0020*/ 	.word	0x00000000
        /*0024*/ 	.short	0x0007
        /*0026*/ 	.short	0x0038
        /*0028*/ 	.byte	0x00, 0xf0, 0x21, 0x00


	//----- nvinfo : EIATTR_KPARAM_INFO
	.align		4
.L_1098:
        /*002c*/ 	.byte	0x04, 0x17
        /*002e*/ 	.short	(.L_1100 - .L_1099)
.L_1099:
        /*0030*/ 	.word	0x00000000
        /*0034*/ 	.short	0x0006
        /*0036*/ 	.short	0x0030
        /*0038*/ 	.byte	0x00, 0xf0, 0x21, 0x00


	//----- nvinfo : EIATTR_KPARAM_INFO
	.align		4
.L_1100:
        /*003c*/ 	.byte	0x04, 0x17
        /*003e*/ 	.short	(.L_1102 - .L_1101)
.L_1101:
        /*0040*/ 	.word	0x00000000
        /*0044*/ 	.short	0x0005
        /*0046*/ 	.short	0x0028
        /*0048*/ 	.byte	0x00, 0xf0, 0x05, 0x00


	//----- nvinfo : EIATTR_KPARAM_INFO
	.align		4
.L_1102:
        /*004c*/ 	.byte	0x04, 0x17
        /*004e*/ 	.short	(.L_1104 - .L_1103)
.L_1103:
        /*0050*/ 	.word	0x00000000
        /*0054*/ 	.short	0x0004
        /*0056*/ 	.short	0x0020
        /*0058*/ 	.byte	0x00, 0xf0, 0x21, 0x00


	//----- nvinfo : EIATTR_KPARAM_INFO
	.align		4
.L_1104:
        /*005c*/ 	.byte	0x04, 0x17
        /*005e*/ 	.short	(.L_1106 - .L_1105)
.L_1105:
        /*0060*/ 	.word	0x00000000
        /*0064*/ 	.short	0x0003
        /*0066*/ 	.short	0x0018
        /*0068*/ 	.byte	0x00, 0xf0, 0x21, 0x00


	//----- nvinfo : EIATTR_KPARAM_INFO
	.align		4
.L_1106:
        /*006c*/ 	.byte	0x04, 0x17
        /*006e*/ 	.short	(.L_1108 - .L_1107)
.L_1107:
        /*0070*/ 	.word	0x00000000
        /*0074*/ 	.short	0x0002
        /*0076*/ 	.short	0x0010
        /*0078*/ 	.byte	0x00, 0xf0, 0x21, 0x00


	//----- nvinfo : EIATTR_KPARAM_INFO
	.align		4
.L_1108:
        /*007c*/ 	.byte	0x04, 0x17
        /*007e*/ 	.short	(.L_1110 - .L_1109)
.L_1109:
        /*0080*/ 	.word	0x00000000
        /*0084*/ 	.short	0x0001
        /*0086*/ 	.short	0x0008
        /*0088*/ 	.byte	0x00, 0xf0, 0x21, 0x00


	//----- nvinfo : EIATTR_KPARAM_INFO
	.align		4
.L_1110:
        /*008c*/ 	.byte	0x04, 0x17
        /*008e*/ 	.short	(.L_1112 - .L_1111)
.L_1111:
        /*0090*/ 	.word	0x00000000
        /*0094*/ 	.short	0x0000
        /*0096*/ 	.short	0x0000
        /*0098*/ 	.byte	0x00, 0xf0, 0x21, 0x00


	//----- nvinfo : EIATTR_MAXREG_COUNT
	.align		4
.L_1112:
        /*009c*/ 	.byte	0x03, 0x1b
        /*009e*/ 	.short	0x00ff


	//----- nvinfo : EIATTR_EXTERNS
	.align		4
        /*00a0*/ 	.byte	0x04, 0x0f
        /*00a2*/ 	.short	(.L_1114 - .L_1113)


	//   ....[0]....
	.align		4
.L_1113:
        /*00a4*/ 	.word	index@(__assertfail)


	//----- nvinfo : EIATTR_MERCURY_ISA_VERSION
	.align		4
.L_1114:
        /*00a8*/ 	.byte	0x03, 0x5f
        /*00aa*/ 	.short	0x0000


	//----- nvinfo : EIATTR_SYSCALL_OFFSETS
	.align		4
        /*00ac*/ 	.byte	0x04, 0x46
        /*00ae*/ 	.short	(.L_1116 - .L_1115)


	//   ....[0]....
.L_1115:
        /*00b0*/ 	.word	0x000001d0


	//----- nvinfo : EIATTR_EXIT_INSTR_OFFSETS
	.align		4
.L_1116:
        /*00b4*/ 	.byte	0x04, 0x1c
        /*00b6*/ 	.short	(.L_1118 - .L_1117)


	//   ....[0]....
.L_1117:
        /*00b8*/ 	.word	0x00000070


	//   ....[1]....
        /*00bc*/ 	.word	0x000003b0
.L_1118:


//--------------------- .nv.info._ZN2at6native39_GLOBAL__N__cee6930f_7_Loss_cu_5b0651e139nll_loss_backward_reduce_cuda_kernel_1dIflEEvPT_PKS3_S6_PKT0_S6_bll --------------------------
	.section	.nv.info._ZN2at6native39_GLOBAL__N__cee6930f_7_Loss_cu_5b0651e139nll_loss_backward_reduce_cuda_kernel_1dIflEEvPT_PKS3_S6_PKT0_S6_bll,"",@"SHT_CUDA_INFO"
	.sectionflags	@""
	.align	4


	//----- nvinfo : EIATTR_CUDA_API_VERSION
	.align		4
        /*0000*/ 	.byte	0x04, 0x37
        /*0002*/ 	.short	(.L_1120 - .L_1119)
.L_1119:
        /*0004*/ 	.word	0x00000082


	//----- nvinfo : EIATTR_SW2861232_WAR
	.align		4
.L_1120:
        /*0008*/ 	.byte	0x01, 0x35
	.zero		2


	//----- nvinfo : EIATTR_PARAM_CBANK
	.align		4
        /*000c*/ 	.byte	0x04, 0x0a
        /*000e*/ 	.short	(.L_1122 - .L_1121)
	.align		4
.L_1121:
        /*0010*/ 	.word	index@(.nv.constant0._ZN2at6native39_GLOBAL__N__cee6930f_7_Loss_cu_5b0651e139nll_loss_backward_reduce_cuda_kernel_1dIflEEvPT_PKS3_S6_PKT0_S6_bll)
        /*0014*/ 	.short	0x0160
        /*0016*/ 	.short	0x0040


	//----- nvinfo : EIATTR_CBANK_PARAM_SIZE
	.align		4
.L_1122:
        /*0018*/ 	.byte	0x03, 0x19
        /*001a*/ 	.short	0x0040


	//----- nvinfo : EIATTR_KPARAM_INFO
	.align		4
        /*001c*/ 	.byte	0x04, 0x17
        /*001e*/ 	.short	(.L_1124 - .L_1123)
.L_1123:
        /*0020*/ 	.word	0x00000000
        /*0024*/ 	.short	0x0007
        /*0026*/ 	.short	0x0038
        /*0028*/ 	.byte	0x00, 0xf0, 0x21, 0x00


	//----- nvinfo : EIATTR_KPARAM_INFO
	.align		4
.L_1124:
        /*002c*/ 	.byte	0x04, 0x17
        /*002e*/ 	.short	(.L_1126 - .L_1125)
.L_1125:
        /*0030*/ 	.word	0x00000000
        /*0034*/ 	.short	0x0006
        /*0036*/ 	.short	0x0030
        /*0038*/ 	.byte	0x00, 0xf0, 0x21, 0x00


	//----- nvinfo : EIATTR_KPARAM_INFO
	.align		4
.L_1126:
        /*003c*/ 	.byte	0x04, 0x17
        /*003e*/ 	.short	(.L_1128 - .L_1127)
.L_1127:
        /*0040*/ 	.word	0x00000000
        /*0044*/ 	.short	0x0005
        /*0046*/ 	.short	0x0028
        /*0048*/ 	.byte	0x00, 0xf0, 0x05, 0x00


	//----- nvinfo : EIATTR_KPARAM_INFO
	.align		4
.L_1128:
        /*004c*/ 	.byte	0x04, 0x17
        /*004e*/ 	.short	(.L_1130 - .L_1129)
.L_1129:
        /*0050*/ 	.word	0x00000000
        /*0054*/ 	.short	0x0004
        /*0056*/ 	.short	0x0020
        /*0058*/ 	.byte	0x00, 0xf0, 0x21, 0x00


	//----- nvinfo : EIATTR_KPARAM_INFO
	.align		4
.L_1130:
        /*005c*/ 	.byte	0x04, 0x17
        /*005e*/ 	.short	(.L_1132 - .L_1131)
.L_1131:
        /*0060*/ 	.word	0x00000000
        /*0064*/ 	.short	0x0003
        /*0066*/ 	.short	0x0018
        /*0068*/ 	.byte	0x00, 0xf0, 0x21, 0x00


	//----- nvinfo : EIATTR_KPARAM_INFO
	.align		4
.L_1132:
        /*006c*/ 	.byte	0x04, 0x17
        /*006e*/ 	.short	(.L_1134 - .L_1133)
.L_1133:
        /*0070*/ 	.word	0x00000000
        /*0074*/ 	.short	0x0002
        /*0076*/ 	.short	0x0010
        /*0078*/ 	.byte	0x00, 0xf0, 0x21, 0x00


	//----- nvinfo : EIATTR_KPARAM_INFO
	.align		4
.L_1134:
        /*007c*/ 	.byte	0x04, 0x17
        /*007e*/ 	.short	(.L_1136 - .L_1135)
.L_1135:
        /*0080*/ 	.word	0x00000000
        /*0084*/ 	.short	0x0001
        /*0086*/ 	.short	0x0008
        /*0088*/ 	.byte	0x00, 0xf0, 0x21, 0x00


	//----- nvinfo : EIATTR_KPARAM_INFO
	.align		4
.L_1136:
        /*008c*/ 	.byte	0x04, 0x17
        /*008e*/ 	.short	(.L_1138 - .L_1137)
.L_1137:
        /*0090*/ 	.word	0x00000000
        /*0094*/ 	.short	0x0000
        /*0096*/ 	.short	0x0000
        /*0098*/ 	.byte	0x00, 0xf0, 0x21, 0x00


	//----- nvinfo : EIATTR_MAXREG_COUNT
	.align		4
.L_1138:
        /*009c*/ 	.byte	0x03, 0x1b
        /*009e*/ 	.short	0x00ff


	//----- nvinfo : EIATTR_EXTERNS
	.align		4
        /*00a0*/ 	.byte	0x04, 0x0f
        /*00a2*/ 	.short	(.L_1140 - .L_1139)


	//   ....[0]....
	.align		4
.L_1139:
        /*00a4*/ 	.word	index@(__assertfail)


	//----- nvinfo : EIATTR_MERCURY_ISA_VERSION
	.align		4
.L_1140:
        /*00a8*/ 	.byte	0x03, 0x5f
        /*00aa*/ 	.short	0x0000


	//----- nvinfo : EIATTR_SYSCALL_OFFSETS
	.align		4
        /*00ac*/ 	.byte	0x04, 0x46
        /*00ae*/ 	.short	(.L_1142 - .L_1141)


	//   ....[0]....
.L_1141:
        /*00b0*/ 	.word	0x00000200


	//----- nvinfo : EIATTR_EXIT_INSTR_OFFSETS
	.align		4
.L_1142:
        /*00b4*/ 	.byte	0x04, 0x1c
        /*00b6*/ 	.short	(.L_1144 - .L_1143)


	//   ....[0]....
.L_1143:
        /*00b8*/ 	.word	0x00000070


	//   ....[1]....
        /*00bc*/ 	.word	0x00000350
.L_1144:


//--------------------- .nv.info._ZN2at6native39_GLOBAL__N__cee6930f_7_Loss_cu_5b0651e139nll_loss_backward_reduce_cuda_kernel_1dIfhEEvPT_PKS3_S6_PKT0_S6_bll --------------------------
	.section	.nv.info._ZN2at6native39_GLOBAL__N__cee6930f_7_Loss_cu_5b0651e139nll_loss_backward_reduce_cuda_kernel_1dIfhEEvPT_PKS3_S6_PKT0_S6_bll,"",@"SHT_CUDA_INFO"
	.sectionflags	@""
	.align	4


	//----- nvinfo : EIATTR_CUDA_API_VERSION
	.align		4
        /*0000*/ 	.byte	0x04, 0x37
        /*0002*/ 	.short	(.L_1146 - .L_1145)
.L_1145:
        /*0004*/ 	.word	0x00000082


	//----- nvinfo : EIATTR_SW2861232_WAR
	.align		4
.L_1146:
        /*0008*/ 	.byte	0x01, 0x35
	.zero		2


	//----- nvinfo : EIATTR_PARAM_CBANK
	.align		4
        /*000c*/ 	.byte	0x04, 0x0a
        /*000e*/ 	.short	(.L_1148 - .L_1147)
	.align		4
.L_1147:
        /*0010*/ 	.word	index@(.nv.constant0._ZN2at6native39_GLOBAL__N__cee6930f_7_Loss_cu_5b0651e139nll_loss_backward_reduce_cuda_kernel_1dIfhEEvPT_PKS3_S6_PKT0_S6_bll)
        /*0014*/ 	.short	0x0160
        /*0016*/ 	.short	0x0040


	//----- nvinfo : EIATTR_CBANK_PARAM_SIZE
	.align		4
.L_1148:
        /*0018*/ 	.byte	0x03, 0x19
        /*001a*/ 	.short	0x0040


	//----- nvinfo : EIATTR_KPARAM_INFO
	.align		4
        /*001c*/ 	.byte	0x04, 0x17
        /*001e*/ 	.short	(.L_1150 - .L_1149)
.L_1149:
        /*0020*/ 	.word	0x00000000
        /*0024*/ 	.short	0x0007
        /*0026*/ 	.short	0x0038
        /*0028*/ 	.byte	0x00, 0xf0, 0x21, 0x00


	//----- nvinfo : EIATTR_KPARAM_INFO
	.align		4
.L_1150:
        /*002c*/ 	.byte	0x04, 0x17
        /*002e*/ 	.short	(.L_1152 - .L_1151)
.L_1151:
        /*0030*/ 	.word	0x00000000
        /*0034*/ 	.short	0x0006
        /*0036*/ 	.short	0x0030
        /*0038*/ 	.byte	0x00, 0xf0, 0x21, 0x00


	//----- nvinfo : EIATTR_KPARAM_INFO
	.align		4
.L_1152:
        /*003c*/ 	.byte	0x04, 0x17
        /*003e*/ 	.short	(.L_1154 - .L_1153)
.L_1153:
        /*0040*/ 	.word	0x00000000
        /*0044*/ 	.short	0x0005
        /*0046*/ 	.short	0x0028
        /*0048*/ 	.byte	0x00, 0xf0, 0x05, 0x00


	//----- nvinfo : EIATTR_KPARAM_INFO
	.align		4
.L_1154:
        /*004c*/ 	.byte	0x04, 0x17
        /*004e*/ 	.short	(.L_1156 - .L_1155)
.L_1155:
        /*0050*/ 	.word	0x00000000
        /*0054*/ 	.short	0x0004
        /*0056*/ 	.short	0x0020
        /*0058*/ 	.byte	0x00, 0xf0, 0x21, 0x00


	//----- nvinfo : EIATTR_KPARAM_INFO
	.align		4
.L_1156:
        /*005c*/ 	.byte	0x04, 0x17
        /*005e*/ 	.short	(.L_1158 - .L_1157)
.L_1157:
        /*0060*/ 	.word	0x00000000
        /*0064*/ 	.short	0x0003
        /*0066*/ 	.short	0x0018
        /*0068*/ 	.byte	0x00, 0xf0, 0x21, 0x00


	//----- nvinfo : EIATTR_KPARAM_INFO
	.align		4
.L_1158:
        /*006c*/ 	.byte	0x04, 0x17
        /*006e*/ 	.short	(.L_1160 - .L_1159)
.L_1159:
        /*0070*/ 	.word	0x00000000
        /*0074*/ 	.short	0x0002
        /*0076*/ 	.short	0x0010
        /*0078*/ 	.byte	0x00, 0xf0, 0x21, 0x00


	//----- nvinfo : EIATTR_KPARAM_INFO
	.align		4
.L_1160:
        /*007c*/ 	.byte	0x04, 0x17
        /*007e*/ 	.short	(.L_1162 - .L_1161)
.L_1161:
        /*0080*/ 	.word	0x00000000
        /*0084*/ 	.short	0x0001
        /*0086*/ 	.short	0x0008
        /*0088*/ 	.byte	0x00, 0xf0, 0x21, 0x00


	//----- nvinfo : EIATTR_KPARAM_INFO
	.align		4
.L_1162:
        /*008c*/ 	.byte	0x04, 0x17
        /*008e*/ 	.short	(.L_1164 - .L_1163)
.L_1163:
        /*0090*/ 	.word	0x00000000
        /*0094*/ 	.short	0x0000
        /*0096*/ 	.short	0x0000
        /*0098*/ 	.byte	0x00, 0xf0, 0x21, 0x00


	//----- nvinfo : EIATTR_MAXREG_COUNT
	.align		4
.L_1164:
        /*009c*/ 	.byte	0x03, 0x1b
        /*009e*/ 	.short	0x00ff


	//----- nvinfo : EIATTR_EXTERNS
	.align		4
        /*00a0*/ 	.byte	0x04, 0x0f
        /*00a2*/ 	.short	(.L_1166 - .L_1165)


	//   ....[0]....
	.align		4
.L_1165:
        /*00a4*/ 	.word	index@(__assertfail)


	//----- nvinfo : EIATTR_MERCURY_ISA_VERSION
	.align		4
.L_1166:
        /*00a8*/ 	.byte	0x03, 0x5f
        /*00aa*/ 	.short	0x0000


	//----- nvinfo : EIATTR_SYSCALL_OFFSETS
	.align		4
        /*00ac*/ 	.byte	0x04, 0x46
        /*00ae*/ 	.short	(.L_1168 - .L_1167)


	//   ....[0]....
.L_1167:
        /*00b0*/ 	.word	0x000001d0


	//----- nvinfo : EIATTR_EXIT_INSTR_OFFSETS
	.align		4
.L_1168:
        /*00b4*/ 	.byte	0x04, 0x1c
        /*00b6*/ 	.short	(.L_1170 - .L_1169)


	//   ....[0]....
.L_1169:
        /*00b8*/ 	.word	0x00000070


	//   ....[1]....
        /*00bc*/ 	.word	0x00000320
.L_1170:


//--------------------- .nv.info._ZN2at6native39_GLOBAL__N__cee6930f_7_Loss_cu_5b0651e139nll_loss_backward_reduce_cuda_kernel_1dIdlEEvPT_PKS3_S6_PKT0_S6_bll --------------------------
	.section	.nv.info._ZN2at6native39_GLOBAL__N__cee6930f_7_Loss_cu_5b0651e139nll_loss_backward_reduce_cuda_kernel_1dIdlEEvPT_PKS3_S6_PKT0_S6_bll,"",@"SHT_CUDA_INFO"
	.sectionflags	@""
	.align	4


	//----- nvinfo : EIATTR_CUDA_API_VERSION
	.align		4
        /*0000*/ 	.byte	0x04, 0x37
        /*0002*/ 	.short	(.L_1172 - .L_1171)
.L_1171:
        /*0004*/ 	.word	0x00000082


	//----- nvinfo : EIATTR_SW2861232_WAR
	.align		4
.L_1172:
        /*0008*/ 	.byte	0x01, 0x35
	.zero		2


	//----- nvinfo : EIATTR_PARAM_CBANK
	.align		4
        /*000c*/ 	.byte	0x04, 0x0a
        /*000e*/ 	.short	(.L_1174 - .L_1173)
	.align		4
.L_1173:
        /*0010*/ 	.word	index@(.nv.constant0._ZN2at6native39_GLOBAL__N__cee6930f_7_Loss_cu_5b0651e139nll_loss_backward_reduce_cuda_kernel_1dIdlEEvPT_PKS3_S6_PKT0_S6_bll)
        /*0014*/ 	.short	0x0160
        /*0016*/ 	.short	0x0040


	//----- nvinfo : EIATTR_CBANK_PARAM_SIZE
	.align		4
.L_1174:
        /*0018*/ 	.byte	0x03, 0x19
        /*001a*/ 	.short	0x0040


	//----- nvinfo : EIATTR_KPARAM_INFO
	.align		4
        /*001c*/ 	.byte	0x04, 0x17
        /*001e*/ 	.short	(.L_1176 - .L_1175)
.L_1175:
        /*0020*/ 	.word	0x00000000
        /*0024*/ 	.short	0x0007
        /*0026*/ 	.short	0x0038
        /*0028*/ 	.byte	0x00, 0xf0, 0x21, 0x00


	//----- nvinfo : EIATTR_KPARAM_INFO
	.align		4
.L_1176:
        /*002c*/ 	.byte	0x04, 0x17
        /*002e*/ 	.short	(.L_1178 - .L_1177)
.L_1177:
        /*0030*/ 	.word	0x00000000
        /*0034*/ 	.short	0x0006
        /*0036*/ 	.short	0x0030
        /*0038*/ 	.byte	0x00, 0xf0, 0x21, 0x00


	//----- nvinfo : EIATTR_KPARAM_INFO
	.align		4
.L_1178:
        /*003c*/ 	.byte	0x04, 0x17
        /*003e*/ 	.short	(.L_1180 - .L_1179)
.L_1179:
        /*0040*/ 	.word	0x00000000
        /*0044*/ 	.short	0x0005
        /*0046*/ 	.short	0x0028
        /*0048*/ 	.byte	0x00, 0xf0, 0x05, 0x00


	//----- nvinfo : EIATTR_KPARAM_INFO
	.align		4
.L_1180:
        /*004c*/ 	.byte	0x04, 0x17
        /*004e*/ 	.short	(.L_1182 - .L_1181)
.L_1181:
        /*0050*/ 	.word	0x00000000
        /*0054*/ 	.short	0x0004
        /*0056*/ 	.short	0x0020
        /*0058*/ 	.byte	0x00, 0xf0, 0x21, 0x00


	//----- nvinfo : EIATTR_KPARAM_INFO
	.align		4
.L_1182:
        /*005c*/ 	.byte	0x04, 0x17
        /*005e*/ 	.short	(.L_1184 - .L_1183)
.L_1183:
        /*0060*/ 	.word	0x00000000
        /*0064*/ 	.short	0x0003
        /*0066*/ 	.short	0x0018
        /*0068*/ 	.byte	0x00, 0xf0, 0x21, 0x00


	//----- nvinfo : EIATTR_KPARAM_INFO
	.align		4
.L_1184:
        /*006c*/ 	.byte	0x04, 0x17
        /*006e*/ 	.short	(.L_1186 - .L_1185)
.L_1185:
        /*0070*/ 	.word	0x00000000
        /*0074*/ 	.short	0x0002
        /*0076*/ 	.short	0x0010
        /*0078*/ 	.byte	0x00, 0xf0, 0x21, 0x00


	//----- nvinfo : EIATTR_KPARAM_INFO
	.align		4
.L_1186:
        /*007c*/ 	.byte	0x04, 0x17
        /*007e*/ 	.short	(.L_1188 - .L_1187)
.L_1187:
        /*0080*/ 	.word	0x00000000
        /*0084*/ 	.short	0x0001
        /*0086*/ 	.short	0x0008
        /*0088*/ 	.byte	0x00, 0xf0, 0x21, 0x00


	//----- nvinfo : EIATTR_KPARAM_INFO
	.align		4
.L_1188:
        /*008c*/ 	.byte	0x04, 0x17
        /*008e*/ 	.short	(.L_1190 - .L_1189)
.L_1189:
        /*0090*/ 	.word	0x00000000
        /*0094*/ 	.short	0x0000
        /*0096*/ 	.short	0x0000
        /*0098*/ 	.byte	0x00, 0xf0, 0x21, 0x00


	//----- nvinfo : EIATTR_MAXREG_COUNT
	.align		4
.L_1190:
        /*009c*/ 	.byte	0x03, 0x1b
        /*009e*/ 	.short	0x00ff


	//----- nvinfo : EIATTR_EXTERNS
	.align		4
        /*00a0*/ 	.byte	0x04, 0x0f
        /*00a2*/ 	.short	(.L_1192 - .L_1191)


	//   ....[0]....
	.align		4
.L_1191:
        /*00a4*/ 	.word	index@(__assertfail)


	//----- nvinfo : EIATTR_MERCURY_ISA_VERSION
	.align		4
.L_1192:
        /*00a8*/ 	.byte	0x03, 0x5f
        /*00aa*/ 	.short	0x0000


	//----- nvinfo : EIATTR_SYSCALL_OFFSETS
	.align		4
        /*00ac*/ 	.byte	0x04, 0x46
        /*00ae*/ 	.short	(.L_1194 - .L_1193)


	//   ....[0]....
.L_1193:
        /*00b0*/ 	.word	0x00000200


	//----- nvinfo : EIATTR_EXIT_INSTR_OFFSETS
	.align		4
.L_1194:
        /*00b4*/ 	.byte	0x04, 0x1c
        /*00b6*/ 	.short	(.L_1196 - .L_1195)


	//   ....[0]....
.L_1195:
        /*00b8*/ 	.word	0x00000070


	//   ....[1]....
        /*00bc*/ 	.word	0x00000480


	//----- nvinfo : EIATTR_CRS_STACK_SIZE
	.align		4
.L_1196:
        /*00c0*/ 	.byte	0x04, 0x1e
        /*00c2*/ 	.short	(.L_1198 - .L_1197)
.L_1197:
        /*00c4*/ 	.word	0x00000000
.L_1198:


//--------------------- .nv.info._ZN2at6native39_GLOBAL__N__cee6930f_7_Loss_cu_5b0651e139nll_loss_backward_reduce_cuda_kernel_1dIdhEEvPT_PKS3_S6_PKT0_S6_bll --------------------------
	.section	.nv.info._ZN2at6native39_GLOBAL__N__cee6930f_7_Loss_cu_5b0651e139nll_loss_backward_reduce_cuda_kernel_1dIdhEEvPT_PKS3_S6_PKT0_S6_bll,"",@"SHT_CUDA_INFO"
	.sectionflags	@""
	.align	4


	//----- nvinfo : EIATTR_CUDA_API_VERSION
	.align		4
        /*0000*/ 	.byte	0x04, 0x37
        /*0002*/ 	.short	(.L_1200 - .L_1199)
.L_1199:
        /*0004*/ 	.word	0x00000082


	//----- nvinfo : EIATTR_SW2861232_WAR
	.align		4
.L_1200:
        /*0008*/ 	.byte	0x01, 0x35
	.zero		2


	//----- nvinfo : EIATTR_PARAM_CBANK
	.align		4
        /*000c*/ 	.byte	0x04, 0x0a
        /*000e*/ 	.short	(.L_1202 - .L_1201)
	.align		4
.L_1201:
        /*0010*/ 	.word	index@(.nv.constant0._ZN2at6native39_GLOBAL__N__cee6930f_7_Loss_cu_5b0651e139nll_loss_backward_reduce_cuda_kernel_1dIdhEEvPT_PKS3_S6_PKT0_S6_bll)
        /*0014*/ 	.short	0x0160
        /*0016*/ 	.short	0x0040


	//----- nvinfo : EIATTR_CBANK_PARAM_SIZE
	.align		4
.L_1202:
        /*0018*/ 	.byte	0x03, 0x19
        /*001a*/ 	.short	0x0040


	//----- nvinfo : EIATTR_KPARAM_INFO
	.align		4
        /*001c*/ 	.byte	0x04, 0x17
        /*001e*/ 	.short	(.L_1204 - .L_1203)
.L_1203:
        /*0020*/ 	.word	0x00000000
        /*0024*/ 	.short	0x0007
        /*0026*/ 	.short	0x0038
        /*0028*/ 	.byte	0x00, 0xf0, 0x21, 0x00


	//----- nvinfo : EIATTR_KPARAM_INFO
	.align		4
.L_1204:
        /*002c*/ 	.byte	0x04, 0x17
        /*002e*/ 	.short	(.L_1206 - .L_1205)
.L_1205:
        /*0030*/ 	.word	0x00000000
        /*0034*/ 	.short	0x0006
        /*0036*/ 	.short	0x0030
        /*0038*/ 	.byte	0x00, 0xf0, 0x21, 0x00


	//----- nvinfo : EIATTR_KPARAM_INFO
	.align		4
.L_1206:
        /*003c*/ 	.byte	0x04, 0x17
        /*003e*/ 	.short	(.L_1208 - .L_1207)
.L_1207:
        /*0040*/ 	.word	0x00000000
        /*0044*/ 	.short	0x0005
        /*0046*/ 	.short	0x0028
        /*0048*/ 	.byte	0x00, 0xf0, 0x05, 0x00


	//----- nvinfo : EIATTR_KPARAM_INFO
	.align		4
.L_1208:
        /*004c*/ 	.byte	0x04, 0x17
        /*004e*/ 	.short	(.L_1210 - .L_1209)
.L_1209:
        /*0050*/ 	.word	0x00000000
        /*0054*/ 	.short	0x0004
        /*0056*/ 	.short	0x0020
        /*0058*/ 	.byte	0x00, 0xf0, 0x21, 0x00


	//----- nvinfo : EIATTR_KPARAM_INFO
	.align		4
.L_1210:
        /*005c*/ 	.byte	0x04, 0x17
        /*005e*/ 	.short	(.L_1212 - .L_1211)
.L_1211:
        /*0060*/ 	.word	0x00000000
        /*0064*/ 	.short	0x0003
        /*0066*/ 	.short	0x0018
        /*0068*/ 	.byte	0x00, 0xf0, 0x21, 0x00


	//----- nvinfo : EIATTR_KPARAM_INFO
	.align		4
.L_1212:
        /*006c*/ 	.byte	0x04, 0x17
        /*006e*/ 	.short	(.L_1214 - .L_1213)
.L_1213:
        /*0070*/ 	.word	0x00000000
        /*0074*/ 	.short	0x0002
        /*0076*/ 	.short	0x0010
        /*0078*/ 	.byte	0x00, 0xf0, 0x21, 0x00


	//----- nvinfo : EIATTR_KPARAM_INFO
	.align		4
.L_1214:
        /*007c*/ 	.byte	0x04, 0x17
        /*007e*/ 	.short	(.L_1216 - .L_1215)
.L_1215:
        /*0080*/ 	.word	0x00000000
        /*0084*/ 	.short	0x0001
        /*0086*/ 	.short	0x0008
        /*0088*/ 	.byte	0x00, 0xf0, 0x21, 0x00


	//----- nvinfo : EIATTR_KPARAM_INFO
	.align		4
.L_1216:
        /*008c*/ 	.byte	0x04, 0x17
        /*008e*/ 	.short	(.L_1218 - .L_1217)
.L_1217:
        /*0090*/ 	.word	0x00000000
        /*0094*/ 	.short	0x0000
        /*0096*/ 	.short	0x0000
        /*0098*/ 	.byte	0x00, 0xf0, 0x21, 0x00


	//----- nvinfo : EIATTR_MAXREG_COUNT
	.align		4
.L_1218:
        /*009c*/ 	.byte	0x03, 0x1b
        /*009e*/ 	.short	0x00ff


	//----- nvinfo : EIATTR_EXTERNS
	.align		4
        /*00a0*/ 	.byte	0x04, 0x0f
        /*00a2*/ 	.short	(.L_1220 - .L_1219)


	//   ....[0]....
	.align		4
.L_1219:
        /*00a4*/ 	.word	index@(__assertfail)


	//----- nvinfo : EIATTR_MERCURY_ISA_VERSION
	.align		4
.L_1220:
        /*00a8*/ 	.byte	0x03, 0x5f
        /*00aa*/ 	.short	0x0000


	//----- nvinfo : EIATTR_SYSCALL_OFFSETS
	.align		4
        /*00ac*/ 	.byte	0x04, 0x46
        /*00ae*/ 	.short	(.L_1222 - .L_1221)


	//   ....[0]....
.L_1221:
        /*00b0*/ 	.word	0x000001d0


	//----- nvinfo : EIATTR_EXIT_INSTR_OFFSETS
	.align		4
.L_1222:
        /*00b4*/ 	.byte	0x04, 0x1c
        /*00b6*/ 	.short	(.L_1224 - .L_1223)


	//   ....[0]....
.L_1223:
        /*00b8*/ 	.word	0x00000070


	//   ....[1]....
        /*00bc*/ 	.word	0x00000450


	//----- nvinfo : EIATTR_CRS_STACK_SIZE
	.align		4
.L_1224:
        /*00c0*/ 	.byte	0x04, 0x1e
        /*00c2*/ 	.short	(.L_1226 - .L_1225)
.L_1225:
        /*00c4*/ 	.word	0x00000000
.L_1226:


//--------------------- .nv.info._ZN2at6native39_GLOBAL__N__cee6930f_7_Loss_cu_5b0651e139nll_loss_backward_no_reduce_cuda_kernelIN3c108BFloat16ElEEviPKT0_NS_27GenericPackedTensorAccessorIKT_Lm1ENS_16DefaultPtrTraitsElEENS8_IS9_Lm2ESB_lEEPSA_ll --------------------------
	.section	.nv.info._ZN2at6native39_GLOBAL__N__cee6930f_7_Loss_cu_5b0651e139nll_loss_backward_no_reduce_cuda_kernelIN3c108BFloat16ElEEviPKT0_NS_27GenericPackedTensorAccessorIKT_Lm1ENS_16DefaultPtrTraitsElEENS8_IS9_Lm2ESB_lEEPSA_ll,"",@"SHT_CUDA_INFO"
	.sectionflags	@""
	.align	4


	//----- nvinfo : EIATTR_CUDA_API_VERSION
	.align		4
        /*0000*/ 	.byte	0x04, 0x37
        /*0002*/ 	.short	(.L_1228 - .L_1227)
.L_1227:
        /*0004*/ 	.word	0x00000082


	//----- nvinfo : EIATTR_SW2861232_WAR
	.align		4
.L_1228:
        /*0008*/ 	.byte	0x01, 0x35
	.zero		2


	//----- nvinfo : EIATTR_PARAM_CBANK
	.align		4
        /*000c*/ 	.byte	0x04, 0x0a
        /*000e*/ 	.short	(.L_1230 - .L_1229)
	.align		4
.L_1229:
        /*0010*/ 	.word	index@(.nv.constant0._ZN2at6native39_GLOBAL__N__cee6930f_7_Loss_cu_5b0651e139nll_loss_backward_no_reduce_cuda_kernelIN3c108BFloat16ElEEviPKT0_NS_27GenericPackedTensorAccessorIKT_Lm1ENS_16DefaultPtrTraitsElEENS8_IS9_Lm2ESB_lEEPSA_ll)
        /*0014*/ 	.short	0x0160
        /*0016*/ 	.short	0x0068


	//----- nvinfo : EIATTR_CBANK_PARAM_SIZE
	.align		4
.L_1230:
        /*0018*/ 	.byte	0x03, 0x19
        /*001a*/ 	.short	0x0068


	//----- nvinfo : EIATTR_KPARAM_INFO
	.align		4
        /*001c*/ 	.byte	0x04, 0x17
        /*001e*/ 	.short	(.L_1232 - .L_1231)
.L_1231:
        /*0020*/ 	.word	0x00000000
        /*0024*/ 	.short	0x0006
        /*0026*/ 	.short	0x0060
        /*0028*/ 	.byte	0x00, 0xf0, 0x21, 0x00


	//----- nvinfo : EIATTR_KPARAM_INFO
	.align		4
.L_1232:
        /*002c*/ 	.byte	0x04, 0x17
        /*002e*/ 	.short	(.L_1234 - .L_1233)
.L_1233:
        /*0030*/ 	.word	0x00000000
        /*0034*/ 	.short	0x0005
        /*0036*/ 	.short	0x0058
        /*0038*/ 	.byte	0x00, 0xf0, 0x21, 0x00


	//----- nvinfo : EIATTR_KPARAM_INFO
	.align		4
.L_1234:
        /*003c*/ 	.byte	0x04, 0x17
        /*003e*/ 	.short	(.L_1236 - .L_1235)
.L_1235:
        /*0040*/ 	.word	0x00000000
        /*0044*/ 	.short	0x0004
        /*0046*/ 	.short	0x0050
        /*0048*/ 	.byte	0x00, 0xf0, 0x21, 0x00


	//----- nvinfo : EIATTR_KPARAM_INFO
	.align		4
.L_1236:
        /*004c*/ 	.byte	0x04, 0x17
        /*004e*/ 	.short	(.L_1238 - .L_1237)
.L_1237:
        /*0050*/ 	.word	0x00000000
        /*0054*/ 	.short	0x0003
        /*0056*/ 	.short	0x0028
        /*0058*/ 	.byte	0x00, 0xf0, 0xa1, 0x00


	//----- nvinfo : EIATTR_KPARAM_INFO
	.align		4
.L_1238:
        /*005c*/ 	.byte	0x04, 0x17
        /*005e*/ 	.short	(.L_1240 - .L_1239)
.L_1239:
        /*0060*/ 	.word	0x00000000
        /*0064*/ 	.short	0x0002
        /*0066*/ 	.short	0x0010
        /*0068*/ 	.byte	0x00, 0xf0, 0x61, 0x00


	//----- nvinfo : EIATTR_KPARAM_INFO
	.align		4
.L_1240:
        /*006c*/ 	.byte	0x04, 0x17
        /*006e*/ 	.short	(.L_1242 - .L_1241)
.L_1241:
        /*0070*/ 	.word	0x00000000
        /*0074*/ 	.short	0x0001
        /*0076*/ 	.short	0x0008
        /*0078*/ 	.byte	0x00, 0xf0, 0x21, 0x00


	//----- nvinfo : EIATTR_KPARAM_INFO
	.align		4
.L_1242:
        /*007c*/ 	.byte	0x04, 0x17
        /*007e*/ 	.short	(.L_1244 - .L_1243)
.L_1243:
        /*0080*/ 	.word	0x00000000
        /*0084*/ 	.short	0x0000
        /*0086*/ 	.short	0x0000
        /*0088*/ 	.byte	0x00, 0xf0, 0x11, 0x00


	//----- nvinfo : EIATTR_MAXREG_COUNT
	.align		4
.L_1244:
        /*008c*/ 	.byte	0x03, 0x1b
        /*008e*/ 	.short	0x00ff


	//----- nvinfo : EIATTR_EXTERNS
	.align		4
        /*0090*/ 	.byte	0x04, 0x0f
        /*0092*/ 	.short	(.L_1246 - .L_1245)


	//   ....[0]....
	.align		4
.L_1245:
        /*0094*/ 	.word	index@(__assertfail)


	//----- nvinfo : EIATTR_MERCURY_ISA_VERSION
	.align		4
.L_1246:
        /*0098*/ 	.byte	0x03, 0x5f
        /*009a*/ 	.short	0x0000


	//----- nvinfo : EIATTR_SYSCALL_OFFSETS
	.align		4
        /*009c*/ 	.byte	0x04, 0x46
        /*009e*/ 	.short	(.L_1248 - .L_1247)


	//   ....[0]....
.L_1247:
        /*00a0*/ 	.word	0x00000390


	//   ....[1]....
        /*00a4*/ 	.word	0x00000830


	//----- nvinfo : EIATTR_EXIT_INSTR_OFFSETS
	.align		4
.L_1248:
        /*00a8*/ 	.byte	0x04, 0x1c
        /*00aa*/ 	.short	(.L_1250 - .L_1249)


	//   ....[0]....
.L_1249:
        /*00ac*/ 	.word	0x00000090


	//   ....[1]....
        /*00b0*/ 	.word	0x000005a0


	//   ....[2]....
        /*00b4*/ 	.word	0x000009d0


	//----- nvinfo : EIATTR_CRS_STACK_SIZE
	.align		4
.L_1250:
        /*00b8*/ 	.byte	0x04, 0x1e
        /*00ba*/ 	.short	(.L_1252 - .L_1251)
.L_1251:
        /*00bc*/ 	.word	0x00000000
.L_1252:


//--------------------- .nv.info._ZN2at6native39_GLOBAL__N__cee6930f_7_Loss_cu_5b0651e139nll_loss_backward_no_reduce_cuda_kernelIN3c108BFloat16EhEEviPKT0_NS_27GenericPackedTensorAccessorIKT_Lm1ENS_16DefaultPtrTraitsElEENS8_IS9_Lm2ESB_lEEPSA_ll --------------------------
	.section	.nv.info._ZN2at6native39_GLOBAL__N__cee6930f_7_Loss_cu_5b0651e139nll_loss_backward_no_reduce_cuda_kernelIN3c108BFloat16EhEEviPKT0_NS_27GenericPackedTensorAccessorIKT_Lm1ENS_16DefaultPtrTraitsElEENS8_IS9_Lm2ESB_lEEPSA_ll,"",@"SHT_CUDA_INFO"
	.sectionflags	@""
	.align	4


	//----- nvinfo : EIATTR_CUDA_API_VERSION
	.align		4
        /*0000*/ 	.byte	0x04, 0x37
        /*0002*/ 	.short	(.L_1254 - .L_1253)
.L_1253:
        /*0004*/ 	.word	0x00000082


	//----- nvinfo : EIATTR_SW2861232_WAR
	.align		4
.L_1254:
        /*0008*/ 	.byte	0x01, 0x35
	.zero		2


	//----- nvinfo : EIATTR_PARAM_CBANK
	.align		4
        /*000c*/ 	.byte	0x04, 0x0a
        /*000e*/ 	.short	(.L_1256 - .L_1255)
	.align		4
.L_1255:
        /*0010*/ 	.word	index@(.nv.constant0._ZN2at6native39_GLOBAL__N__cee6930f_7_Loss_cu_5b0651e139nll_loss_backward_no_reduce_cuda_kernelIN3c108BFloat16EhEEviPKT0_NS_27GenericPackedTensorAccessorIKT_Lm1ENS_16DefaultPtrTraitsElEENS8_IS9_Lm2ESB_lEEPSA_ll)
        /*0014*/ 	.short	0x0160
        /*0016*/ 	.short	0x0068


	//----- nvinfo : EIATTR_CBANK_PARAM_SIZE
	.align		4
.L_1256:
        /*0018*/ 	.byte	0x03, 0x19
        /*001a*/ 	.short	0x0068


	//----- nvinfo : EIATTR_KPARAM_INFO
	.align		4
        /*001c*/ 	.byte	0x04, 0x17
        /*001e*/ 	.short	(.L_1258 - .L_1257)
.L_1257:
        /*0020*/ 	.word	0x00000000
        /*0024*/ 	.short	0x0006
        /*0026*/ 	.short	0x0060
        /*0028*/ 	.byte	0x00, 0xf0, 0x21, 0x00


	//----- nvinfo : EIATTR_KPARAM_INFO
	.align		4
.L_1258:
        /*002c*/ 	.byte	0x04, 0x17
        /*002e*/ 	.short	(.L_1260 - .L_1259)
.L_1259:
        /*0030*/ 	.word	0x00000000
        /*0034*/ 	.short	0x0005
        /*0036*/ 	.short	0x0058
        /*0038*/ 	.byte	0x00, 0xf0, 0x21, 0x00


	//----- nvinfo : EIATTR_KPARAM_INFO
	.align		4
.L_1260:
        /*003c*/ 	.byte	0x04, 0x17
        /*003e*/ 	.short	(.L_1262 - .L_1261)
.L_1261:
        /*0040*/ 	.word	0x00000000
        /*0044*/ 	.short	0x0004
        /*0046*/ 	.short	0x0050
        /*0048*/ 	.byte	0x00, 0xf0, 0x21, 0x00


	//----- nvinfo : EIATTR_KPARAM_INFO
	.align		4
.L_1262:
        /*004c*/ 	.byte	0x04, 0x17
        /*004e*/ 	.short	(.L_1264 - .L_1263)
.L_1263:
        /*0050*/ 	.word	0x00000000
        /*0054*/ 	.short	0x0003
        /*0056*/ 	.short	0x0028
        /*0058*/ 	.byte	0x00, 0xf0, 0xa1, 0x00


	//----- nvinfo : EIATTR_KPARAM_INFO
	.align		4
.L_1264:
        /*005c*/ 	.byte	0x04, 0x17
        /*005e*/ 	.short	(.L_1266 - .L_1265)
.L_1265:
        /*0060*/ 	.word	0x00000000
        /*0064*/ 	.short	0x0002
        /*0066*/ 	.short	0x0010
        /*0068*/ 	.byte	0x00, 0xf0, 0x61, 0x00


	//----- nvinfo : EIATTR_KPARAM_INFO
	.align		4
.L_1266:
        /*006c*/ 	.byte	0x04, 0x17
        /*006e*/ 	.short	(.L_1268 - .L_1267)
.L_1267:
        /*0070*/ 	.word	0x00000000
        /*0074*/ 	.short	0x0001
        /*0076*/ 	.short	0x0008
        /*0078*/ 	.byte	0x00, 0xf0, 0x21, 0x00


	//----- nvinfo : EIATTR_KPARAM_INFO
	.align		4
.L_1268:
        /*007c*/ 	.byte	0x04, 0x17
        /*007e*/ 	.short	(.L_1270 - .L_1269)
.L_1269:
        /*0080*/ 	.word	0x00000000
        /*0084*/ 	.short	0x0000
        /*0086*/ 	.short	0x0000
        /*0088*/ 	.byte	0x00, 0xf0, 0x11, 0x00


	//----- nvinfo : EIATTR_MAXREG_COUNT
	.align		4
.L_1270:
        /*008c*/ 	.byte	0x03, 0x1b
        /*008e*/ 	.short	0x00ff


	//----- nvinfo : EIATTR_EXTERNS
	.align		4
        /*0090*/ 	.byte	0x04, 0x0f
        /*0092*/ 	.short	(.L_1272 - .L_1271)


	//   ....[0]....
	.align		4
.L_1271:
        /*0094*/ 	.word	index@(__assertfail)


	//----- nvinfo : EIATTR_MERCURY_ISA_VERSION
	.align		4
.L_1272:
        /*0098*/ 	.byte	0x03, 0x5f
        /*009a*/ 	.short	0x0000


	//----- nvinfo : EIATTR_SYSCALL_OFFSETS
	.align		4
        /*009c*/ 	.byte	0x04, 0x46
        /*009e*/ 	.short	(.L_1274 - .L_1273)


	//   ....[0]....
.L_1273:
        /*00a0*/ 	.word	0x00000350


	//   ....[1]....
        /*00a4*/ 	.word	0x00000790


	//----- nvinfo : EIATTR_EXIT_INSTR_OFFSETS
	.align		4
.L_1274:
        /*00a8*/ 	.byte	0x04, 0x1c
        /*00aa*/ 	.short	(.L_1276 - .L_1275)


	//   ....[0]....
.L_1275:
        /*00ac*/ 	.word	0x00000090


	//   ....[1]....
        /*00b0*/ 	.word	0x00000540


	//   ....[2]....
        /*00b4*/ 	.word	0x00000910


	//----- nvinfo : EIATTR_CRS_STACK_SIZE
	.align		4
.L_1276:
        /*00b8*/ 	.byte	0x04, 0x1e
        /*00ba*/ 	.short	(.L_1278 - .L_1277)
.L_1277:
        /*00bc*/ 	.word	0x00000000
.L_1278:


//--------------------- .nv.info._ZN2at6native39_GLOBAL__N__cee6930f_7_Loss_cu_5b0651e139nll_loss_backward_no_reduce_cuda_kernelIN3c104HalfElEEviPKT0_NS_27GenericPackedTensorAccessorIKT_Lm1ENS_16DefaultPtrTraitsElEENS8_IS9_Lm2ESB_lEEPSA_ll --------------------------
	.section	.nv.info._ZN2at6native39_GLOBAL__N__cee6930f_7_Loss_cu_5b0651e139nll_loss_backward_no_reduce_cuda_kernelIN3c104HalfElEEviPKT0_NS_27GenericPackedTensorAccessorIKT_Lm1ENS_16DefaultPtrTraitsElEENS8_IS9_Lm2ESB_lEEPSA_ll,"",@"SHT_CUDA_INFO"
	.sectionflags	@""
	.align	4


	//----- nvinfo : EIATTR_CUDA_API_VERSION
	.align		4
        /*0000*/ 	.byte	0x04, 0x37
        /*0002*/ 	.short	(.L_1280 - .L_1279)
.L_1279:
        /*0004*/ 	.word	0x00000082


	//----- nvinfo : EIATTR_SW2861232_WAR
	.align		4
.L_1280:
        /*0008*/ 	.byte	0x01, 0x35
	.zero		2


	//----- nvinfo : EIATTR_PARAM_CBANK
	.align		4
        /*000c*/ 	.byte	0x04, 0x0a
        /*000e*/ 	.short	(.L_1282 - .L_1281)
	.align		4
.L_1281:
        /*0010*/ 	.word	index@(.nv.constant0._ZN2at6native39_GLOBAL__N__cee6930f_7_Loss_cu_5b0651e139nll_loss_backward_no_reduce_cuda_kernelIN3c104HalfElEEviPKT0_NS_27GenericPackedTensorAccessorIKT_Lm1ENS_16DefaultPtrTraitsElEENS8_IS9_Lm2ESB_lEEPSA_ll)
        /*0014*/ 	.short	0x0160
        /*0016*/ 	.short	0x0068


	//----- nvinfo : EIATTR_CBANK_PARAM_SIZE
	.align		4
.L_1282:
        /*0018*/ 	.byte	0x03, 0x19
        /*001a*/ 	.short	0x0068


	//----- nvinfo : EIATTR_KPARAM_INFO
	.align		4
        /*001c*/ 	.byte	0x04, 0x17
        /*001e*/ 	.short	(.L_1284 - .L_1283)
.L_1283:
        /*0020*/ 	.word	0x00000000
        /*0024*/ 	.short	0x0006
        /*0026*/ 	.short	0x0060
        /*0028*/ 	.byte	0x00, 0xf0, 0x21, 0x00


	//----- nvinfo : EIATTR_KPARAM_INFO
	.align		4
.L_1284:
        /*002c*/ 	.byte	0x04, 0x17
        /*002e*/ 	.short	(.L_1286 - .L_1285)
.L_1285:
        /*0030*/ 	.word	0x00000000
        /*0034*/ 	.short	0x0005
        /*0036*/ 	.short	0x0058
        /*0038*/ 	.byte	0x00, 0xf0, 0x21, 0x00


	//----- nvinfo : EIATTR_KPARAM_INFO
	.align		4
.L_1286:
        /*003c*/ 	.byte	0x04, 0x17
        /*003e*/ 	.short	(.L_1288 - .L_1287)
.L_1287:
        /*0040*/ 	.word	0x00000000
        /*0044*/ 	.short	0x0004
        /*0046*/ 	.short	0x0050
        /*0048*/ 	.byte	0x00, 0xf0, 0x21, 0x00


	//----- nvinfo : EIATTR_KPARAM_INFO
	.align		4
.L_1288:
        /*004c*/ 	.byte	0x04, 0x17
        /*004e*/ 	.short	(.L_1290 - .L_1289)
.L_1289:
        /*0050*/ 	.word	0x00000000
        /*0054*/ 	.short	0x0003
        /*0056*/ 	.short	0x0028
        /*0058*/ 	.byte	0x00, 0xf0, 0xa1, 0x00


	//----- nvinfo : EIATTR_KPARAM_INFO
	.align		4
.L_1290:
        /*005c*/ 	.byte	0x04, 0x17
        /*005e*/ 	.short	(.L_1292 - .L_1291)
.L_1291:
        /*0060*/ 	.word	0x00000000
        /*0064*/ 	.short	0x0002
        /*0066*/ 	.short	0x0010
        /*0068*/ 	.byte	0x00, 0xf0, 0x61, 0x00


	//----- nvinfo : EIATTR_KPARAM_INFO
	.align		4
.L_1292:
        /*006c*/ 	.byte	0x04, 0x17
        /*006e*/ 	.short	(.L_1294 - .L_1293)
.L_1293:
        /*0070*/ 	.word	0x00000000
        /*0074*/ 	.short	0x0001
        /*0076*/ 	.short	0x0008
        /*0078*/ 	.byte	0x00, 0xf0, 0x21, 0x00


	//----- nvinfo : EIATTR_KPARAM_INFO
	.align		4
.L_1294:
        /*007c*/ 	.byte	0x04, 0x17
        /*007e*/ 	.short	(.L_1296 - .L_1295)
.L_1295:
        /*0080*/ 	.word	0x00000000
        /*0084*/ 	.short	0x0000
        /*0086*/ 	.short	0x0000
        /*0088*/ 	.byte	0x00, 0xf0, 0x11, 0x00


	//----- nvinfo : EIATTR_MAXREG_COUNT
	.align		4
.L_1296:
        /*008c*/ 	.byte	0x03, 0x1b
        /*008e*/ 	.short	0x00ff


	//----- nvinfo : EIATTR_EXTERNS
	.align		4
        /*0090*/ 	.byte	0x04, 0x0f
        /*0092*/ 	.short	(.L_1298 - .L_1297)


	//   ....[0]....
	.align		4
.L_1297:
        /*0094*/ 	.word	index@(__assertfail)


	//----- nvinfo : EIATTR_MERCURY_ISA_VERSION
	.align		4
.L_1298:
        /*0098*/ 	.byte	0x03, 0x5f
        /*009a*/ 	.short	0x0000


	//----- nvinfo : EIATTR_SYSCALL_OFFSETS
	.align		4
        /*009c*/ 	.byte	0x04, 0x46
        /*009e*/ 	.short	(.L_1300 - .L_1299)


	//   ....[0]....
.L_1299:
        /*00a0*/ 	.word	0x00000390


	//   ....[1]....
        /*00a4*/ 	.word	0x00000800


	//----- nvinfo : EIATTR_EXIT_INSTR_OFFSETS
	.align		4
.L_1300:
        /*00a8*/ 	.byte	0x04, 0x1c
        /*00aa*/ 	.short	(.L_1302 - .L_1301)


	//   ....[0]....
.L_1301:
        /*00ac*/ 	.word	0x00000090


	//   ....[1]....
        /*00b0*/ 	.word	0x00000570


	//   ....[2]....
        /*00b4*/ 	.word	0x000009a0


	//----- nvinfo : EIATTR_CRS_STACK_SIZE
	.align		4
.L_1302:
        /*00b8*/ 	.byte	0x04, 0x1e
        /*00ba*/ 	.short	(.L_1304 - .L_1303)
.L_1303:
        /*00bc*/ 	.word	0x00000000
.L_1304:


//--------------------- .nv.info._ZN2at6native39_GLOBAL__N__cee6930f_7_Loss_cu_5b0651e139nll_loss_backward_no_reduce_cuda_kernelIN3c104HalfEhEEviPKT0_NS_27GenericPackedTensorAccessorIKT_Lm1ENS_16DefaultPtrTraitsElEENS8_IS9_Lm2ESB_lEEPSA_ll --------------------------
	.section	.nv.info._ZN2at6native39_GLOBAL__N__cee6930f_7_Loss_cu_5b0651e139nll_loss_backward_no_reduce_cuda_kernelIN3c104HalfEhEEviPKT0_NS_27GenericPackedTensorAccessorIKT_Lm1ENS_16DefaultPtrTraitsElEENS8_IS9_Lm2ESB_lEEPSA_ll,"",@"SHT_CUDA_INFO"
	.sectionflags	@""
	.align	4


	//----- nvinfo : EIATTR_CUDA_API_VERSION
	.align		4
        /*0000*/ 	.byte	0x04, 0x37
        /*0002*/ 	.short	(.L_1306 - .L_1305)
.L_1305:
        /*0004*/ 	.word	0x00000082


	//----- nvinfo : EIATTR_SW2861232_WAR
	.align		4
.L_1306:
        /*0008*/ 	.byte	0x01, 0x35
	.zero		2


	//----- nvinfo : EIATTR_PARAM_CBANK
	.align		4
        /*000c*/ 	.byte	0x04, 0x0a
        /*000e*/ 	.short	(.L_1308 - .L_1307)
	.align		4
.L_1307:
        /*0010*/ 	.word	index@(.nv.constant0._ZN2at6native39_GLOBAL__N__cee6930f_7_Loss_cu_5b0651e139nll_loss_backward_no_reduce_cuda_kernelIN3c104HalfEhEEviPKT0_NS_27GenericPackedTensorAccessorIKT_Lm1ENS_16DefaultPtrTraitsElEENS8_IS9_Lm2ESB_lEEPSA_ll)
        /*0014*/ 	.short	0x0160
        /*0016*/ 	.short	0x0068


	//----- nvinfo : EIATTR_CBANK_PARAM_SIZE
	.align		4
.L_1308:
        /*0018*/ 	.byte	0x03, 0x19
        /*001a*/ 	.short	0x0068


	//----- nvinfo : EIATTR_KPARAM_INFO
	.align		4
        /*001c*/ 	.byte	0x04, 0x17
        /*001e*/ 	.short	(.L_1310 - .L_1309)
.L_1309:
        /*0020*/ 	.word	0x00000000
        /*0024*/ 	.short	0x0006
        /*0026*/ 	.short	0x0060
        /*0028*/ 	.byte	0x00, 0xf0, 0x21, 0x00


	//----- nvinfo : EIATTR_KPARAM_INFO
	.align		4
.L_1310:
        /*002c*/ 	.byte	0x04, 0x17
        /*002e*/ 	.short	(.L_1312 - .L_1311)
.L_1311:
        /*0030*/ 	.word	0x00000000
        /*0034*/ 	.short	0x0005
        /*0036*/ 	.short	0x0058
        /*0038*/ 	.byte	0x00, 0xf0, 0x21, 0x00


	//----- nvinfo : EIATTR_KPARAM_INFO
	.align		4
.L_1312:
        /*003c*/ 	.byte	0x04, 0x17
        /*003e*/ 	.short	(.L_1314 - .L_1313)
.L_1313:
        /*0040*/ 	.word	0x00000000
        /*0044*/ 	.short	0x0004
        /*0046*/ 	.short	0x0050
        /*0048*/ 	.byte	0x00, 0xf0, 0x21, 0x00


	//----- nvinfo : EIATTR_KPARAM_INFO
	.align		4
.L_1314:
        /*004c*/ 	.byte	0x04, 0x17
        /*004e*/ 	.short	(.L_1316 - .L_1315)
.L_1315:
        /*0050*/ 	.word	0x00000000
        /*0054*/ 	.short	0x0003
        /*0056*/ 	.short	0x0028
        /*0058*/ 	.byte	0x00, 0xf0, 0xa1, 0x00


	//----- nvinfo : EIATTR_KPARAM_INFO
	.align		4
.L_1316:
        /*005c*/ 	.byte	0x04, 0x17
        /*005e*/ 	.short	(.L_1318 - .L_1317)
.L_1317:
        /*0060*/ 	.word	0x00000000
        /*0064*/ 	.short	0x0002
        /*0066*/ 	.short	0x0010
        /*0068*/ 	.byte	0x00, 0xf0, 0x61, 0x00


	//----- nvinfo : EIATTR_KPARAM_INFO
	.align		4
.L_1318:
        /*006c*/ 	.byte	0x04, 0x17
        /*006e*/ 	.short	(.L_1320 - .L_1319)
.L_1319:
        /*0070*/ 	.word	0x00000000
        /*0074*/ 	.short	0x0001
        /*0076*/ 	.short	0x0008
        /*0078*/ 	.byte	0x00, 0xf0, 0x21, 0x00


	//----- nvinfo : EIATTR_KPARAM_INFO
	.align		4
.L_1320:
        /*007c*/ 	.byte	0x04, 0x17
        /*007e*/ 	.short	(.L_1322 - .L_1321)
.L_1321:
        /*0080*/ 	.word	0x00000000
        /*0084*/ 	.short	0x0000
        /*0086*/ 	.short	0x0000
        /*0088*/ 	.byte	0x00, 0xf0, 0x11, 0x00


	//----- nvinfo : EIATTR_MAXREG_COUNT
	.align		4
.L_1322:
        /*008c*/ 	.byte	0x03, 0x1b
        /*008e*/ 	.short	0x00ff


	//----- nvinfo : EIATTR_EXTERNS
	.align		4
        /*0090*/ 	.byte	0x04, 0x0f
        /*0092*/ 	.short	(.L_1324 - .L_1323)


	//   ....[0]....
	.align		4
.L_1323:
        /*0094*/ 	.word	index@(__assertfail)


	//----- nvinfo : EIATTR_MERCURY_ISA_VERSION
	.align		4
.L_1324:
        /*0098*/ 	.byte	0x03, 0x5f
        /*009a*/ 	.short	0x0000


	//----- nvinfo : EIATTR_SYSCALL_OFFSETS
	.align		4
        /*009c*/ 	.byte	0x04, 0x46
        /*009e*/ 	.short	(.L_1326 - .L_1325)


	//   ....[0]....
.L_1325:
        /*00a0*/ 	.word	0x00000350


	//   ....[1]....
        /*00a4*/ 	.word	0x00000760


	//----- nvinfo : EIATTR_EXIT_INSTR_OFFSETS
	.align		4
.L_1326:
        /*00a8*/ 	.byte	0x04, 0x1c
        /*00aa*/ 	.short	(.L_1328 - .L_1327)


	//   ....[0]....
.L_1327:
        /*00ac*/ 	.word	0x00000090


	//   ....[1]....
        /*00b0*/ 	.word	0x00000510


	//   ....[2]....
        /*00b4*/ 	.word	0x000008e0


	//----- nvinfo : EIATTR_CRS_STACK_SIZE
	.align		4
.L_1328:
        /*00b8*/ 	.byte	0x04, 0x1e
        /*00ba*/ 	.short	(.L_1330 - .L_1329)
.L_1329:
        /*00bc*/ 	.word	0x00000000
.L_1330:


//--------------------- .nv.info._ZN2at6native39_GLOBAL__N__cee6930f_7_Loss_cu_5b0651e139nll_loss_backward_no_reduce_cuda_kernelIflEEviPKT0_NS_27GenericPackedTensorAccessorIKT_Lm1ENS_16DefaultPtrTraitsElEENS6_IS7_Lm2ES9_lEEPS8_ll --------------------------
	.section	.nv.info._ZN2at6native39_GLOBAL__N__cee6930f_7_Loss_cu_5b0651e139nll_loss_backward_no_reduce_cuda_kernelIflEEviPKT0_NS_27GenericPackedTensorAccessorIKT_Lm1ENS_16DefaultPtrTraitsElEENS6_IS7_Lm2ES9_lEEPS8_ll,"",@"SHT_CUDA_INFO"
	.sectionflags	@""
	.align	4


	//----- nvinfo : EIATTR_CUDA_API_VERSION
	.align		4
        /*0000*/ 	.byte	0x04, 0x37
        /*0002*/ 	.short	(.L_1332 - .L_1331)
.L_1331:
        /*0004*/ 	.word	0x00000082


	//----- nvinfo : EIATTR_SW2861232_WAR
	.align		4
.L_1332:
        /*0008*/ 	.byte	0x01, 0x35
	.zero		2


	//----- nvinfo : EIATTR_PARAM_CBANK
	.align		4
        /*000c*/ 	.byte	0x04, 0x0a
        /*000e*/ 	.short	(.L_1334 - .L_1333)
	.align		4
.L_1333:
        /*0010*/ 	.word	index@(.nv.constant0._ZN2at6native39_GLOBAL__N__cee6930f_7_Loss_cu_5b0651e139nll_loss_backward_no_reduce_cuda_kernelIflEEviPKT0_NS_27GenericPackedTensorAccessorIKT_Lm1ENS_16DefaultPtrTraitsElEENS6_IS7_Lm2ES9_lEEPS8_ll)
        /*0014*/ 	.short	0x0160
        /*0016*/ 	.short	0x0068


	//----- nvinfo : EIATTR_CBANK_PARAM_SIZE
	.align		4
.L_1334:
        /*0018*/ 	.byte	0x03, 0x19
        /*001a*/ 	.short	0x0068


	//----- nvinfo : EIATTR_KPARAM_INFO
	.align		4
        /*001c*/ 	.byte	0x04, 0x17
        /*001e*/ 	.short	(.L_1336 - .L_1335)
.L_1335:
        /*0020*/ 	.word	0x00000000
        /*0024*/ 	.short	0x0006
        /*0026*/ 	.short	0x0060
        /*0028*/ 	.byte	0x00, 0xf0, 0x21, 0x00


	//----- nvinfo : EIATTR_KPARAM_INFO
	.align		4
.L_1336:
        /*002c*/ 	.byte	0x04, 0x17
        /*002e*/ 	.short	(.L_1338 - .L_1337)
.L_1337:
        /*0030*/ 	.word	0x00000000
        /*0034*/ 	.short	0x0005
        /*0036*/ 	.short	0x0058
        /*0038*/ 	.byte	0x00, 0xf0, 0x21, 0x00


	//----- nvinfo : EIATTR_KPARAM_INFO
	.align		4
.L_1338:
        /*003c*/ 	.byte	0x04, 0x17
        /*003e*/ 	.short	(.L_1340 - .L_1339)
.L_1339:
        /*0040*/ 	.word	0x00000000
        /*0044*/ 	.short	0x0004
        /*0046*/ 	.short	0x0050
        /*0048*/ 	.byte	0x00, 0xf0, 0x21, 0x00


	//----- nvinfo : EIATTR_KPARAM_INFO
	.align		4
.L_1340:
        /*004c*/ 	.byte	0x04, 0x17
        /*004e*/ 	.short	(.L_1342 - .L_1341)
.L_1341:
        /*0050*/ 	.word	0x00000000
        /*0054*/ 	.short	0x0003
        /*0056*/ 	.short	0x0028
        /*0058*/ 	.byte	0x00, 0xf0, 0xa1, 0x00


	//----- nvinfo : EIATTR_KPARAM_INFO
	.align		4
.L_1342:
        /*005c*/ 	.byte	0x04, 0x17
        /*005e*/ 	.short	(.L_1344 - .L_1343)
.L_1343:
        /*0060*/ 	.word	0x00000000
        /*0064*/ 	.short	0x0002
        /*0066*/ 	.short	0x0010
        /*0068*/ 	.byte	0x00, 0xf0, 0x61, 0x00


	//----- nvinfo : EIATTR_KPARAM_INFO
	.align		4
.L_1344:
        /*006c*/ 	.byte	0x04, 0x17
        /*006e*/ 	.short	(.L_1346 - .L_1345)
.L_1345:
        /*0070*/ 	.word	0x00000000
        /*0074*/ 	.short	0x0001
        /*0076*/ 	.short	0x0008
        /*0078*/ 	.byte	0x00, 0xf0, 0x21, 0x00


	//----- nvinfo : EIATTR_KPARAM_INFO
	.align		4
.L_1346:
        /*007c*/ 	.byte	0x04, 0x17
        /*007e*/ 	.short	(.L_1348 - .L_1347)
.L_1347:
        /*0080*/ 	.word	0x00000000
        /*0084*/ 	.short	0x0000
        /*0086*/ 	.short	0x0000
        /*0088*/ 	.byte	0x00, 0xf0, 0x11, 0x00


	//----- nvinfo : EIATTR_MAXREG_COUNT
	.align		4
.L_1348:
        /*008c*/ 	.byte	0x03, 0x1b
        /*008e*/ 	.short	0x00ff


	//----- nvinfo : EIATTR_EXTERNS
	.align		4
        /*0090*/ 	.byte	0x04, 0x0f
        /*0092*/ 	.short	(.L_1350 - .L_1349)


	//   ....[0]....
	.align		4
.L_1349:
        /*0094*/ 	.word	index@(__assertfail)


	//----- nvinfo : EIATTR_MERCURY_ISA_VERSION
	.align		4
.L_1350:
        /*0098*/ 	.byte	0x03, 0x5f
        /*009a*/ 	.short	0x0000


	//----- nvinfo : EIATTR_SYSCALL_OFFSETS
	.align		4
        /*009c*/ 	.byte	0x04, 0x46
        /*009e*/ 	.short	(.L_1352 - .L_1351)


	//   ....[0]....
.L_1351:
        /*00a0*/ 	.word	0x00000390


	//   ....[1]....
        /*00a4*/ 	.word	0x000007d0


	//----- nvinfo : EIATTR_EXIT_INSTR_OFFSETS
	.align		4
.L_1352:
        /*00a8*/ 	.byte	0x04, 0x1c
        /*00aa*/ 	.short	(.L_1354 - .L_1353)


	//   ....[0]....
.L_1353:
        /*00ac*/ 	.word	0x00000090


	//   ....[1]....
        /*00b0*/ 	.word	0x00000540


	//   ....[2]....
        /*00b4*/ 	.word	0x00000950


	//----- nvinfo : EIATTR_CRS_STACK_SIZE
	.align		4
.L_1354:
        /*00b8*/ 	.byte	0x04, 0x1e
        /*00ba*/ 	.short	(.L_1356 - .L_1355)
.L_1355:
        /*00bc*/ 	.word	0x00000000
.L_1356:


//--------------------- .nv.info._ZN2at6native39_GLOBAL__N__cee6930f_7_Loss_cu_5b0651e139nll_loss_backward_no_reduce_cuda_kernelIfhEEviPKT0_NS_27GenericPackedTensorAccessorIKT_Lm1ENS_16DefaultPtrTraitsElEENS6_IS7_Lm2ES9_lEEPS8_ll --------------------------
	.section	.nv.info._ZN2at6native39_GLOBAL__N__cee6930f_7_Loss_cu_5b0651e139nll_loss_backward_no_reduce_cuda_kernelIfhEEviPKT0_NS_27GenericPackedTensorAccessorIKT_Lm1ENS_16DefaultPtrTraitsElEENS6_IS7_Lm2ES9_lEEPS8_ll,"",@"SHT_CUDA_INFO"
	.sectionflags	@""
	.align	4


	//----- nvinfo : EIATTR_CUDA_API_VERSION
	.align		4
        /*0000*/ 	.byte	0x04, 0x37
        /*0002*/ 	.short	(.L_1358 - .L_1357)
.L_1357:
        /*0004*/ 	.word	0x00000082


	//----- nvinfo : EIATTR_SW2861232_WAR
	.align		4
.L_1358:
        /*0008*/ 	.byte	0x01, 0x35
	.zero		2


	//----- nvinfo : EIATTR_PARAM_CBANK
	.align		4
        /*000c*/ 	.byte	0x04, 0x0a
        /*000e*/ 	.short	(.L_1360 - .L_1359)
	.align		4
.L_1359:
        /*0010*/ 	.word	index@(.nv.constant0._ZN2at6native39_GLOBAL__N__cee6930f_7_Loss_cu_5b0651e139nll_loss_backward_no_reduce_cuda_kernelIfhEEviPKT0_NS_27GenericPackedTensorAccessorIKT_Lm1ENS_16DefaultPtrTraitsElEENS6_IS7_Lm2ES9_lEEPS8_ll)
        /*0014*/ 	.short	0x0160
        /*0016*/ 	.short	0x0068


	//----- nvinfo : EIATTR_CBANK_PARAM_SIZE
	.align		4
.L_1360:
        /*0018*/ 	.byte	0x03, 0x19
        /*001a*/ 	.short	0x0068


	//----- nvinfo : EIATTR_KPARAM_INFO
	.align		4
        /*001c*/ 	.byte	0x04, 0x17
        /*001e*/ 	.short	(.L_1362 - .L_1361)
.L_1361:
        /*0020*/ 	.word	0x00000000
        /*0024*/ 	.short	0x0006
        /*0026*/ 	.short	0x0060
        /*0028*/ 	.byte	0x00, 0xf0, 0x21, 0x00


	//----- nvinfo : EIATTR_KPARAM_INFO
	.align		4
.L_1362:
        /*002c*/ 	.byte	0x04, 0x17
        /*002e*/ 	.short	(.L_1364 - .L_1363)
.L_1363:
        /*0030*/ 	.word	0x00000000
        /*0034*/ 	.short	0x0005
        /*0036*/ 	.short	0x0058
        /*0038*/ 	.byte	0x00, 0xf0, 0x21, 0x00


	//----- nvinfo : EIATTR_KPARAM_INFO
	.align		4
.L_1364:
        /*003c*/ 	.byte	0x04, 0x17
        /*003e*/ 	.short	(.L_1366 - .L_1365)
.L_1365:
        /*0040*/ 	.word	0x00000000
        /*0044*/ 	.short	0x0004
        /*0046*/ 	.short	0x0050
        /*0048*/ 	.byte	0x00, 0xf0, 0x21, 0x00


	//----- nvinfo : EIATTR_KPARAM_INFO
	.align		4
.L_1366:
        /*004c*/ 	.byte	0x04, 0x17
        /*004e*/ 	.short	(.L_1368 - .L_1367)
.L_1367:
        /*0050*/ 	.word	0x00000000
        /*0054*/ 	.short	0x0003
        /*0056*/ 	.short	0x0028
        /*0058*/ 	.byte	0x00, 0xf0, 0xa1, 0x00


	//----- nvinfo : EIATTR_KPARAM_INFO
	.align		4
.L_1368:
        /*005c*/ 	.byte	0x04, 0x17
        /*005e*/ 	.short	(.L_1370 - .L_1369)
.L_1369:
        /*0060*/ 	.word	0x00000000
        /*0064*/ 	.short	0x0002
        /*0066*/ 	.short	0x0010
        /*0068*/ 	.byte	0x00, 0xf0, 0x61, 0x00


	//----- nvinfo : EIATTR_KPARAM_INFO
	.align		4
.L_1370:
        /*006c*/ 	.byte	0x04, 0x17
        /*006e*/ 	.short	(.L_1372 - .L_1371)
.L_1371:
        /*0070*/ 	.word	0x00000000
        /*0074*/ 	.short	0x0001
        /*0076*/ 	.short	0x0008
        /*0078*/ 	.byte	0x00, 0xf0, 0x21, 0x00


	//----- nvinfo : EIATTR_KPARAM_INFO
	.align		4
.L_1372:
        /*007c*/ 	.byte	0x04, 0x17
        /*007e*/ 	.short	(.L_1374 - .L_1373)
.L_1373:
        /*0080*/ 	.word	0x00000000
        /*0084*/ 	.short	0x0000
        /*0086*/ 	.short	0x0000
        /*0088*/ 	.byte	0x00, 0xf0, 0x11, 0x00


	//----- nvinfo : EIATTR_MAXREG_COUNT
	.align		4
.L_1374:
        /*008c*/ 	.byte	0x03, 0x1b
        /*008e*/ 	.short	0x00ff


	//----- nvinfo : EIATTR_EXTERNS
	.align		4
        /*0090*/ 	.byte	0x04, 0x0f
        /*0092*/ 	.short	(.L_1376 - .L_1375)


	//   ....[0]....
	.align		4
.L_1375:
        /*0094*/ 	.word	index@(__assertfail)


	//----- nvinfo : EIATTR_MERCURY_ISA_VERSION
	.align		4
.L_1376:
        /*0098*/ 	.byte	0x03, 0x5f
        /*009a*/ 	.short	0x0000


	//----- nvinfo : EIATTR_SYSCALL_OFFSETS
	.align		4
        /*009c*/ 	.byte	0x04, 0x46
        /*009e*/ 	.short	(.L_1378 - .L_1377)


	//   ....[0]....
.L_1377:
        /*00a0*/ 	.word	0x00000350


	//   ....[1]....
        /*00a4*/ 	.word	0x00000730


	//----- nvinfo : EIATTR_EXIT_INSTR_OFFSETS
	.align		4
.L_1378:
        /*00a8*/ 	.byte	0x04, 0x1c
        /*00aa*/ 	.short	(.L_1380 - .L_1379)


	//   ....[0]....
.L_1379:
        /*00ac*/ 	.word	0x00000090


	//   ....[1]....
        /*00b0*/ 	.word	0x000004e0


	//   ....[2]....
        /*00b4*/ 	.word	0x00000890


	//----- nvinfo : EIATTR_CRS_STACK_SIZE
	.align		4
.L_1380:
        /*00b8*/ 	.byte	0x04, 0x1e
        /*00ba*/ 	.short	(.L_1382 - .L_1381)
.L_1381:
        /*00bc*/ 	.word	0x00000000
.L_1382:


//--------------------- .nv.info._ZN2at6native39_GLOBAL__N__cee6930f_7_Loss_cu_5b0651e139nll_loss_backward_no_reduce_cuda_kernelIdlEEviPKT0_NS_27GenericPackedTensorAccessorIKT_Lm1ENS_16DefaultPtrTraitsElEENS6_IS7_Lm2ES9_lEEPS8_ll --------------------------
	.section	.nv.info._ZN2at6native39_GLOBAL__N__cee6930f_7_Loss_cu_5b0651e139nll_loss_backward_no_reduce_cuda_kernelIdlEEviPKT0_NS_27GenericPackedTensorAccessorIKT_Lm1ENS_16DefaultPtrTraitsElEENS6_IS7_Lm2ES9_lEEPS8_ll,"",@"SHT_CUDA_INFO"
	.sectionflags	@""
	.align	4


	//----- nvinfo : EIATTR_CUDA_API_VERSION
	.align		4
        /*0000*/ 	.byte	0x04, 0x37
        /*0002*/ 	.short	(.L_1384 - .L_1383)
.L_1383:
        /*0004*/ 	.word	0x00000082


	//----- nvinfo : EIATTR_SW2861232_WAR
	.align		4
.L_1384:
        /*0008*/ 	.byte	0x01, 0x35
	.zero		2


	//----- nvinfo : EIATTR_PARAM_CBANK
	.align		4
        /*000c*/ 	.byte	0x04, 0x0a
        /*000e*/ 	.short	(.L_1386 - .L_1385)
	.align		4
.L_1385:
        /*0010*/ 	.word	index@(.nv.constant0._ZN2at6native39_GLOBAL__N__cee6930f_7_Loss_cu_5b0651e139nll_loss_backward_no_reduce_cuda_kernelIdlEEviPKT0_NS_27GenericPackedTensorAccessorIKT_Lm1ENS_16DefaultPtrTraitsElEENS6_IS7_Lm2ES9_lEEPS8_ll)
        /*0014*/ 	.short	0x0160
        /*0016*/ 	.short	0x0068


	//----- nvinfo : EIATTR_CBANK_PARAM_SIZE
	.align		4
.L_1386:
        /*0018*/ 	.byte	0x03, 0x19
        /*001a*/ 	.short	0x0068


	//----- nvinfo : EIATTR_KPARAM_INFO
	.align		4
        /*001c*/ 	.byte	0x04, 0x17
        /*001e*/ 	.short	(.L_1388 - .L_1387)
.L_1387:
        /*0020*/ 	.word	0x00000000
        /*0024*/ 	.short	0x0006
        /*0026*/ 	.short	0x0060
        /*0028*/ 	.byte	0x00, 0xf0, 0x21, 0x00


	//----- nvinfo : EIATTR_KPARAM_INFO
	.align		4
.L_1388:
        /*002c*/ 	.byte	0x04, 0x17
        /*002e*/ 	.short	(.L_1390 - .L_1389)
.L_1389:
        /*0030*/ 	.word	0x00000000
        /*0034*/ 	.short	0x0005
        /*0036*/ 	.short	0x0058
        /*0038*/ 	.byte	0x00, 0xf0, 0x21, 0x00


	//----- nvinfo : EIATTR_KPARAM_INFO
	.align		4
.L_1390:
        /*003c*/ 	.byte	0x04, 0x17
        /*003e*/ 	.short	(.L_1392 - .L_1391)
.L_1391:
        /*0040*/ 	.word	0x00000000
        /*0044*/ 	.short	0x0004
        /*0046*/ 	.short	0x0050
        /*0048*/ 	.byte	0x00, 0xf0, 0x21, 0x00


	//----- nvinfo : EIATTR_KPARAM_INFO
	.align		4
.L_1392:
        /*004c*/ 	.byte	0x04, 0x17
        /*004e*/ 	.short	(.L_1394 - .L_1393)
.L_1393:
        /*0050*/ 	.word	0x00000000
        /*0054*/ 	.short	0x0003
        /*0056*/ 	.short	0x0028
        /*0058*/ 	.byte	0x00, 0xf0, 0xa1, 0x00


	//----- nvinfo : EIATTR_KPARAM_INFO
	.align		4
.L_1394:
        /*005c*/ 	.byte	0x04, 0x17
        /*005e*/ 	.short	(.L_1396 - .L_1395)
.L_1395:
        /*0060*/ 	.word	0x00000000
        /*0064*/ 	.short	0x0002
        /*0066*/ 	.short	0x0010
        /*0068*/ 	.byte	0x00, 0xf0, 0x61, 0x00


	//----- nvinfo : EIATTR_KPARAM_INFO
	.align		4
.L_1396:
        /*006c*/ 	.byte	0x04, 0x17
        /*006e*/ 	.short	(.L_1398 - .L_1397)
.L_1397:
        /*0070*/ 	.word	0x00000000
        /*0074*/ 	.short	0x0001
        /*0076*/ 	.short	0x0008
        /*0078*/ 	.byte	0x00, 0xf0, 0x21, 0x00


	//----- nvinfo : EIATTR_KPARAM_INFO
	.align		4
.L_1398:
        /*007c*/ 	.byte	0x04, 0x17
        /*007e*/ 	.short	(.L_1400 - .L_1399)
.L_1399:
        /*0080*/ 	.word	0x00000000
        /*0084*/ 	.short	0x0000
        /*0086*/ 	.short	0x0000
        /*0088*/ 	.byte	0x00, 0xf0, 0x11, 0x00


	//----- nvinfo : EIATTR_MAXREG_COUNT
	.align		4
.L_1400:
        /*008c*/ 	.byte	0x03, 0x1b
        /*008e*/ 	.short	0x00ff


	//----- nvinfo : EIATTR_EXTERNS
	.align		4
        /*0090*/ 	.byte	0x04, 0x0f
        /*0092*/ 	.short	(.L_1402 - .L_1401)


	//   ....[0]....
	.align		4
.L_1401:
        /*0094*/ 	.word	index@(__assertfail)


	//----- nvinfo : EIATTR_MERCURY_ISA_VERSION
	.align		4
.L_1402:
        /*0098*/ 	.byte	0x03, 0x5f
        /*009a*/ 	.short	0x0000


	//----- nvinfo : EIATTR_SYSCALL_OFFSETS
	.align		4
        /*009c*/ 	.byte	0x04, 0x46
        /*009e*/ 	.short	(.L_1404 - .L_1403)


	//   ....[0]....
.L_1403:
        /*00a0*/ 	.word	0x00000390


	//   ....[1]....
        /*00a4*/ 	.word	0x000007e0


	//----- nvinfo : EIATTR_EXIT_INSTR_OFFSETS
	.align		4
.L_1404:
        /*00a8*/ 	.byte	0x04, 0x1c
        /*00aa*/ 	.short	(.L_1406 - .L_1405)


	//   ....[0]....
.L_1405:
        /*00ac*/ 	.word	0x00000090


	//   ....[1]....
        /*00b0*/ 	.word	0x00000550


	//   ....[2]....
        /*00b4*/ 	.word	0x00000960


	//----- nvinfo : EIATTR_CRS_STACK_SIZE
	.align		4
.L_1406:
        /*00b8*/ 	.byte	0x04, 0x1e
        /*00ba*/ 	.short	(.L_1408 - .L_1407)
.L_1407:
        /*00bc*/ 	.word	0x00000000
.L_1408:


//--------------------- .nv.info._ZN2at6native39_GLOBAL__N__cee6930f_7_Loss_cu_5b0651e139nll_loss_backward_no_reduce_cuda_kernelIdhEEviPKT0_NS_27GenericPackedTensorAccessorIKT_Lm1ENS_16DefaultPtrTraitsElEENS6_IS7_Lm2ES9_lEEPS8_ll --------------------------
	.section	.nv.info._ZN2at6native39_GLOBAL__N__cee6930f_7_Loss_cu_5b0651e139nll_loss_backward_no_reduce_cuda_kernelIdhEEviPKT0_NS_27GenericPackedTensorAccessorIKT_Lm1ENS_16DefaultPtrTraitsElEENS6_IS7_Lm2ES9_lEEPS8_ll,"",@"SHT_CUDA_INFO"
	.sectionflags	@""
	.align	4


	//----- nvinfo : EIATTR_CUDA_API_VERSION
	.align		4
        /*0000*/ 	.byte	0x04, 0x37
        /*0002*/ 	.short	(.L_1410 - .L_1409)
.L_1409:
        /*0004*/ 	.word	0x00000082


	//----- nvinfo : EIATTR_SW2861232_WAR
	.align		4
.L_1410:
        /*0008*/ 	.byte	0x01, 0x35
	.zero		2


	//----- nvinfo : EIATTR_PARAM_CBANK
	.align		4
        /*000c*/ 	.byte	0x04, 0x0a
        /*000e*/ 	.short	(.L_1412 - .L_1411)
	.align		4
.L_1411:
        /*0010*/ 	.word	index@(.nv.constant0._ZN2at6native39_GLOBAL__N__cee6930f_7_Loss_cu_5b0651e139nll_loss_backward_no_reduce_cuda_kernelIdhEEviPKT0_NS_27GenericPackedTensorAccessorIKT_Lm1ENS_16DefaultPtrTraitsElEENS6_IS7_Lm2ES9_lEEPS8_ll)
        /*0014*/ 	.short	0x0160
        /*0016*/ 	.short	0x0068


	//----- nvinfo : EIATTR_CBANK_PARAM_SIZE
	.align		4
.L_1412:
        /*0018*/ 	.byte	0x03, 0x19
        /*001a*/ 	.short	0x0068


	//----- nvinfo : EIATTR_KPARAM_INFO
	.align		4
        /*001c*/ 	.byte	0x04, 0x17
        /*001e*/ 	.short	(.L_1414 - .L_1413)
.L_1413:
        /*0020*/ 	.word	0x00000000
        /*0024*/ 	.short	0x0006
        /*0026*/ 	.short	0x0060
        /*0028*/ 	.byte	0x00, 0xf0, 0x21, 0x00


	//----- nvinfo : EIATTR_KPARAM_INFO
	.align		4
.L_1414:
        /*002c*/ 	.byte	0x04, 0x17
        /*002e*/ 	.short	(.L_1416 - .L_1415)
.L_1415:
        /*0030*/ 	.word	0x00000000
        /*0034*/ 	.short	0x0005
        /*0036*/ 	.short	0x0058
        /*0038*/ 	.byte	0x00, 0xf0, 0x21, 0x00


	//----- nvinfo : EIATTR_KPARAM_INFO
	.align		4
.L_1416:
        /*003c*/ 	.byte	0x04, 0x17
        /*003e*/ 	.short	(.L_1418 - .L_1417)
.L_1417:
        /*0040*/ 	.word	0x00000000
        /*0044*/ 	.short	0x0004
        /*0046*/ 	.short	0x0050
        /*0048*/ 	.byte	0x00, 0xf0, 0x21, 0x00


	//----- nvinfo : EIATTR_KPARAM_INFO
	.align		4
.L_1418:
        /*004c*/ 	.byte	0x04, 0x17
        /*004e*/ 	.short	(.L_1420 - .L_1419)
.L_1419:
        /*0050*/ 	.word	0x00000000
        /*0054*/ 	.short	0x0003
        /*0056*/ 	.short	0x0028
        /*0058*/ 	.byte	0x00, 0xf0, 0xa1, 0x00


	//----- nvinfo : EIATTR_KPARAM_INFO
	.align		4
.L_1420:
        /*005c*/ 	.byte	0x04, 0x17
        /*005e*/ 	.short	(.L_1422 - .L_1421)
.L_1421:
        /*0060*/ 	.word	0x00000000
        /*0064*/ 	.short	0x0002
        /*0066*/ 	.short	0x0010
        /*0068*/ 	.byte	0x00, 0xf0, 0x61, 0x00


	//----- nvinfo : EIATTR_KPARAM_INFO
	.align		4
.L_1422:
        /*006c*/ 	.byte	0x04, 0x17
        /*006e*/ 	.short	(.L_1424 - .L_1423)
.L_1423:
        /*0070*/ 	.word	0x00000000
        /*0074*/ 	.short	0x0001
        /*0076*/ 	.short	0x0008
        /*0078*/ 	.byte	0x00, 0xf0, 0x21, 0x00


	//----- nvinfo : EIATTR_KPARAM_INFO
	.align		4
.L_1424:
        /*007c*/ 	.byte	0x04, 0x17
        /*007e*/ 	.short	(.L_1426 - .L_1425)
.L_1425:
        /*0080*/ 	.word	0x00000000
        /*0084*/ 	.short	0x0000
        /*0086*/ 	.short	0x0000
        /*0088*/ 	.byte	0x00, 0xf0, 0x11, 0x00


	//----- nvinfo : EIATTR_MAXREG_COUNT
	.align		4
.L_1426:
        /*008c*/ 	.byte	0x03, 0x1b
        /*008e*/ 	.short	0x00ff


	//----- nvinfo : EIATTR_EXTERNS
	.align		4
        /*0090*/ 	.byte	0x04, 0x0f
        /*0092*/ 	.short	(.L_1428 - .L_1427)


	//   ....[0]....
	.align		4
.L_1427:
        /*0094*/ 	.word	index@(__assertfail)


	//----- nvinfo : EIATTR_MERCURY_ISA_VERSION
	.align		4
.L_1428:
        /*0098*/ 	.byte	0x03, 0x5f
        /*009a*/ 	.short	0x0000


	//----- nvinfo : EIATTR_SYSCALL_OFFSETS
	.align		4
        /*009c*/ 	.byte	0x04, 0x46
        /*009e*/ 	.short	(.L_1430 - .L_1429)


	//   ....[0]....
.L_1429:
        /*00a0*/ 	.word	0x00000350


	//   ....[1]....
        /*00a4*/ 	.word	0x00000740


	//----- nvinfo : EIATTR_EXIT_INSTR_OFFSETS
	.align		4
.L_1430:
        /*00a8*/ 	.byte	0x04, 0x1c
        /*00aa*/ 	.short	(.L_1432 - .L_1431)


	//   ....[0]....
.L_1431:
        /*00ac*/ 	.word	0x00000090


	//   ....[1]....
        /*00b0*/ 	.word	0x000004f0


	//   ....[2]....
        /*00b4*/ 	.word	0x000008a0


	//----- nvinfo : EIATTR_CRS_STACK_SIZE
	.align		4
.L_1432:
        /*00b8*/ 	.byte	0x04, 0x1e
        /*00ba*/ 	.short	(.L_1434 - .L_1433)
.L_1433:
        /*00bc*/ 	.word	0x00000000
.L_1434:


//--------------------- .nv.info._ZN2at6native39_GLOBAL__N__cee6930f_7_Loss_cu_5b0651e138nll_loss_forward_reduce_cuda_kernel_2dIN3c108BFloat16EflEEvPT_S6_PKS5_PKT1_S8_bllll --------------------------
	.section	.nv.info._ZN2at6native39_GLOBAL__N__cee6930f_7_Loss_cu_5b0651e138nll_loss_forward_reduce_cuda_kernel_2dIN3c108BFloat16EflEEvPT_S6_PKS5_PKT1_S8_bllll,"",@"SHT_CUDA_INFO"
	.sectionflags	@""
	.align	4


	//----- nvinfo : EIATTR_CUDA_API_VERSION
	.align		4
        /*0000*/ 	.byte	0x04, 0x37
        /*0002*/ 	.short	(.L_1436 - .L_1435)
.L_1435:
        /*0004*/ 	.word	0x00000082


	//----- nvinfo : EIATTR_SW2861232_WAR
	.align		4
.L_1436:
        /*0008*/ 	.byte	0x01, 0x35
	.zero		2


	//----- nvinfo : EIATTR_PARAM_CBANK
	.align		4
        /*000c*/ 	.byte	0x04, 0x0a
        /*000e*/ 	.short	(.L_1438 - .L_1437)
	.align		4
.L_1437:
        /*0010*/ 	.word	index@(.nv.constant0._ZN2at6native39_GLOBAL__N__cee6930f_7_Loss_cu_5b0651e138nll_loss_forward_reduce_cuda_kernel_2dIN3c108BFloat16EflEEvPT_S6_PKS5_PKT1_S8_bllll)
        /*0014*/ 	.short	0x0160
        /*0016*/ 	.short	0x0050


	//----- nvinfo : EIATTR_CBANK_PARAM_SIZE
	.align		4
.L_1438:
        /*0018*/ 	.byte	0x03, 0x19
        /*001a*/ 	.short	0x0050


	//----- nvinfo : EIATTR_KPARAM_INFO
	.align		4
        /*001c*/ 	.byte	0x04, 0x17
        /*001e*/ 	.short	(.L_1440 - .L_1439)
.L_1439:
        /*0020*/ 	.word	0x00000000
        /*0024*/ 	.short	0x0009
        /*0026*/ 	.short	0x0048
        /*0028*/ 	.byte	0x00, 0xf0, 0x21, 0x00


	//----- nvinfo : EIATTR_KPARAM_INFO
	.align		4
.L_1440:
        /*002c*/ 	.byte	0x04, 0x17
        /*002e*/ 	.short	(.L_1442 - .L_1441)
.L_1441:
        /*0030*/ 	.word	0x00000000
        /*0034*/ 	.short	0x0008
        /*0036*/ 	.short	0x0040
        /*0038*/ 	.byte	0x00, 0xf0, 0x21, 0x00


	//----- nvinfo : EIATTR_KPARAM_INFO
	.align		4
.L_1442:
        /*003c*/ 	.byte	0x04, 0x17
        /*003e*/ 	.short	(.L_1444 - .L_1443)
.L_1443:
        /*0040*/ 	.word	0x00000000
        /*0044*/ 	.short	0x0007
        /*0046*/ 	.short	0x0038
        /*0048*/ 	.byte	0x00, 0xf0, 0x21, 0x00


	//----- nvinfo : EIATTR_KPARAM_INFO
	.align		4
.L_1444:
        /*004c*/ 	.byte	0x04, 0x17
        /*004e*/ 	.short	(.L_1446 - .L_1445)
.L_1445:
        /*0050*/ 	.word	0x00000000
        /*0054*/ 	.short	0x0006
        /*0056*/ 	.short	0x0030
        /*0058*/ 	.byte	0x00, 0xf0, 0x21, 0x00


	//----- nvinfo : EIATTR_KPARAM_INFO
	.align		4
.L_1446:
        /*005c*/ 	.byte	0x04, 0x17
        /*005e*/ 	.short	(.L_1448 - .L_1447)
.L_1447:
        /*0060*/ 	.word	0x00000000
        /*0064*/ 	.short	0x0005
        /*0066*/ 	.short	0x0028
        /*0068*/ 	.byte	0x00, 0xf0, 0x05, 0x00


	//----- nvinfo : EIATTR_KPARAM_INFO
	.align		4
.L_1448:
        /*006c*/ 	.byte	0x04, 0x17
        /*006e*/ 	.short	(.L_1450 - .L_1449)
.L_1449:
        /*0070*/ 	.word	0x00000000
        /*0074*/ 	.short	0x0004
        /*0076*/ 	.short	0x0020
        /*0078*/ 	.byte	0x00, 0xf0, 0x21, 0x00


	//----- nvinfo : EIATTR_KPARAM_INFO
	.align		4
.L_1450:
        /*007c*/ 	.byte	0x04, 0x17
        /*007e*/ 	.short	(.L_1452 - .L_1451)
.L_1451:
        /*0080*/ 	.word	0x00000000
        /*0084*/ 	.short	0x0003
        /*0086*/ 	.short	0x0018
        /*0088*/ 	.byte	0x00, 0xf0, 0x21, 0x00


	//----- nvinfo : EIATTR_KPARAM_INFO
	.align		4
.L_1452:
        /*008c*/ 	.byte	0x04, 0x17
        /*008e*/ 	.short	(.L_1454 - .L_1453)
.L_1453:
        /*0090*/ 	.word	0x00000000
        /*0094*/ 	.short	0x0002
        /*0096*/ 	.short	0x0010
        /*0098*/ 	.byte	0x00, 0xf0, 0x21, 0x00


	//----- nvinfo : EIATTR_KPARAM_INFO
	.align		4
.L_1454:
        /*009c*/ 	.byte	0x04, 0x17
        /*009e*/ 	.short	(.L_1456 - .L_1455)
.L_1455:
        /*00a0*/ 	.word	0x00000000
        /*00a4*/ 	.short	0x0001
        /*00a6*/ 	.short	0x0008
        /*00a8*/ 	.byte	0x00, 0xf0, 0x21, 0x00


	//----- nvinfo : EIATTR_KPARAM_INFO
	.align		4
.L_1456:
        /*00ac*/ 	.byte	0x04, 0x17
        /*00ae*/ 	.short	(.L_1458 - .L_1457)
.L_1457:
        /*00b0*/ 	.word	0x00000000
        /*00b4*/ 	.short	0x0000
        /*00b6*/ 	.short	0x0000
        /*00b8*/ 	.byte	0x00, 0xf0, 0x21, 0x00


	//----- nvinfo : EIATTR_MAXREG_COUNT
	.align		4
.L_1458:
        /*00bc*/ 	.byte	0x03, 0x1b
        /*00be*/ 	.short	0x00ff


	//----- nvinfo : EIATTR_NUM_BARRIERS
	.align		4
        /*00c0*/ 	.byte	0x02, 0x4c
        /*00c2*/ 	.byte	0x01
	.zero		1


	//----- nvinfo : EIATTR_EXTERNS
	.align		4
        /*00c4*/ 	.byte	0x04, 0x0f
        /*00c6*/ 	.short	(.L_1460 - .L_1459)


	//   ....[0]....
	.align		4
.L_1459:
        /*00c8*/ 	.word	index@(__assertfail)


	//----- nvinfo : EIATTR_MERCURY_ISA_VERSION
	.align		4
.L_1460:
        /*00cc*/ 	.byte	0x03, 0x5f
        /*00ce*/ 	.short	0x0000


	//----- nvinfo : EIATTR_SYSCALL_OFFSETS
	.align		4
        /*00d0*/ 	.byte	0x04, 0x46
        /*00d2*/ 	.short	(.L_1462 - .L_1461)


	//   ....[0]....
.L_1461:
        /*00d4*/ 	.word	0x00000320


	//   ....[1]....
        /*00d8*/ 	.word	0x00000720


	//----- nvinfo : EIATTR_EXIT_INSTR_OFFSETS
	.align		4
.L_1462:
        /*00dc*/ 	.byte	0x04, 0x1c
        /*00de*/ 	.short	(.L_1464 - .L_1463)


	//   ....[0]....
.L_1463:
        /*00e0*/ 	.word	0x00000a60


	//   ....[1]....
        /*00e4*/ 	.word	0x00000b60


	//   ....[2]....
        /*00e8*/ 	.word	0x00000b90


	//----- nvinfo : EIATTR_CRS_STACK_SIZE
	.align		4
.L_1464:
        /*00ec*/ 	.byte	0x04, 0x1e
        /*00ee*/ 	.short	(.L_1466 - .L_1465)
.L_1465:
        /*00f0*/ 	.word	0x00000000
.L_1466:


//--------------------- .nv.info._ZN2at6native39_GLOBAL__N__cee6930f_7_Loss_cu_5b0651e138nll_loss_forward_reduce_cuda_kernel_2dIN3c108BFloat16EfhEEvPT_S6_PKS5_PKT1_S8_bllll --------------------------
	.section	.nv.info._ZN2at6native39_GLOBAL__N__cee6930f_7_Loss_cu_5b0651e138nll_loss_forward_reduce_cuda_kernel_2dIN3c108BFloat16EfhEEvPT_S6_PKS5_PKT1_S8_bllll,"",@"SHT_CUDA_INFO"
	.sectionflags	@""
	.align	4


	//----- nvinfo : EIATTR_CUDA_API_VERSION
	.align		4
        /*0000*/ 	.byte	0x04, 0x37
        /*0002*/ 	.short	(.L_1468 - .L_1467)
.L_1467:
        /*0004*/ 	.word	0x00000082


	//----- nvinfo : EIATTR_SW2861232_WAR
	.align		4
.L_1468:
        /*0008*/ 	.byte	0x01, 0x35
	.zero		2


	//----- nvinfo : EIATTR_PARAM_CBANK
	.align		4
        /*000c*/ 	.byte	0x04, 0x0a
        /*000e*/ 	.short	(.L_1470 - .L_1469)
	.align		4
.L_1469:
        /*0010*/ 	.word	index@(.nv.constant0._ZN2at6native39_GLOBAL__N__cee6930f_7_Loss_cu_5b0651e138nll_loss_forward_reduce_cuda_kernel_2dIN3c108BFloat16EfhEEvPT_S6_PKS5_PKT1_S8_bllll)
        /*0014*/ 	.short	0x0160
        /*0016*/ 	.short	0x0050


	//----- nvinfo : EIATTR_CBANK_PARAM_SIZE
	.align		4
.L_1470:
        /*0018*/ 	.byte	0x03, 0x19
        /*001a*/ 	.short	0x0050


	//----- nvinfo : EIATTR_KPARAM_INFO
	.align		4
        /*001c*/ 	.byte	0x04, 0x17
        /*001e*/ 	.short	(.L_1472 - .L_1471)
.L_1471:
        /*0020*/ 	.word	0x00000000
        /*0024*/ 	.short	0x0009
        /*0026*/ 	.short	0x0048
        /*0028*/ 	.byte	0x00, 0xf0, 0x21, 0x00


	//----- nvinfo : EIATTR_KPARAM_INFO
	.align		4
.L_1472:
        /*002c*/ 	.byte	0x04, 0x17
        /*002e*/ 	.short	(.L_1474 - .L_1473)
.L_1473:
        /*0030*/ 	.word	0x00000000
        /*0034*/ 	.short	0x0008
        /*0036*/ 	.short	0x0040
        /*0038*/ 	.byte	0x00, 0xf0, 0x21, 0x00


	//----- nvinfo : EIATTR_KPARAM_INFO
	.align		4
.L_1474:
        /*003c*/ 	.byte	0x04, 0x17
        /*003e*/ 	.short	(.L_1476 - .L_1475)
.L_1475:
        /*0040*/ 	.word	0x00000000
        /*0044*/ 	.short	0x0007
        /*0046*/ 	.short	0x0038
        /*0048*/ 	.byte	0x00, 0xf0, 0x21, 0x00


	//----- nvinfo : EIATTR_KPARAM_INFO
	.align		4
.L_1476:
        /*004c*/ 	.byte	0x04, 0x17
        /*004e*/ 	.short	(.L_1478 - .L_1477)
.L_1477:
        /*0050*/ 	.word	0x00000000
        /*0054*/ 	.short	0x0006
        /*0056*/ 	.short	0x0030
        /*0058*/ 	.byte	0x00, 0xf0, 0x21, 0x00


	//----- nvinfo : EIATTR_KPARAM_INFO
	.align		4
.L_1478:
        /*005c*/ 	.byte	0x04, 0x17
        /*005e*/ 	.short	(.L_1480 - .L_1479)
.L_1479:
        /*0060*/ 	.word	0x00000000
        /*0064*/ 	.short	0x0005
        /*0066*/ 	.short	0x0028
        /*0068*/ 	.byte	0x00, 0xf0, 0x05, 0x00


	//----- nvinfo : EIATTR_KPARAM_INFO
	.align		4
.L_1480:
        /*006c*/ 	.byte	0x04, 0x17
        /*006e*/ 	.short	(.L_1482 - .L_1481)
.L_1481:
        /*0070*/ 	.word	0x00000000
        /*0074*/ 	.short	0x0004
        /*0076*/ 	.short	0x0020
        /*0078*/ 	.byte	0x00, 0xf0, 0x21, 0x00


	//----- nvinfo : EIATTR_KPARAM_INFO
	.align		4
.L_1482:
        /*007c*/ 	.byte	0x04, 0x17
        /*007e*/ 	.short	(.L_1484 - .L_1483)
.L_1483:
        /*0080*/ 	.word	0x00000000
        /*0084*/ 	.short	0x0003
        /*0086*/ 	.short	0x0018
        /*0088*/ 	.byte	0x00, 0xf0, 0x21, 0x00


	//----- nvinfo : EIATTR_KPARAM_INFO
	.align		4
.L_1484:
        /*008c*/ 	.byte	0x04, 0x17
        /*008e*/ 	.short	(.L_1486 - .L_1485)
.L_1485:
        /*0090*/ 	.word	0x00000000
        /*0094*/ 	.short	0x0002
        /*0096*/ 	.short	0x0010
        /*0098*/ 	.byte	0x00, 0xf0, 0x21, 0x00


	//----- nvinfo : EIATTR_KPARAM_INFO
	.align		4
.L_1486:
        /*009c*/ 	.byte	0x04, 0x17
        /*009e*/ 	.short	(.L_1488 - .L_1487)
.L_1487:
        /*00a0*/ 	.word	0x00000000
        /*00a4*/ 	.short	0x0001
        /*00a6*/ 	.short	0x0008
        /*00a8*/ 	.byte	0x00, 0xf0, 0x21, 0x00


	//----- nvinfo : EIATTR_KPARAM_INFO
	.align		4
.L_1488:
        /*00ac*/ 	.byte	0x04, 0x17
        /*00ae*/ 	.short	(.L_1490 - .L_1489)
.L_1489:
        /*00b0*/ 	.word	0x00000000
        /*00b4*/ 	.short	0x0000
        /*00b6*/ 	.short	0x0000
        /*00b8*/ 	.byte	0x00, 0xf0, 0x21, 0x00


	//----- nvinfo : EIATTR_MAXREG_COUNT
	.align		4
.L_1490:
        /*00bc*/ 	.byte	0x03, 0x1b
        /*00be*/ 	.short	0x00ff


	//----- nvinfo : EIATTR_NUM_BARRIERS
	.align		4
        /*00c0*/ 	.byte	0x02, 0x4c
        /*00c2*/ 	.byte	0x01
	.zero		1


	//----- nvinfo : EIATTR_EXTERNS
	.align		4
        /*00c4*/ 	.byte	0x04, 0x0f
        /*00c6*/ 	.short	(.L_1492 - .L_1491)


	//   ....[0]....
	.align		4
.L_1491:
        /*00c8*/ 	.word	index@(__assertfail)


	//----- nvinfo : EIATTR_MERCURY_ISA_VERSION
	.align		4
.L_1492:
        /*00cc*/ 	.byte	0x03, 0x5f
        /*00ce*/ 	.short	0x0000


	//----- nvinfo : EIATTR_SYSCALL_OFFSETS
	.align		4
        /*00d0*/ 	.byte	0x04, 0x46
        /*00d2*/ 	.short	(.L_1494 - .L_1493)


	//   ....[0]....
.L_1493:
        /*00d4*/ 	.word	0x000002f0


	//   ....[1]....
        /*00d8*/ 	.word	0x000006d0


	//----- nvinfo : EIATTR_EXIT_INSTR_OFFSETS
	.align		4
.L_1494:
        /*00dc*/ 	.byte	0x04, 0x1c
        /*00de*/ 	.short	(.L_1496 - .L_1495)


	//   ....[0]....
.L_1495:
        /*00e0*/ 	.word	0x00000a20


	//   ....[1]....
        /*00e4*/ 	.word	0x00000b20


	//   ....[2]....
        /*00e8*/ 	.word	0x00000b50


	//----- nvinfo : EIATTR_CRS_STACK_SIZE
	.align		4
.L_1496:
        /*00ec*/ 	.byte	0x04, 0x1e
        /*00ee*/ 	.short	(.L_1498 - .L_1497)
.L_1497:
        /*00f0*/ 	.word	0x00000000
.L_1498:


//--------------------- .nv.info._ZN2at6native39_GLOBAL__N__cee6930f_7_Loss_cu_5b0651e138nll_loss_forward_reduce_cuda_kernel_2dIN3c104HalfEflEEvPT_S6_PKS5_PKT1_S8_bllll --------------------------
	.section	.nv.info._ZN2at6native39_GLOBAL__N__cee6930f_7_Loss_cu_5b0651e138nll_loss_forward_reduce_cuda_kernel_2dIN3c104HalfEflEEvPT_S6_PKS5_PKT1_S8_bllll,"",@"SHT_CUDA_INFO"
	.sectionflags	@""
	.align	4


	//----- nvinfo : EIATTR_CUDA_API_VERSION
	.align		4
        /*0000*/ 	.byte	0x04, 0x37
        /*0002*/ 	.short	(.L_1500 - .L_1499)
.L_1499:
        /*0004*/ 	.word	0x00000082


	//----- nvinfo : EIATTR_SW2861232_WAR
	.align		4
.L_1500:
        /*0008*/ 	.byte	0x01, 0x35
	.zero		2


	//----- nvinfo : EIATTR_PARAM_CBANK
	.align		4
        /*000c*/ 	.byte	0x04, 0x0a
        /*000e*/ 	.short	(.L_1502 - .L_1501)
	.align		4
.L_1501:
        /*0010*/ 	.word	index@(.nv.constant0._ZN2at6native39_GLOBAL__N__cee6930f_7_Loss_cu_5b0651e138nll_loss_forward_reduce_cuda_kernel_2dIN3c104HalfEflEEvPT_S6_PKS5_PKT1_S8_bllll)
        /*0014*/ 	.short	0x0160
        /*0016*/ 	.short	0x0050


	//----- nvinfo : EIATTR_CBANK_PARAM_SIZE
	.align		4
.L_1502:
        /*0018*/ 	.byte	0x03, 0x19
        /*001a*/ 	.short	0x0050


	//----- nvinfo : EIATTR_KPARAM_INFO
	.align		4
        /*001c*/ 	.byte	0x04, 0x17
        /*001e*/ 	.short	(.L_1504 - .L_1503)
.L_1503:
        /*0020*/ 	.word	0x00000000
        /*0024*/ 	.short	0x0009
        /*0026*/ 	.short	0x0048
        /*0028*/ 	.byte	0x00, 0xf0, 0x21, 0x00


	//----- nvinfo : EIATTR_KPARAM_INFO
	.align		4
.L_1504:
        /*002c*/ 	.byte	0x04, 0x17
        /*002e*/ 	.short	(.L_1506 - .L_1505)
.L_1505:
        /*0030*/ 	.word	0x00000000
        /*0034*/ 	.short	0x0008
        /*0036*/ 	.short	0x0040
        /*0038*/ 	.byte	0x00, 0xf0, 0x21, 0x00


	//----- nvinfo : EIATTR_KPARAM_INFO
	.align		4
.L_1506:
        /*003c*/ 	.byte	0x04, 0x17
        /*003e*/ 	.short	(.L_1508 - .L_1507)
.L_1507:
        /*0040*/ 	.word	0x00000000
        /*0044*/ 	.short	0x0007
        /*0046*/ 	.short	0x0038
        /*0048*/ 	.byte	0x00, 0xf0, 0x21, 0x00


	//----- nvinfo : EIATTR_KPARAM_INFO
	.align		4
.L_1508:
        /*004c*/ 	.byte	0x04, 0x17
        /*004e*/ 	.short	(.L_1510 - .L_1509)
.L_1509:
        /*0050*/ 	.word	0x00000000
        /*0054*/ 	.short	0x0006
        /*0056*/ 	.short	0x0030
        /*0058*/ 	.byte	0x00, 0xf0, 0x21, 0x00


	//----- nvinfo : EIATTR_KPARAM_INFO
	.align		4
.L_1510:
        /*005c*/ 	.byte	0x04, 0x17
        /*005e*/ 	.short	(.L_1512 - .L_1511)
.L_1511:
        /*0060*/ 	.word	0x00000000
        /*0064*/ 	.short	0x0005
        /*0066*/ 	.short	0x0028
        /*0068*/ 	.byte	0x00, 0xf0, 0x05, 0x00


	//----- nvinfo : EIATTR_KPARAM_INFO
	.align		4
.L_1512:
        /*006c*/ 	.byte	0x04, 0x17
        /*006e*/ 	.short	(.L_1514 - .L_1513)
.L_1513:
        /*0070*/ 	.word	0x00000000
        /*0074*/ 	.short	0x0004
        /*0076*/ 	.short	0x0020
        /*0078*/ 	.byte	0x00, 0xf0, 0x21, 0x00


	//----- nvinfo : EIATTR_KPARAM_INFO
	.align		4
.L_1514:
        /*007c*/ 	.byte	0x04, 0x17
        /*007e*/ 	.short	(.L_1516 - .L_1515)
.L_1515:
        /*0080*/ 	.word	0x00000000
        /*0084*/ 	.short	0x0003
        /*0086*/ 	.short	0x0018
        /*0088*/ 	.byte	0x00, 0xf0, 0x21, 0x00


	//----- nvinfo : EIATTR_KPARAM_INFO
	.align		4
.L_1516:
        /*008c*/ 	.byte	0x04, 0x17
        /*008e*/ 	.short	(.L_1518 - .L_1517)
.L_1517:
        /*0090*/ 	.word	0x00000000
        /*0094*/ 	.short	0x0002
        /*0096*/ 	.short	0x0010
        /*0098*/ 	.byte	0x00, 0xf0, 0x21, 0x00


	//----- nvinfo : EIATTR_KPARAM_INFO
	.align		4
.L_1518:
        /*009c*/ 	.byte	0x04, 0x17
        /*009e*/ 	.short	(.L_1520 - .L_1519)
.L_1519:
        /*00a0*/ 	.word	0x00000000
        /*00a4*/ 	.short	0x0001
        /*00a6*/ 	.short	0x0008
        /*00a8*/ 	.byte	0x00, 0xf0, 0x21, 0x00


	//----- nvinfo : EIATTR_KPARAM_INFO
	.align		4
.L_1520:
        /*00ac*/ 	.byte	0x04, 0x17
        /*00ae*/ 	.short	(.L_1522 - .L_1521)
.L_1521:
        /*00b0*/ 	.word	0x00000000
        /*00b4*/ 	.short	0x0000
        /*00b6*/ 	.short	0x0000
        /*00b8*/ 	.byte	0x00, 0xf0, 0x21, 0x00


	//----- nvinfo : EIATTR_MAXREG_COUNT
	.align		4
.L_1522:
        /*00bc*/ 	.byte	0x03, 0x1b
        /*00be*/ 	.short	0x00ff


	//----- nvinfo : EIATTR_NUM_BARRIERS
	.align		4
        /*00c0*/ 	.byte	0x02, 0x4c
        /*00c2*/ 	.byte	0x01
	.zero		1


	//----- nvinfo : EIATTR_EXTERNS
	.align		4
        /*00c4*/ 	.byte	0x04, 0x0f
        /*00c6*/ 	.short	(.L_1524 - .L_1523)


	//   ....[0]....
	.align		4
.L_1523:
        /*00c8*/ 	.word	index@(__assertfail)


	//----- nvinfo : EIATTR_MERCURY_ISA_VERSION
	.align		4
.L_1524:
        /*00cc*/ 	.byte	0x03, 0x5f
        /*00ce*/ 	.short	0x0000


	//----- nvinfo : EIATTR_SYSCALL_OFFSETS
	.align		4
        /*00d0*/ 	.byte	0x04, 0x46
        /*00d2*/ 	.short	(.L_1526 - .L_1525)


	//   ....[0]....
.L_1525:
        /*00d4*/ 	.word	0x00000320


	//   ....[1]....
        /*00d8*/ 	.word	0x00000720


	//----- nvinfo : EIATTR_EXIT_INSTR_OFFSETS
	.align		4
.L_1526:
        /*00dc*/ 	.byte	0x04, 0x1c
        /*00de*/ 	.short	(.L_1528 - .L_1527)


	//   ....[0]....
.L_1527:
        /*00e0*/ 	.word	0x00000a60


	//   ....[1]....
        /*00e4*/ 	.word	0x00000b60


	//   ....[2]....
        /*00e8*/ 	.word	0x00000b90


	//----- nvinfo : EIATTR_CRS_STACK_SIZE
	.align		4
.L_1528:
        /*00ec*/ 	.byte	0x04, 0x1e
        /*00ee*/ 	.short	(.L_1530 - .L_1529)
.L_1529:
        /*00f0*/ 	.word	0x00000000
.L_1530:


//--------------------- .nv.info._ZN2at6native39_GLOBAL__N__cee6930f_7_Loss_cu_5b0651e138nll_loss_forward_reduce_cuda_kernel_2dIN3c104HalfEfhEEvPT_S6_PKS5_PKT1_S8_bllll --------------------------
	.section	.nv.info._ZN2at6native39_GLOBAL__N__cee6930f_7_Loss_cu_5b0651e138nll_loss_forward_reduce_cuda_kernel_2dIN3c104HalfEfhEEvPT_S6_PKS5_PKT1_S8_bllll,"",@"SHT_CUDA_INFO"
	.sectionflags	@""
	.align	4


	//----- nvinfo : EIATTR_CUDA_API_VERSION
	.align		4
        /*0000*/ 	.byte	0x04, 0x37
        /*0002*/ 	.short	(.L_1532 - .L_1531)
.L_1531:
        /*0004*/ 	.word	0x00000082


	//----- nvinfo : EIATTR_SW2861232_WAR
	.align		4
.L_1532:
        /*0008*/ 	.byte	0x01, 0x35
	.zero		2


	//----- nvinfo : EIATTR_PARAM_CBANK
	.align		4
        /*000c*/ 	.byte	0x04, 0x0a
        /*000e*/ 	.short	(.L_1534 - .L_1533)
	.align		4
.L_1533:
        /*0010*/ 	.word	index@(.nv.constant0._ZN2at6native39_GLOBAL__N__cee6930f_7_Loss_cu_5b0651e138nll_loss_forward_reduce_cuda_kernel_2dIN3c104HalfEfhEEvPT_S6_PKS5_PKT1_S8_bllll)
        /*0014*/ 	.short	0x0160
        /*0016*/ 	.short	0x0050


	//----- nvinfo : EIATTR_CBANK_PARAM_SIZE
	.align		4
.L_1534:
        /*0018*/ 	.byte	0x03, 0x19
        /*001a*/ 	.short	0x0050


	//----- nvinfo : EIATTR_KPARAM_INFO
	.align		4
        /*001c*/ 	.byte	0x04, 0x17
        /*001e*/ 	.short	(.L_1536 - .L_1535)
.L_1535:
        /*0020*/ 	.word	0x00000000
        /*0024*/ 	.short	0x0009
        /*0026*/ 	.short	0x0048
        /*0028*/ 	.byte	0x00, 0xf0, 0x21, 0x00


	//----- nvinfo : EIATTR_KPARAM_INFO
	.align		4
.L_1536:
        /*002c*/ 	.byte	0x04, 0x17
        /*002e*/ 	.short	(.L_1538 - .L_1537)
.L_1537:
        /*0030*/ 	.word	0x00000000
        /*0034*/ 	.short	0x0008
        /*0036*/ 	.short	0x0040
        /*0038*/ 	.byte	0x00, 0xf0, 0x21, 0x00


	//----- nvinfo : EIATTR_KPARAM_INFO
	.align		4
.L_1538:
        /*003c*/ 	.byte	0x04, 0x17
        /*003e*/ 	.short	(.L_1540 - .L_1539)
.L_1539:
        /*0040*/ 	.word	0x00000000
        /*0044*/ 	.short	0x0007
        /*0046*/ 	.short	0x0038
        /*0048*/ 	.byte	0x00, 0xf0, 0x21, 0x00


	//----- nvinfo : EIATTR_KPARAM_INFO
	.align		4
.L_1540:
        /*004c*/ 	.byte	0x04, 0x17
        /*004e*/ 	.short	(.L_1542 - .L_1541)
.L_1541:
        /*0050*/ 	.word	0x00000000
        /*0054*/ 	.short	0x0006
        /*0056*/ 	.short	0x0030
        /*0058*/ 	.byte	0x00, 0xf0, 0x21, 0x00


	//----- nvinfo : EIATTR_KPARAM_INFO
	.align		4
.L_1542:
        /*005c*/ 	.byte	0x04, 0x17
        /*005e*/ 	.short	(.L_1544 - .L_1543)
.L_1543:
        /*0060*/ 	.word	0x00000000
        /*0064*/ 	.short	0x0005
        /*0066*/ 	.short	0x0028
        /*0068*/ 	.byte	0x00, 0xf0, 0x05, 0x00


	//----- nvinfo : EIATTR_KPARAM_INFO
	.align		4
.L_1544:
        /*006c*/ 	.byte	0x04, 0x17
        /*006e*/ 	.short	(.L_1546 - .L_1545)
.L_1545:
        /*0070*/ 	.word	0x00000000
        /*0074*/ 	.short	0x0004
        /*0076*/ 	.short	0x0020
        /*0078*/ 	.byte	0x00, 0xf0, 0x21, 0x00


	//----- nvinfo : EIATTR_KPARAM_INFO
	.align		4
.L_1546:
        /*007c*/ 	.byte	0x04, 0x17
        /*007e*/ 	.short	(.L_1548 - .L_1547)
.L_1547:
        /*0080*/ 	.word	0x00000000
        /*0084*/ 	.short	0x0003
        /*0086*/ 	.short	0x0018
        /*0088*/ 	.byte	0x00, 0xf0, 0x21, 0x00


	//----- nvinfo : EIATTR_KPARAM_INFO
	.align		4
.L_1548:
        /*008c*/ 	.byte	0x04, 0x17
        /*008e*/ 	.short	(.L_1550 - .L_1549)
.L_1549:
        /*0090*/ 	.word	0x00000000
        /*0094*/ 	.short	0x0002
        /*0096*/ 	.short	0x0010
        /*0098*/ 	.byte	0x00, 0xf0, 0x21, 0x00


	//----- nvinfo : EIATTR_KPARAM_INFO
	.align		4
.L_1550:
        /*009c*/ 	.byte	0x04, 0x17
        /*009e*/ 	.short	(.L_1552 - .L_1551)
.L_1551:
        /*00a0*/ 	.word	0x00000000
        /*00a4*/ 	.short	0x0001
        /*00a6*/ 	.short	0x0008
        /*00a8*/ 	.byte	0x00, 0xf0, 0x21, 0x00


	//----- nvinfo : EIATTR_KPARAM_INFO
	.align		4
.L_1552:
        /*00ac*/ 	.byte	0x04, 0x17
        /*00ae*/ 	.short	(.L_1554 - .L_1553)
.L_1553:
        /*00b0*/ 	.word	0x00000000
        /*00b4*/ 	.short	0x0000
        /*00b6*/ 	.short	0x0000
        /*00b8*/ 	.byte	0x00, 0xf0, 0x21, 0x00


	//----- nvinfo : EIATTR_MAXREG_COUNT
	.align		4
.L_1554:
        /*00bc*/ 	.byte	0x03, 0x1b
        /*00be*/ 	.short	0x00ff


	//----- nvinfo : EIATTR_NUM_BARRIERS
	.align		4
        /*00c0*/ 	.byte	0x02, 0x4c
        /*00c2*/ 	.byte	0x01
	.zero		1


	//----- nvinfo : EIATTR_EXTERNS
	.align		4
        /*00c4*/ 	.byte	0x04, 0x0f
        /*00c6*/ 	.short	(.L_1556 - .L_1555)


	//   ....[0]....
	.align		4
.L_1555:
        /*00c8*/ 	.word	index@(__assertfail)


	//----- nvinfo : EIATTR_MERCURY_ISA_VERSION
	.align		4
.L_1556:
        /*00cc*/ 	.byte	0x03, 0x5f
        /*00ce*/ 	.short	0x0000


	//----- nvinfo : EIATTR_SYSCALL_OFFSETS
	.align		4
        /*00d0*/ 	.byte	0x04, 0x46
        /*00d2*/ 	.short	(.L_1558 - .L_1557)


	//   ....[0]....
.L_1557:
        /*00d4*/ 	.word	0x000002f0


	//   ....[1]....
        /*00d8*/ 	.word	0x000006d0


	//----- nvinfo : EIATTR_EXIT_INSTR_OFFSETS
	.align		4
.L_1558:
        /*00dc*/ 	.byte	0x04, 0x1c
        /*00de*/ 	.short	(.L_1560 - .L_1559)


	//   ....[0]....
.L_1559:
        /*00e0*/ 	.word	0x00000a20


	//   ....[1]....
        /*00e4*/ 	.word	0x00000b20


	//   ....[2]....
        /*00e8*/ 	.word	0x00000b50


	//----- nvinfo : EIATTR_CRS_STACK_SIZE
	.align		4
.L_1560:
        /*00ec*/ 	.byte	0x04, 0x1e
        /*00ee*/ 	.short	(.L_1562 - .L_1561)
.L_1561:
        /*00f0*/ 	.word	0x00000000
.L_1562:


//--------------------- .nv.info._ZN2at6native39_GLOBAL__N__cee6930f_7_Loss_cu_5b0651e138nll_loss_forward_reduce_cuda_kernel_2dIfflEEvPT_S4_PKS3_PKT1_S6_bllll --------------------------
	.section	.nv.info._ZN2at6native39_GLOBAL__N__cee6930f_7_Loss_cu_5b0651e138nll_loss_forward_reduce_cuda_kernel_2dIfflEEvPT_S4_PKS3_PKT1_S6_bllll,"",@"SHT_CUDA_INFO"
	.sectionflags	@""
	.align	4


	//----- nvinfo : EIATTR_CUDA_API_VERSION
	.align		4
        /*0000*/ 	.byte	0x04, 0x37
        /*0002*/ 	.short	(.L_1564 - .L_1563)
.L_1563:
        /*0004*/ 	.word	0x00000082


	//----- nvinfo : EIATTR_SW2861232_WAR
	.align		4
.L_1564:
        /*0008*/ 	.byte	0x01, 0x35
	.zero		2


	//----- nvinfo : EIATTR_PARAM_CBANK
	.align		4
        /*000c*/ 	.byte	0x04, 0x0a
        /*000e*/ 	.short	(.L_1566 - .L_1565)
	.align		4
.L_1565:
        /*0010*/ 	.word	index@(.nv.constant0._ZN2at6native39_GLOBAL__N__cee6930f_7_Loss_cu_5b0651e138nll_loss_forward_reduce_cuda_kernel_2dIfflEEvPT_S4_PKS3_PKT1_S6_bllll)
        /*0014*/ 	.short	0x0160
        /*0016*/ 	.short	0x0050


	//----- nvinfo : EIATTR_CBANK_PARAM_SIZE
	.align		4
.L_1566:
        /*0018*/ 	.byte	0x03, 0x19
        /*001a*/ 	.short	0x0050


	//----- nvinfo : EIATTR_KPARAM_INFO
	.align		4
        /*001c*/ 	.byte	0x04, 0x17
        /*001e*/ 	.short	(.L_1568 - .L_1567)
.L_1567:
        /*0020*/ 	.word	0x00000000
        /*0024*/ 	.short	0x0009
        /*0026*/ 	.short	0x0048
        /*0028*/ 	.byte	0x00, 0xf0, 0x21, 0x00


	//----- nvinfo : EIATTR_KPARAM_INFO
	.align		4
.L_1568:
        /*002c*/ 	.byte	0x04, 0x17
        /*002e*/ 	.short	(.L_1570 - .L_1569)
.L_1569:
        /*0030*/ 	.word	0x00000000
        /*0034*/ 	.short	0x0008
        /*0036*/ 	.short	0x0040
        /*0038*/ 	.byte	0x00, 0xf0, 0x21, 0x00


	//----- nvinfo : EIATTR_KPARAM_INFO
	.align		4
.L_1570:
        /*003c*/ 	.byte	0x04, 0x17
        /*003e*/ 	.short	(.L_1572 - .L_1571)
.L_1571:
        /*0040*/ 	.word	0x00000000
        /*0044*/ 	.short	0x0007
        /*0046*/ 	.short	0x0038
        /*0048*/ 	.byte	0x00, 0xf0, 0x21, 0x00


	//----- nvinfo : EIATTR_KPARAM_INFO
	.align		4
.L_1572:
        /*004c*/ 	.byte	0x04, 0x17
        /*004e*/ 	.short	(.L_1574 - .L_1573)
.L_1573:
        /*0050*/ 	.word	0x00000000
        /*0054*/ 	.short	0x0006
        /*0056*/ 	.short	0x0030
        /*0058*/ 	.byte	0x00, 0xf0, 0x21, 0x00


	//----- nvinfo : EIATTR_KPARAM_INFO
	.align		4
.L_1574:
        /*005c*/ 	.byte	0x04, 0x17
        /*005e*/ 	.short	(.L_1576 - .L_1575)
.L_1575:
        /*0060*/ 	.word	0x00000000
        /*0064*/ 	.short	0x0005
        /*0066*/ 	.short	0x0028
        /*0068*/ 	.byte	0x00, 0xf0, 0x05, 0x00


	//----- nvinfo : EIATTR_KPARAM_INFO
	.align		4
.L_1576:
        /*006c*/ 	.byte	0x04, 0x17
        /*006e*/ 	.short	(.L_1578 - .L_1577)
.L_1577:
        /*0070*/ 	.word	0x00000000
        /*0074*/ 	.short	0x0004
        /*0076*/ 	.short	0x0020
        /*0078*/ 	.byte	0x00, 0xf0, 0x21, 0x00


	//----- nvinfo : EIATTR_KPARAM_INFO
	.align		4
.L_1578:
        /*007c*/ 	.byte	0x04, 0x17
        /*007e*/ 	.short	(.L_1580 - .L_1579)
.L_1579:
        /*0080*/ 	.word	0x00000000
        /*0084*/ 	.short	0x0003
        /*0086*/ 	.short	0x0018
        /*0088*/ 	.byte	0x00, 0xf0, 0x21, 0x00


	//----- nvinfo : EIATTR_KPARAM_INFO
	.align		4
.L_1580:
        /*008c*/ 	.byte	0x04, 0x17
        /*008e*/ 	.short	(.L_1582 - .L_1581)
.L_1581:
        /*0090*/ 	.word	0x00000000
        /*0094*/ 	.short	0x0002
        /*0096*/ 	.short	0x0010
        /*0098*/ 	.byte	0x00, 0xf0, 0x21, 0x00


	//----- nvinfo : EIATTR_KPARAM_INFO
	.align		4
.L_1582:
        /*009c*/ 	.byte	0x04, 0x17
        /*009e*/ 	.short	(.L_1584 - .L_1583)
.L_1583:
        /*00a0*/ 	.word	0x00000000
        /*00a4*/ 	.short	0x0001
        /*00a6*/ 	.short	0x0008
        /*00a8*/ 	.byte	0x00, 0xf0, 0x21, 0x00


	//----- nvinfo : EIATTR_KPARAM_INFO
	.align		4
.L_1584:
        /*00ac*/ 	.byte	0x04, 0x17
        /*00ae*/ 	.short	(.L_1586 - .L_1585)
.L_1585:
        /*00b0*/ 	.word	0x00000000
        /*00b4*/ 	.short	0x0000
        /*00b6*/ 	.short	0x0000
        /*00b8*/ 	.byte	0x00, 0xf0, 0x21, 0x00


	//----- nvinfo : EIATTR_MAXREG_COUNT
	.align		4
.L_1586:
        /*00bc*/ 	.byte	0x03, 0x1b
        /*00be*/ 	.short	0x00ff


	//----- nvinfo : EIATTR_NUM_BARRIERS
	.align		4
        /*00c0*/ 	.byte	0x02, 0x4c
        /*00c2*/ 	.byte	0x01
	.zero		1


	//----- nvinfo : EIATTR_EXTERNS
	.align		4
        /*00c4*/ 	.byte	0x04, 0x0f
        /*00c6*/ 	.short	(.L_1588 - .L_1587)


	//   ....[0]....
	.align		4
.L_1587:
        /*00c8*/ 	.word	index@(__assertfail)


	//----- nvinfo : EIATTR_MERCURY_ISA_VERSION
	.align		4
.L_1588:
        /*00cc*/ 	.byte	0x03, 0x5f
        /*00ce*/ 	.short	0x0000


	//----- nvinfo : EIATTR_SYSCALL_OFFSETS
	.align		4
        /*00d0*/ 	.byte	0x04, 0x46
        /*00d2*/ 	.short	(.L_1590 - .L_1589)


	//   ....[0]....
.L_1589:
        /*00d4*/ 	.word	0x00000320


	//   ....[1]....
        /*00d8*/ 	.word	0x000006d0


	//----- nvinfo : EIATTR_EXIT_INSTR_OFFSETS
	.align		4
.L_1590:
        /*00dc*/ 	.byte	0x04, 0x1c
        /*00de*/ 	.short	(.L_1592 - .L_1591)


	//   ....[0]....
.L_1591:
        /*00e0*/ 	.word	0x000009d0


	//   ....[1]....
        /*00e4*/ 	.word	0x00000ab0


	//   ....[2]....
        /*00e8*/ 	.word	0x00000ad0


	//----- nvinfo : EIATTR_CRS_STACK_SIZE
	.align		4
.L_1592:
        /*00ec*/ 	.byte	0x04, 0x1e
        /*00ee*/ 	.short	(.L_1594 - .L_1593)
.L_1593:
        /*00f0*/ 	.word	0x00000000
.L_1594:


//--------------------- .nv.info._ZN2at6native39_GLOBAL__N__cee6930f_7_Loss_cu_5b0651e138nll_loss_forward_reduce_cuda_kernel_2dIffhEEvPT_S4_PKS3_PKT1_S6_bllll --------------------------
	.section	.nv.info._ZN2at6native39_GLOBAL__N__cee6930f_7_Loss_cu_5b0651e138nll_loss_forward_reduce_cuda_kernel_2dIffhEEvPT_S4_PKS3_PKT1_S6_bllll,"",@"SHT_CUDA_INFO"
	.sectionflags	@""
	.align	4


	//----- nvinfo : EIATTR_CUDA_API_VERSION
	.align		4
        /*0000*/ 	.byte	0x04, 0x37
        /*0002*/ 	.short	(.L_1596 - .L_1595)
.L_1595:
        /*0004*/ 	.word	0x00000082


	//----- nvinfo : EIATTR_SW2861232_WAR
	.align		4
.L_1596:
        /*0008*/ 	.byte	0x01, 0x35
	.zero		2


	//----- nvinfo : EIATTR_PARAM_CBANK
	.align		4
        /*000c*/ 	.byte	0x04, 0x0a
        /*000e*/ 	.short	(.L_1598 - .L_1597)
	.align		4
.L_1597:
        /*0010*/ 	.word	index@(.nv.constant0._ZN2at6native39_GLOBAL__N__cee6930f_7_Loss_cu_5b0651e138nll_loss_forward_reduce_cuda_kernel_2dIffhEEvPT_S4_PKS3_PKT1_S6_bllll)
        /*0014*/ 	.short	0x0160
        /*0016*/ 	.short	0x0050


	//----- nvinfo : EIATTR_CBANK_PARAM_SIZE
	.align		4
.L_1598:
        /*0018*/ 	.byte	0x03, 0x19
        /*001a*/ 	.short	0x0050


	//----- nvinfo : EIATTR_KPARAM_INFO
	.align		4
        /*001c*/ 	.byte	0x04, 0x17
        /*001e*/ 	.short	(.L_1600 - .L_1599)
.L_1599:
        /*0020*/ 	.word	0x00000000
        /*0024*/ 	.short	0x0009
        /*0026*/ 	.short	0x0048
        /*0028*/ 	.byte	0x00, 0xf0, 0x21, 0x00


	//----- nvinfo : EIATTR_KPARAM_INFO
	.align		4
.L_1600:
        /*002c*/ 	.byte	0x04, 0x17
        /*002e*/ 	.short	(.L_1602 - .L_1601)
.L_1601:
        /*0030*/ 	.word	0x00000000
        /*0034*/ 	.short	0x0008
        /*0036*/ 	.short	0x0040
        /*0038*/ 	.byte	0x00, 0xf0, 0x21, 0x00


	//----- nvinfo : EIATTR_KPARAM_INFO
	.align		4
.L_1602:
        /*003c*/ 	.byte	0x04, 0x17
        /*003e*/ 	.short	(.L_1604 - .L_1603)
.L_1603:
        /*0040*/ 	.word	0x00000000
        /*0044*/ 	.short	0x0007
        /*0046*/ 	.short	0x0038
        /*0048*/ 	.byte	0x00, 0xf0, 0x21, 0x00


	//----- nvinfo : EIATTR_KPARAM_INFO
	.align		4
.L_1604:
        /*004c*/ 	.byte	0x04, 0x17
        /*004e*/ 	.short	(.L_1606 - .L_1605)
.L_1605:
        /*0050*/ 	.word	0x00000000
        /*0054*/ 	.short	0x0006
        /*0056*/ 	.short	0x0030
        /*0058*/ 	.byte	0x00, 0xf0, 0x21, 0x00


	//----- nvinfo : EIATTR_KPARAM_INFO
	.align		4
.L_1606:
        /*005c*/ 	.byte	0x04, 0x17
        /*005e*/ 	.short	(.L_1608 - .L_1607)
.L_1607:
        /*0060*/ 	.word	0x00000000
        /*0064*/ 	.short	0x0005
        /*0066*/ 	.short	0x0028
        /*0068*/ 	.byte	0x00, 0xf0, 0x05, 0x00


	//----- nvinfo : EIATTR_KPARAM_INFO
	.align		4
.L_1608:
        /*006c*/ 	.byte	0x04, 0x17
        /*006e*/ 	.short	(.L_1610 - .L_1609)
.L_1609:
        /*0070*/ 	.word	0x00000000
        /*0074*/ 	.short	0x0004
        /*0076*/ 	.short	0x0020
        /*0078*/ 	.byte	0x00, 0xf0, 0x21, 0x00


	//----- nvinfo : EIATTR_KPARAM_INFO
	.align		4
.L_1610:
        /*007c*/ 	.byte	0x04, 0x17
        /*007e*/ 	.short	(.L_1612 - .L_1611)
.L_1611:
        /*0080*/ 	.word	0x00000000
        /*0084*/ 	.short	0x0003
        /*0086*/ 	.short	0x0018
        /*0088*/ 	.byte	0x00, 0xf0, 0x21, 0x00


	//----- nvinfo : EIATTR_KPARAM_INFO
	.align		4
.L_1612:
        /*008c*/ 	.byte	0x04, 0x17
        /*008e*/ 	.short	(.L_1614 - .L_1613)
.L_1613:
        /*0090*/ 	.word	0x00000000
        /*0094*/ 	.short	0x0002
        /*0096*/ 	.short	0x0010
        /*0098*/ 	.byte	0x00, 0xf0, 0x21, 0x00


	//----- nvinfo : EIATTR_KPARAM_INFO
	.align		4
.L_1614:
        /*009c*/ 	.byte	0x04, 0x17
        /*009e*/ 	.short	(.L_1616 - .L_1615)
.L_1615:
        /*00a0*/ 	.word	0x00000000
        /*00a4*/ 	.short	0x0001
        /*00a6*/ 	.short	0x0008
        /*00a8*/ 	.byte	0x00, 0xf0, 0x21, 0x00


	//----- nvinfo : EIATTR_KPARAM_INFO
	.align		4
.L_1616:
        /*00ac*/ 	.byte	0x04, 0x17
        /*00ae*/ 	.short	(.L_1618 - .L_1617)
.L_1617:
        /*00b0*/ 	.word	0x00000000
        /*00b4*/ 	.short	0x0000
        /*00b6*/ 	.short	0x0000
        /*00b8*/ 	.byte	0x00, 0xf0, 0x21, 0x00


	//----- nvinfo : EIATTR_MAXREG_COUNT
	.align		4
.L_1618:
        /*00bc*/ 	.byte	0x03, 0x1b
        /*00be*/ 	.short	0x00ff


	//----- nvinfo : EIATTR_NUM_BARRIERS
	.align		4
        /*00c0*/ 	.byte	0x02, 0x4c
        /*00c2*/ 	.byte	0x01
	.zero		1


	//----- nvinfo : EIATTR_EXTERNS
	.align		4
        /*00c4*/ 	.byte	0x04, 0x0f
        /*00c6*/ 	.short	(.L_1620 - .L_1619)


	//   ....[0]....
	.align		4
.L_1619:
        /*00c8*/ 	.word	index@(__assertfail)


	//----- nvinfo : EIATTR_MERCURY_ISA_VERSION
	.align		4
.L_1620:
        /*00cc*/ 	.byte	0x03, 0x5f
        /*00ce*/ 	.short	0x0000


	//----- nvinfo : EIATTR_SYSCALL_OFFSETS
	.align		4
        /*00d0*/ 	.byte	0x04, 0x46
        /*00d2*/ 	.short	(.L_1622 - .L_1621)


	//   ....[0]....
.L_1621:
        /*00d4*/ 	.word	0x000002f0


	//   ....[1]....
        /*00d8*/ 	.word	0x00000680


	//----- nvinfo : EIATTR_EXIT_INSTR_OFFSETS
	.align		4
.L_1622:
        /*00dc*/ 	.byte	0x04, 0x1c
        /*00de*/ 	.short	(.L_1624 - .L_1623)


	//   ....[0]....
.L_1623:
        /*00e0*/ 	.word	0x00000990


	//   ....[1]....
        /*00e4*/ 	.word	0x00000a70


	//   ....[2]....
        /*00e8*/ 	.word	0x00000a90


	//----- nvinfo : EIATTR_CRS_STACK_SIZE
	.align		4
.L_1624:
        /*00ec*/ 	.byte	0x04, 0x1e
        /*00ee*/ 	.short	(.L_1626 - .L_1625)
.L_1625:
        /*00f0*/ 	.word	0x00000000
.L_1626:


//--------------------- .nv.info._ZN2at6native39_GLOBAL__N__cee6930f_7_Loss_cu_5b0651e138nll_loss_forward_reduce_cuda_kernel_2dIddlEEvPT_S4_PKS3_PKT1_S6_bllll --------------------------
	.section	.nv.info._ZN2at6native39_GLOBAL__N__cee6930f_7_Loss_cu_5b0651e138nll_loss_forward_reduce_cuda_kernel_2dIddlEEvPT_S4_PKS3_PKT1_S6_bllll,"",@"SHT_CUDA_INFO"
	.sectionflags	@""
	.align	4


	//----- nvinfo : EIATTR_CUDA_API_VERSION
	.align		4
        /*0000*/ 	.byte	0x04, 0x37
        /*0002*/ 	.short	(.L_1628 - .L_1627)
.L_1627:
        /*0004*/ 	.word	0x00000082


	//----- nvinfo : EIATTR_SW2861232_WAR
	.align		4
.L_1628:
        /*0008*/ 	.byte	0x01, 0x35
	.zero		2


	//----- nvinfo : EIATTR_PARAM_CBANK
	.align		4
        /*000c*/ 	.byte	0x04, 0x0a
        /*000e*/ 	.short	(.L_1630 - .L_1629)
	.align		4
.L_1629:
        /*0010*/ 	.word	index@(.nv.constant0._ZN2at6native39_GLOBAL__N__cee6930f_7_Loss_cu_5b0651e138nll_loss_forward_reduce_cuda_kernel_2dIddlEEvPT_S4_PKS3_PKT1_S6_bllll)
        /*0014*/ 	.short	0x0160
        /*0016*/ 	.short	0x0050


	//----- nvinfo : EIATTR_CBANK_PARAM_SIZE
	.align		4
.L_1630:
        /*0018*/ 	.byte	0x03, 0x19
        /*001a*/ 	.short	0x0050


	//----- nvinfo : EIATTR_KPARAM_INFO
	.align		4
        /*001c*/ 	.byte	0x04, 0x17
        /*001e*/ 	.short	(.L_1632 - .L_1631)
.L_1631:
        /*0020*/ 	.word	0x00000000
        /*0024*/ 	.short	0x0009
        /*0026*/ 	.short	0x0048
        /*0028*/ 	.byte	0x00, 0xf0, 0x21, 0x00


	//----- nvinfo : EIATTR_KPARAM_INFO
	.align		4
.L_1632:
        /*002c*/ 	.byte	0x04, 0x17
        /*002e*/ 	.short	(.L_1634 - .L_1633)
.L_1633:
        /*0030*/ 	.word	0x00000000
        /*0034*/ 	.short	0x0008
        /*0036*/ 	.short	0x0040
        /*0038*/ 	.byte	0x00, 0xf0, 0x21, 0x00


	//----- nvinfo : EIATTR_KPARAM_INFO
	.align		4
.L_1634:
        /*003c*/ 	.byte	0x04, 0x17
        /*003e*/ 	.short	(.L_1636 - .L_1635)
.L_1635:
        /*0040*/ 	.word	0x00000000
        /*0044*/ 	.short	0x0007
        /*0046*/ 	.short	0x0038
        /*0048*/ 	.byte	0x00, 0xf0, 0x21, 0x00


	//----- nvinfo : EIATTR_KPARAM_INFO
	.align		4
.L_1636:
        /*004c*/ 	.byte	0x04, 0x17
        /*004e*/ 	.short	(.L_1638 - .L_1637)
.L_1637:
        /*0050*/ 	.word	0x00000000
        /*0054*/ 	.short	0x0006
        /*0056*/ 	.short	0x0030
        /*0058*/ 	.byte	0x00, 0xf0, 0x21, 0x00


	//----- nvinfo : EIATTR_KPARAM_INFO
	.align		4
.L_1638:
        /*005c*/ 	.byte	0x04, 0x17
        /*005e*/ 	.short	(.L_1640 - .L_1639)
.L_1639:
        /*0060*/ 	.word	0x00000000
        /*0064*/ 	.short	0x0005
        /*0066*/ 	.short	0x0028
        /*0068*/ 	.byte	0x00, 0xf0, 0x05, 0x00


	//----- nvinfo : EIATTR_KPARAM_INFO
	.align		4
.L_1640:
        /*006c*/ 	.byte	0x04, 0x17
        /*006e*/ 	.short	(.L_1642 - .L_1641)
.L_1641:
        /*0070*/ 	.word	0x00000000
        /*0074*/ 	.short	0x0004
        /*0076*/ 	.short	0x0020
        /*0078*/ 	.byte	0x00, 0xf0, 0x21, 0x00


	//----- nvinfo : EIATTR_KPARAM_INFO
	.align		4
.L_1642:
        /*007c*/ 	.byte	0x04, 0x17
        /*007e*/ 	.short	(.L_1644 - .L_1643)
.L_1643:
        /*0080*/ 	.word	0x00000000
        /*0084*/ 	.short	0x0003
        /*0086*/ 	.short	0x0018
        /*0088*/ 	.byte	0x00, 0xf0, 0x21, 0x00


	//----- nvinfo : EIATTR_KPARAM_INFO
	.align		4
.L_1644:
        /*008c*/ 	.byte	0x04, 0x17
        /*008e*/ 	.short	(.L_1646 - .L_1645)
.L_1645:
        /*0090*/ 	.word	0x00000000
        /*0094*/ 	.short	0x0002
        /*0096*/ 	.short	0x0010
        /*0098*/ 	.byte	0x00, 0xf0, 0x21, 0x00


	//----- nvinfo : EIATTR_KPARAM_INFO
	.align		4
.L_1646:
        /*009c*/ 	.byte	0x04, 0x17
        /*009e*/ 	.short	(.L_1648 - .L_1647)
.L_1647:
        /*00a0*/ 	.word	0x00000000
        /*00a4*/ 	.short	0x0001
        /*00a6*/ 	.short	0x0008
        /*00a8*/ 	.byte	0x00, 0xf0, 0x21, 0x00


	//----- nvinfo : EIATTR_KPARAM_INFO
	.align		4
.L_1648:
        /*00ac*/ 	.byte	0x04, 0x17
        /*00ae*/ 	.short	(.L_1650 - .L_1649)
.L_1649:
        /*00b0*/ 	.word	0x00000000
        /*00b4*/ 	.short	0x0000
        /*00b6*/ 	.short	0x0000
        /*00b8*/ 	.byte	0x00, 0xf0, 0x21, 0x00


	//----- nvinfo : EIATTR_MAXREG_COUNT
	.align		4
.L_1650:
        /*00bc*/ 	.byte	0x03, 0x1b
        /*00be*/ 	.short	0x00ff


	//----- nvinfo : EIATTR_NUM_BARRIERS
	.align		4
        /*00c0*/ 	.byte	0x02, 0x4c
        /*00c2*/ 	.byte	0x01
	.zero		1


	//----- nvinfo : EIATTR_EXTERNS
	.align		4
        /*00c4*/ 	.byte	0x04, 0x0f
        /*00c6*/ 	.short	(.L_1652 - .L_1651)


	//   ....[0]....
	.align		4
.L_1651:
        /*00c8*/ 	.word	index@(__assertfail)


	//----- nvinfo : EIATTR_MERCURY_ISA_VERSION
	.align		4
.L_1652:
        /*00cc*/ 	.byte	0x03, 0x5f
        /*00ce*/ 	.short	0x0000


	//----- nvinfo : EIATTR_SYSCALL_OFFSETS
	.align		4
        /*00d0*/ 	.byte	0x04, 0x46
        /*00d2*/ 	.short	(.L_1654 - .L_1653)


	//   ....[0]....
.L_1653:
        /*00d4*/ 	.word	0x00000320


	//   ....[1]....
        /*00d8*/ 	.word	0x000006d0


	//----- nvinfo : EIATTR_EXIT_INSTR_OFFSETS
	.align		4
.L_1654:
        /*00dc*/ 	.byte	0x04, 0x1c
        /*00de*/ 	.short	(.L_1656 - .L_1655)


	//   ....[0]....
.L_1655:
        /*00e0*/ 	.word	0x000009d0


	//   ....[1]....
        /*00e4*/ 	.word	0x00000ba0


	//   ....[2]....
        /*00e8*/ 	.word	0x00000be0


	//----- nvinfo : EIATTR_CRS_STACK_SIZE
	.align		4
.L_1656:
        /*00ec*/ 	.byte	0x04, 0x1e
        /*00ee*/ 	.short	(.L_1658 - .L_1657)
.L_1657:
        /*00f0*/ 	.word	0x00000000
.L_1658:


//--------------------- .nv.info._ZN2at6native39_GLOBAL__N__cee6930f_7_Loss_cu_5b0651e138nll_loss_forward_reduce_cuda_kernel_2dIddhEEvPT_S4_PKS3_PKT1_S6_bllll --------------------------
	.section	.nv.info._ZN2at6native39_GLOBAL__N__cee6930f_7_Loss_cu_5b0651e138nll_loss_forward_reduce_cuda_kernel_2dIddhEEvPT_S4_PKS3_PKT1_S6_bllll,"",@"SHT_CUDA_INFO"
	.sectionflags	@""
	.align	4


	//----- nvinfo : EIATTR_CUDA_API_VERSION
	.align		4
        /*0000*/ 	.byte	0x04, 0x37
        /*0002*/ 	.short	(.L_1660 - .L_1659)
.L_1659:
        /*0004*/ 	.word	0x00000082


	//----- nvinfo : EIATTR_SW2861232_WAR
	.align		4
.L_1660:
        /*0008*/ 	.byte	0x01, 0x35
	.zero		2


	//----- nvinfo : EIATTR_PARAM_CBANK
	.align		4
        /*000c*/ 	.byte	0x04, 0x0a
        /*000e*/ 	.short	(.L_1662 - .L_1661)
	.align		4
.L_1661:
        /*0010*/ 	.word	index@(.nv.constant0._ZN2at6native39_GLOBAL__N__cee6930f_7_Loss_cu_5b0651e138nll_loss_forward_reduce_cuda_kernel_2dIddhEEvPT_S4_PKS3_PKT1_S6_bllll)
        /*0014*/ 	.short	0x0160
        /*0016*/ 	.short	0x0050


	//----- nvinfo : EIATTR_CBANK_PARAM_SIZE
	.align		4
.L_1662:
        /*0018*/ 	.byte	0x03, 0x19
        /*001a*/ 	.short	0x0050


	//----- nvinfo : EIATTR_KPARAM_INFO
	.align		4
        /*001c*/ 	.byte	0x04, 0x17
        /*001e*/ 	.short	(.L_1664 - .L_1663)
.L_1663:
        /*0020*/ 	.word	0x00000000
        /*0024*/ 	.short	0x0009
        /*0026*/ 	.short	0x0048
        /*0028*/ 	.byte	0x00, 0xf0, 0x21, 0x00


	//----- nvinfo : EIATTR_KPARAM_INFO
	.align		4
.L_1664:
        /*002c*/ 	.byte	0x04, 0x17
        /*002e*/ 	.short	(.L_1666 - .L_1665)
.L_1665:
        /*0030*/ 	.word	0x00000000
        /*0034*/ 	.short	0x0008
        /*0036*/ 	.short	0x0040
        /*0038*/ 	.byte	0x00, 0xf0, 0x21, 0x00


	//----- nvinfo : EIATTR_KPARAM_INFO
	.align		4
.L_1666:
        /*003c*/ 	.byte	0x04, 0x17
        /*003e*/ 	.short	(.L_1668 - .L_1667)
.L_1667:
        /*0040*/ 	.word	0x00000000
        /*0044*/ 	.short	0x0007
        /*0046*/ 	.short	0x0038
        /*0048*/ 	.byte	0x00, 0xf0, 0x21, 0x00


	//----- nvinfo : EIATTR_KPARAM_INFO
	.align		4
.L_1668:
        /*004c*/ 	.byte	0x04, 0x17
        /*004e*/ 	.short	(.L_1670 - .L_1669)
.L_1669:
        /*0050*/ 	.word	0x00000000
        /*0054*/ 	.short	0x0006
        /*0056*/ 	.short	0x0030
        /*0058*/ 	.byte	0x00, 0xf0, 0x21, 0x00


	//----- nvinfo : EIATTR_KPARAM_INFO
	.align		4
.L_1670:
        /*005c*/ 	.byte	0x04, 0x17
        /*005e*/ 	.short	(.L_1672 - .L_1671)
.L_1671:
        /*0060*/ 	.word	0x00000000
        /*0064*/ 	.short	0x0005
        /*0066*/ 	.short	0x0028
        /*0068*/ 	.byte	0x00, 0xf0, 0x05, 0x00


	//----- nvinfo : EIATTR_KPARAM_INFO
	.align		4
.L_1672:
        /*006c*/ 	.byte	0x04, 0x17
        /*006e*/ 	.short	(.L_1674 - .L_1673)
.L_1673:
        /*0070*/ 	.word	0x00000000
        /*0074*/ 	.short	0x0004
        /*0076*/ 	.short	0x0020
        /*0078*/ 	.byte	0x00, 0xf0, 0x21, 0x00


	//----- nvinfo : EIATTR_KPARAM_INFO
	.align		4
.L_1674:
        /*007c*/ 	.byte	0x04, 0x17
        /*007e*/ 	.short	(.L_1676 - .L_1675)
.L_1675:
        /*0080*/ 	.word	0x00000000
        /*0084*/ 	.short	0x0003
        /*0086*/ 	.short	0x0018
        /*0088*/ 	.byte	0x00, 0xf0, 0x21, 0x00


	//----- nvinfo : EIATTR_KPARAM_INFO
	.align		4
.L_1676:
        /*008c*/ 	.byte	0x04, 0x17
        /*008e*/ 	.short	(.L_1678 - .L_1677)
.L_1677:
        /*0090*/ 	.word	0x00000000
        /*0094*/ 	.short	0x0002
        /*0096*/ 	.short	0x0010
        /*0098*/ 	.byte	0x00, 0xf0, 0x21, 0x00


	//----- nvinfo : EIATTR_KPARAM_INFO
	.align		4
.L_1678:
        /*009c*/ 	.byte	0x04, 0x17
        /*009e*/ 	.short	(.L_1680 - .L_1679)
.L_1679:
        /*00a0*/ 	.word	0x00000000
        /*00a4*/ 	.short	0x0001
        /*00a6*/ 	.short	0x0008
        /*00a8*/ 	.byte	0x00, 0xf0, 0x21, 0x00


	//----- nvinfo : EIATTR_KPARAM_INFO
	.align		4
.L_1680:
        /*00ac*/ 	.byte	0x04, 0x17
        /*00ae*/ 	.short	(.L_1682 - .L_1681)
.L_1681:
        /*00b0*/ 	.word	0x00000000
        /*00b4*/ 	.short	0x0000
        /*00b6*/ 	.short	0x0000
        /*00b8*/ 	.byte	0x00, 0xf0, 0x21, 0x00


	//----- nvinfo : EIATTR_MAXREG_COUNT
	.align		4
.L_1682:
        /*00bc*/ 	.byte	0x03, 0x1b
        /*00be*/ 	.short	0x00ff


	//----- nvinfo : EIATTR_NUM_BARRIERS
	.align		4
        /*00c0*/ 	.byte	0x02, 0x4c
        /*00c2*/ 	.byte	0x01
	.zero		1


	//----- nvinfo : EIATTR_EXTERNS
	.align		4
        /*00c4*/ 	.byte	0x04, 0x0f
        /*00c6*/ 	.short	(.L_1684 - .L_1683)


	//   ....[0]....
	.align		4
.L_1683:
        /*00c8*/ 	.word	index@(__assertfail)


	//----- nvinfo : EIATTR_MERCURY_ISA_VERSION
	.align		4
.L_1684:
        /*00cc*/ 	.byte	0x03, 0x5f
        /*00ce*/ 	.short	0x0000


	//----- nvinfo : EIATTR_SYSCALL_OFFSETS
	.align		4
        /*00d0*/ 	.byte	0x04, 0x46
        /*00d2*/ 	.short	(.L_1686 - .L_1685)


	//   ....[0]....
.L_1685:
        /*00d4*/ 	.word	0x000002f0


	//   ....[1]....
        /*00d8*/ 	.word	0x00000680


	//----- nvinfo : EIATTR_EXIT_INSTR_OFFSETS
	.align		4
.L_1686:
        /*00dc*/ 	.byte	0x04, 0x1c
        /*00de*/ 	.short	(.L_1688 - .L_1687)


	//   ....[0]....
.L_1687:
        /*00e0*/ 	.word	0x00000990


	//   ....[1]....
        /*00e4*/ 	.word	0x00000b60


	//   ....[2]....
        /*00e8*/ 	.word	0x00000ba0


	//----- nvinfo : EIATTR_CRS_STACK_SIZE
	.align		4
.L_1688:
        /*00ec*/ 	.byte	0x04, 0x1e
        /*00ee*/ 	.short	(.L_1690 - .L_1689)
.L_1689:
        /*00f0*/ 	.word	0x00000000
.L_1690:


//--------------------- .nv.info._ZN2at6native39_GLOBAL__N__cee6930f_7_Loss_cu_5b0651e138nll_loss_forward_reduce_cuda_kernel_1dIN3c108BFloat16ElEEvPT_S6_PKS5_PKT0_S8_bll --------------------------
	.section	.nv.info._ZN2at6native39_GLOBAL__N__cee6930f_7_Loss_cu_5b0651e138nll_loss_forward_reduce_cuda_kernel_1dIN3c108BFloat16ElEEvPT_S6_PKS5_PKT0_S8_bll,"",@"SHT_CUDA_INFO"
	.sectionflags	@""
	.align	4


	//----- nvinfo : EIATTR_CUDA_API_VERSION
	.align		4
        /*0000*/ 	.byte	0x04, 0x37
        /*0002*/ 	.short	(.L_1692 - .L_1691)
.L_1691:
        /*0004*/ 	.word	0x00000082


	//----- nvinfo : EIATTR_SW2861232_WAR
	.align		4
.L_1692:
        /*0008*/ 	.byte	0x01, 0x35
	.zero		2


	//----- nvinfo : EIATTR_PARAM_CBANK
	.align		4
        /*000c*/ 	.byte	0x04, 0x0a
        /*000e*/ 	.short	(.L_1694 - .L_1693)
	.align		4
.L_1693:
        /*0010*/ 	.word	index@(.nv.constant0._ZN2at6native39_GLOBAL__N__cee6930f_7_Loss_cu_5b0651e138nll_loss_forward_reduce_cuda_kernel_1dIN3c108BFloat16ElEEvPT_S6_PKS5_PKT0_S8_bll)
        /*0014*/ 	.short	0x0160
        /*0016*/ 	.short	0x0040


	//----- nvinfo : EIATTR_CBANK_PARAM_SIZE
	.align		4
.L_1694:
        /*0018*/ 	.byte	0x03, 0x19
        /*001a*/ 	.short	0x0040


	//----- nvinfo : EIATTR_KPARAM_INFO
	.align		4
        /*001c*/ 	.byte	0x04, 0x17
        /*001e*/ 	.short	(.L_1696 - .L_1695)
.L_1695:
        /*0020*/ 	.word	0x00000000
        /*0024*/ 	.short	0x0007
        /*0026*/ 	.short	0x0038
        /*0028*/ 	.byte	0x00, 0xf0, 0x21, 0x00


	//----- nvinfo : EIATTR_KPARAM_INFO
	.align		4
.L_1696:
        /*002c*/ 	.byte	0x04, 0x17
        /*002e*/ 	.short	(.L_1698 - .L_1697)
.L_1697:
        /*0030*/ 	.word	0x00000000
        /*0034*/ 	.short	0x0006
        /*0036*/ 	.short	0x0030
        /*0038*/ 	.byte	0x00, 0xf0, 0x21, 0x00


	//----- nvinfo : EIATTR_KPARAM_INFO
	.align		4
.L_1698:
        /*003c*/ 	.byte	0x04, 0x17
        /*003e*/ 	.short	(.L_1700 - .L_1699)
.L_1699:
        /*0040*/ 	.word	0x00000000
        /*0044*/ 	.short	0x0005
        /*0046*/ 	.short	0x0028
        /*0048*/ 	.byte	0x00, 0xf0, 0x05, 0x00


	//----- nvinfo : EIATTR_KPARAM_INFO
	.align		4
.L_1700:
        /*004c*/ 	.byte	0x04, 0x17
        /*004e*/ 	.short	(.L_1702 - .L_1701)
.L_1701:
        /*0050*/ 	.word	0x00000000
        /*0054*/ 	.short	0x0004
        /*0056*/ 	.short	0x0020
        /*0058*/ 	.byte	0x00, 0xf0, 0x21, 0x00


	//----- nvinfo : EIATTR_KPARAM_INFO
	.align		4
.L_1702:
        /*005c*/ 	.byte	0x04, 0x17
        /*005e*/ 	.short	(.L_1704 - .L_1703)
.L_1703:
        /*0060*/ 	.word	0x00000000
        /*0064*/ 	.short	0x0003
        /*0066*/ 	.short	0x0018
        /*0068*/ 	.byte	0x00, 0xf0, 0x21, 0x00


	//----- nvinfo : EIATTR_KPARAM_INFO
	.align		4
.L_1704:
        /*006c*/ 	.byte	0x04, 0x17
        /*006e*/ 	.short	(.L_1706 - .L_1705)
.L_1705:
        /*0070*/ 	.word	0x00000000
        /*0074*/ 	.short	0x0002
        /*0076*/ 	.short	0x0010
        /*0078*/ 	.byte	0x00, 0xf0, 0x21, 0x00


	//----- nvinfo : EIATTR_KPARAM_INFO
	.align		4
.L_1706:
        /*007c*/ 	.byte	0x04, 0x17
        /*007e*/ 	.short	(.L_1708 - .L_1707)
.L_1707:
        /*0080*/ 	.word	0x00000000
        /*0084*/ 	.short	0x0001
        /*0086*/ 	.short	0x0008
        /*0088*/ 	.byte	0x00, 0xf0, 0x21, 0x00


	//----- nvinfo : EIATTR_KPARAM_INFO
	.align		4
.L_1708:
        /*008c*/ 	.byte	0x04, 0x17
        /*008e*/ 	.short	(.L_1710 - .L_1709)
.L_1709:
        /*0090*/ 	.word	0x00000000
        /*0094*/ 	.short	0x0000
        /*0096*/ 	.short	0x0000
        /*0098*/ 	.byte	0x00, 0xf0, 0x21, 0x00


	//----- nvinfo : EIATTR_MAXREG_COUNT
	.align		4
.L_1710:
        /*009c*/ 	.byte	0x03, 0x1b
        /*009e*/ 	.short	0x00ff


	//----- nvinfo : EIATTR_EXTERNS
	.align		4
        /*00a0*/ 	.byte	0x04, 0x0f
        /*00a2*/ 	.short	(.L_1712 - .L_1711)


	//   ....[0]....
	.align		4
.L_1711:
        /*00a4*/ 	.word	index@(__assertfail)


	//----- nvinfo : EIATTR_MERCURY_ISA_VERSION
	.align		4
.L_1712:
        /*00a8*/ 	.byte	0x03, 0x5f
        /*00aa*/ 	.short	0x0000


	//----- nvinfo : EIATTR_SYSCALL_OFFSETS
	.align		4
        /*00ac*/ 	.byte	0x04, 0x46
        /*00ae*/ 	.short	(.L_1714 - .L_1713)


	//   ....[0]....
.L_1713:
        /*00b0*/ 	.word	0x000001a0


	//   ....[1]....
        /*00b4*/ 	.word	0x000003a0


	//----- nvinfo : EIATTR_EXIT_INSTR_OFFSETS
	.align		4
.L_1714:
        /*00b8*/ 	.byte	0x04, 0x1c
        /*00ba*/ 	.short	(.L_1716 - .L_1715)


	//   ....[0]....
.L_1715:
        /*00bc*/ 	.word	0x00000540


	//   ....[1]....
        /*00c0*/ 	.word	0x00000570


	//   ....[2]....
        /*00c4*/ 	.word	0x00000620


	//   ....[3]....
        /*00c8*/ 	.word	0x00000690


	//----- nvinfo : EIATTR_CRS_STACK_SIZE
	.align		4
.L_1716:
        /*00cc*/ 	.byte	0x04, 0x1e
        /*00ce*/ 	.short	(.L_1718 - .L_1717)
.L_1717:
        /*00d0*/ 	.word	0x00000000
.L_1718:


//--------------------- .nv.info._ZN2at6native39_GLOBAL__N__cee6930f_7_Loss_cu_5b0651e138nll_loss_forward_reduce_cuda_kernel_1dIN3c108BFloat16EhEEvPT_S6_PKS5_PKT0_S8_bll --------------------------
	.section	.nv.info._ZN2at6native39_GLOBAL__N__cee6930f_7_Loss_cu_5b0651e138nll_loss_forward_reduce_cuda_kernel_1dIN3c108BFloat16EhEEvPT_S6_PKS5_PKT0_S8_bll,"",@"SHT_CUDA_INFO"
	.sectionflags	@""
	.align	4


	//----- nvinfo : EIATTR_CUDA_API_VERSION
	.align		4
        /*0000*/ 	.byte	0x04, 0x37
        /*0002*/ 	.short	(.L_1720 - .L_1719)
.L_1719:
        /*0004*/ 	.word	0x00000082


	//----- nvinfo : EIATTR_SW2861232_WAR
	.align		4
.L_1720:
        /*0008*/ 	.byte	0x01, 0x35
	.zero		2


	//----- nvinfo : EIATTR_PARAM_CBANK
	.align		4
        /*000c*/ 	.byte	0x04, 0x0a
        /*000e*/ 	.short	(.L_1722 - .L_1721)
	.align		4
.L_1721:
        /*0010*/ 	.word	index@(.nv.constant0._ZN2at6native39_GLOBAL__N__cee6930f_7_Loss_cu_5b0651e138nll_loss_forward_reduce_cuda_kernel_1dIN3c108BFloat16EhEEvPT_S6_PKS5_PKT0_S8_bll)
        /*0014*/ 	.short	0x0160
        /*0016*/ 	.short	0x0040


	//----- nvinfo : EIATTR_CBANK_PARAM_SIZE
	.align		4
.L_1722:
        /*0018*/ 	.byte	0x03, 0x19
        /*001a*/ 	.short	0x0040


	//----- nvinfo : EIATTR_KPARAM_INFO
	.align		4
        /*001c*/ 	.byte	0x04, 0x17
        /*001e*/ 	.short	(.L_1724 - .L_1723)
.L_1723:
        /*0020*/ 	.word	0x00000000
        /*0024*/ 	.short	0x0007
        /*0026*/ 	.short	0x0038
        /*0028*/ 	.byte	0x00, 0xf0, 0x21, 0x00


	//----- nvinfo : EIATTR_KPARAM_INFO
	.align		4
.L_1724:
        /*002c*/ 	.byte	0x04, 0x17
        /*002e*/ 	.short	(.L_1726 - .L_1725)
.L_1725:
        /*0030*/ 	.word	0x00000000
        /*0034*/ 	.short	0x0006
        /*0036*/ 	.short	0x0030
        /*0038*/ 	.byte	0x00, 0xf0, 0x21, 0x00


	//----- nvinfo : EIATTR_KPARAM_INFO
	.align		4
.L_1726:
        /*003c*/ 	.byte	0x04, 0x17
        /*003e*/ 	.short	(.L_1728 - .L_1727)
.L_1727:
        /*0040*/ 	.word	0x00000000
        /*0044*/ 	.short	0x0005
        /*0046*/ 	.short	0x0028
        /*0048*/ 	.byte	0x00, 0xf0, 0x05, 0x00


	//----- nvinfo : EIATTR_KPARAM_INFO
	.align		4
.L_1728:
        /*004c*/ 	.byte	0x04, 0x17
        /*004e*/ 	.short	(.L_1730 - .L_1729)
.L_1729:
        /*0050*/ 	.word	0x00000000
        /*0054*/ 	.short	0x0004
        /*0056*/ 	.short	0x0020
        /*0058*/ 	.byte	0x00, 0xf0, 0x21, 0x00


	//----- nvinfo : EIATTR_KPARAM_INFO
	.align		4
.L_1730:
        /*005c*/ 	.byte	0x04, 0x17
        /*005e*/ 	.short	(.L_1732 - .L_1731)
.L_1731:
        /*0060*/ 	.word	0x00000000
        /*0064*/ 	.short	0x0003
        /*0066*/ 	.short	0x0018
        /*0068*/ 	.byte	0x00, 0xf0, 0x21, 0x00


	//----- nvinfo : EIATTR_KPARAM_INFO
	.align		4
.L_1732:
        /*006c*/ 	.byte	0x04, 0x17
        /*006e*/ 	.short	(.L_1734 - .L_1733)
.L_1733:
        /*0070*/ 	.word	0x00000000
        /*0074*/ 	.short	0x0002
        /*0076*/ 	.short	0x0010
        /*0078*/ 	.byte	0x00, 0xf0, 0x21, 0x00


	//----- nvinfo : EIATTR_KPARAM_INFO
	.align		4
.L_1734:
        /*007c*/ 	.byte	0x04, 0x17
        /*007e*/ 	.short	(.L_1736 - .L_1735)
.L_1735:
        /*0080*/ 	.word	0x00000000
        /*0084*/ 	.short	0x0001
        /*0086*/ 	.short	0x0008
        /*0088*/ 	.byte	0x00, 0xf0, 0x21, 0x00


	//----- nvinfo : EIATTR_KPARAM_INFO
	.align		4
.L_1736:
        /*008c*/ 	.byte	0x04, 0x17
        /*008e*/ 	.short	(.L_1738 - .L_1737)
.L_1737:
        /*0090*/ 	.word	0x00000000
        /*0094*/ 	.short	0x0000
        /*0096*/ 	.short	0x0000
        /*0098*/ 	.byte	0x00, 0xf0, 0x21, 0x00


	//----- nvinfo : EIATTR_MAXREG_COUNT
	.align		4
.L_1738:
        /*009c*/ 	.byte	0x03, 0x1b
        /*009e*/ 	.short	0x00ff


	//----- nvinfo : EIATTR_EXTERNS
	.align		4
        /*00a0*/ 	.byte	0x04, 0x0f
        /*00a2*/ 	.short	(.L_1740 - .L_1739)


	//   ....[0]....
	.align		4
.L_1739:
        /*00a4*/ 	.word	index@(__assertfail)


	//----- nvinfo : EIATTR_MERCURY_ISA_VERSION
	.align		4
.L_1740:
        /*00a8*/ 	.byte	0x03, 0x5f
        /*00aa*/ 	.short	0x0000


	//----- nvinfo : EIATTR_SYSCALL_OFFSETS
	.align		4
        /*00ac*/ 	.byte	0x04, 0x46
        /*00ae*/ 	.short	(.L_1742 - .L_1741)


	//   ....[0]....
.L_1741:
        /*00b0*/ 	.word	0x000001a0


	//   ....[1]....
        /*00b4*/ 	.word	0x00000370


	//----- nvinfo : EIATTR_EXIT_INSTR_OFFSETS
	.align		4
.L_1742:
        /*00b8*/ 	.byte	0x04, 0x1c
        /*00ba*/ 	.short	(.L_1744 - .L_1743)


	//   ....[0]....
.L_1743:
        /*00bc*/ 	.word	0x00000510


	//   ....[1]....
        /*00c0*/ 	.word	0x00000540


	//   ....[2]....
        /*00c4*/ 	.word	0x000005f0


	//   ....[3]....
        /*00c8*/ 	.word	0x00000660


	//----- nvinfo : EIATTR_CRS_STACK_SIZE
	.align		4
.L_1744:
        /*00cc*/ 	.byte	0x04, 0x1e
        /*00ce*/ 	.short	(.L_1746 - .L_1745)
.L_1745:
        /*00d0*/ 	.word	0x00000000
.L_1746:


//--------------------- .nv.info._ZN2at6native39_GLOBAL__N__cee6930f_7_Loss_cu_5b0651e138nll_loss_forward_reduce_cuda_kernel_1dIN3c104HalfElEEvPT_S6_PKS5_PKT0_S8_bll --------------------------
	.section	.nv.info._ZN2at6native39_GLOBAL__N__cee6930f_7_Loss_cu_5b0651e138nll_loss_forward_reduce_cuda_kernel_1dIN3c104HalfElEEvPT_S6_PKS5_PKT0_S8_bll,"",@"SHT_CUDA_INFO"
	.sectionflags	@""
	.align	4


	//----- nvinfo : EIATTR_CUDA_API_VERSION
	.align		4
        /*0000*/ 	.byte	0x04, 0x37
        /*0002*/ 	.short	(.L_1748 - .L_1747)
.L_1747:
        /*0004*/ 	.word	0x00000082


	//----- nvinfo : EIATTR_SW2861232_WAR
	.align		4
.L_1748:
        /*0008*/ 	.byte	0x01, 0x35
	.zero		2


	//----- nvinfo : EIATTR_PARAM_CBANK
	.align		4
        /*000c*/ 	.byte	0x04, 0x0a
        /*000e*/ 	.short	(.L_1750 - .L_1749)
	.align		4
.L_1749:
        /*0010*/ 	.word	index@(.nv.constant0._ZN2at6native39_GLOBAL__N__cee6930f_7_Loss_cu_5b0651e138nll_loss_forward_reduce_cuda_kernel_1dIN3c104HalfElEEvPT_S6_PKS5_PKT0_S8_bll)
        /*0014*/ 	.short	0x0160
        /*0016*/ 	.short	0x0040


	//----- nvinfo : EIATTR_CBANK_PARAM_SIZE
	.align		4
.L_1750:
        /*0018*/ 	.byte	0x03, 0x19
        /*001a*/ 	.short	0x0040


	//----- nvinfo : EIATTR_KPARAM_INFO
	.align		4
        /*001c*/ 	.byte	0x04, 0x17
        /*001e*/ 	.short	(.L_1752 - .L_1751)
.L_1751:
        /*0020*/ 	.word	0x00000000
        /*0024*/ 	.short	0x0007
        /*0026*/ 	.short	0x0038
        /*0028*/ 	.byte	0x00, 0xf0, 0x21, 0x00


	//----- nvinfo : EIATTR_KPARAM_INFO
	.align		4
.L_1752:
        /*002c*/ 	.byte	0x04, 0x17
        /*002e*/ 	.short	(.L_1754 - .L_1753)
.L_1753:
        /*0030*/ 	.word	0x00000000
        /*0034*/ 	.short	0x0006
        /*0036*/ 	.short	0x0030
        /*0038*/ 	.byte	0x00, 0xf0, 0x21, 0x00


	//----- nvinfo : EIATTR_KPARAM_INFO
	.align		4
.L_1754:
        /*003c*/ 	.byte	0x04, 0x17
        /*003e*/ 	.short	(.L_1756 - .L_1755)
.L_1755:
        /*0040*/ 	.word	0x00000000
        /*0044*/ 	.short	0x0005
        /*0046*/ 	.short	0x0028
        /*0048*/ 	.byte	0x00, 0xf0, 0x05, 0x00


	//----- nvinfo : EIATTR_KPARAM_INFO
	.align		4
.L_1756:
        /*004c*/ 	.byte	0x04, 0x17
        /*004e*/ 	.short	(.L_1758 - .L_1757)
.L_1757:
        /*0050*/ 	.word	0x00000000
        /*0054*/ 	.short	0x0004
        /*0056*/ 	.short	0x0020
        /*0058*/ 	.byte	0x00, 0xf0, 0x21, 0x00


	//----- nvinfo : EIATTR_KPARAM_INFO
	.align		4
.L_1758:
        /*005c*/ 	.byte	0x04, 0x17
        /*005e*/ 	.short	(.L_1760 - .L_1759)
.L_1759:
        /*0060*/ 	.word	0x00000000
        /*0064*/ 	.short	0x0003
        /*0066*/ 	.short	0x0018
        /*0068*/ 	.byte	0x00, 0xf0, 0x21, 0x00


	//----- nvinfo : EIATTR_KPARAM_INFO
	.align		4
.L_1760:
        /*006c*/ 	.byte	0x04, 0x17
        /*006e*/ 	.short	(.L_1762 - .L_1761)
.L_1761:
        /*0070*/ 	.word	0x00000000
        /*0074*/ 	.short	0x0002
        /*0076*/ 	.short	0x0010
        /*0078*/ 	.byte	0x00, 0xf0, 0x21, 0x00


	//----- nvinfo : EIATTR_KPARAM_INFO
	.align		4
.L_1762:
        /*007c*/ 	.byte	0x04, 0x17
        /*007e*/ 	.short	(.L_1764 - .L_1763)
.L_1763:
        /*0080*/ 	.word	0x00000000
        /*0084*/ 	.short	0x0001
        /*0086*/ 	.short	0x0008
        /*0088*/ 	.byte	0x00, 0xf0, 0x21, 0x00


	//----- nvinfo : EIATTR_KPARAM_INFO
	.align		4
.L_1764:
        /*008c*/ 	.byte	0x04, 0x17
        /*008e*/ 	.short	(.L_1766 - .L_1765)
.L_1765:
        /*0090*/ 	.word	0x00000000
        /*0094*/ 	.short	0x0000
        /*0096*/ 	.short	0x0000
        /*0098*/ 	.byte	0x00, 0xf0, 0x21, 0x00


	//----- nvinfo : EIATTR_MAXREG_COUNT
	.align		4
.L_1766:
        /*009c*/ 	.byte	0x03, 0x1b
        /*009e*/ 	.short	0x00ff


	//----- nvinfo : EIATTR_EXTERNS
	.align		4
        /*00a0*/ 	.byte	0x04, 0x0f
        /*00a2*/ 	.short	(.L_1768 - .L_1767)


	//   ....[0]....
	.align		4
.L_1767:
        /*00a4*/ 	.word	index@(__assertfail)


	//----- nvinfo : EIATTR_MERCURY_ISA_VERSION
	.align		4
.L_1768:
        /*00a8*/ 	.byte	0x03, 0x5f
        /*00aa*/ 	.short	0x0000


	//----- nvinfo : EIATTR_SYSCALL_OFFSETS
	.align		4
        /*00ac*/ 	.byte	0x04, 0x46
        /*00ae*/ 	.short	(.L_1770 - .L_1769)


	//   ....[0]....
.L_1769:
        /*00b0*/ 	.word	0x000001a0


	//   ....[1]....
        /*00b4*/ 	.word	0x000003a0


	//----- nvinfo : EIATTR_EXIT_INSTR_OFFSETS
	.align		4
.L_1770:
        /*00b8*/ 	.byte	0x04, 0x1c
        /*00ba*/ 	.short	(.L_1772 - .L_1771)


	//   ....[0]....
.L_1771:
        /*00bc*/ 	.word	0x00000530


	//   ....[1]....
        /*00c0*/ 	.word	0x00000560


	//   ....[2]....
        /*00c4*/ 	.word	0x000005f0


	//   ....[3]....
        /*00c8*/ 	.word	0x00000660


	//----- nvinfo : EIATTR_CRS_STACK_SIZE
	.align		4
.L_1772:
        /*00cc*/ 	.byte	0x04, 0x1e
        /*00ce*/ 	.short	(.L_1774 - .L_1773)
.L_1773:
        /*00d0*/ 	.word	0x00000000
.L_1774:


//--------------------- .nv.info._ZN2at6native39_GLOBAL__N__cee6930f_7_Loss_cu_5b0651e138nll_loss_forward_reduce_cuda_kernel_1dIN3c104HalfEhEEvPT_S6_PKS5_PKT0_S8_bll --------------------------
	.section	.nv.info._ZN2at6native39_GLOBAL__N__cee6930f_7_Loss_cu_5b0651e138nll_loss_forward_reduce_cuda_kernel_1dIN3c104HalfEhEEvPT_S6_PKS5_PKT0_S8_bll,"",@"SHT_CUDA_INFO"
	.sectionflags	@""
	.align	4


	//----- nvinfo : EIATTR_CUDA_API_VERSION
	.align		4
        /*0000*/ 	.byte	0x04, 0x37
        /*0002*/ 	.short	(.L_1776 - .L_1775)
.L_1775:
        /*0004*/ 	.word	0x00000082


	//----- nvinfo : EIATTR_SW2861232_WAR
	.align		4
.L_1776:
        /*0008*/ 	.byte	0x01, 0x35
	.zero		2


	//----- nvinfo : EIATTR_PARAM_CBANK
	.align		4
        /*000c*/ 	.byte	0x04, 0x0a
        /*000e*/ 	.short	(.L_1778 - .L_1777)
	.align		4
.L_1777:
        /*0010*/ 	.word	index@(.nv.constant0._ZN2at6native39_GLOBAL__N__cee6930f_7_Loss_cu_5b0651e138nll_loss_forward_reduce_cuda_kernel_1dIN3c104HalfEhEEvPT_S6_PKS5_PKT0_S8_bll)
        /*0014*/ 	.short	0x0160
        /*0016*/ 	.short	0x0040


	//----- nvinfo : EIATTR_CBANK_PARAM_SIZE
	.align		4
.L_1778:
        /*0018*/ 	.byte	0x03, 0x19
        /*001a*/ 	.short	0x0040


	//----- nvinfo : EIATTR_KPARAM_INFO
	.align		4
        /*001c*/ 	.byte	0x04, 0x17
        /*001e*/ 	.short	(.L_1780 - .L_1779)
.L_1779:
        /*0020*/ 	.word	0x00000000
        /*0024*/ 	.short	0x0007
        /*0026*/ 	.short	0x0038
        /*0028*/ 	.byte	0x00, 0xf0, 0x21, 0x00


	//----- nvinfo : EIATTR_KPARAM_INFO
	.align		4
.L_1780:
        /*002c*/ 	.byte	0x04, 0x17
        /*002e*/ 	.short	(.L_1782 - .L_1781)
.L_1781:
        /*0030*/ 	.word	0x00000000
        /*0034*/ 	.short	0x0006
        /*0036*/ 	.short	0x0030
        /*0038*/ 	.byte	0x00, 0xf0, 0x21, 0x00


	//----- nvinfo : EIATTR_KPARAM_INFO
	.align		4
.L_1782:
        /*003c*/ 	.byte	0x04, 0x17
        /*003e*/ 	.short	(.L_1784 - .L_1783)
.L_1783:
        /*0040*/ 	.word	0x00000000
        /*0044*/ 	.short	0x0005
        /*0046*/ 	.short	0x0028
        /*0048*/ 	.byte	0x00, 0xf0, 0x05, 0x00


	//----- nvinfo : EIATTR_KPARAM_INFO
	.align		4
.L_1784:
        /*004c*/ 	.byte	0x04, 0x17
        /*004e*/ 	.short	(.L_1786 - .L_1785)
.L_1785:
        /*0050*/ 	.word	0x00000000
        /*0054*/ 	.short	0x0004
        /*0056*/ 	.short	0x0020
        /*0058*/ 	.byte	0x00, 0xf0, 0x21, 0x00


	//----- nvinfo : EIATTR_KPARAM_INFO
	.align		4
.L_1786:
        /*005c*/ 	.byte	0x04, 0x17
        /*005e*/ 	.short	(.L_1788 - .L_1787)
.L_1787:
        /*0060*/ 	.word	0x00000000
        /*0064*/ 	.short	0x0003
        /*0066*/ 	.short	0x0018
        /*0068*/ 	.byte	0x00, 0xf0, 0x21, 0x00


	//----- nvinfo : EIATTR_KPARAM_INFO
	.align		4
.L_1788:
        /*006c*/ 	.byte	0x04, 0x17
        /*006e*/ 	.short	(.L_1790 - .L_1789)
.L_1789:
        /*0070*/ 	.word	0x00000000
        /*0074*/ 	.short	0x0002
        /*0076*/ 	.short	0x0010
        /*0078*/ 	.byte	0x00, 0xf0, 0x21, 0x00


	//----- nvinfo : EIATTR_KPARAM_INFO
	.align		4
.L_1790:
        /*007c*/ 	.byte	0x04, 0x17
        /*007e*/ 	.short	(.L_1792 - .L_1791)
.L_1791:
        /*0080*/ 	.word	0x00000000
        /*0084*/ 	.short	0x0001
        /*0086*/ 	.short	0x0008
        /*0088*/ 	.byte	0x00, 0xf0, 0x21, 0x00


	//----- nvinfo : EIATTR_KPARAM_INFO
	.align		4
.L_1792:
        /*008c*/ 	.byte	0x04, 0x17
        /*008e*/ 	.short	(.L_1794 - .L_1793)
.L_1793:
        /*0090*/ 	.word	0x00000000
        /*0094*/ 	.short	0x0000
        /*0096*/ 	.short	0x0000
        /*0098*/ 	.byte	0x00, 0xf0, 0x21, 0x00


	//----- nvinfo : EIATTR_MAXREG_COUNT
	.align		4
.L_1794:
        /*009c*/ 	.byte	0x03, 0x1b
        /*009e*/ 	.short	0x00ff


	//----- nvinfo : EIATTR_EXTERNS
	.align		4
        /*00a0*/ 	.byte	0x04, 0x0f
        /*00a2*/ 	.short	(.L_1796 - .L_1795)


	//   ....[0]....
	.align		4
.L_1795:
        /*00a4*/ 	.word	index@(__assertfail)


	//----- nvinfo : EIATTR_MERCURY_ISA_VERSION
	.align		4
.L_1796:
        /*00a8*/ 	.byte	0x03, 0x5f
        /*00aa*/ 	.short	0x0000


	//----- nvinfo : EIATTR_SYSCALL_OFFSETS
	.align		4
        /*00ac*/ 	.byte	0x04, 0x46
        /*00ae*/ 	.short	(.L_1798 - .L_1797)


	//   ....[0]....
.L_1797:
        /*00b0*/ 	.word	0x000001a0


	//   ....[1]....
        /*00b4*/ 	.word	0x00000370


	//----- nvinfo : EIATTR_EXIT_INSTR_OFFSETS
	.align		4
.L_1798:
        /*00b8*/ 	.byte	0x04, 0x1c
        /*00ba*/ 	.short	(.L_1800 - .L_1799)


	//   ....[0]....
.L_1799:
        /*00bc*/ 	.word	0x00000500


	//   ....[1]....
        /*00c0*/ 	.word	0x00000530


	//   ....[2]....
        /*00c4*/ 	.word	0x000005c0


	//   ....[3]....
        /*00c8*/ 	.word	0x00000630


	//----- nvinfo : EIATTR_CRS_STACK_SIZE
	.align		4
.L_1800:
        /*00cc*/ 	.byte	0x04, 0x1e
        /*00ce*/ 	.short	(.L_1802 - .L_1801)
.L_1801:
        /*00d0*/ 	.word	0x00000000
.L_1802:


//--------------------- .nv.info._ZN2at6native39_GLOBAL__N__cee6930f_7_Loss_cu_5b0651e138nll_loss_forward_reduce_cuda_kernel_1dIflEEvPT_S4_PKS3_PKT0_S6_bll --------------------------
	.section	.nv.info._ZN2at6native39_GLOBAL__N__cee6930f_7_Loss_cu_5b0651e138nll_loss_forward_reduce_cuda_kernel_1dIflEEvPT_S4_PKS3_PKT0_S6_bll,"",@"SHT_CUDA_INFO"
	.sectionflags	@""
	.align	4


	//----- nvinfo : EIATTR_CUDA_API_VERSION
	.align		4
        /*0000*/ 	.byte	0x04, 0x37
        /*0002*/ 	.short	(.L_1804 - .L_1803)
.L_1803:
        /*0004*/ 	.word	0x00000082


	//----- nvinfo : EIATTR_SW2861232_WAR
	.align		4
.L_1804:
        /*0008*/ 	.byte	0x01, 0x35
	.zero		2


	//----- nvinfo : EIATTR_PARAM_CBANK
	.align		4
        /*000c*/ 	.byte	0x04, 0x0a
        /*000e*/ 	.short	(.L_1806 - .L_1805)
	.align		4
.L_1805:
        /*0010*/ 	.word	index@(.nv.constant0._ZN2at6native39_GLOBAL__N__cee6930f_7_Loss_cu_5b0651e138nll_loss_forward_reduce_cuda_kernel_1dIflEEvPT_S4_PKS3_PKT0_S6_bll)
        /*0014*/ 	.short	0x0160
        /*0016*/ 	.short	0x0040


	//----- nvinfo : EIATTR_CBANK_PARAM_SIZE
	.align		4
.L_1806:
        /*0018*/ 	.byte	0x03, 0x19
        /*001a*/ 	.short	0x0040


	//----- nvinfo : EIATTR_KPARAM_INFO
	.align		4
        /*001c*/ 	.byte	0x04, 0x17
        /*001e*/ 	.short	(.L_1808 - .L_1807)
.L_1807:
        /*0020*/ 	.word	0x00000000
        /*0024*/ 	.short	0x0007
        /*0026*/ 	.short	0x0038
        /*0028*/ 	.byte	0x00, 0xf0, 0x21, 0x00


	//----- nvinfo : EIATTR_KPARAM_INFO
	.align		4
.L_1808:
        /*002c*/ 	.byte	0x04, 0x17
        /*002e*/ 	.short	(.L_1810 - .L_1809)
.L_1809:
        /*0030*/ 	.word	0x00000000
        /*0034*/ 	.short	0x0006
        /*0036*/ 	.short	0x0030
        /*0038*/ 	.byte	0x00, 0xf0, 0x21, 0x00


	//----- nvinfo : EIATTR_KPARAM_INFO
	.align		4
.L_1810:
        /*003c*/ 	.byte	0x04, 0x17
        /*003e*/ 	.short	(.L_1812 - .L_1811)
.L_1811:
        /*0040*/ 	.word	0x00000000
        /*0044*/ 	.short	0x0005
        /*0046*/ 	.short	0x0028
        /*0048*/ 	.byte	0x00, 0xf0, 0x05, 0x00


	//----- nvinfo : EIATTR_KPARAM_INFO
	.align		4
.L_1812:
        /*004c*/ 	.byte	0x04, 0x17
        /*004e*/ 	.short	(.L_1814 - .L_1813)
.L_1813:
        /*0050*/ 	.word	0x00000000
        /*0054*/ 	.short	0x0004
        /*0056*/ 	.short	0x0020
        /*0058*/ 	.byte	0x00, 0xf0, 0x21, 0x00


	//----- nvinfo : EIATTR_KPARAM_INFO
	.align		4
.L_1814:
        /*005c*/ 	.byte	0x04, 0x17
        /*005e*/ 	.short	(.L_1816 - .L_1815)
.L_1815:
        /*0060*/ 	.word	0x00000000
        /*0064*/ 	.short	0x0003
        /*0066*/ 	.short	0x0018
        /*0068*/ 	.byte	0x00, 0xf0, 0x21, 0x00


	//----- nvinfo : EIATTR_KPARAM_INFO
	.align		4
.L_1816:
        /*006c*/ 	.byte	0x04, 0x17
        /*006e*/ 	.short	(.L_1818 - .L_1817)
.L_1817:
        /*0070*/ 	.word	0x00000000
        /*0074*/ 	.short	0x0002
        /*0076*/ 	.short	0x0010
        /*0078*/ 	.byte	0x00, 0xf0, 0x21, 0x00


	//----- nvinfo : EIATTR_KPARAM_INFO
	.align		4
.L_1818:
        /*007c*/ 	.byte	0x04, 0x17
        /*007e*/ 	.short	(.L_1820 - .L_1819)
.L_1819:
        /*0080*/ 	.word	0x00000000
        /*0084*/ 	.short	0x0001
        /*0086*/ 	.short	0x0008
        /*0088*/ 	.byte	0x00, 0xf0, 0x21, 0x00


	//----- nvinfo : EIATTR_KPARAM_INFO
	.align		4
.L_1820:
        /*008c*/ 	.byte	0x04, 0x17
        /*008e*/ 	.short	(.L_1822 - .L_1821)
.L_1821:
        /*0090*/ 	.word	0x00000000
        /*0094*/ 	.short	0x0000
        /*0096*/ 	.short	0x0000
        /*0098*/ 	.byte	0x00, 0xf0, 0x21, 0x00


	//----- nvinfo : EIATTR_MAXREG_COUNT
	.align		4
.L_1822:
        /*009c*/ 	.byte	0x03, 0x1b
        /*009e*/ 	.short	0x00ff


	//----- nvinfo : EIATTR_EXTERNS
	.align		4
        /*00a0*/ 	.byte	0x04, 0x0f
        /*00a2*/ 	.short	(.L_1824 - .L_1823)


	//   ....[0]....
	.align		4
.L_1823:
        /*00a4*/ 	.word	index@(__assertfail)


	//----- nvinfo : EIATTR_MERCURY_ISA_VERSION
	.align		4
.L_1824:
        /*00a8*/ 	.byte	0x03, 0x5f
        /*00aa*/ 	.short	0x0000


	//----- nvinfo : EIATTR_SYSCALL_OFFSETS
	.align		4
        /*00ac*/ 	.byte	0x04, 0x46
        /*00ae*/ 	.short	(.L_1826 - .L_1825)


	//   ....[0]....
.L_1825:
        /*00b0*/ 	.word	0x000001a0


	//   ....[1]....
        /*00b4*/ 	.word	0x000003a0


	//----- nvinfo : EIATTR_EXIT_INSTR_OFFSETS
	.align		4
.L_1826:
        /*00b8*/ 	.byte	0x04, 0x1c
        /*00ba*/ 	.short	(.L_1828 - .L_1827)


	//   ....[0]....
.L_1827:
        /*00bc*/ 	.word	0x00000500


	//   ....[1]....
        /*00c0*/ 	.word	0x00000530


	//   ....[2]....
        /*00c4*/ 	.word	0x00000590


	//   ....[3]....
        /*00c8*/ 	.word	0x00000600


	//----- nvinfo : EIATTR_CRS_STACK_SIZE
	.align		4
.L_1828:
        /*00cc*/ 	.byte	0x04, 0x1e
        /*00ce*/ 	.short	(.L_1830 - .L_1829)
.L_1829:
        /*00d0*/ 	.word	0x00000000
.L_1830:


//--------------------- .nv.info._ZN2at6native39_GLOBAL__N__cee6930f_7_Loss_cu_5b0651e138nll_loss_forward_reduce_cuda_kernel_1dIfhEEvPT_S4_PKS3_PKT0_S6_bll --------------------------
	.section	.nv.info._ZN2at6native39_GLOBAL__N__cee6930f_7_Loss_cu_5b0651e138nll_loss_forward_reduce_cuda_kernel_1dIfhEEvPT_S4_PKS3_PKT0_S6_bll,"",@"SHT_CUDA_INFO"
	.sectionflags	@""
	.align	4


	//----- nvinfo : EIATTR_CUDA_API_VERSION
	.align		4
        /*0000*/ 	.byte	0x04, 0x37
        /*0002*/ 	.short	(.L_1832 - .L_1831)
.L_1831:
        /*0004*/ 	.word	0x00000082


	//----- nvinfo : EIATTR_SW2861232_WAR
	.align		4
.L_1832:
        /*0008*/ 	.byte	0x01, 0x35
	.zero		2


	//----- nvinfo : EIATTR_PARAM_CBANK
	.align		4
        /*000c*/ 	.byte	0x04, 0x0a
        /*000e*/ 	.short	(.L_1834 - .L_1833)
	.align		4
.L_1833:
        /*0010*/ 	.word	index@(.nv.constant0._ZN2at6native39_GLOBAL__N__cee6930f_7_Loss_cu_5b0651e138nll_loss_forward_reduce_cuda_kernel_1dIfhEEvPT_S4_PKS3_PKT0_S6_bll)
        /*0014*/ 	.short	0x0160
        /*0016*/ 	.short	0x0040


	//----- nvinfo : EIATTR_CBANK_PARAM_SIZE
	.align		4
.L_1834:
        /*0018*/ 	.byte	0x03, 0x19
        /*001a*/ 	.short	0x0040


	//----- nvinfo : EIATTR_KPARAM_INFO
	.align		4
        /*001c*/ 	.byte	0x04, 0x17
        /*001e*/ 	.short	(.L_1836 - .L_1835)
.L_1835:
        /*0020*/ 	.word	0x00000000
        /*0024*/ 	.short	0x0007
        /*0026*/ 	.short	0x0038
        /*0028*/ 	.byte	0x00, 0xf0, 0x21, 0x00


	//----- nvinfo : EIATTR_KPARAM_INFO
	.align		4
.L_1836:
        /*002c*/ 	.byte	0x04, 0x17
        /*002e*/ 	.short	(.L_1838 - .L_1837)
.L_1837:
        /*0030*/ 	.word	0x00000000
        /*0034*/ 	.short	0x0006
        /*0036*/ 	.short	0x0030
        /*0038*/ 	.byte	0x00, 0xf0, 0x21, 0x00


	//----- nvinfo : EIATTR_KPARAM_INFO
	.align		4
.L_1838:
        /*003c*/ 	.byte	0x04, 0x17
        /*003e*/ 	.short	(.L_1840 - .L_1839)
.L_1839:
        /*0040*/ 	.word	0x00000000
        /*0044*/ 	.short	0x0005
        /*0046*/ 	.short	0x0028
        /*0048*/ 	.byte	0x00, 0xf0, 0x05, 0x00


	//----- nvinfo : EIATTR_KPARAM_INFO
	.align		4
.L_1840:
        /*004c*/ 	.byte	0x04, 0x17
        /*004e*/ 	.short	(.L_1842 - .L_1841)
.L_1841:
        /*0050*/ 	.word	0x00000000
        /*0054*/ 	.short	0x0004
        /*0056*/ 	.short	0x0020
        /*0058*/ 	.byte	0x00, 0xf0, 0x21, 0x00


	//----- nvinfo : EIATTR_KPARAM_INFO
	.align		4
.L_1842:
        /*005c*/ 	.byte	0x04, 0x17
        /*005e*/ 	.short	(.L_1844 - .L_1843)
.L_1843:
        /*0060*/ 	.word	0x00000000
        /*0064*/ 	.short	0x0003
        /*0066*/ 	.short	0x0018
        /*0068*/ 	.byte	0x00, 0xf0, 0x21, 0x00


	//----- nvinfo : EIATTR_KPARAM_INFO
	.align		4
.L_1844:
        /*006c*/ 	.byte	0x04, 0x17
        /*006e*/ 	.short	(.L_1846 - .L_1845)
.L_1845:
        /*0070*/ 	.word	0x00000000
        /*0074*/ 	.short	0x0002
        /*0076*/ 	.short	0x0010
        /*0078*/ 	.byte	0x00, 0xf0, 0x21, 0x00


	//----- nvinfo : EIATTR_KPARAM_INFO
	.align		4
.L_1846:
        /*007c*/ 	.byte	0x04, 0x17
        /*007e*/ 	.short	(.L_1848 - .L_1847)
.L_1847:
        /*0080*/ 	.word	0x00000000
        /*0084*/ 	.short	0x0001
        /*0086*/ 	.short	0x0008
        /*0088*/ 	.byte	0x00, 0xf0, 0x21, 0x00


	//----- nvinfo : EIATTR_KPARAM_INFO
	.align		4
.L_1848:
        /*008c*/ 	.byte	0x04, 0x17
        /*008e*/ 	.short	(.L_1850 - .L_1849)
.L_1849:
        /*0090*/ 	.word	0x00000000
        /*0094*/ 	.short	0x0000
        /*0096*/ 	.short	0x0000
        /*0098*/ 	.byte	0x00, 0xf0, 0x21, 0x00


	//----- nvinfo : EIATTR_MAXREG_COUNT
	.align		4
.L_1850:
        /*009c*/ 	.byte	0x03, 0x1b
        /*009e*/ 	.short	0x00ff


	//----- nvinfo : EIATTR_EXTERNS
	.align		4
        /*00a0*/ 	.byte	0x04, 0x0f
        /*00a2*/ 	.short	(.L_1852 - .L_1851)


	//   ....[0]....
	.align		4
.L_1851:
        /*00a4*/ 	.word	index@(__assertfail)


	//----- nvinfo : EIATTR_MERCURY_ISA_VERSION
	.align		4
.L_1852:
        /*00a8*/ 	.byte	0x03, 0x5f
        /*00aa*/ 	.short	0x0000


	//----- nvinfo : EIATTR_SYSCALL_OFFSETS
	.align		4
        /*00ac*/ 	.byte	0x04, 0x46
        /*00ae*/ 	.short	(.L_1854 - .L_1853)


	//   ....[0]....
.L_1853:
        /*00b0*/ 	.word	0x000001a0


	//   ....[1]....
        /*00b4*/ 	.word	0x00000370


	//----- nvinfo : EIATTR_EXIT_INSTR_OFFSETS
	.align		4
.L_1854:
        /*00b8*/ 	.byte	0x04, 0x1c
        /*00ba*/ 	.short	(.L_1856 - .L_1855)


	//   ....[0]....
.L_1855:
        /*00bc*/ 	.word	0x000004d0


	//   ....[1]....
        /*00c0*/ 	.word	0x00000500


	//   ....[2]....
        /*00c4*/ 	.word	0x00000560


	//   ....[3]....
        /*00c8*/ 	.word	0x000005d0


	//----- nvinfo : EIATTR_CRS_STACK_SIZE
	.align		4
.L_1856:
        /*00cc*/ 	.byte	0x04, 0x1e
        /*00ce*/ 	.short	(.L_1858 - .L_1857)
.L_1857:
        /*00d0*/ 	.word	0x00000000
.L_1858:


//--------------------- .nv.info._ZN2at6native39_GLOBAL__N__cee6930f_7_Loss_cu_5b0651e138nll_loss_forward_reduce_cuda_kernel_1dIdlEEvPT_S4_PKS3_PKT0_S6_bll --------------------------
	.section	.nv.info._ZN2at6native39_GLOBAL__N__cee6930f_7_Loss_cu_5b0651e138nll_loss_forward_reduce_cuda_kernel_1dIdlEEvPT_S4_PKS3_PKT0_S6_bll,"",@"SHT_CUDA_INFO"
	.sectionflags	@""
	.align	4


	//----- nvinfo : EIATTR_CUDA_API_VERSION
	.align		4
        /*0000*/ 	.byte	0x04, 0x37
        /*0002*/ 	.short	(.L_1860 - .L_1859)
.L_1859:
        /*0004*/ 	.word	0x00000082


	//----- nvinfo : EIATTR_SW2861232_WAR
	.align		4
.L_1860:
        /*0008*/ 	.byte	0x01, 0x35
	.zero		2


	//----- nvinfo : EIATTR_PARAM_CBANK
	.align		4
        /*000c*/ 	.byte	0x04, 0x0a
        /*000e*/ 	.short	(.L_1862 - .L_1861)
	.align		4
.L_1861:
        /*0010*/ 	.word	index@(.nv.constant0._ZN2at6native39_GLOBAL__N__cee6930f_7_Loss_cu_5b0651e138nll_loss_forward_reduce_cuda_kernel_1dIdlEEvPT_S4_PKS3_PKT0_S6_bll)
        /*0014*/ 	.short	0x0160
        /*0016*/ 	.short	0x0040


	//----- nvinfo : EIATTR_CBANK_PARAM_SIZE
	.align		4
.L_1862:
        /*0018*/ 	.byte	0x03, 0x19
        /*001a*/ 	.short	0x0040


	//----- nvinfo : EIATTR_KPARAM_INFO
	.align		4
        /*001c*/ 	.byte	0x04, 0x17
        /*001e*/ 	.short	(.L_1864 - .L_1863)
.L_1863:
        /*0020*/ 	.word	0x00000000
        /*0024*/ 	.short	0x0007
        /*0026*/ 	.short	0x0038
        /*0028*/ 	.byte	0x00, 0xf0, 0x21, 0x00


	//----- nvinfo : EIATTR_KPARAM_INFO
	.align		4
.L_1864:
        /*002c*/ 	.byte	0x04, 0x17
        /*002e*/ 	.short	(.L_1866 - .L_1865)
.L_1865:
        /*0030*/ 	.word	0x00000000
        /*0034*/ 	.short	0x0006
        /*0036*/ 	.short	0x0030
        /*0038*/ 	.byte	0x00, 0xf0, 0x21, 0x00


	//----- nvinfo : EIATTR_KPARAM_INFO
	.align		4
.L_1866:
        /*003c*/ 	.byte	0x04, 0x17
        /*003e*/ 	.short	(.L_1868 - .L_1867)
.L_1867:
        /*0040*/ 	.word	0x00000000
        /*0044*/ 	.short	0x0005
        /*0046*/ 	.short	0x0028
        /*0048*/ 	.byte	0x00, 0xf0, 0x05, 0x00


	//----- nvinfo : EIATTR_KPARAM_INFO
	.align		4
.L_1868:
        /*004c*/ 	.byte	0x04, 0x17
        /*004e*/ 	.short	(.L_1870 - .L_1869)
.L_1869:
        /*0050*/ 	.word	0x00000000
        /*0054*/ 	.short	0x0004
        /*0056*/ 	.short	0x0020
        /*0058*/ 	.byte	0x00, 0xf0, 0x21, 0x00


	//----- nvinfo : EIATTR_KPARAM_INFO
	.align		4
.L_1870:
        /*005c*/ 	.byte	0x04, 0x17
        /*005e*/ 	.short	(.L_1872 - .L_1871)
.L_1871:
        /*0060*/ 	.word	0x00000000
        /*0064*/ 	.short	0x0003
        /*0066*/ 	.short	0x0018
        /*0068*/ 	.byte	0x00, 0xf0, 0x21, 0x00


	//----- nvinfo : EIATTR_KPARAM_INFO
	.align		4
.L_1872:
        /*006c*/ 	.byte	0x04, 0x17
        /*006e*/ 	.short	(.L_1874 - .L_1873)
.L_1873:
        /*0070*/ 	.word	0x00000000
        /*0074*/ 	.short	0x0002
        /*0076*/ 	.short	0x0010
        /*0078*/ 	.byte	0x00, 0xf0, 0x21, 0x00


	//----- nvinfo : EIATTR_KPARAM_INFO
	.align		4
.L_1874:
        /*007c*/ 	.byte	0x04, 0x17
        /*007e*/ 	.short	(.L_1876 - .L_1875)
.L_1875:
        /*0080*/ 	.word	0x00000000
        /*0084*/ 	.short	0x0001
        /*0086*/ 	.short	0x0008
        /*0088*/ 	.byte	0x00, 0xf0, 0x21, 0x00


	//----- nvinfo : EIATTR_KPARAM_INFO
	.align		4
.L_1876:
        /*008c*/ 	.byte	0x04, 0x17
        /*008e*/ 	.short	(.L_1878 - .L_1877)
.L_1877:
        /*0090*/ 	.word	0x00000000
        /*0094*/ 	.short	0x0000
        /*0096*/ 	.short	0x0000
        /*0098*/ 	.byte	0x00, 0xf0, 0x21, 0x00


	//----- nvinfo : EIATTR_MAXREG_COUNT
	.align		4
.L_1878:
        /*009c*/ 	.byte	0x03, 0x1b
        /*009e*/ 	.short	0x00ff


	//----- nvinfo : EIATTR_EXTERNS
	.align		4
        /*00a0*/ 	.byte	0x04, 0x0f
        /*00a2*/ 	.short	(.L_1880 - .L_1879)


	//   ....[0]....
	.align		4
.L_1879:
        /*00a4*/ 	.word	index@(__assertfail)


	//----- nvinfo : EIATTR_MERCURY_ISA_VERSION
	.align		4
.L_1880:
        /*00a8*/ 	.byte	0x03, 0x5f
        /*00aa*/ 	.short	0x0000


	//----- nvinfo : EIATTR_SYSCALL_OFFSETS
	.align		4
        /*00ac*/ 	.byte	0x04, 0x46
        /*00ae*/ 	.short	(.L_1882 - .L_1881)


	//   ....[0]....
.L_1881:
        /*00b0*/ 	.word	0x000001a0


	//   ....[1]....
        /*00b4*/ 	.word	0x000003a0


	//----- nvinfo : EIATTR_EXIT_INSTR_OFFSETS
	.align		4
.L_1882:
        /*00b8*/ 	.byte	0x04, 0x1c
        /*00ba*/ 	.short	(.L_1884 - .L_1883)


	//   ....[0]....
.L_1883:
        /*00bc*/ 	.word	0x00000510


	//   ....[1]....
        /*00c0*/ 	.word	0x00000550


	//   ....[2]....
        /*00c4*/ 	.word	0x000005c0


	//   ....[3]....
        /*00c8*/ 	.word	0x00000630


	//----- nvinfo : EIATTR_CRS_STACK_SIZE
	.align		4
.L_1884:
        /*00cc*/ 	.byte	0x04, 0x1e
        /*00ce*/ 	.short	(.L_1886 - .L_1885)
.L_1885:
        /*00d0*/ 	.word	0x00000000
.L_1886:


//--------------------- .nv.info._ZN2at6native39_GLOBAL__N__cee6930f_7_Loss_cu_5b0651e138nll_loss_forward_reduce_cuda_kernel_1dIdhEEvPT_S4_PKS3_PKT0_S6_bll --------------------------
	.section	.nv.info._ZN2at6native39_GLOBAL__N__cee6930f_7_Loss_cu_5b0651e138nll_loss_forward_reduce_cuda_kernel_1dIdhEEvPT_S4_PKS3_PKT0_S6_bll,"",@"SHT_CUDA_INFO"
	.sectionflags	@""
	.align	4


	//----- nvinfo : EIATTR_CUDA_API_VERSION
	.align		4
        /*0000*/ 	.byte	0x04, 0x37
        /*0002*/ 	.short	(.L_1888 - .L_1887)
.L_1887:
        /*0004*/ 	.word	0x00000082


	//----- nvinfo : EIATTR_SW2861232_WAR
	.align		4
.L_1888:
        /*0008*/ 	.byte	0x01, 0x35
	.zero		2


	//----- nvinfo : EIATTR_PARAM_CBANK
	.align		4
        /*000c*/ 	.byte	0x04, 0x0a
        /*000e*/ 	.short	(.L_1890 - .L_1889)
	.align		4
.L_1889:
        /*0010*/ 	.word	index@(.nv.constant0._ZN2at6native39_GLOBAL__N__cee6930f_7_Loss_cu_5b0651e138nll_loss_forward_reduce_cuda_kernel_1dIdhEEvPT_S4_PKS3_PKT0_S6_bll)
        /*0014*/ 	.short	0x0160
        /*0016*/ 	.short	0x0040


	//----- nvinfo : EIATTR_CBANK_PARAM_SIZE
	.align		4
.L_1890:
        /*0018*/ 	.byte	0x03, 0x19
        /*001a*/ 	.short	0x0040


	//----- nvinfo : EIATTR_KPARAM_INFO
	.align		4
        /*001c*/ 	.byte	0x04, 0x17
        /*001e*/ 	.short	(.L_1892 - .L_1891)
.L_1891:
        /*0020*/ 	.word	0x00000000
        /*0024*/ 	.short	0x0007
        /*0026*/ 	.short	0x0038
        /*0028*/ 	.byte	0x00, 0xf0, 0x21, 0x00


	//----- nvinfo : EIATTR_KPARAM_INFO
	.align		4
.L_1892:
        /*002c*/ 	.byte	0x04, 0x17
        /*002e*/ 	.short	(.L_1894 - .L_1893)
.L_1893:
        /*0030*/ 	.word	0x00000000
        /*0034*/ 	.short	0x0006
        /*0036*/ 	.short	0x0030
        /*0038*/ 	.byte	0x00, 0xf0, 0x21, 0x00


	//----- nvinfo : EIATTR_KPARAM_INFO
	.align		4
.L_1894:
        /*003c*/ 	.byte	0x04, 0x17
        /*003e*/ 	.short	(.L_1896 - .L_1895)
.L_1895:
        /*0040*/ 	.word	0x00000000
        /*0044*/ 	.short	0x0005
        /*0046*/ 	.short	0x0028
        /*0048*/ 	.byte	0x00, 0xf0, 0x05, 0x00


	//----- nvinfo : EIATTR_KPARAM_INFO
	.align		4
.L_1896:
        /*004c*/ 	.byte	0x04, 0x17
        /*004e*/ 	.short	(.L_1898 - .L_1897)
.L_1897:
        /*0050*/ 	.word	0x00000000
        /*0054*/ 	.short	0x0004
        /*0056*/ 	.short	0x0020
        /*0058*/ 	.byte	0x00, 0xf0, 0x21, 0x00


	//----- nvinfo : EIATTR_KPARAM_INFO
	.align		4
.L_1898:
        /*005c*/ 	.byte	0x04, 0x17
        /*005e*/ 	.short	(.L_1900 - .L_1899)
.L_1899:
        /*0060*/ 	.word	0x00000000
        /*0064*/ 	.short	0x0003
        /*0066*/ 	.short	0x0018
        /*0068*/ 	.byte	0x00, 0xf0, 0x21, 0x00


	//----- nvinfo : EIATTR_KPARAM_INFO
	.align		4
.L_1900:
        /*006c*/ 	.byte	0x04, 0x17
        /*006e*/ 	.short	(.L_1902 - .L_1901)
.L_1901:
        /*0070*/ 	.word	0x00000000
        /*0074*/ 	.short	0x0002
        /*0076*/ 	.short	0x0010
        /*0078*/ 	.byte	0x00, 0xf0, 0x21, 0x00


	//----- nvinfo : EIATTR_KPARAM_INFO
	.align		4
.L_1902:
        /*007c*/ 	.byte	0x04, 0x17
        /*007e*/ 	.short	(.L_1904 - .L_1903)
.L_1903:
        /*0080*/ 	.word	0x00000000
        /*0084*/ 	.short	0x0001
        /*0086*/ 	.short	0x0008
        /*0088*/ 	.byte	0x00, 0xf0, 0x21, 0x00


	//----- nvinfo : EIATTR_KPARAM_INFO
	.align		4
.L_1904:
        /*008c*/ 	.byte	0x04, 0x17
        /*008e*/ 	.short	(.L_1906 - .L_1905)
.L_1905:
        /*0090*/ 	.word	0x00000000
        /*0094*/ 	.short	0x0000
        /*0096*/ 	.short	0x0000
        /*0098*/ 	.byte	0x00, 0xf0, 0x21, 0x00


	//----- nvinfo : EIATTR_MAXREG_COUNT
	.align		4
.L_1906:
        /*009c*/ 	.byte	0x03, 0x1b
        /*009e*/ 	.short	0x00ff


	//----- nvinfo : EIATTR_EXTERNS
	.align		4
        /*00a0*/ 	.byte	0x04, 0x0f
        /*00a2*/ 	.short	(.L_1908 - .L_1907)


	//   ....[0]....
	.align		4
.L_1907:
        /*00a4*/ 	.word	index@(__assertfail)


	//----- nvinfo : EIATTR_MERCURY_ISA_VERSION
	.align		4
.L_1908:
        /*00a8*/ 	.byte	0x03, 0x5f
        /*00aa*/ 	.short	0x0000


	//----- nvinfo : EIATTR_SYSCALL_OFFSETS
	.align		4
        /*00ac*/ 	.byte	0x04, 0x46
        /*00ae*/ 	.short	(.L_1910 - .L_1909)


	//   ....[0]....
.L_1909:
        /*00b0*/ 	.word	0x000001a0


	//   ....[1]....
        /*00b4*/ 	.word	0x00000370


	//----- nvinfo : EIATTR_EXIT_INSTR_OFFSETS
	.align		4
.L_1910:
        /*00b8*/ 	.byte	0x04, 0x1c
        /*00ba*/ 	.short	(.L_1912 - .L_1911)


	//   ....[0]....
.L_1911:
        /*00bc*/ 	.word	0x000004e0


	//   ....[1]....
        /*00c0*/ 	.word	0x00000520


	//   ....[2]....
        /*00c4*/ 	.word	0x00000590


	//   ....[3]....
        /*00c8*/ 	.word	0x00000600


	//----- nvinfo : EIATTR_CRS_STACK_SIZE
	.align		4
.L_1912:
        /*00cc*/ 	.byte	0x04, 0x1e
        /*00ce*/ 	.short	(.L_1914 - .L_1913)
.L_1913:
        /*00d0*/ 	.word	0x00000000
.L_1914:


//--------------------- .nv.info._ZN2at6native39_GLOBAL__N__cee6930f_7_Loss_cu_5b0651e138nll_loss_forward_no_reduce_cuda_kernelIN3c108BFloat16ElEEvlNS_27GenericPackedTensorAccessorIT_Lm2ENS_16DefaultPtrTraitsElEEPKT0_PS6_PKS6_ll --------------------------
	.section	.nv.info._ZN2at6native39_GLOBAL__N__cee6930f_7_Loss_cu_5b0651e138nll_loss_forward_no_reduce_cuda_kernelIN3c108BFloat16ElEEvlNS_27GenericPackedTensorAccessorIT_Lm2ENS_16DefaultPtrTraitsElEEPKT0_PS6_PKS6_ll,"",@"SHT_CUDA_INFO"
	.sectionflags	@""
	.align	4


	//----- nvinfo : EIATTR_CUDA_API_VERSION
	.align		4
        /*0000*/ 	.byte	0x04, 0x37
        /*0002*/ 	.short	(.L_1916 - .L_1915)
.L_1915:
        /*0004*/ 	.word	0x00000082


	//----- nvinfo : EIATTR_SW2861232_WAR
	.align		4
.L_1916:
        /*0008*/ 	.byte	0x01, 0x35
	.zero		2


	//----- nvinfo : EIATTR_PARAM_CBANK
	.align		4
        /*000c*/ 	.byte	0x04, 0x0a
        /*000e*/ 	.short	(.L_1918 - .L_1917)
	.align		4
.L_1917:
        /*0010*/ 	.word	index@(.nv.constant0._ZN2at6native39_GLOBAL__N__cee6930f_7_Loss_cu_5b0651e138nll_loss_forward_no_reduce_cuda_kernelIN3c108BFloat16ElEEvlNS_27GenericPackedTensorAccessorIT_Lm2ENS_16DefaultPtrTraitsElEEPKT0_PS6_PKS6_ll)
        /*0014*/ 	.short	0x0160
        /*0016*/ 	.short	0x0058


	//----- nvinfo : EIATTR_CBANK_PARAM_SIZE
	.align		4
.L_1918:
        /*0018*/ 	.byte	0x03, 0x19
        /*001a*/ 	.short	0x0058


	//----- nvinfo : EIATTR_KPARAM_INFO
	.align		4
        /*001c*/ 	.byte	0x04, 0x17
        /*001e*/ 	.short	(.L_1920 - .L_1919)
.L_1919:
        /*0020*/ 	.word	0x00000000
        /*0024*/ 	.short	0x0006
        /*0026*/ 	.short	0x0050
        /*0028*/ 	.byte	0x00, 0xf0, 0x21, 0x00


	//----- nvinfo : EIATTR_KPARAM_INFO
	.align		4
.L_1920:
        /*002c*/ 	.byte	0x04, 0x17
        /*002e*/ 	.short	(.L_1922 - .L_1921)
.L_1921:
        /*0030*/ 	.word	0x00000000
        /*0034*/ 	.short	0x0005
        /*0036*/ 	.short	0x0048
        /*0038*/ 	.byte	0x00, 0xf0, 0x21, 0x00


	//----- nvinfo : EIATTR_KPARAM_INFO
	.align		4
.L_1922:
        /*003c*/ 	.byte	0x04, 0x17
        /*003e*/ 	.short	(.L_1924 - .L_1923)
.L_1923:
        /*0040*/ 	.word	0x00000000
        /*0044*/ 	.short	0x0004
        /*0046*/ 	.short	0x0040
        /*0048*/ 	.byte	0x00, 0xf0, 0x21, 0x00


	//----- nvinfo : EIATTR_KPARAM_INFO
	.align		4
.L_1924:
        /*004c*/ 	.byte	0x04, 0x17
        /*004e*/ 	.short	(.L_1926 - .L_1925)
.L_1925:
        /*0050*/ 	.word	0x00000000
        /*0054*/ 	.short	0x0003
        /*0056*/ 	.short	0x0038
        /*0058*/ 	.byte	0x00, 0xf0, 0x21, 0x00


	//----- nvinfo : EIATTR_KPARAM_INFO
	.align		4
.L_1926:
        /*005c*/ 	.byte	0x04, 0x17
        /*005e*/ 	.short	(.L_1928 - .L_1927)
.L_1927:
        /*0060*/ 	.word	0x00000000
        /*0064*/ 	.short	0x0002
        /*0066*/ 	.short	0x0030
        /*0068*/ 	.byte	0x00, 0xf0, 0x21, 0x00


	//----- nvinfo : EIATTR_KPARAM_INFO
	.align		4
.L_1928:
        /*006c*/ 	.byte	0x04, 0x17
        /*006e*/ 	.short	(.L_1930 - .L_1929)
.L_1929:
        /*0070*/ 	.word	0x00000000
        /*0074*/ 	.short	0x0001
        /*0076*/ 	.short	0x0008
        /*0078*/ 	.byte	0x00, 0xf0, 0xa1, 0x00


	//----- nvinfo : EIATTR_KPARAM_INFO
	.align		4
.L_1930:
        /*007c*/ 	.byte	0x04, 0x17
        /*007e*/ 	.short	(.L_1932 - .L_1931)
.L_1931:
        /*0080*/ 	.word	0x00000000
        /*0084*/ 	.short	0x0000
        /*0086*/ 	.short	0x0000
        /*0088*/ 	.byte	0x00, 0xf0, 0x21, 0x00


	//----- nvinfo : EIATTR_MAXREG_COUNT
	.align		4
.L_1932:
        /*008c*/ 	.byte	0x03, 0x1b
        /*008e*/ 	.short	0x00ff


	//----- nvinfo : EIATTR_EXTERNS
	.align		4
        /*0090*/ 	.byte	0x04, 0x0f
        /*0092*/ 	.short	(.L_1934 - .L_1933)


	//   ....[0]....
	.align		4
.L_1933:
        /*0094*/ 	.word	index@(__assertfail)


	//----- nvinfo : EIATTR_MERCURY_ISA_VERSION
	.align		4
.L_1934:
        /*0098*/ 	.byte	0x03, 0x5f
        /*009a*/ 	.short	0x0000


	//----- nvinfo : EIATTR_SYSCALL_OFFSETS
	.align		4
        /*009c*/ 	.byte	0x04, 0x46
        /*009e*/ 	.short	(.L_1936 - .L_1935)


	//   ....[0]....
.L_1935:
        /*00a0*/ 	.word	0x00000370


	//   ....[1]....
        /*00a4*/ 	.word	0x000007f0


	//----- nvinfo : EIATTR_EXIT_INSTR_OFFSETS
	.align		4
.L_1936:
        /*00a8*/ 	.byte	0x04, 0x1c
        /*00aa*/ 	.short	(.L_1938 - .L_1937)


	//   ....[0]....
.L_1937:
        /*00ac*/ 	.word	0x00000070


	//   ....[1]....
        /*00b0*/ 	.word	0x00000560


	//   ....[2]....
        /*00b4*/ 	.word	0x00000970


	//----- nvinfo : EIATTR_CRS_STACK_SIZE
	.align		4
.L_1938:
        /*00b8*/ 	.byte	0x04, 0x1e
        /*00ba*/ 	.short	(.L_1940 - .L_1939)
.L_1939:
        /*00bc*/ 	.word	0x00000000
.L_1940:


//--------------------- .nv.info._ZN2at6native39_GLOBAL__N__cee6930f_7_Loss_cu_5b0651e138nll_loss_forward_no_reduce_cuda_kernelIN3c108BFloat16EhEEvlNS_27GenericPackedTensorAccessorIT_Lm2ENS_16DefaultPtrTraitsElEEPKT0_PS6_PKS6_ll --------------------------
	.section	.nv.info._ZN2at6native39_GLOBAL__N__cee6930f_7_Loss_cu_5b0651e138nll_loss_forward_no_reduce_cuda_kernelIN3c108BFloat16EhEEvlNS_27GenericPackedTensorAccessorIT_Lm2ENS_16DefaultPtrTraitsElEEPKT0_PS6_PKS6_ll,"",@"SHT_CUDA_INFO"
	.sectionflags	@""
	.align	4


	//----- nvinfo : EIATTR_CUDA_API_VERSION
	.align		4
        /*0000*/ 	.byte	0x04, 0x37
        /*0002*/ 	.short	(.L_1942 - .L_1941)
.L_1941:
        /*0004*/ 	.word	0x00000082


	//----- nvinfo : EIATTR_SW2861232_WAR
	.align		4
.L_1942:
        /*0008*/ 	.byte	0x01, 0x35
	.zero		2


	//----- nvinfo : EIATTR_PARAM_CBANK
	.align		4
        /*000c*/ 	.byte	0x04, 0x0a
        /*000e*/ 	.short	(.L_1944 - .L_1943)
	.align		4
.L_1943:
        /*0010*/ 	.word	index@(.nv.constant0._ZN2at6native39_GLOBAL__N__cee6930f_7_Loss_cu_5b0651e138nll_loss_forward_no_reduce_cuda_kernelIN3c108BFloat16EhEEvlNS_27GenericPackedTensorAccessorIT_Lm2ENS_16DefaultPtrTraitsElEEPKT0_PS6_PKS6_ll)
        /*0014*/ 	.short	0x0160
        /*0016*/ 	.short	0x0058


	//----- nvinfo : EIATTR_CBANK_PARAM_SIZE
	.align		4
.L_1944:
        /*0018*/ 	.byte	0x03, 0x19
        /*001a*/ 	.short	0x0058


	//----- nvinfo : EIATTR_KPARAM_INFO
	.align		4
        /*001c*/ 	.byte	0x04, 0x17
        /*001e*/ 	.short	(.L_1946 - .L_1945)
.L_1945:
        /*0020*/ 	.word	0x00000000
        /*0024*/ 	.short	0x0006
        /*0026*/ 	.short	0x0050
        /*0028*/ 	.byte	0x00, 0xf0, 0x21, 0x00


	//----- nvinfo : EIATTR_KPARAM_INFO
	.align		4
.L_1946:
        /*002c*/ 	.byte	0x04, 0x17
        /*002e*/ 	.short	(.L_1948 - .L_1947)
.L_1947:
        /*0030*/ 	.word	0x00000000
        /*0034*/ 	.short	0x0005
        /*0036*/ 	.short	0x0048
        /*0038*/ 	.byte	0x00, 0xf0, 0x21, 0x00


	//----- nvinfo : EIATTR_KPARAM_INFO
	.align		4
.L_1948:
        /*003c*/ 	.byte	0x04, 0x17
        /*003e*/ 	.short	(.L_1950 - .L_1949)
.L_1949:
        /*0040*/ 	.word	0x00000000
        /*0044*/ 	.short	0x0004
        /*0046*/ 	.short	0x0040
        /*0048*/ 	.byte	0x00, 0xf0, 0x21, 0x00


	//----- nvinfo : EIATTR_KPARAM_INFO
	.align		4
.L_1950:
        /*004c*/ 	.byte	0x04, 0x17
        /*004e*/ 	.short	(.L_1952 - .L_1951)
.L_1951:
        /*0050*/ 	.word	0x00000000
        /*0054*/ 	.short	0x0003
        /*0056*/ 	.short	0x0038
        /*0058*/ 	.byte	0x00, 0xf0, 0x21, 0x00


	//----- nvinfo : EIATTR_KPARAM_INFO
	.align		4
.L_1952:
        /*005c*/ 	.byte	0x04, 0x17
        /*005e*/ 	.short	(.L_1954 - .L_1953)
.L_1953:
        /*0060*/ 	.word	0x00000000
        /*0064*/ 	.short	0x0002
        /*0066*/ 	.short	0x0030
        /*0068*/ 	.byte	0x00, 0xf0, 0x21, 0x00


	//----- nvinfo : EIATTR_KPARAM_INFO
	.align		4
.L_1954:
        /*006c*/ 	.byte	0x04, 0x17
        /*006e*/ 	.short	(.L_1956 - .L_1955)
.L_1955:
        /*0070*/ 	.word	0x00000000
        /*0074*/ 	.short	0x0001
        /*0076*/ 	.short	0x0008
        /*0078*/ 	.byte	0x00, 0xf0, 0xa1, 0x00


	//----- nvinfo : EIATTR_KPARAM_INFO
	.align		4
.L_1956:
        /*007c*/ 	.byte	0x04, 0x17
        /*007e*/ 	.short	(.L_1958 - .L_1957)
.L_1957:
        /*0080*/ 	.word	0x00000000
        /*0084*/ 	.short	0x0000
        /*0086*/ 	.short	0x0000
        /*0088*/ 	.byte	0x00, 0xf0, 0x21, 0x00


	//----- nvinfo : EIATTR_MAXREG_COUNT
	.align		4
.L_1958:
        /*008c*/ 	.byte	0x03, 0x1b
        /*008e*/ 	.short	0x00ff


	//----- nvinfo : EIATTR_EXTERNS
	.align		4
        /*0090*/ 	.byte	0x04, 0x0f
        /*0092*/ 	.short	(.L_1960 - .L_1959)


	//   ....[0]....
	.align		4
.L_1959:
        /*0094*/ 	.word	index@(__assertfail)


	//----- nvinfo : EIATTR_MERCURY_ISA_VERSION
	.align		4
.L_1960:
        /*0098*/ 	.byte	0x03, 0x5f
        /*009a*/ 	.short	0x0000


	//----- nvinfo : EIATTR_SYSCALL_OFFSETS
	.align		4
        /*009c*/ 	.byte	0x04, 0x46
        /*009e*/ 	.short	(.L_1962 - .L_1961)


	//   ....[0]....
.L_1961:
        /*00a0*/ 	.word	0x00000330


	//   ....[1]....
        /*00a4*/ 	.word	0x00000750


	//----- nvinfo : EIATTR_EXIT_INSTR_OFFSETS
	.align		4
.L_1962:
        /*00a8*/ 	.byte	0x04, 0x1c
        /*00aa*/ 	.short	(.L_1964 - .L_1963)


	//   ....[0]....
.L_1963:
        /*00ac*/ 	.word	0x00000070


	//   ....[1]....
        /*00b0*/ 	.word	0x00000500


	//   ....[2]....
        /*00b4*/ 	.word	0x000008b0


	//----- nvinfo : EIATTR_CRS_STACK_SIZE
	.align		4
.L_1964:
        /*00b8*/ 	.byte	0x04, 0x1e
        /*00ba*/ 	.short	(.L_1966 - .L_1965)
.L_1965:
        /*00bc*/ 	.word	0x00000000
.L_1966:


//--------------------- .nv.info._ZN2at6native39_GLOBAL__N__cee6930f_7_Loss_cu_5b0651e138nll_loss_forward_no_reduce_cuda_kernelIN3c104HalfElEEvlNS_27GenericPackedTensorAccessorIT_Lm2ENS_16DefaultPtrTraitsElEEPKT0_PS6_PKS6_ll --------------------------
	.section	.nv.info._ZN2at6native39_GLOBAL__N__cee6930f_7_Loss_cu_5b0651e138nll_loss_forward_no_reduce_cuda_kernelIN3c104HalfElEEvlNS_27GenericPackedTensorAccessorIT_Lm2ENS_16DefaultPtrTraitsElEEPKT0_PS6_PKS6_ll,"",@"SHT_CUDA_INFO"
	.sectionflags	@""
	.align	4


	//----- nvinfo : EIATTR_CUDA_API_VERSION
	.align		4
        /*0000*/ 	.byte	0x04, 0x37
        /*0002*/ 	.short	(.L_1968 - .L_1967)
.L_1967:
        /*0004*/ 	.word	0x00000082


	//----- nvinfo : EIATTR_SW2861232_WAR
	.align		4
.L_1968:
        /*0008*/ 	.byte	0x01, 0x35
	.zero		2


	//----- nvinfo : EIATTR_PARAM_CBANK
	.align		4
        /*000c*/ 	.byte	0x04, 0x0a
        /*000e*/ 	.short	(.L_1970 - .L_1969)
	.align		4
.L_1969:
        /*0010*/ 	.word	index@(.nv.constant0._ZN2at6native39_GLOBAL__N__cee6930f_7_Loss_cu_5b0651e138nll_loss_forward_no_reduce_cuda_kernelIN3c104HalfElEEvlNS_27GenericPackedTensorAccessorIT_Lm2ENS_16DefaultPtrTraitsElEEPKT0_PS6_PKS6_ll)
        /*0014*/ 	.short	0x0160
        /*0016*/ 	.short	0x0058


	//----- nvinfo : EIATTR_CBANK_PARAM_SIZE
	.align		4
.L_1970:
        /*0018*/ 	.byte	0x03, 0x19
        /*001a*/ 	.short	0x0058


	//----- nvinfo : EIATTR_KPARAM_INFO
	.align		4
        /*001c*/ 	.byte	0x04, 0x17
        /*001e*/ 	.short	(.L_1972 - .L_1971)
.L_1971:
        /*0020*/ 	.word	0x00000000
        /*0024*/ 	.short	0x0006
        /*0026*/ 	.short	0x0050
        /*0028*/ 	.byte	0x00, 0xf0, 0x21, 0x00


	//----- nvinfo : EIATTR_KPARAM_INFO
	.align		4
.L_1972:
        /*002c*/ 	.byte	0x04, 0x17
        /*002e*/ 	.short	(.L_1974 - .L_1973)
.L_1973:
        /*0030*/ 	.word	0x00000000
        /*0034*/ 	.short	0x0005
        /*0036*/ 	.short	0x0048
        /*0038*/ 	.byte	0x00, 0xf0, 0x21, 0x00


	//----- nvinfo : EIATTR_KPARAM_INFO
	.align		4
.L_1974:
        /*003c*/ 	.byte	0x04, 0x17
        /*003e*/ 	.short	(.L_1976 - .L_1975)
.L_1975:
        /*0040*/ 	.word	0x00000000
        /*0044*/ 	.short	0x0004
        /*0046*/ 	.short	0x0040
        /*0048*/ 	.byte	0x00, 0xf0, 0x21, 0x00


	//----- nvinfo : EIATTR_KPARAM_INFO
	.align		4
.L_1976:
        /*004c*/ 	.byte	0x04, 0x17
        /*004e*/ 	.short	(.L_1978 - .L_1977)
.L_1977:
        /*0050*/ 	.word	0x00000000
        /*0054*/ 	.short	0x0003
        /*0056*/ 	.short	0x0038
        /*0058*/ 	.byte	0x00, 0xf0, 0x21, 0x00


	//----- nvinfo : EIATTR_KPARAM_INFO
	.align		4
.L_1978:
        /*005c*/ 	.byte	0x04, 0x17
        /*005e*/ 	.short	(.L_1980 - .L_1979)
.L_1979:
        /*0060*/ 	.word	0x00000000
        /*0064*/ 	.short	0x0002
        /*0066*/ 	.short	0x0030
        /*0068*/ 	.byte	0x00, 0xf0, 0x21, 0x00


	//----- nvinfo : EIATTR_KPARAM_INFO
	.align		4
.L_1980:
        /*006c*/ 	.byte	0x04, 0x17
        /*006e*/ 	.short	(.L_1982 - .L_1981)
.L_1981:
        /*0070*/ 	.word	0x00000000
        /*0074*/ 	.short	0x0001
        /*0076*/ 	.short	0x0008
        /*0078*/ 	.byte	0x00, 0xf0, 0xa1, 0x00


	//----- nvinfo : EIATTR_KPARAM_INFO
	.align		4
.L_1982:
        /*007c*/ 	.byte	0x04, 0x17
        /*007e*/ 	.short	(.L_1984 - .L_1983)
.L_1983:
        /*0080*/ 	.word	0x00000000
        /*0084*/ 	.short	0x0000
        /*0086*/ 	.short	0x0000
        /*0088*/ 	.byte	0x00, 0xf0, 0x21, 0x00


	//----- nvinfo : EIATTR_MAXREG_COUNT
	.align		4
.L_1984:
        /*008c*/ 	.byte	0x03, 0x1b
        /*008e*/ 	.short	0x00ff


	//----- nvinfo : EIATTR_EXTERNS
	.align		4
        /*0090*/ 	.byte	0x04, 0x0f
        /*0092*/ 	.short	(.L_1986 - .L_1985)


	//   ....[0]....
	.align		4
.L_1985:
        /*0094*/ 	.word	index@(__assertfail)


	//----- nvinfo : EIATTR_MERCURY_ISA_VERSION
	.align		4
.L_1986:
        /*0098*/ 	.byte	0x03, 0x5f
        /*009a*/ 	.short	0x0000


	//----- nvinfo : EIATTR_SYSCALL_OFFSETS
	.align		4
        /*009c*/ 	.byte	0x04, 0x46
        /*009e*/ 	.short	(.L_1988 - .L_1987)


	//   ....[0]....
.L_1987:
        /*00a0*/ 	.word	0x00000370


	//   ....[1]....
        /*00a4*/ 	.word	0x000007c0


	//----- nvinfo : EIATTR_EXIT_INSTR_OFFSETS
	.align		4
.L_1988:
        /*00a8*/ 	.byte	0x04, 0x1c
        /*00aa*/ 	.short	(.L_1990 - .L_1989)


	//   ....[0]....
.L_1989:
        /*00ac*/ 	.word	0x00000070


	//   ....[1]....
        /*00b0*/ 	.word	0x00000530


	//   ....[2]....
        /*00b4*/ 	.word	0x00000940


	//----- nvinfo : EIATTR_CRS_STACK_SIZE
	.align		4
.L_1990:
        /*00b8*/ 	.byte	0x04, 0x1e
        /*00ba*/ 	.short	(.L_1992 - .L_1991)
.L_1991:
        /*00bc*/ 	.word	0x00000000
.L_1992:


//--------------------- .nv.info._ZN2at6native39_GLOBAL__N__cee6930f_7_Loss_cu_5b0651e138nll_loss_forward_no_reduce_cuda_kernelIN3c104HalfEhEEvlNS_27GenericPackedTensorAccessorIT_Lm2ENS_16DefaultPtrTraitsElEEPKT0_PS6_PKS6_ll --------------------------
	.section	.nv.info._ZN2at6native39_GLOBAL__N__cee6930f_7_Loss_cu_5b0651e138nll_loss_forward_no_reduce_cuda_kernelIN3c104HalfEhEEvlNS_27GenericPackedTensorAccessorIT_Lm2ENS_16DefaultPtrTraitsElEEPKT0_PS6_PKS6_ll,"",@"SHT_CUDA_INFO"
	.sectionflags	@""
	.align	4


	//----- nvinfo : EIATTR_CUDA_API_VERSION
	.align		4
        /*0000*/ 	.byte	0x04, 0x37
        /*0002*/ 	.short	(.L_1994 - .L_1993)
.L_1993:
        /*0004*/ 	.word	0x00000082


	//----- nvinfo : EIATTR_SW2861232_WAR
	.align		4
.L_1994:
        /*0008*/ 	.byte	0x01, 0x35
	.zero		2


	//----- nvinfo : EIATTR_PARAM_CBANK
	.align		4
        /*000c*/ 	.byte	0x04, 0x0a
        /*000e*/ 	.short	(.L_1996 - .L_1995)
	.align		4
.L_1995:
        /*0010*/ 	.word	index@(.nv.constant0._ZN2at6native39_GLOBAL__N__cee6930f_7_Loss_cu_5b0651e138nll_loss_forward_no_reduce_cuda_kernelIN3c104HalfEhEEvlNS_27GenericPackedTensorAccessorIT_Lm2ENS_16DefaultPtrTraitsElEEPKT0_PS6_PKS6_ll)
        /*0014*/ 	.short	0x0160
        /*0016*/ 	.short	0x0058


	//----- nvinfo : EIATTR_CBANK_PARAM_SIZE
	.align		4
.L_1996:
        /*0018*/ 	.byte	0x03, 0x19
        /*001a*/ 	.short	0x0058


	//----- nvinfo : EIATTR_KPARAM_INFO
	.align		4
        /*001c*/ 	.byte	0x04, 0x17
        /*001e*/ 	.short	(.L_1998 - .L_1997)
.L_1997:
        /*0020*/ 	.word	0x00000000
        /*0024*/ 	.short	0x0006
        /*0026*/ 	.short	0x0050
        /*0028*/ 	.byte	0x00, 0xf0, 0x21, 0x00


	//----- nvinfo : EIATTR_KPARAM_INFO
	.align		4
.L_1998:
        /*002c*/ 	.byte	0x04, 0x17
        /*002e*/ 	.short	(.L_2000 - .L_1999)
.L_1999:
        /*0030*/ 	.word	0x00000000
        /*0034*/ 	.short	0x0005
        /*0036*/ 	.short	0x0048
        /*0038*/ 	.byte	0x00, 0xf0, 0x21, 0x00


	//----- nvinfo : EIATTR_KPARAM_INFO
	.align		4
.L_2000:
        /*003c*/ 	.byte	0x04, 0x17
        /*003e*/ 	.short	(.L_2002 - .L_2001)
.L_2001:
        /*0040*/ 	.word	0x00000000
        /*0044*/ 	.short	0x0004
        /*0046*/ 	.short	0x0040
        /*0048*/ 	.byte	0x00, 0xf0, 0x21, 0x00


	//----- nvinfo : EIATTR_KPARAM_INFO
	.align		4
.L_2002:
        /*004c*/ 	.byte	0x04, 0x17
        /*004e*/ 	.short	(.L_2004 - .L_2003)
.L_2003:
        /*0050*/ 	.word	0x00000000
        /*0054*/ 	.short	0x0003
        /*0056*/ 	.short	0x0038
        /*0058*/ 	.byte	0x00, 0xf0, 0x21, 0x00


	//----- nvinfo : EIATTR_KPARAM_INFO
	.align		4
.L_2004:
        /*005c*/ 	.byte	0x04, 0x17
        /*005e*/ 	.short	(.L_2006 - .L_2005)
.L_2005:
        /*0060*/ 	.word	0x00000000
        /*0064*/ 	.short	0x0002
        /*0066*/ 	.short	0x0030
        /*0068*/ 	.byte	0x00, 0xf0, 0x21, 0x00


	//----- nvinfo : EIATTR_KPARAM_INFO
	.align		4
.L_2006:
        /*006c*/ 	.byte	0x04, 0x17
        /*006e*/ 	.short	(.L_2008 - .L_2007)
.L_2007:
        /*0070*/ 	.word	0x00000000
        /*0074*/ 	.short	0x0001
        /*0076*/ 	.short	0x0008
        /*0078*/ 	.byte	0x00, 0xf0, 0xa1, 0x00


	//----- nvinfo : EIATTR_KPARAM_INFO
	.align		4
.L_2008:
        /*007c*/ 	.byte	0x04, 0x17
        /*007e*/ 	.short	(.L_2010 - .L_2009)
.L_2009:
        /*0080*/ 	.word	0x00000000
        /*0084*/ 	.short	0x0000
        /*0086*/ 	.short	0x0000
        /*0088*/ 	.byte	0x00, 0xf0, 0x21, 0x00


	//----- nvinfo : EIATTR_MAXREG_COUNT
	.align		4
.L_2010:
        /*008c*/ 	.byte	0x03, 0x1b
        /*008e*/ 	.short	0x00ff


	//----- nvinfo : EIATTR_EXTERNS
	.align		4
        /*0090*/ 	.byte	0x04, 0x0f
        /*0092*/ 	.short	(.L_2012 - .L_2011)


	//   ....[0]....
	.align		4
.L_2011:
        /*0094*/ 	.word	index@(__assertfail)


	//----- nvinfo : EIATTR_MERCURY_ISA_VERSION
	.align		4
.L_2012:
        /*0098*/ 	.byte	0x03, 0x5f
        /*009a*/ 	.short	0x0000


	//----- nvinfo : EIATTR_SYSCALL_OFFSETS
	.align		4
        /*009c*/ 	.byte	0x04, 0x46
        /*009e*/ 	.short	(.L_2014 - .L_2013)


	//   ....[0]....
.L_2013:
        /*00a0*/ 	.word	0x00000330


	//   ....[1]....
        /*00a4*/ 	.word	0x00000720


	//----- nvinfo : EIATTR_EXIT_INSTR_OFFSETS
	.align		4
.L_2014:
        /*00a8*/ 	.byte	0x04, 0x1c
        /*00aa*/ 	.short	(.L_2016 - .L_2015)


	//   ....[0]....
.L_2015:
        /*00ac*/ 	.word	0x00000070


	//   ....[1]....
        /*00b0*/ 	.word	0x000004d0


	//   ....[2]....
        /*00b4*/ 	.word	0x00000880


	//----- nvinfo : EIATTR_CRS_STACK_SIZE
	.align		4
.L_2016:
        /*00b8*/ 	.byte	0x04, 0x1e
        /*00ba*/ 	.short	(.L_2018 - .L_2017)
.L_2017:
        /*00bc*/ 	.word	0x00000000
.L_2018:


//--------------------- .nv.info._ZN2at6native39_GLOBAL__N__cee6930f_7_Loss_cu_5b0651e138nll_loss_forward_no_reduce_cuda_kernelIflEEvlNS_27GenericPackedTensorAccessorIT_Lm2ENS_16DefaultPtrTraitsElEEPKT0_PS4_PKS4_ll --------------------------
	.section	.nv.info._ZN2at6native39_GLOBAL__N__cee6930f_7_Loss_cu_5b0651e138nll_loss_forward_no_reduce_cuda_kernelIflEEvlNS_27GenericPackedTensorAccessorIT_Lm2ENS_16DefaultPtrTraitsElEEPKT0_PS4_PKS4_ll,"",@"SHT_CUDA_INFO"
	.sectionflags	@""
	.align	4


	//----- nvinfo : EIATTR_CUDA_API_VERSION
	.align		4
        /*0000*/ 	.byte	0x04, 0x37
        /*0002*/ 	.short	(.L_2020 - .L_2019)
.L_2019:
        /*0004*/ 	.word	0x00000082


	//----- nvinfo : EIATTR_SW2861232_WAR
	.align		4
.L_2020:
        /*0008*/ 	.byte	0x01, 0x35
	.zero		2


	//----- nvinfo : EIATTR_PARAM_CBANK
	.align		4
        /*000c*/ 	.byte	0x04, 0x0a
        /*000e*/ 	.short	(.L_2022 - .L_2021)
	.align		4
.L_2021:
        /*0010*/ 	.word	index@(.nv.constant0._ZN2at6native39_GLOBAL__N__cee6930f_7_Loss_cu_5b0651e138nll_loss_forward_no_reduce_cuda_kernelIflEEvlNS_27GenericPackedTensorAccessorIT_Lm2ENS_16DefaultPtrTraitsElEEPKT0_PS4_PKS4_ll)
        /*0014*/ 	.short	0x0160
        /*0016*/ 	.short	0x0058


	//----- nvinfo : EIATTR_CBANK_PARAM_SIZE
	.align		4
.L_2022:
        /*0018*/ 	.byte	0x03, 0x19
        /*001a*/ 	.short	0x0058


	//----- nvinfo : EIATTR_KPARAM_INFO
	.align		4
        /*001c*/ 	.byte	0x04, 0x17
        /*001e*/ 	.short	(.L_2024 - .L_2023)
.L_2023:
        /*0020*/ 	.word	0x00000000
        /*0024*/ 	.short	0x0006
        /*0026*/ 	.short	0x0050
        /*0028*/ 	.byte	0x00, 0xf0, 0x21, 0x00


	//----- nvinfo : EIATTR_KPARAM_INFO
	.align		4
.L_2024:
        /*002c*/ 	.byte	0x04, 0x17
        /*002e*/ 	.short	(.L_2026 - .L_2025)
.L_2025:
        /*0030*/ 	.word	0x00000000
        /*0034*/ 	.short	0x0005
        /*0036*/ 	.short	0x0048
        /*0038*/ 	.byte	0x00, 0xf0, 0x21, 0x00


	//----- nvinfo : EIATTR_KPARAM_INFO
	.align		4
.L_2026:
        /*003c*/ 	.byte	0x04, 0x17
        /*003e*/ 	.short	(.L_2028 - .L_2027)
.L_2027:
        /*0040*/ 	.word	0x00000000
        /*0044*/ 	.short	0x0004
        /*0046*/ 	.short	0x0040
        /*0048*/ 	.byte	0x00, 0xf0, 0x21, 0x00


	//----- nvinfo : EIATTR_KPARAM_INFO
	.align		4
.L_2028:
        /*004c*/ 	.byte	0x04, 0x17
        /*004e*/ 	.short	(.L_2030 - .L_2029)
.L_2029:
        /*0050*/ 	.word	0x00000000
        /*0054*/ 	.short	0x0003
        /*0056*/ 	.short	0x0038
        /*0058*/ 	.byte	0x00, 0xf0, 0x21, 0x00


	//----- nvinfo : EIATTR_KPARAM_INFO
	.align		4
.L_2030:
        /*005c*/ 	.byte	0x04, 0x17
        /*005e*/ 	.short	(.L_2032 - .L_2031)
.L_2031:
        /*0060*/ 	.word	0x00000000
        /*0064*/ 	.short	0x0002
        /*0066*/ 	.short	0x0030
        /*0068*/ 	.byte	0x00, 0xf0, 0x21, 0x00


	//----- nvinfo : EIATTR_KPARAM_INFO
	.align		4
.L_2032:
        /*006c*/ 	.byte	0x04, 0x17
        /*006e*/ 	.short	(.L_2034 - .L_2033)
.L_2033:
        /*0070*/ 	.word	0x00000000
        /*0074*/ 	.short	0x0001
        /*0076*/ 	.short	0x0008
        /*0078*/ 	.byte	0x00, 0xf0, 0xa1, 0x00


	//----- nvinfo : EIATTR_KPARAM_INFO
	.align		4
.L_2034:
        /*007c*/ 	.byte	0x04, 0x17
        /*007e*/ 	.short	(.L_2036 - .L_2035)
.L_2035:
        /*0080*/ 	.word	0x00000000
        /*0084*/ 	.short	0x0000
        /*0086*/ 	.short	0x0000
        /*0088*/ 	.byte	0x00, 0xf0, 0x21, 0x00


	//----- nvinfo : EIATTR_MAXREG_COUNT
	.align		4
.L_2036:
        /*008c*/ 	.byte	0x03, 0x1b
        /*008e*/ 	.short	0x00ff


	//----- nvinfo : EIATTR_EXTERNS
	.align		4
        /*0090*/ 	.byte	0x04, 0x0f
        /*0092*/ 	.short	(.L_2038 - .L_2037)


	//   ....[0]....
	.align		4
.L_2037:
        /*0094*/ 	.word	index@(__assertfail)


	//----- nvinfo : EIATTR_MERCURY_ISA_VERSION
	.align		4
.L_2038:
        /*0098*/ 	.byte	0x03, 0x5f
        /*009a*/ 	.short	0x0000


	//----- nvinfo : EIATTR_SYSCALL_OFFSETS
	.align		4
        /*009c*/ 	.byte	0x04, 0x46
        /*009e*/ 	.short	(.L_2040 - .L_2039)


	//   ....[0]....
.L_2039:
        /*00a0*/ 	.word	0x000003a0


	//   ....[1]....
        /*00a4*/ 	.word	0x000007d0


	//----- nvinfo : EIATTR_EXIT_INSTR_OFFSETS
	.align		4
.L_2040:
        /*00a8*/ 	.byte	0x04, 0x1c
        /*00aa*/ 	.short	(.L_2042 - .L_2041)


	//   ....[0]....
.L_2041:
        /*00ac*/ 	.word	0x00000070


	//   ....[1]....
        /*00b0*/ 	.word	0x00000510


	//   ....[2]....
        /*00b4*/ 	.word	0x00000910


	//----- nvinfo : EIATTR_CRS_STACK_SIZE
	.align		4
.L_2042:
        /*00b8*/ 	.byte	0x04, 0x1e
        /*00ba*/ 	.short	(.L_2044 - .L_2043)
.L_2043:
        /*00bc*/ 	.word	0x00000000
.L_2044:


//--------------------- .nv.info._ZN2at6native39_GLOBAL__N__cee6930f_7_Loss_cu_5b0651e138nll_loss_forward_no_reduce_cuda_kernelIfhEEvlNS_27GenericPackedTensorAccessorIT_Lm2ENS_16DefaultPtrTraitsElEEPKT0_PS4_PKS4_ll --------------------------
	.section	.nv.info._ZN2at6native39_GLOBAL__N__cee6930f_7_Loss_cu_5b0651e138nll_loss_forward_no_reduce_cuda_kernelIfhEEvlNS_27GenericPackedTensorAccessorIT_Lm2ENS_16DefaultPtrTraitsElEEPKT0_PS4_PKS4_ll,"",@"SHT_CUDA_INFO"
	.sectionflags	@""
	.align	4


	//----- nvinfo : EIATTR_CUDA_API_VERSION
	.align		4
        /*0000*/ 	.byte	0x04, 0x37
        /*0002*/ 	.short	(.L_2046 - .L_2045)
.L_2045:
        /*0004*/ 	.word	0x00000082


	//----- nvinfo : EIATTR_SW2861232_WAR
	.align		4
.L_2046:
        /*0008*/ 	.byte	0x01, 0x35
	.zero		2


	//----- nvinfo : EIATTR_PARAM_CBANK
	.align		4
        /*000c*/ 	.byte	0x04, 0x0a
        /*000e*/ 	.short	(.L_2048 - .L_2047)
	.align		4
.L_2047:
        /*0010*/ 	.word	index@(.nv.constant0._ZN2at6native39_GLOBAL__N__cee6930f_7_Loss_cu_5b0651e138nll_loss_forward_no_reduce_cuda_kernelIfhEEvlNS_27GenericPackedTensorAccessorIT_Lm2ENS_16DefaultPtrTraitsElEEPKT0_PS4_PKS4_ll)
        /*0014*/ 	.short	0x0160
        /*0016*/ 	.short	0x0058


	//----- nvinfo : EIATTR_CBANK_PARAM_SIZE
	.align		4
.L_2048:
        /*0018*/ 	.byte	0x03, 0x19
        /*001a*/ 	.short	0x0058


	//----- nvinfo : EIATTR_KPARAM_INFO
	.align		4
        /*001c*/ 	.byte	0x04, 0x17
        /*001e*/ 	.short	(.L_2050 - .L_2049)
.L_2049:
        /*0020*/ 	.word	0x00000000
        /*0024*/ 	.short	0x0006
        /*0026*/ 	.short	0x0050
        /*0028*/ 	.byte	0x00, 0xf0, 0x21, 0x00


	//----- nvinfo : EIATTR_KPARAM_INFO
	.align		4
.L_2050:
        /*002c*/ 	.byte	0x04, 0x17
        /*002e*/ 	.short	(.L_2052 - .L_2051)
.L_2051:
        /*0030*/ 	.word	0x00000000
        /*0034*/ 	.short	0x0005
        /*0036*/ 	.short	0x0048
        /*0038*/ 	.byte	0x00, 0xf0, 0x21, 0x00


	//----- nvinfo : EIATTR_KPARAM_INFO
	.align		4
.L_2052:
        /*003c*/ 	.byte	0x04, 0x17
        /*003e*/ 	.short	(.L_2054 - .L_2053)
.L_2053:
        /*0040*/ 	.word	0x00000000
        /*0044*/ 	.short	0x0004
        /*0046*/ 	.short	0x0040
        /*0048*/ 	.byte	0x00, 0xf0, 0x21, 0x00


	//----- nvinfo : EIATTR_KPARAM_INFO
	.align		4
.L_2054:
        /*004c*/ 	.byte	0x04, 0x17
        /*004e*/ 	.short	(.L_2056 - .L_2055)
.L_2055:
        /*0050*/ 	.word	0x00000000
        /*0054*/ 	.short	0x0003
        /*0056*/ 	.short	0x0038
        /*0058*/ 	.byte	0x00, 0xf0, 0x21, 0x00


	//----- nvinfo : EIATTR_KPARAM_INFO
	.align		4
.L_2056:
        /*005c*/ 	.byte	0x04, 0x17
        /*005e*/ 	.short	(.L_2058 - .L_2057)
.L_2057:
        /*0060*/ 	.word	0x00000000
        /*0064*/ 	.short	0x0002
        /*0066*/ 	.short	0x0030
        /*0068*/ 	.byte	0x00, 0xf0, 0x21, 0x00


	//----- nvinfo : EIATTR_KPARAM_INFO
	.align		4
.L_2058:
        /*006c*/ 	.byte	0x04, 0x17
        /*006e*/ 	.short	(.L_2060 - .L_2059)
.L_2059:
        /*0070*/ 	.word	0x00000000
        /*0074*/ 	.short	0x0001
        /*0076*/ 	.short	0x0008
        /*0078*/ 	.byte	0x00, 0xf0, 0xa1, 0x00


	//----- nvinfo : EIATTR_KPARAM_INFO
	.align		4
.L_2060:
        /*007c*/ 	.byte	0x04, 0x17
        /*007e*/ 	.short	(.L_2062 - .L_2061)
.L_2061:
        /*0080*/ 	.word	0x00000000
        /*0084*/ 	.short	0x0000
        /*0086*/ 	.short	0x0000
        /*0088*/ 	.byte	0x00, 0xf0, 0x21, 0x00


	//----- nvinfo : EIATTR_MAXREG_COUNT
	.align		4
.L_2062:
        /*008c*/ 	.byte	0x03, 0x1b
        /*008e*/ 	.short	0x00ff


	//----- nvinfo : EIATTR_EXTERNS
	.align		4
        /*0090*/ 	.byte	0x04, 0x0f
        /*0092*/ 	.short	(.L_2064 - .L_2063)


	//   ....[0]....
	.align		4
.L_2063:
        /*0094*/ 	.word	index@(__assertfail)


	//----- nvinfo : EIATTR_MERCURY_ISA_VERSION
	.align		4
.L_2064:
        /*0098*/ 	.byte	0x03, 0x5f
        /*009a*/ 	.short	0x0000


	//----- nvinfo : EIATTR_SYSCALL_OFFSETS
	.align		4
        /*009c*/ 	.byte	0x04, 0x46
        /*009e*/ 	.short	(.L_2066 - .L_2065)


	//   ....[0]....
.L_2065:
        /*00a0*/ 	.word	0x00000360


	//   ....[1]....
        /*00a4*/ 	.word	0x00000730


	//----- nvinfo : EIATTR_EXIT_INSTR_OFFSETS
	.align		4
.L_2066:
        /*00a8*/ 	.byte	0x04, 0x1c
        /*00aa*/ 	.short	(.L_2068 - .L_2067)


	//   ....[0]....
.L_2067:
        /*00ac*/ 	.word	0x00000070


	//   ....[1]....
        /*00b0*/ 	.word	0x000004b0


	//   ....[2]....
        /*00b4*/ 	.word	0x00000850


	//----- nvinfo : EIATTR_CRS_STACK_SIZE
	.align		4
.L_2068:
        /*00b8*/ 	.byte	0x04, 0x1e
        /*00ba*/ 	.short	(.L_2070 - .L_2069)
.L_2069:
        /*00bc*/ 	.word	0x00000000
.L_2070:


//--------------------- .nv.info._ZN2at6native39_GLOBAL__N__cee6930f_7_Loss_cu_5b0651e138nll_loss_forward_no_reduce_cuda_kernelIdlEEvlNS_27GenericPackedTensorAccessorIT_Lm2ENS_16DefaultPtrTraitsElEEPKT0_PS4_PKS4_ll --------------------------
	.section	.nv.info._ZN2at6native39_GLOBAL__N__cee6930f_7_Loss_cu_5b0651e138nll_loss_forward_no_reduce_cuda_kernelIdlEEvlNS_27GenericPackedTensorAccessorIT_Lm2ENS_16DefaultPtrTraitsElEEPKT0_PS4_PKS4_ll,"",@"SHT_CUDA_INFO"
	.sectionflags	@""
	.align	4


	//----- nvinfo : EIATTR_CUDA_API_VERSION
	.align		4
        /*0000*/ 	.byte	0x04, 0x37
        /*0002*/ 	.short	(.L_2072 - .L_2071)
.L_2071:
        /*0004*/ 	.word	0x00000082


	//----- nvinfo : EIATTR_SW2861232_WAR
	.align		4
.L_2072:
        /*0008*/ 	.byte	0x01, 0x35
	.zero		2


	//----- nvinfo : EIATTR_PARAM_CBANK
	.align		4
        /*000c*/ 	.byte	0x04, 0x0a
        /*000e*/ 	.short	(.L_2074 - .L_2073)
	.align		4
.L_2073:
        /*0010*/ 	.word	index@(.nv.constant0._ZN2at6native39_GLOBAL__N__cee6930f_7_Loss_cu_5b0651e138nll_loss_forward_no_reduce_cuda_kernelIdlEEvlNS_27GenericPackedTensorAccessorIT_Lm2ENS_16DefaultPtrTraitsElEEPKT0_PS4_PKS4_ll)
        /*0014*/ 	.short	0x0160
        /*0016*/ 	.short	0x0058


	//----- nvinfo : EIATTR_CBANK_PARAM_SIZE
	.align		4
.L_2074:
        /*0018*/ 	.byte	0x03, 0x19
        /*001a*/ 	.short	0x0058


	//----- nvinfo : EIATTR_KPARAM_INFO
	.align		4
        /*001c*/ 	.byte	0x04, 0x17
        /*001e*/ 	.short	(.L_2076 - .L_2075)
.L_2075:
        /*0020*/ 	.word	0x00000000
        /*0024*/ 	.short	0x0006
        /*0026*/ 	.short	0x0050
        /*0028*/ 	.byte	0x00, 0xf0, 0x21, 0x00


	//----- nvinfo : EIATTR_KPARAM_INFO
	.align		4
.L_2076:
        /*002c*/ 	.byte	0x04, 0x17
        /*002e*/ 	.short	(.L_2078 - .L_2077)
.L_2077:
        /*0030*/ 	.word	0x00000000
        /*0034*/ 	.short	0x0005
        /*0036*/ 	.short	0x0048
        /*0038*/ 	.byte	0x00, 0xf0, 0x21, 0x00


	//----- nvinfo : EIATTR_KPARAM_INFO
	.align		4
.L_2078:
        /*003c*/ 	.byte	0x04, 0x17
        /*003e*/ 	.short	(.L_2080 - .L_2079)
.L_2079:
        /*0040*/ 	.word	0x00000000
        /*0044*/ 	.short	0x0004
        /*0046*/ 	.short	0x0040
        /*0048*/ 	.byte	0x00, 0xf0, 0x21, 0x00


	//----- nvinfo : EIATTR_KPARAM_INFO
	.align		4
.L_2080:
        /*004c*/ 	.byte	0x04, 0x17
        /*004e*/ 	.short	(.L_2082 - .L_2081)
.L_2081:
        /*0050*/ 	.word	0x00000000
        /*0054*/ 	.short	0x0003
        /*0056*/ 	.short	0x0038
        /*0058*/ 	.byte	0x00, 0xf0, 0x21, 0x00


	//----- nvinfo : EIATTR_KPARAM_INFO
	.align		4
.L_2082:
        /*005c*/ 	.byte	0x04, 0x17
        /*005e*/ 	.short	(.L_2084 - .L_2083)
.L_2083:
        /*0060*/ 	.word	0x00000000
        /*0064*/ 	.short	0x0002
        /*0066*/ 	.short	0x0030
        /*0068*/ 	.byte	0x00, 0xf0, 0x21, 0x00


	//----- nvinfo : EIATTR_KPARAM_INFO
	.align		4
.L_2084:
        /*006c*/ 	.byte	0x04, 0x17
        /*006e*/ 	.short	(.L_2086 - .L_2085)
.L_2085:
        /*0070*/ 	.word	0x00000000
        /*0074*/ 	.short	0x0001
        /*0076*/ 	.short	0x0008
        /*0078*/ 	.byte	0x00, 0xf0, 0xa1, 0x00


	//----- nvinfo : EIATTR_KPARAM_INFO
	.align		4
.L_2086:
        /*007c*/ 	.byte	0x04, 0x17
        /*007e*/ 	.short	(.L_2088 - .L_2087)
.L_2087:
        /*0080*/ 	.word	0x00000000
        /*0084*/ 	.short	0x0000
        /*0086*/ 	.short	0x0000
        /*0088*/ 	.byte	0x00, 0xf0, 0x21, 0x00


	//----- nvinfo : EIATTR_MAXREG_COUNT
	.align		4
.L_2088:
        /*008c*/ 	.byte	0x03, 0x1b
        /*008e*/ 	.short	0x00ff


	//----- nvinfo : EIATTR_EXTERNS
	.align		4
        /*0090*/ 	.byte	0x04, 0x0f
        /*0092*/ 	.short	(.L_2090 - .L_2089)


	//   ....[0]....
	.align		4
.L_2089:
        /*0094*/ 	.word	index@(__assertfail)


	//----- nvinfo : EIATTR_MERCURY_ISA_VERSION
	.align		4
.L_2090:
        /*0098*/ 	.byte	0x03, 0x5f
        /*009a*/ 	.short	0x0000


	//----- nvinfo : EIATTR_SYSCALL_OFFSETS
	.align		4
        /*009c*/ 	.byte	0x04, 0x46
        /*009e*/ 	.short	(.L_2092 - .L_2091)


	//   ....[0]....
.L_2091:
        /*00a0*/ 	.word	0x000003a0


	//   ....[1]....
        /*00a4*/ 	.word	0x000007e0


	//----- nvinfo : EIATTR_EXIT_INSTR_OFFSETS
	.align		4
.L_2092:
        /*00a8*/ 	.byte	0x04, 0x1c
        /*00aa*/ 	.short	(.L_2094 - .L_2093)


	//   ....[0]....
.L_2093:
        /*00ac*/ 	.word	0x00000070


	//   ....[1]....
        /*00b0*/ 	.word	0x00000520


	//   ....[2]....
        /*00b4*/ 	.word	0x00000920


	//----- nvinfo : EIATTR_CRS_STACK_SIZE
	.align		4
.L_2094:
        /*00b8*/ 	.byte	0x04, 0x1e
        /*00ba*/ 	.short	(.L_2096 - .L_2095)
.L_2095:
        /*00bc*/ 	.word	0x00000000
.L_2096:


//--------------------- .nv.info._ZN2at6native39_GLOBAL__N__cee6930f_7_Loss_cu_5b0651e138nll_loss_forward_no_reduce_cuda_kernelIdhEEvlNS_27GenericPackedTensorAccessorIT_Lm2ENS_16DefaultPtrTraitsElEEPKT0_PS4_PKS4_ll --------------------------
	.section	.nv.info._ZN2at6native39_GLOBAL__N__cee6930f_7_Loss_cu_5b0651e138nll_loss_forward_no_reduce_cuda_kernelIdhEEvlNS_27GenericPackedTensorAccessorIT_Lm2ENS_16DefaultPtrTraitsElEEPKT0_PS4_PKS4_ll,"",@"SHT_CUDA_INFO"
	.sectionflags	@""
	.align	4


	//----- nvinfo : EIATTR_CUDA_API_VERSION
	.align		4
        /*0000*/ 	.byte	0x04, 0x37
        /*0002*/ 	.short	(.L_2098 - .L_2097)
.L_2097:
        /*0004*/ 	.word	0x00000082


	//----- nvinfo : EIATTR_SW2861232_WAR
	.align		4
.L_2098:
        /*0008*/ 	.byte	0x01, 0x35
	.zero		2


	//----- nvinfo : EIATTR_PARAM_CBANK
	.align		4
        /*000c*/ 	.byte	0x04, 0x0a
        /*000e*/ 	.short	(.L_2100 - .L_2099)
	.align		4
.L_2099:
        /*0010*/ 	.word	index@(.nv.constant0._ZN2at6native39_GLOBAL__N__cee6930f_7_Loss_cu_5b0651e138nll_loss_forward_no_reduce_cuda_kernelIdhEEvlNS_27GenericPackedTensorAccessorIT_Lm2ENS_16DefaultPtrTraitsElEEPKT0_PS4_PKS4_ll)
        /*0014*/ 	.short	0x0160
        /*0016*/ 	.short	0x0058


	//----- nvinfo : EIATTR_CBANK_PARAM_SIZE
	.align		4
.L_2100:
        /*0018*/ 	.byte	0x03, 0x19
        /*001a*/ 	.short	0x0058


	//----- nvinfo : EIATTR_KPARAM_INFO
	.align		4
        /*001c*/ 	.byte	0x04, 0x17
        /*001e*/ 	.short	(.L_2102 - .L_2101)
.L_2101:
        /*0020*/ 	.word	0x00000000
        /*0024*/ 	.short	0x0006
        /*0026*/ 	.short	0x0050
        /*0028*/ 	.byte	0x00, 0xf0, 0x21, 0x00


	//----- nvinfo : EIATTR_KPARAM_INFO
	.align		4
.L_2102:
        /*002c*/ 	.byte	0x04, 0x17
        /*002e*/ 	.short	(.L_2104 - .L_2103)
.L_2103:
        /*0030*/ 	.word	0x00000000
        /*0034*/ 	.short	0x0005
        /*0036*/ 	.short	0x0048
        /*0038*/ 	.byte	0x00, 0xf0, 0x21, 0x00


	//----- nvinfo : EIATTR_KPARAM_INFO
	.align		4
.L_2104:
        /*003c*/ 	.byte	0x04, 0x17
        /*003e*/ 	.short	(.L_2106 - .L_2105)
.L_2105:
        /*0040*/ 	.word	0x00000000
        /*0044*/ 	.short	0x0004
        /*0046*/ 	.short	0x0040
        /*0048*/ 	.byte	0x00, 0xf0, 0x21, 0x00


	//----- nvinfo : EIATTR_KPARAM_INFO
	.align		4
.L_2106:
        /*004c*/ 	.byte	0x04, 0x17
        /*004e*/ 	.short	(.L_2108 - .L_2107)
.L_2107:
        /*0050*/ 	.word	0x00000000
        /*0054*/ 	.short	0x0003
        /*0056*/ 	.short	0x0038
        /*0058*/ 	.byte	0x00, 0xf0, 0x21, 0x00


	//----- nvinfo : EIATTR_KPARAM_INFO
	.align		4
.L_2108:
        /*005c*/ 	.byte	0x04, 0x17
        /*005e*/ 	.short	(.L_2110 - .L_2109)
.L_2109:
        /*0060*/ 	.word	0x00000000
        /*0064*/ 	.short	0x0002
        /*0066*/ 	.short	0x0030
        /*0068*/ 	.byte	0x00, 0xf0, 0x21, 0x00


	//----- nvinfo : EIATTR_KPARAM_INFO
	.align		4
.L_2110:
        /*006c*/ 	.byte	0x04, 0x17
        /*006e*/ 	.short	(.L_2112 - .L_2111)
.L_2111:
        /*0070*/ 	.word	0x00000000
        /*0074*/ 	.short	0x0001
        /*0076*/ 	.short	0x0008
        /*0078*/ 	.byte	0x00, 0xf0, 0xa1, 0x00


	//----- nvinfo : EIATTR_KPARAM_INFO
	.align		4
.L_2112:
        /*007c*/ 	.byte	0x04, 0x17
        /*007e*/ 	.short	(.L_2114 - .L_2113)
.L_2113:
        /*0080*/ 	.word	0x00000000
        /*0084*/ 	.short	0x0000
        /*0086*/ 	.short	0x0000
        /*0088*/ 	.byte	0x00, 0xf0, 0x21, 0x00


	//----- nvinfo : EIATTR_MAXREG_COUNT
	.align		4
.L_2114:
        /*008c*/ 	.byte	0x03, 0x1b
        /*008e*/ 	.short	0x00ff


	//----- nvinfo : EIATTR_EXTERNS
	.align		4
        /*0090*/ 	.byte	0x04, 0x0f
        /*0092*/ 	.short	(.L_2116 - .L_2115)


	//   ....[0]....
	.align		4
.L_2115:
        /*0094*/ 	.word	index@(__assertfail)


	//----- nvinfo : EIATTR_MERCURY_ISA_VERSION
	.align		4
.L_2116:
        /*0098*/ 	.byte	0x03, 0x5f
        /*009a*/ 	.short	0x0000


	//----- nvinfo : EIATTR_SYSCALL_OFFSETS
	.align		4
        /*009c*/ 	.byte	0x04, 0x46
        /*009e*/ 	.short	(.L_2118 - .L_2117)


	//   ....[0]....
.L_2117:
        /*00a0*/ 	.word	0x00000360


	//   ....[1]....
        /*00a4*/ 	.word	0x00000740


	//----- nvinfo : EIATTR_EXIT_INSTR_OFFSETS
	.align		4
.L_2118:
        /*00a8*/ 	.byte	0x04, 0x1c
        /*00aa*/ 	.short	(.L_2120 - .L_2119)


	//   ....[0]....
.L_2119:
        /*00ac*/ 	.word	0x00000070


	//   ....[1]....
        /*00b0*/ 	.word	0x000004c0


	//   ....[2]....
        /*00b4*/ 	.word	0x00000860


	//----- nvinfo : EIATTR_CRS_STACK_SIZE
	.align		4
.L_2120:
        /*00b8*/ 	.byte	0x04, 0x1e
        /*00ba*/ 	.short	(.L_2122 - .L_2121)
.L_2121:
        /*00bc*/ 	.word	0x00000000
.L_2122:


//--------------------- .nv.info._ZN2at6native18elementwise_kernelILi128ELi4EZNS0_15gpu_kernel_implIZZZNS0_29binary_cross_entropy_out_cudaERKNS_6TensorES5_RKSt8optionalIS3_ElRS3_ENKUlvE_clEvENKUlvE2_clEvEUlN3c108BFloat16ESE_E_EEvRNS_18TensorIteratorBaseERKT_EUliE_EEviT1_ --------------------------
	.section	.nv.info._ZN2at6native18elementwise_kernelILi128ELi4EZNS0_15gpu_kernel_implIZZZNS0_29binary_cross_entropy_out_cudaERKNS_6TensorES5_RKSt8optionalIS3_ElRS3_ENKUlvE_clEvENKUlvE2_clEvEUlN3c108BFloat16ESE_E_EEvRNS_18TensorIteratorBaseERKT_EUliE_EEviT1_,"",@"SHT_CUDA_INFO"
	.sectionflags	@""
	.align	4


	//----- nvinfo : EIATTR_CUDA_API_VERSION
	.align		4
        /*0000*/ 	.byte	0x04, 0x37
        /*0002*/ 	.short	(.L_2124 - .L_2123)
.L_2123:
        /*0004*/ 	.word	0x00000082


	//----- nvinfo : EIATTR_SW2861232_WAR
	.align		4
.L_2124:
        /*0008*/ 	.byte	0x01, 0x35
	.zero		2


	//----- nvinfo : EIATTR_PARAM_CBANK
	.align		4
        /*000c*/ 	.byte	0x04, 0x0a
        /*000e*/ 	.short	(.L_2126 - .L_2125)
	.align		4
.L_2125:
        /*0010*/ 	.word	index@(.nv.constant0._ZN2at6native18elementwise_kernelILi128ELi4EZNS0_15gpu_kernel_implIZZZNS0_29binary_cross_entropy_out_cudaERKNS_6TensorES5_RKSt8optionalIS3_ElRS3_ENKUlvE_clEvENKUlvE2_clEvEUlN3c108BFloat16ESE_E_EEvRNS_18TensorIteratorBaseERKT_EUliE_EEviT1_)
        /*0014*/ 	.short	0x0160
        /*0016*/ 	.short	0x0290


	//----- nvinfo : EIATTR_CBANK_PARAM_SIZE
	.align		4
.L_2126:
        /*0018*/ 	.byte	0x03, 0x19
        /*001a*/ 	.short	0x0290


	//----- nvinfo : EIATTR_KPARAM_INFO
	.align		4
        /*001c*/ 	.byte	0x04, 0x17
        /*001e*/ 	.short	(.L_2128 - .L_2127)
.L_2127:
        /*0020*/ 	.word	0x00000000
        /*0024*/ 	.short	0x0001
        /*0026*/ 	.short	0x0008
        /*0028*/ 	.byte	0x00, 0xf0, 0x21, 0x0a


	//----- nvinfo : EIATTR_KPARAM_INFO
	.align		4
.L_2128:
        /*002c*/ 	.byte	0x04, 0x17
        /*002e*/ 	.short	(.L_2130 - .L_2129)
.L_2129:
        /*0030*/ 	.word	0x00000000
        /*0034*/ 	.short	0x0000
        /*0036*/ 	.short	0x0000
        /*0038*/ 	.byte	0x00, 0xf0, 0x11, 0x00


	//----- nvinfo : EIATTR_MAXREG_COUNT
	.align		4
.L_2130:
        /*003c*/ 	.byte	0x03, 0x1b
        /*003e*/ 	.short	0x0080


	//----- nvinfo : EIATTR_EXTERNS
	.align		4
        /*0040*/ 	.byte	0x04, 0x0f
        /*0042*/ 	.short	(.L_2132 - .L_2131)


	//   ....[0]....
	.align		4
.L_2131:
        /*0044*/ 	.word	index@(__assertfail)


	//----- nvinfo : EIATTR_MERCURY_ISA_VERSION
	.align		4
.L_2132:
        /*0048*/ 	.byte	0x03, 0x5f
        /*004a*/ 	.short	0x0000


	//----- nvinfo : EIATTR_SYSCALL_OFFSETS
	.align		4
        /*004c*/ 	.byte	0x04, 0x46
        /*004e*/ 	.short	(.L_2134 - .L_2133)


	//   ....[0]....
.L_2133:
        /*0050*/ 	.word	0x00002040


	//   ....[1]....
        /*0054*/ 	.word	0x000030c0


	//   ....[2]....
        /*0058*/ 	.word	0x000032f0


	//   ....[3]....
        /*005c*/ 	.word	0x00003480


	//   ....[4]....
        /*0060*/ 	.word	0x00004740


	//   ....[5]....
        /*0064*/ 	.word	0x00006800


	//   ....[6]....
        /*0068*/ 	.word	0x00007880


	//   ....[7]....
        /*006c*/ 	.word	0x00007ab0


	//   ....[8]....
        /*0070*/ 	.word	0x00007c40


	//   ....[9]....
        /*0074*/ 	.word	0x00008f00


	//   ....[10]....
        /*0078*/ 	.word	0x0000af90


	//   ....[11]....
        /*007c*/ 	.word	0x0000c010


	//   ....[12]....
        /*0080*/ 	.word	0x0000c240


	//   ....[13]....
        /*0084*/ 	.word	0x0000c3d0


	//   ....[14]....
        /*0088*/ 	.word	0x0000d690


	//   ....[15]....
        /*008c*/ 	.word	0x0000f730


	//   ....[16]....
        /*0090*/ 	.word	0x000107b0


	//   ....[17]....
        /*0094*/ 	.word	0x000109e0


	//   ....[18]....
        /*0098*/ 	.word	0x00010b70


	//   ....[19]....
        /*009c*/ 	.word	0x00011e30


	//----- nvinfo : EIATTR_EXIT_INSTR_OFFSETS
	.align		4
.L_2134:
        /*00a0*/ 	.byte	0x04, 0x1c
        /*00a2*/ 	.short	(.L_2136 - .L_2135)


	//   ....[0]....
.L_2135:
        /*00a4*/ 	.word	0x0000d750


	//   ....[1]....
        /*00a8*/ 	.word	0x00011030


	//   ....[2]....
        /*00ac*/ 	.word	0x00011070


	//   ....[3]....
        /*00b0*/ 	.word	0x00011110


	//   ....[4]....
        /*00b4*/ 	.word	0x00011150


	//   ....[5]....
        /*00b8*/ 	.word	0x00011190


	//   ....[6]....
        /*00bc*/ 	.word	0x00011220


	//   ....[7]....
        /*00c0*/ 	.word	0x00011260


	//   ....[8]....
        /*00c4*/ 	.word	0x00011300


	//   ....[9]....
        /*00c8*/ 	.word	0x00011350


	//   ....[10]....
        /*00cc*/ 	.word	0x000113a0


	//   ....[11]....
        /*00d0*/ 	.word	0x00011470


	//   ....[12]....
        /*00d4*/ 	.word	0x000114d0


	//   ....[13]....
        /*00d8*/ 	.word	0x00011660


	//   ....[14]....
        /*00dc*/ 	.word	0x000117c0


	//   ....[15]....
        /*00e0*/ 	.word	0x000117e0


	//   ....[16]....
        /*00e4*/ 	.word	0x000118a0


	//   ....[17]....
        /*00e8*/ 	.word	0x00011a20


	//   ....[18]....
        /*00ec*/ 	.word	0x00011ba0


	//   ....[19]....
        /*00f0*/ 	.word	0x00011d00


	//   ....[20]....
        /*00f4*/ 	.word	0x00011e40


	//   ....[21]....
        /*00f8*/ 	.word	0x00011e80


	//   ....[22]....
        /*00fc*/ 	.word	0x00011ec0


	//----- nvinfo : EIATTR_MAX_THREADS
	.align		4
.L_2136:
        /*0100*/ 	.byte	0x04, 0x05
        /*0102*/ 	.short	(.L_2138 - .L_2137)
.L_2137:
        /*0104*/ 	.word	0x00000080
        /*0108*/ 	.word	0x00000001
        /*010c*/ 	.word	0x00000001


	//----- nvinfo : EIATTR_CRS_STACK_SIZE
	.align		4
.L_2138:
        /*0110*/ 	.byte	0x04, 0x1e
        /*0112*/ 	.short	(.L_2140 - .L_2139)
.L_2139:
        /*0114*/ 	.word	0x00000000
.L_2140:


//--------------------- .nv.info._ZN2at6native27unrolled_elementwise_kernelIZZZNS0_29binary_cross_entropy_out_cudaERKNS_6TensorES4_RKSt8optionalIS2_ElRS2_ENKUlvE_clEvENKUlvE2_clEvEUlN3c108BFloat16ESD_E_St5arrayIPcLm3EELi4E23TrivialOffsetCalculatorILi2EjESI_ILi1EjENS0_6memory12LoadWithCastILi2EEENSL_13StoreWithCastILi1EEEEEviT_T0_T2_T3_T4_T5_ --------------------------
	.section	.nv.info._ZN2at6native27unrolled_elementwise_kernelIZZZNS0_29binary_cross_entropy_out_cudaERKNS_6TensorES4_RKSt8optionalIS2_ElRS2_ENKUlvE_clEvENKUlvE2_clEvEUlN3c108BFloat16ESD_E_St5arrayIPcLm3EELi4E23TrivialOffsetCalculatorILi2EjESI_ILi1EjENS0_6memory12LoadWithCastILi2EEENSL_13StoreWithCastILi1EEEEEviT_T0_T2_T3_T4_T5_,"",@"SHT_CUDA_INFO"
	.sectionflags	@""
	.align	4


	//----- nvinfo : EIATTR_CUDA_API_VERSION
	.align		4
        /*0000*/ 	.byte	0x04, 0x37
        /*0002*/ 	.short	(.L_2142 - .L_2141)
.L_2141:
        /*0004*/ 	.word	0x00000082


	//----- nvinfo : EIATTR_SW2861232_WAR
	.align		4
.L_2142:
        /*0008*/ 	.byte	0x01, 0x35
	.zero		2


	//----- nvinfo : EIATTR_PARAM_CBANK
	.align		4
        /*000c*/ 	.byte	0x04, 0x0a
        /*000e*/ 	.short	(.L_2144 - .L_2143)
	.align		4
.L_2143:
        /*0010*/ 	.word	index@(.nv.constant0._ZN2at6native27unrolled_elementwise_kernelIZZZNS0_29binary_cross_entropy_out_cudaERKNS_6TensorES4_RKSt8optionalIS2_ElRS2_ENKUlvE_clEvENKUlvE2_clEvEUlN3c108BFloat16ESD_E_St5arrayIPcLm3EELi4E23TrivialOffsetCalculatorILi2EjESI_ILi1EjENS0_6memory12LoadWithCastILi2EEENSL_13StoreWithCastILi1EEEEEviT_T0_T2_T3_T4_T5_)
        /*0014*/ 	.short	0x0160
        /*0016*/ 	.short	0x0038


	//----- nvinfo : EIATTR_CBANK_PARAM_SIZE
	.align		4
.L_2144:
        /*0018*/ 	.byte	0x03, 0x19
        /*001a*/ 	.short	0x0038


	//----- nvinfo : EIATTR_KPARAM_INFO
	.align		4
        /*001c*/ 	.byte	0x04, 0x17
        /*001e*/ 	.short	(.L_2146 - .L_2145)
.L_2145:
        /*0020*/ 	.word	0x00000000
        /*0024*/ 	.short	0x0006
        /*0026*/ 	.short	0x0030
        /*0028*/ 	.byte	0x00, 0xf0, 0x21, 0x00


	//----- nvinfo : EIATTR_KPARAM_INFO
	.align		4
.L_2146:
        /*002c*/ 	.byte	0x04, 0x17
        /*002e*/ 	.short	(.L_2148 - .L_2147)
.L_2147:
        /*0030*/ 	.word	0x00000000
        /*0034*/ 	.short	0x0005
        /*0036*/ 	.short	0x0024
        /*0038*/ 	.byte	0x00, 0xf0, 0x31, 0x00


	//----- nvinfo : EIATTR_KPARAM_INFO
	.align		4
.L_2148:
        /*003c*/ 	.byte	0x04, 0x17
        /*003e*/ 	.short	(.L_2150 - .L_2149)
.L_2149:
        /*0040*/ 	.word	0x00000000
        /*0044*/ 	.short	0x0004
        /*0046*/ 	.short	0x0021
        /*0048*/ 	.byte	0x00, 0xf0, 0x05, 0x00


	//----- nvinfo : EIATTR_KPARAM_INFO
	.align		4
.L_2150:
        /*004c*/ 	.byte	0x04, 0x17
        /*004e*/ 	.short	(.L_2152 - .L_2151)
.L_2151:
        /*0050*/ 	.word	0x00000000
        /*0054*/ 	.short	0x0003
        /*0056*/ 	.short	0x0020
        /*0058*/ 	.byte	0x00, 0xf0, 0x05, 0x00


	//----- nvinfo : EIATTR_KPARAM_INFO
	.align		4
.L_2152:
        /*005c*/ 	.byte	0x04, 0x17
        /*005e*/ 	.short	(.L_2154 - .L_2153)
.L_2153:
        /*0060*/ 	.word	0x00000000
        /*0064*/ 	.short	0x0002
        /*0066*/ 	.short	0x0008
        /*0068*/ 	.byte	0x00, 0xf0, 0x61, 0x00


	//----- nvinfo : EIATTR_KPARAM_INFO
	.align		4
.L_2154:
        /*006c*/ 	.byte	0x04, 0x17
        /*006e*/ 	.short	(.L_2156 - .L_2155)
.L_2155:
        /*0070*/ 	.word	0x00000000
        /*0074*/ 	.short	0x0001
        /*0076*/ 	.short	0x0004
        /*0078*/ 	.byte	0x00, 0xf0, 0x05, 0x00


	//----- nvinfo : EIATTR_KPARAM_INFO
	.align		4
.L_2156:
        /*007c*/ 	.byte	0x04, 0x17
        /*007e*/ 	.short	(.L_2158 - .L_2157)
.L_2157:
        /*0080*/ 	.word	0x00000000
        /*0084*/ 	.short	0x0000
        /*0086*/ 	.short	0x0000
        /*0088*/ 	.byte	0x00, 0xf0, 0x11, 0x00


	//----- nvinfo : EIATTR_MAXREG_COUNT
	.align		4
.L_2158:
        /*008c*/ 	.byte	0x03, 0x1b
        /*008e*/ 	.short	0x00ff


	//----- nvinfo : EIATTR_EXTERNS
	.align		4
        /*0090*/ 	.byte	0x04, 0x0f
        /*0092*/ 	.short	(.L_2160 - .L_2159)


	//   ....[0]....
	.align		4
.L_2159:
        /*0094*/ 	.word	index@(__assertfail)


	//----- nvinfo : EIATTR_MERCURY_ISA_VERSION
	.align		4
.L_2160:
        /*0098*/ 	.byte	0x03, 0x5f
        /*009a*/ 	.short	0x0000


	//----- nvinfo : EIATTR_SYSCALL_OFFSETS
	.align		4
        /*009c*/ 	.byte	0x04, 0x46
        /*009e*/ 	.short	(.L_2162 - .L_2161)


	//   ....[0]....
.L_2161:
        /*00a0*/ 	.word	0x000010b0


	//   ....[1]....
        /*00a4*/ 	.word	0x00002130


	//   ....[2]....
        /*00a8*/ 	.word	0x00003230


	//   ....[3]....
        /*00ac*/ 	.word	0x000042b0


	//   ....[4]....
        /*00b0*/ 	.word	0x000053c0


	//   ....[5]....
        /*00b4*/ 	.word	0x00006440


	//   ....[6]....
        /*00b8*/ 	.word	0x00007530


	//   ....[7]....
        /*00bc*/ 	.word	0x000085a0


	//   ....[8]....
        /*00c0*/ 	.word	0x00008820


	//   ....[9]....
        /*00c4*/ 	.word	0x000089b0


	//   ....[10]....
        /*00c8*/ 	.word	0x00008f40


	//   ....[11]....
        /*00cc*/ 	.word	0x000090d0


	//   ....[12]....
        /*00d0*/ 	.word	0x00009660


	//   ....[13]....
        /*00d4*/ 	.word	0x000097f0


	//   ....[14]....
        /*00d8*/ 	.word	0x00009d80


	//   ....[15]....
        /*00dc*/ 	.word	0x00009f10


	//   ....[16]....
        /*00e0*/ 	.word	0x0000b3b0


	//   ....[17]....
        /*00e4*/ 	.word	0x0000c3e0


	//   ....[18]....
        /*00e8*/ 	.word	0x0000d3d0


	//   ....[19]....
        /*00ec*/ 	.word	0x0000e3c0


	//----- nvinfo : EIATTR_EXIT_INSTR_OFFSETS
	.align		4
.L_2162:
        /*00f0*/ 	.byte	0x04, 0x1c
        /*00f2*/ 	.short	(.L_2164 - .L_2163)


	//   ....[0]....
.L_2163:
        /*00f4*/ 	.word	0x0000d490


	//   ....[1]....
        /*00f8*/ 	.word	0x0000d5c0


	//   ....[2]....
        /*00fc*/ 	.word	0x0000d600


	//   ....[3]....
        /*0100*/ 	.word	0x0000d6a0


	//   ....[4]....
        /*0104*/ 	.word	0x0000d6e0


	//   ....[5]....
        /*0108*/ 	.word	0x0000d720


	//   ....[6]....
        /*010c*/ 	.word	0x0000d7b0


	//   ....[7]....
        /*0110*/ 	.word	0x0000d7f0


	//   ....[8]....
        /*0114*/ 	.word	0x0000d890


	//   ....[9]....
        /*0118*/ 	.word	0x0000d8e0


	//   ....[10]....
        /*011c*/ 	.word	0x0000d930


	//   ....[11]....
        /*0120*/ 	.word	0x0000da00


	//   ....[12]....
        /*0124*/ 	.word	0x0000da60


	//   ....[13]....
        /*0128*/ 	.word	0x0000dbf0


	//   ....[14]....
        /*012c*/ 	.word	0x0000dd50


	//   ....[15]....
        /*0130*/ 	.word	0x0000dd70


	//   ....[16]....
        /*0134*/ 	.word	0x0000de30


	//   ....[17]....
        /*0138*/ 	.word	0x0000dfb0


	//   ....[18]....
        /*013c*/ 	.word	0x0000e130


	//   ....[19]....
        /*0140*/ 	.word	0x0000e290


	//   ....[20]....
        /*0144*/ 	.word	0x0000e3d0


	//   ....[21]....
        /*0148*/ 	.word	0x0000e410


	//   ....[22]....
        /*014c*/ 	.word	0x0000e450


	//----- nvinfo : EIATTR_MAX_THREADS
	.align		4
.L_2164:
        /*0150*/ 	.byte	0x04, 0x05
        /*0152*/ 	.short	(.L_2166 - .L_2165)
.L_2165:
        /*0154*/ 	.word	0x00000080
        /*0158*/ 	.word	0x00000001
        /*015c*/ 	.word	0x00000001


	//----- nvinfo : EIATTR_CRS_STACK_SIZE
	.align		4
.L_2166:
        /*0160*/ 	.byte	0x04, 0x1e
        /*0162*/ 	.short	(.L_2168 - .L_2167)
.L_2167:
        /*0164*/ 	.word	0x00000000
.L_2168:


//--------------------- .nv.info._ZN2at6native18elementwise_kernelILi128ELi4EZNS0_22gpu_kernel_impl_nocastIZZZNS0_29binary_cross_entropy_out_cudaERKNS_6TensorES5_RKSt8optionalIS3_ElRS3_ENKUlvE_clEvENKUlvE2_clEvEUlN3c108BFloat16ESE_E_EEvRNS_18TensorIteratorBaseERKT_EUliE_EEviT1_ --------------------------
	.section	.nv.info._ZN2at6native18elementwise_kernelILi128ELi4EZNS0_22gpu_kernel_impl_nocastIZZZNS0_29binary_cross_entropy_out_cudaERKNS_6TensorES5_RKSt8optionalIS3_ElRS3_ENKUlvE_clEvENKUlvE2_clEvEUlN3c108BFloat16ESE_E_EEvRNS_18TensorIteratorBaseERKT_EUliE_EEviT1_,"",@"SHT_CUDA_INFO"
	.sectionflags	@""
	.align	4


	//----- nvinfo : EIATTR_CUDA_API_VERSION
	.align		4
        /*0000*/ 	.byte	0x04, 0x37
        /*0002*/ 	.short	(.L_2170 - .L_2169)
.L_2169:
        /*0004*/ 	.word	0x00000082


	//----- nvinfo : EIATTR_SW2861232_WAR
	.align		4
.L_2170:
        /*0008*/ 	.byte	0x01, 0x35
	.zero		2


	//----- nvinfo : EIATTR_PARAM_CBANK
	.align		4
        /*000c*/ 	.byte	0x04, 0x0a
        /*000e*/ 	.short	(.L_2172 - .L_2171)
	.align		4
.L_2171:
        /*0010*/ 	.word	index@(.nv.constant0._ZN2at6native18elementwise_kernelILi128ELi4EZNS0_22gpu_kernel_impl_nocastIZZZNS0_29binary_cross_entropy_out_cudaERKNS_6TensorES5_RKSt8optionalIS3_ElRS3_ENKUlvE_clEvENKUlvE2_clEvEUlN3c108BFloat16ESE_E_EEvRNS_18TensorIteratorBaseERKT_EUliE_EEviT1_)
        /*0014*/ 	.short	0x0160
        /*0016*/ 	.short	0x0290


	//----- nvinfo : EIATTR_CBANK_PARAM_SIZE
	.align		4
.L_2172:
        /*0018*/ 	.byte	0x03, 0x19
        /*001a*/ 	.short	0x0290


	//----- nvinfo : EIATTR_KPARAM_INFO
	.align		4
        /*001c*/ 	.byte	0x04, 0x17
        /*001e*/ 	.short	(.L_2174 - .L_2173)
.L_2173:
        /*0020*/ 	.word	0x00000000
        /*0024*/ 	.short	0x0001
        /*0026*/ 	.short	0x0008
        /*0028*/ 	.byte	0x00, 0xf0, 0x21, 0x0a


	//----- nvinfo : EIATTR_KPARAM_INFO
	.align		4
.L_2174:
        /*002c*/ 	.byte	0x04, 0x17
        /*002e*/ 	.short	(.L_2176 - .L_2175)
.L_2175:
        /*0030*/ 	.word	0x00000000
        /*0034*/ 	.short	0x0000
        /*0036*/ 	.short	0x0000
        /*0038*/ 	.byte	0x00, 0xf0, 0x11, 0x00


	//----- nvinfo : EIATTR_MAXREG_COUNT
	.align		4
.L_2176:
        /*003c*/ 	.byte	0x03, 0x1b
        /*003e*/ 	.short	0x0080


	//----- nvinfo : EIATTR_EXTERNS
	.align		4
        /*0040*/ 	.byte	0x04, 0x0f
        /*0042*/ 	.short	(.L_2178 - .L_2177)


	//   ....[0]....
	.align		4
.L_2177:
        /*0044*/ 	.word	index@(__assertfail)


	//----- nvinfo : EIATTR_MERCURY_ISA_VERSION
	.align		4
.L_2178:
        /*0048*/ 	.byte	0x03, 0x5f
        /*004a*/ 	.short	0x0000


	//----- nvinfo : EIATTR_SYSCALL_OFFSETS
	.align		4
        /*004c*/ 	.byte	0x04, 0x46
        /*004e*/ 	.short	(.L_2180 - .L_2179)


	//   ....[0]....
.L_2179:
        /*0050*/ 	.word	0x00001240


	//   ....[1]....
        /*0054*/ 	.word	0x000013d0


	//   ....[2]....
        /*0058*/ 	.word	0x000029d0


	//   ....[3]....
        /*005c*/ 	.word	0x00002b60


	//   ....[4]....
        /*0060*/ 	.word	0x00004130


	//   ....[5]....
        /*0064*/ 	.word	0x000042c0


	//   ....[6]....
        /*0068*/ 	.word	0x000058a0


	//   ....[7]....
        /*006c*/ 	.word	0x00005a30


	//----- nvinfo : EIATTR_EXIT_INSTR_OFFSETS
	.align		4
.L_2180:
        /*0070*/ 	.byte	0x04, 0x1c
        /*0072*/ 	.short	(.L_2182 - .L_2181)


	//   ....[0]....
.L_2181:
        /*0074*/ 	.word	0x000046d0


	//   ....[1]....
        /*0078*/ 	.word	0x00005e10


	//----- nvinfo : EIATTR_MAX_THREADS
	.align		4
.L_2182:
        /*007c*/ 	.byte	0x04, 0x05
        /*007e*/ 	.short	(.L_2184 - .L_2183)
.L_2183:
        /*0080*/ 	.word	0x00000080
        /*0084*/ 	.word	0x00000001
        /*0088*/ 	.word	0x00000001


	//----- nvinfo : EIATTR_CRS_STACK_SIZE
	.align		4
.L_2184:
        /*008c*/ 	.byte	0x04, 0x1e
        /*008e*/ 	.short	(.L_2186 - .L_2185)
.L_2185:
        /*0090*/ 	.word	0x00000000
.L_2186:


//--------------------- .nv.info._ZN2at6native27unrolled_elementwise_kernelIZZZNS0_29binary_cross_entropy_out_cudaERKNS_6TensorES4_RKSt8optionalIS2_ElRS2_ENKUlvE_clEvENKUlvE2_clEvEUlN3c108BFloat16ESD_E_St5arrayIPcLm3EELi4E23TrivialOffsetCalculatorILi2EjESI_ILi1EjENS0_6memory15LoadWithoutCastENSL_16StoreWithoutCastEEEviT_T0_T2_T3_T4_T5_ --------------------------
	.section	.nv.info._ZN2at6native27unrolled_elementwise_kernelIZZZNS0_29binary_cross_entropy_out_cudaERKNS_6TensorES4_RKSt8optionalIS2_ElRS2_ENKUlvE_clEvENKUlvE2_clEvEUlN3c108BFloat16ESD_E_St5arrayIPcLm3EELi4E23TrivialOffsetCalculatorILi2EjESI_ILi1EjENS0_6memory15LoadWithoutCastENSL_16StoreWithoutCastEEEviT_T0_T2_T3_T4_T5_,"",@"SHT_CUDA_INFO"
	.sectionflags	@""
	.align	4


	//----- nvinfo : EIATTR_CUDA_API_VERSION
	.align		4
        /*0000*/ 	.byte	0x04, 0x37
        /*0002*/ 	.short	(.L_2188 - .L_2187)
.L_2187:
        /*0004*/ 	.word	0x00000082


	//----- nvinfo : EIATTR_SW2861232_WAR
	.align		4
.L_2188:
        /*0008*/ 	.byte	0x01, 0x35
	.zero		2


	//----- nvinfo : EIATTR_PARAM_CBANK
	.align		4
        /*000c*/ 	.byte	0x04, 0x0a
        /*000e*/ 	.short	(.L_2190 - .L_2189)
	.align		4
.L_2189:
        /*0010*/ 	.word	index@(.nv.constant0._ZN2at6native27unrolled_elementwise_kernelIZZZNS0_29binary_cross_entropy_out_cudaERKNS_6TensorES4_RKSt8optionalIS2_ElRS2_ENKUlvE_clEvENKUlvE2_clEvEUlN3c108BFloat16ESD_E_St5arrayIPcLm3EELi4E23TrivialOffsetCalculatorILi2EjESI_ILi1EjENS0_6memory15LoadWithoutCastENSL_16StoreWithoutCastEEEviT_T0_T2_T3_T4_T5_)
        /*0014*/ 	.short	0x0160
        /*0016*/ 	.short	0x0024


	//----- nvinfo : EIATTR_CBANK_PARAM_SIZE
	.align		4
.L_2190:
        /*0018*/ 	.byte	0x03, 0x19
        /*001a*/ 	.short	0x0024


	//----- nvinfo : EIATTR_KPARAM_INFO
	.align		4
        /*001c*/ 	.byte	0x04, 0x17
        /*001e*/ 	.short	(.L_2192 - .L_2191)
.L_2191:
        /*0020*/ 	.word	0x00000000
        /*0024*/ 	.short	0x0006
        /*0026*/ 	.short	0x0023
        /*0028*/ 	.byte	0x00, 0xf0, 0x05, 0x00


	//----- nvinfo : EIATTR_KPARAM_INFO
	.align		4
.L_2192:
        /*002c*/ 	.byte	0x04, 0x17
        /*002e*/ 	.short	(.L_2194 - .L_2193)
.L_2193:
        /*0030*/ 	.word	0x00000000
        /*0034*/ 	.short	0x0005
        /*0036*/ 	.short	0x0022
        /*0038*/ 	.byte	0x00, 0xf0, 0x05, 0x00


	//----- nvinfo : EIATTR_KPARAM_INFO
	.align		4
.L_2194:
        /*003c*/ 	.byte	0x04, 0x17
        /*003e*/ 	.short	(.L_2196 - .L_2195)
.L_2195:
        /*0040*/ 	.word	0x00000000
        /*0044*/ 	.short	0x0004
        /*0046*/ 	.short	0x0021
        /*0048*/ 	.byte	0x00, 0xf0, 0x05, 0x00


	//----- nvinfo : EIATTR_KPARAM_INFO
	.align		4
.L_2196:
        /*004c*/ 	.byte	0x04, 0x17
        /*004e*/ 	.short	(.L_2198 - .L_2197)
.L_2197:
        /*0050*/ 	.word	0x00000000
        /*0054*/ 	.short	0x0003
        /*0056*/ 	.short	0x0020
        /*0058*/ 	.byte	0x00, 0xf0, 0x05, 0x00


	//----- nvinfo : EIATTR_KPARAM_INFO
	.align		4
.L_2198:
        /*005c*/ 	.byte	0x04, 0x17
        /*005e*/ 	.short	(.L_2200 - .L_2199)
.L_2199:
        /*0060*/ 	.word	0x00000000
        /*0064*/ 	.short	0x0002
        /*0066*/ 	.short	0x0008
        /*0068*/ 	.byte	0x00, 0xf0, 0x61, 0x00


	//----- nvinfo : EIATTR_KPARAM_INFO
	.align		4
.L_2200:
        /*006c*/ 	.byte	0x04, 0x17
        /*006e*/ 	.short	(.L_2202 - .L_2201)
.L_2201:
        /*0070*/ 	.word	0x00000000
        /*0074*/ 	.short	0x0001
        /*0076*/ 	.short	0x0004
        /*0078*/ 	.byte	0x00, 0xf0, 0x05, 0x00


	//----- nvinfo : EIATTR_KPARAM_INFO
	.align		4
.L_2202:
        /*007c*/ 	.byte	0x04, 0x17
        /*007e*/ 	.short	(.L_2204 - .L_2203)
.L_2203:
        /*0080*/ 	.word	0x00000000
        /*0084*/ 	.short	0x0000
        /*0086*/ 	.short	0x0000
        /*0088*/ 	.byte	0x00, 0xf0, 0x11, 0x00


	//----- nvinfo : EIATTR_MAXREG_COUNT
	.align		4
.L_2204:
        /*008c*/ 	.byte	0x03, 0x1b
        /*008e*/ 	.short	0x00ff


	//----- nvinfo : EIATTR_EXTERNS
	.align		4
        /*0090*/ 	.byte	0x04, 0x0f
        /*0092*/ 	.short	(.L_2206 - .L_2205)


	//   ....[0]....
	.align		4
.L_2205:
        /*0094*/ 	.word	index@(__assertfail)


	//----- nvinfo : EIATTR_MERCURY_ISA_VERSION
	.align		4
.L_2206:
        /*0098*/ 	.byte	0x03, 0x5f
        /*009a*/ 	.short	0x0000


	//----- nvinfo : EIATTR_SYSCALL_OFFSETS
	.align		4
        /*009c*/ 	.byte	0x04, 0x46
        /*009e*/ 	.short	(.L_2208 - .L_2207)


	//   ....[0]....
.L_2207:
        /*00a0*/ 	.word	0x00000460


	//   ....[1]....
        /*00a4*/ 	.word	0x000005f0


	//   ....[2]....
        /*00a8*/ 	.word	0x00000b90


	//   ....[3]....
        /*00ac*/ 	.word	0x00000d20


	//   ....[4]....
        /*00b0*/ 	.word	0x000012b0


	//   ....[5]....
        /*00b4*/ 	.word	0x00001440


	//   ....[6]....
        /*00b8*/ 	.word	0x000019d0


	//   ....[7]....
        /*00bc*/ 	.word	0x00001b60


	//----- nvinfo : EIATTR_EXIT_INSTR_OFFSETS
	.align		4
.L_2208:
        /*00c0*/ 	.byte	0x04, 0x1c
        /*00c2*/ 	.short	(.L_2210 - .L_2209)


	//   ....[0]....
.L_2209:
        /*00c4*/ 	.word	0x000020f0


	//   ....[1]....
        /*00c8*/ 	.word	0x00002140


	//----- nvinfo : EIATTR_MAX_THREADS
	.align		4
.L_2210:
        /*00cc*/ 	.byte	0x04, 0x05
        /*00ce*/ 	.short	(.L_2212 - .L_2211)
.L_2211:
        /*00d0*/ 	.word	0x00000080
        /*00d4*/ 	.word	0x00000001
        /*00d8*/ 	.word	0x00000001


	//----- nvinfo : EIATTR_CRS_STACK_SIZE
	.align		4
.L_2212:
        /*00dc*/ 	.byte	0x04, 0x1e
        /*00de*/ 	.short	(.L_2214 - .L_2213)
.L_2213:
        /*00e0*/ 	.word	0x00000000
.L_2214:


//--------------------- .nv.info._ZN2at6native29vectorized_elementwise_kernelILi2EZZZNS0_29binary_cross_entropy_out_cudaERKNS_6TensorES4_RKSt8optionalIS2_ElRS2_ENKUlvE_clEvENKUlvE2_clEvEUlN3c108BFloat16ESD_E_St5arrayIPcLm3EEEEviT0_T1_ --------------------------
	.section	.nv.info._ZN2at6native29vectorized_elementwise_kernelILi2EZZZNS0_29binary_cross_entropy_out_cudaERKNS_6TensorES4_RKSt8optionalIS2_ElRS2_ENKUlvE_clEvENKUlvE2_clEvEUlN3c108BFloat16ESD_E_St5arrayIPcLm3EEEEviT0_T1_,"",@"SHT_CUDA_INFO"
	.sectionflags	@""
	.align	4


	//----- nvinfo : EIATTR_CUDA_API_VERSION
	.align		4
        /*0000*/ 	.byte	0x04, 0x37
        /*0002*/ 	.short	(.L_2216 - .L_2215)
.L_2215:
        /*0004*/ 	.word	0x00000082


	//----- nvinfo : EIATTR_SW2861232_WAR
	.align		4
.L_2216:
        /*0008*/ 	.byte	0x01, 0x35
	.zero		2


	//----- nvinfo : EIATTR_PARAM_CBANK
	.align		4
        /*000c*/ 	.byte	0x04, 0x0a
        /*000e*/ 	.short	(.L_2218 - .L_2217)
	.align		4
.L_2217:
        /*0010*/ 	.word	index@(.nv.constant0._ZN2at6native29vectorized_elementwise_kernelILi2EZZZNS0_29binary_cross_entropy_out_cudaERKNS_6TensorES4_RKSt8optionalIS2_ElRS2_ENKUlvE_clEvENKUlvE2_clEvEUlN3c108BFloat16ESD_E_St5arrayIPcLm3EEEEviT0_T1_)
        /*0014*/ 	.short	0x0160
        /*0016*/ 	.short	0x0020


	//----- nvinfo : EIATTR_CBANK_PARAM_SIZE
	.align		4
.L_2218:
        /*0018*/ 	.byte	0x03, 0x19
        /*001a*/ 	.short	0x0020


	//----- nvinfo : EIATTR_KPARAM_INFO
	.align		4
        /*001c*/ 	.byte	0x04, 0x17
        /*001e*/ 	.short	(.L_2220 - .L_2219)
.L_2219:
        /*0020*/ 	.word	0x00000000
        /*0024*/ 	.short	0x0002
        /*0026*/ 	.short	0x0008
        /*0028*/ 	.byte	0x00, 0xf0, 0x61, 0x00


	//----- nvinfo : EIATTR_KPARAM_INFO
	.align		4
.L_2220:
        /*002c*/ 	.byte	0x04, 0x17
        /*002e*/ 	.short	(.L_2222 - .L_2221)
.L_2221:
        /*0030*/ 	.word	0x00000000
        /*0034*/ 	.short	0x0001
        /*0036*/ 	.short	0x0004
        /*0038*/ 	.byte	0x00, 0xf0, 0x05, 0x00


	//----- nvinfo : EIATTR_KPARAM_INFO
	.align		4
.L_2222:
        /*003c*/ 	.byte	0x04, 0x17
        /*003e*/ 	.short	(.L_2224 - .L_2223)
.L_2223:
        /*0040*/ 	.word	0x00000000
        /*0044*/ 	.short	0x0000
        /*0046*/ 	.short	0x0000
        /*0048*/ 	.byte	0x00, 0xf0, 0x11, 0x00


	//----- nvinfo : EIATTR_MAXREG_COUNT
	.align		4
.L_2224:
        /*004c*/ 	.byte	0x03, 0x1b
        /*004e*/ 	.short	0x00ff


	//----- nvinfo : EIATTR_EXTERNS
	.align		4
        /*0050*/ 	.byte	0x04, 0x0f
        /*0052*/ 	.short	(.L_2226 - .L_2225)


	//   ....[0]....
	.align		4
.L_2225:
        /*0054*/ 	.word	index@(__assertfail)


	//----- nvinfo : EIATTR_MERCURY_ISA_VERSION
	.align		4
.L_2226:
        /*0058*/ 	.byte	0x03, 0x5f
        /*005a*/ 	.short	0x0000


	//----- nvinfo : EIATTR_SYSCALL_OFFSETS
	.align		4
        /*005c*/ 	.byte	0x04, 0x46
        /*005e*/ 	.short	(.L_2228 - .L_2227)


	//   ....[0]....
.L_2227:
        /*0060*/ 	.word	0x000002c0


	//   ....[1]....
        /*0064*/ 	.word	0x00000450


	//   ....[2]....
        /*0068*/ 	.word	0x00000970


	//   ....[3]....
        /*006c*/ 	.word	0x00000b00


	//   ....[4]....
        /*0070*/ 	.word	0x00001020


	//   ....[5]....
        /*0074*/ 	.word	0x000011b0


	//   ....[6]....
        /*0078*/ 	.word	0x000016d0


	//   ....[7]....
        /*007c*/ 	.word	0x00001860


	//   ....[8]....
        /*0080*/ 	.word	0x00001d80


	//   ....[9]....
        /*0084*/ 	.word	0x00001f10


	//   ....[10]....
        /*0088*/ 	.word	0x00002430


	//   ....[11]....
        /*008c*/ 	.word	0x000025c0


	//   ....[12]....
        /*0090*/ 	.word	0x00002ae0


	//   ....[13]....
        /*0094*/ 	.word	0x00002c70


	//   ....[14]....
        /*0098*/ 	.word	0x00003190


	//   ....[15]....
        /*009c*/ 	.word	0x00003320


	//   ....[16]....
        /*00a0*/ 	.word	0x00003e20


	//   ....[17]....
        /*00a4*/ 	.word	0x00003fb0


	//   ....[18]....
        /*00a8*/ 	.word	0x00004550


	//   ....[19]....
        /*00ac*/ 	.word	0x000046e0


	//   ....[20]....
        /*00b0*/ 	.word	0x00004c70


	//   ....[21]....
        /*00b4*/ 	.word	0x00004e00


	//   ....[22]....
        /*00b8*/ 	.word	0x00005390


	//   ....[23]....
        /*00bc*/ 	.word	0x00005520


	//   ....[24]....
        /*00c0*/ 	.word	0x00005ab0


	//   ....[25]....
        /*00c4*/ 	.word	0x00005c40


	//   ....[26]....
        /*00c8*/ 	.word	0x000061d0


	//   ....[27]....
        /*00cc*/ 	.word	0x00006360


	//   ....[28]....
        /*00d0*/ 	.word	0x000068f0


	//   ....[29]....
        /*00d4*/ 	.word	0x00006a80


	//   ....[30]....
        /*00d8*/ 	.word	0x00007010


	//   ....[31]....
        /*00dc*/ 	.word	0x000071a0


	//----- nvinfo : EIATTR_EXIT_INSTR_OFFSETS
	.align		4
.L_2228:
        /*00e0*/ 	.byte	0x04, 0x1c
        /*00e2*/ 	.short	(.L_2230 - .L_2229)


	//   ....[0]....
.L_2229:
        /*00e4*/ 	.word	0x00003780


	//   ....[1]....
        /*00e8*/ 	.word	0x000078f0


	//   ....[2]....
        /*00ec*/ 	.word	0x00007940


	//----- nvinfo : EIATTR_MAX_THREADS
	.align		4
.L_2230:
        /*00f0*/ 	.byte	0x04, 0x05
        /*00f2*/ 	.short	(.L_2232 - .L_2231)
.L_2231:
        /*00f4*/ 	.word	0x00000080
        /*00f8*/ 	.word	0x00000001
        /*00fc*/ 	.word	0x00000001


	//----- nvinfo : EIATTR_CRS_STACK_SIZE
	.align		4
.L_2232:
        /*0100*/ 	.byte	0x04, 0x1e
        /*0102*/ 	.short	(.L_2234 - .L_2233)
.L_2233:
        /*0104*/ 	.word	0x00000000
.L_2234:


//--------------------- .nv.info._ZN2at6native29vectorized_elementwise_kernelILi4EZZZNS0_29binary_cross_entropy_out_cudaERKNS_6TensorES4_RKSt8optionalIS2_ElRS2_ENKUlvE_clEvENKUlvE2_clEvEUlN3c108BFloat16ESD_E_St5arrayIPcLm3EEEEviT0_T1_ --------------------------
	.section	.nv.info._ZN2at6native29vectorized_elementwise_kernelILi4EZZZNS0_29binary_cross_entropy_out_cudaERKNS_6TensorES4_RKSt8optionalIS2_ElRS2_ENKUlvE_clEvENKUlvE2_clEvEUlN3c108BFloat16ESD_E_St5arrayIPcLm3EEEEviT0_T1_,"",@"SHT_CUDA_INFO"
	.sectionflags	@""
	.align	4


	//----- nvinfo : EIATTR_CUDA_API_VERSION
	.align		4
        /*0000*/ 	.byte	0x04, 0x37
        /*0002*/ 	.short	(.L_2236 - .L_2235)
.L_2235:
        /*0004*/ 	.word	0x00000082


	//----- nvinfo : EIATTR_SW2861232_WAR
	.align		4
.L_2236:
        /*0008*/ 	.byte	0x01, 0x35
	.zero		2


	//----- nvinfo : EIATTR_PARAM_CBANK
	.align		4
        /*000c*/ 	.byte	0x04, 0x0a
        /*000e*/ 	.short	(.L_2238 - .L_2237)
	.align		4
.L_2237:
        /*0010*/ 	.word	index@(.nv.constant0._ZN2at6native29vectorized_elementwise_kernelILi4EZZZNS0_29binary_cross_entropy_out_cudaERKNS_6TensorES4_RKSt8optionalIS2_ElRS2_ENKUlvE_clEvENKUlvE2_clEvEUlN3c108BFloat16ESD_E_St5arrayIPcLm3EEEEviT0_T1_)
        /*0014*/ 	.short	0x0160
        /*0016*/ 	.short	0x0020


	//----- nvinfo : EIATTR_CBANK_PARAM_SIZE
	.align		4
.L_2238:
        /*0018*/ 	.byte	0x03, 0x19
        /*001a*/ 	.short	0x0020


	//----- nvinfo : EIATTR_KPARAM_INFO
	.align		4
        /*001c*/ 	.byte	0x04, 0x17
        /*001e*/ 	.short	(.L_2240 - .L_2239)
.L_2239:
        /*0020*/ 	.word	0x00000000
        /*0024*/ 	.short	0x0002
        /*0026*/ 	.short	0x0008
        /*0028*/ 	.byte	0x00, 0xf0, 0x61, 0x00


	//----- nvinfo : EIATTR_KPARAM_INFO
	.align		4
.L_2240:
        /*002c*/ 	.byte	0x04, 0x17
        /*002e*/ 	.short	(.L_2242 - .L_2241)
.L_2241:
        /*0030*/ 	.word	0x00000000
        /*0034*/ 	.short	0x0001
        /*0036*/ 	.short	0x0004
        /*0038*/ 	.byte	0x00, 0xf0, 0x05, 0x00


	//----- nvinfo : EIATTR_KPARAM_INFO
	.align		4
.L_2242:
        /*003c*/ 	.byte	0x04, 0x17
        /*003e*/ 	.short	(.L_2244 - .L_2243)
.L_2243:
        /*0040*/ 	.word	0x00000000
        /*0044*/ 	.short	0x0000
        /*0046*/ 	.short	0x0000
        /*0048*/ 	.byte	0x00, 0xf0, 0x11, 0x00


	//----- nvinfo : EIATTR_MAXREG_COUNT
	.align		4
.L_2244:
        /*004c*/ 	.byte	0x03, 0x1b
        /*004e*/ 	.short	0x00ff


	//----- nvinfo : EIATTR_EXTERNS
	.align		4
        /*0050*/ 	.byte	0x04, 0x0f
        /*0052*/ 	.short	(.L_2246 - .L_2245)


	//   ....[0]....
	.align		4
.L_2245:
        /*0054*/ 	.word	index@(__assertfail)


	//----- nvinfo : EIATTR_MERCURY_ISA_VERSION
	.align		4
.L_2246:
        /*0058*/ 	.byte	0x03, 0x5f
        /*005a*/ 	.short	0x0000


	//----- nvinfo : EIATTR_SYSCALL_OFFSETS
	.align		4
        /*005c*/ 	.byte	0x04, 0x46
        /*005e*/ 	.short	(.L_2248 - .L_2247)


	//   ....[0]....
.L_2247:
        /*0060*/ 	.word	0x00000280


	//   ....[1]....
        /*0064*/ 	.word	0x00000410


	//   ....[2]....
        /*0068*/ 	.word	0x00000930


	//   ....[3]....
        /*006c*/ 	.word	0x00000ac0


	//   ....[4]....
        /*0070*/ 	.word	0x00000fe0


	//   ....[5]....
        /*0074*/ 	.word	0x00001170


	//   ....[6]....
        /*0078*/ 	.word	0x00001690


	//   ....[7]....
        /*007c*/ 	.word	0x00001820


	//   ....[8]....
        /*0080*/ 	.word	0x00001d40


	//   ....[9]....
        /*0084*/ 	.word	0x00001ed0


	//   ....[10]....
        /*0088*/ 	.word	0x000023f0


	//   ....[11]....
        /*008c*/ 	.word	0x00002580


	//   ....[12]....
        /*0090*/ 	.word	0x00002aa0


	//   ....[13]....
        /*0094*/ 	.word	0x00002c30


	//   ....[14]....
        /*0098*/ 	.word	0x00003150


	//   ....[15]....
        /*009c*/ 	.word	0x000032e0


	//   ....[16]....
        /*00a0*/ 	.word	0x00003dc0


	//   ....[17]....
        /*00a4*/ 	.word	0x00003f50


	//   ....[18]....
        /*00a8*/ 	.word	0x000044f0


	//   ....[19]....
        /*00ac*/ 	.word	0x00004680


	//   ....[20]....
        /*00b0*/ 	.word	0x00004c10


	//   ....[21]....
        /*00b4*/ 	.word	0x00004da0


	//   ....[22]....
        /*00b8*/ 	.word	0x00005330


	//   ....[23]....
        /*00bc*/ 	.word	0x000054c0


	//   ....[24]....
        /*00c0*/ 	.word	0x00005a50


	//   ....[25]....
        /*00c4*/ 	.word	0x00005be0


	//   ....[26]....
        /*00c8*/ 	.word	0x00006170


	//   ....[27]....
        /*00cc*/ 	.word	0x00006300


	//   ....[28]....
        /*00d0*/ 	.word	0x00006890


	//   ....[29]....
        /*00d4*/ 	.word	0x00006a20


	//   ....[30]....
        /*00d8*/ 	.word	0x00006fb0


	//   ....[31]....
        /*00dc*/ 	.word	0x00007140


	//----- nvinfo : EIATTR_EXIT_INSTR_OFFSETS
	.align		4
.L_2248:
        /*00e0*/ 	.byte	0x04, 0x1c
        /*00e2*/ 	.short	(.L_2250 - .L_2249)


	//   ....[0]....
.L_2249:
        /*00e4*/ 	.word	0x00003720


	//   ....[1]....
        /*00e8*/ 	.word	0x00007890


	//   ....[2]....
        /*00ec*/ 	.word	0x000078e0


	//----- nvinfo : EIATTR_MAX_THREADS
	.align		4
.L_2250:
        /*00f0*/ 	.byte	0x04, 0x05
        /*00f2*/ 	.short	(.L_2252 - .L_2251)
.L_2251:
        /*00f4*/ 	.word	0x00000080
        /*00f8*/ 	.word	0x00000001
        /*00fc*/ 	.word	0x00000001


	//----- nvinfo : EIATTR_CRS_STACK_SIZE
	.align		4
.L_2252:
        /*0100*/ 	.byte	0x04, 0x1e
        /*0102*/ 	.short	(.L_2254 - .L_2253)
.L_2253:
        /*0104*/ 	.word	0x00000000
.L_2254:


//--------------------- .nv.info._ZN2at6native29vectorized_elementwise_kernelILi8EZZZNS0_29binary_cross_entropy_out_cudaERKNS_6TensorES4_RKSt8optionalIS2_ElRS2_ENKUlvE_clEvENKUlvE2_clEvEUlN3c108BFloat16ESD_E_St5arrayIPcLm3EEEEviT0_T1_ --------------------------
	.section	.nv.info._ZN2at6native29vectorized_elementwise_kernelILi8EZZZNS0_29binary_cross_entropy_out_cudaERKNS_6TensorES4_RKSt8optionalIS2_ElRS2_ENKUlvE_clEvENKUlvE2_clEvEUlN3c108BFloat16ESD_E_St5arrayIPcLm3EEEEviT0_T1_,"",@"SHT_CUDA_INFO"
	.sectionflags	@""
	.align	4


	//----- nvinfo : EIATTR_CUDA_API_VERSION
	.align		4
        /*0000*/ 	.byte	0x04, 0x37
        /*0002*/ 	.short	(.L_2256 - .L_2255)
.L_2255:
        /*0004*/ 	.word	0x00000082


	//----- nvinfo : EIATTR_SW2861232_WAR
	.align		4
.L_2256:
        /*0008*/ 	.byte	0x01, 0x35
	.zero		2


	//----- nvinfo : EIATTR_PARAM_CBANK
	.align		4
        /*000c*/ 	.byte	0x04, 0x0a
        /*000e*/ 	.short	(.L_2258 - .L_2257)
	.align		4
.L_2257:
        /*0010*/ 	.word	index@(.nv.constant0._ZN2at6native29vectorized_elementwise_kernelILi8EZZZNS0_29binary_cross_entropy_out_cudaERKNS_6TensorES4_RKSt8optionalIS2_ElRS2_ENKUlvE_clEvENKUlvE2_clEvEUlN3c108BFloat16ESD_E_St5arrayIPcLm3EEEEviT0_T1_)
        /*0014*/ 	.short	0x0160
        /*0016*/ 	.short	0x0020


	//----- nvinfo : EIATTR_CBANK_PARAM_SIZE
	.align		4
.L_2258:
        /*0018*/ 	.byte	0x03, 0x19
        /*001a*/ 	.short	0x0020


	//----- nvinfo : EIATTR_KPARAM_INFO
	.align		4
        /*001c*/ 	.byte	0x04, 0x17
        /*001e*/ 	.short	(.L_2260 - .L_2259)
.L_2259:
        /*0020*/ 	.word	0x00000000
        /*0024*/ 	.short	0x0002
        /*0026*/ 	.short	0x0008
        /*0028*/ 	.byte	0x00, 0xf0, 0x61, 0x00


	//----- nvinfo : EIATTR_KPARAM_INFO
	.align		4
.L_2260:
        /*002c*/ 	.byte	0x04, 0x17
        /*002e*/ 	.short	(.L_2262 - .L_2261)
.L_2261:
        /*0030*/ 	.word	0x00000000
        /*0034*/ 	.short	0x0001
        /*0036*/ 	.short	0x0004
        /*0038*/ 	.byte	0x00, 0xf0, 0x05, 0x00


	//----- nvinfo : EIATTR_KPARAM_INFO
	.align		4
.L_2262:
        /*003c*/ 	.byte	0x04, 0x17
        /*003e*/ 	.short	(.L_2264 - .L_2263)
.L_2263:
        /*0040*/ 	.word	0x00000000
        /*0044*/ 	.short	0x0000
        /*0046*/ 	.short	0x0000
        /*0048*/ 	.byte	0x00, 0xf0, 0x11, 0x00


	//----- nvinfo : EIATTR_MAXREG_COUNT
	.align		4
.L_2264:
        /*004c*/ 	.byte	0x03, 0x1b
        /*004e*/ 	.short	0x00ff


	//----- nvinfo : EIATTR_MERCURY_ISA_VERSION
	.align		4
        /*0050*/ 	.byte	0x03, 0x5f
        /*0052*/ 	.short	0x0000


	//----- nvinfo : EIATTR_EXIT_INSTR_OFFSETS
	.align		4
        /*0054*/ 	.byte	0x04, 0x1c
        /*0056*/ 	.short	(.L_2266 - .L_2265)


	//   ....[0]....
.L_2265:
        /*0058*/ 	.word	0x00000010


	//----- nvinfo : EIATTR_MAX_THREADS
	.align		4
.L_2266:
        /*005c*/ 	.byte	0x04, 0x05
        /*005e*/ 	.short	(.L_2268 - .L_2267)
.L_2267:
        /*0060*/ 	.word	0x00000080
        /*0064*/ 	.word	0x00000001
        /*0068*/ 	.word	0x00000001
.L_2268:


//--------------------- .nv.info._ZN2at6native18elementwise_kernelILi128ELi4EZNS0_15gpu_kernel_implIZZZNS0_29binary_cross_entropy_out_cudaERKNS_6TensorES5_RKSt8optionalIS3_ElRS3_ENKUlvE_clEvENKUlvE1_clEvEUlN3c104HalfESE_E_EEvRNS_18TensorIteratorBaseERKT_EUliE_EEviT1_ --------------------------
	.section	.nv.info._ZN2at6native18elementwise_kernelILi128ELi4EZNS0_15gpu_kernel_implIZZZNS0_29binary_cross_entropy_out_cudaERKNS_6TensorES5_RKSt8optionalIS3_ElRS3_ENKUlvE_clEvENKUlvE1_clEvEUlN3c104HalfESE_E_EEvRNS_18TensorIteratorBaseERKT_EUliE_EEviT1_,"",@"SHT_CUDA_INFO"
	.sectionflags	@""
	.align	4


	//----- nvinfo : EIATTR_CUDA_API_VERSION
	.align		4
        /*0000*/ 	.byte	0x04, 0x37
        /*0002*/ 	.short	(.L_2270 - .L_2269)
.L_2269:
        /*0004*/ 	.word	0x00000082


	//----- nvinfo : EIATTR_SW2861232_WAR
	.align		4
.L_2270:
        /*0008*/ 	.byte	0x01, 0x35
	.zero		2


	//----- nvinfo : EIATTR_PARAM_CBANK
	.align		4
        /*000c*/ 	.byte	0x04, 0x0a
        /*000e*/ 	.short	(.L_2272 - .L_2271)
	.align		4
.L_2271:
        /*0010*/ 	.word	index@(.nv.constant0._ZN2at6native18elementwise_kernelILi128ELi4EZNS0_15gpu_kernel_implIZZZNS0_29binary_cross_entropy_out_cudaERKNS_6TensorES5_RKSt8optionalIS3_ElRS3_ENKUlvE_clEvENKUlvE1_clEvEUlN3c104HalfESE_E_EEvRNS_18TensorIteratorBaseERKT_EUliE_EEviT1_)
        /*0014*/ 	.short	0x0160
        /*0016*/ 	.short	0x0290


	//----- nvinfo : EIATTR_CBANK_PARAM_SIZE
	.align		4
.L_2272:
        /*0018*/ 	.byte	0x03, 0x19
        /*001a*/ 	.short	0x0290


	//----- nvinfo : EIATTR_KPARAM_INFO
	.align		4
        /*001c*/ 	.byte	0x04, 0x17
        /*001e*/ 	.short	(.L_2274 - .L_2273)
.L_2273:
        /*0020*/ 	.word	0x00000000
        /*0024*/ 	.short	0x0001
        /*0026*/ 	.short	0x0008
        /*0028*/ 	.byte	0x00, 0xf0, 0x21, 0x0a


	//----- nvinfo : EIATTR_KPARAM_INFO
	.align		4
.L_2274:
        /*002c*/ 	.byte	0x04, 0x17
        /*002e*/ 	.short	(.L_2276 - .L_2275)
.L_2275:
        /*0030*/ 	.word	0x00000000
        /*0034*/ 	.short	0x0000
        /*0036*/ 	.short	0x0000
        /*0038*/ 	.byte	0x00, 0xf0, 0x11, 0x00


	//----- nvinfo : EIATTR_MAXREG_COUNT
	.align		4
.L_2276:
        /*003c*/ 	.byte	0x03, 0x1b
        /*003e*/ 	.short	0x0080


	//----- nvinfo : EIATTR_EXTERNS
	.align		4
        /*0040*/ 	.byte	0x04, 0x0f
        /*0042*/ 	.short	(.L_2278 - .L_2277)


	//   ....[0]....
	.align		4
.L_2277:
        /*0044*/ 	.word	index@(__assertfail)


	//----- nvinfo : EIATTR_MERCURY_ISA_VERSION
	.align		4
.L_2278:
        /*0048*/ 	.byte	0x03, 0x5f
        /*004a*/ 	.short	0x0000


	//----- nvinfo : EIATTR_SYSCALL_OFFSETS
	.align		4
        /*004c*/ 	.byte	0x04, 0x46
        /*004e*/ 	.short	(.L_2280 - .L_2279)


	//   ....[0]....
.L_2279:
        /*0050*/ 	.word	0x00002010


	//   ....[1]....
        /*0054*/ 	.word	0x00003060


	//   ....[2]....
        /*0058*/ 	.word	0x00003290


	//   ....[3]....
        /*005c*/ 	.word	0x00003420


	//   ....[4]....
        /*0060*/ 	.word	0x000046c0


	//   ....[5]....
        /*0064*/ 	.word	0x00006750


	//   ....[6]....
        /*0068*/ 	.word	0x000077a0


	//   ....[7]....
        /*006c*/ 	.word	0x000079d0


	//   ....[8]....
        /*0070*/ 	.word	0x00007b60


	//   ....[9]....
        /*0074*/ 	.word	0x00008e00


	//   ....[10]....
        /*0078*/ 	.word	0x0000ae60


	//   ....[11]....
        /*007c*/ 	.word	0x0000beb0


	//   ....[12]....
        /*0080*/ 	.word	0x0000c0e0


	//   ....[13]....
        /*0084*/ 	.word	0x0000c270


	//   ....[14]....
        /*0088*/ 	.word	0x0000d510


	//   ....[15]....
        /*008c*/ 	.word	0x0000f580


	//   ....[16]....
        /*0090*/ 	.word	0x000105d0


	//   ....[17]....
        /*0094*/ 	.word	0x00010800


	//   ....[18]....
        /*0098*/ 	.word	0x00010990


	//   ....[19]....
        /*009c*/ 	.word	0x00011c30


	//----- nvinfo : EIATTR_EXIT_INSTR_OFFSETS
	.align		4
.L_2280:
        /*00a0*/ 	.byte	0x04, 0x1c
        /*00a2*/ 	.short	(.L_2282 - .L_2281)


	//   ....[0]....
.L_2281:
        /*00a4*/ 	.word	0x0000d5d0


	//   ....[1]....
        /*00a8*/ 	.word	0x00010e30


	//   ....[2]....
        /*00ac*/ 	.word	0x00010e70


	//   ....[3]....
        /*00b0*/ 	.word	0x00010f10


	//   ....[4]....
        /*00b4*/ 	.word	0x00010f50


	//   ....[5]....
        /*00b8*/ 	.word	0x00010f90


	//   ....[6]....
        /*00bc*/ 	.word	0x00011020


	//   ....[7]....
        /*00c0*/ 	.word	0x00011040


	//   ....[8]....
        /*00c4*/ 	.word	0x000110e0


	//   ....[9]....
        /*00c8*/ 	.word	0x00011130


	//   ....[10]....
        /*00cc*/ 	.word	0x00011180


	//   ....[11]....
        /*00d0*/ 	.word	0x00011250


	//   ....[12]....
        /*00d4*/ 	.word	0x000112b0


	//   ....[13]....
        /*00d8*/ 	.word	0x00011440


	//   ....[14]....
        /*00dc*/ 	.word	0x000115a0


	//   ....[15]....
        /*00e0*/ 	.word	0x000115e0


	//   ....[16]....
        /*00e4*/ 	.word	0x000116a0


	//   ....[17]....
        /*00e8*/ 	.word	0x00011820


	//   ....[18]....
        /*00ec*/ 	.word	0x000119a0


	//   ....[19]....
        /*00f0*/ 	.word	0x00011b00


	//   ....[20]....
        /*00f4*/ 	.word	0x00011c40


	//   ....[21]....
        /*00f8*/ 	.word	0x00011c80


	//   ....[22]....
        /*00fc*/ 	.word	0x00011cc0


	//----- nvinfo : EIATTR_MAX_THREADS
	.align		4
.L_2282:
        /*0100*/ 	.byte	0x04, 0x05
        /*0102*/ 	.short	(.L_2284 - .L_2283)
.L_2283:
        /*0104*/ 	.word	0x00000080
        /*0108*/ 	.word	0x00000001
        /*010c*/ 	.word	0x00000001


	//----- nvinfo : EIATTR_CRS_STACK_SIZE
	.align		4
.L_2284:
        /*0110*/ 	.byte	0x04, 0x1e
        /*0112*/ 	.short	(.L_2286 - .L_2285)
.L_2285:
        /*0114*/ 	.word	0x00000000
.L_2286:


//--------------------- .nv.info._ZN2at6native27unrolled_elementwise_kernelIZZZNS0_29binary_cross_entropy_out_cudaERKNS_6TensorES4_RKSt8optionalIS2_ElRS2_ENKUlvE_clEvENKUlvE1_clEvEUlN3c104HalfESD_E_St5arrayIPcLm3EELi4E23TrivialOffsetCalculatorILi2EjESI_ILi1EjENS0_6memory12LoadWithCastILi2EEENSL_13StoreWithCastILi1EEEEEviT_T0_T2_T3_T4_T5_ --------------------------
	.section	.nv.info._ZN2at6native27unrolled_elementwise_kernelIZZZNS0_29binary_cross_entropy_out_cudaERKNS_6TensorES4_RKSt8optionalIS2_ElRS2_ENKUlvE_clEvENKUlvE1_clEvEUlN3c104HalfESD_E_St5arrayIPcLm3EELi4E23TrivialOffsetCalculatorILi2EjESI_ILi1EjENS0_6memory12LoadWithCastILi2EEENSL_13StoreWithCastILi1EEEEEviT_T0_T2_T3_T4_T5_,"",@"SHT_CUDA_INFO"
	.sectionflags	@""
	.align	4


	//----- nvinfo : EIATTR_CUDA_API_VERSION
	.align		4
        /*0000*/ 	.byte	0x04, 0x37
        /*0002*/ 	.short	(.L_2288 - .L_2287)
.L_2287:
        /*0004*/ 	.word	0x00000082


	//----- nvinfo : EIATTR_SW2861232_WAR
	.align		4
.L_2288:
        /*0008*/ 	.byte	0x01, 0x35
	.zero		2


	//----- nvinfo : EIATTR_PARAM_CBANK
	.align		4
        /*000c*/ 	.byte	0x04, 0x0a
        /*000e*/ 	.short	(.L_2290 - .L_2289)
	.align		4
.L_2289:
        /*0010*/ 	.word	index@(.nv.constant0._ZN2at6native27unrolled_elementwise_kernelIZZZNS0_29binary_cross_entropy_out_cudaERKNS_6TensorES4_RKSt8optionalIS2_ElRS2_ENKUlvE_clEvENKUlvE1_clEvEUlN3c104HalfESD_E_St5arrayIPcLm3EELi4E23TrivialOffsetCalculatorILi2EjESI_ILi1EjENS0_6memory12LoadWithCastILi2EEENSL_13StoreWithCastILi1EEEEEviT_T0_T2_T3_T4_T5_)
        /*0014*/ 	.short	0x0160
        /*0016*/ 	.short	0x0038


	//----- nvinfo : EIATTR_CBANK_PARAM_SIZE
	.align		4
.L_2290:
        /*0018*/ 	.byte	0x03, 0x19
        /*001a*/ 	.short	0x0038


	//----- nvinfo : EIATTR_KPARAM_INFO
	.align		4
        /*001c*/ 	.byte	0x04, 0x17
        /*001e*/ 	.short	(.L_2292 - .L_2291)
.L_2291:
        /*0020*/ 	.word	0x00000000
        /*0024*/ 	.short	0x0006
        /*0026*/ 	.short	0x0030
        /*0028*/ 	.byte	0x00, 0xf0, 0x21, 0x00


	//----- nvinfo : EIATTR_KPARAM_INFO
	.align		4
.L_2292:
        /*002c*/ 	.byte	0x04, 0x17
        /*002e*/ 	.short	(.L_2294 - .L_2293)
.L_2293:
        /*0030*/ 	.word	0x00000000
        /*0034*/ 	.short	0x0005
        /*0036*/ 	.short	0x0024
        /*0038*/ 	.byte	0x00, 0xf0, 0x31, 0x00


	//----- nvinfo : EIATTR_KPARAM_INFO
	.align		4
.L_2294:
        /*003c*/ 	.byte	0x04, 0x17
        /*003e*/ 	.short	(.L_2296 - .L_2295)
.L_2295:
        /*0040*/ 	.word	0x00000000
        /*0044*/ 	.short	0x0004
        /*0046*/ 	.short	0x0021
        /*0048*/ 	.byte	0x00, 0xf0, 0x05, 0x00


	//----- nvinfo : EIATTR_KPARAM_INFO
	.align		4
.L_2296:
        /*004c*/ 	.byte	0x04, 0x17
        /*004e*/ 	.short	(.L_2298 - .L_2297)
.L_2297:
        /*0050*/ 	.word	0x00000000
        /*0054*/ 	.short	0x0003
        /*0056*/ 	.short	0x0020
        /*0058*/ 	.byte	0x00, 0xf0, 0x05, 0x00


	//----- nvinfo : EIATTR_KPARAM_INFO
	.align		4
.L_2298:
        /*005c*/ 	.byte	0x04, 0x17
        /*005e*/ 	.short	(.L_2300 - .L_2299)
.L_2299:
        /*0060*/ 	.word	0x00000000
        /*0064*/ 	.short	0x0002
        /*0066*/ 	.short	0x0008
        /*0068*/ 	.byte	0x00, 0xf0, 0x61, 0x00


	//----- nvinfo : EIATTR_KPARAM_INFO
	.align		4
.L_2300:
        /*006c*/ 	.byte	0x04, 0x17
        /*006e*/ 	.short	(.L_2302 - .L_2301)
.L_2301:
        /*0070*/ 	.word	0x00000000
        /*0074*/ 	.short	0x0001
        /*0076*/ 	.short	0x0004
        /*0078*/ 	.byte	0x00, 0xf0, 0x05, 0x00


	//----- nvinfo : EIATTR_KPARAM_INFO
	.align		4
.L_2302:
        /*007c*/ 	.byte	0x04, 0x17
        /*007e*/ 	.short	(.L_2304 - .L_2303)
.L_2303:
        /*0080*/ 	.word	0x00000000
        /*0084*/ 	.short	0x0000
        /*0086*/ 	.short	0x0000
        /*0088*/ 	.byte	0x00, 0xf0, 0x11, 0x00


	//----- nvinfo : EIATTR_MAXREG_COUNT
	.align		4
.L_2304:
        /*008c*/ 	.byte	0x03, 0x1b
        /*008e*/ 	.short	0x00ff


	//----- nvinfo : EIATTR_EXTERNS
	.align		4
        /*0090*/ 	.byte	0x04, 0x0f
        /*0092*/ 	.short	(.L_2306 - .L_2305)


	//   ....[0]....
	.align		4
.L_2305:
        /*0094*/ 	.word	index@(__assertfail)


	//----- nvinfo : EIATTR_MERCURY_ISA_VERSION
	.align		4
.L_2306:
        /*0098*/ 	.byte	0x03, 0x5f
        /*009a*/ 	.short	0x0000


	//----- nvinfo : EIATTR_SYSCALL_OFFSETS
	.align		4
        /*009c*/ 	.byte	0x04, 0x46
        /*009e*/ 	.short	(.L_2308 - .L_2307)


	//   ....[0]....
.L_2307:
        /*00a0*/ 	.word	0x00001080


	//   ....[1]....
        /*00a4*/ 	.word	0x000020d0


	//   ....[2]....
        /*00a8*/ 	.word	0x000031a0


	//   ....[3]....
        /*00ac*/ 	.word	0x000041f0


	//   ....[4]....
        /*00b0*/ 	.word	0x000052d0


	//   ....[5]....
        /*00b4*/ 	.word	0x00006320


	//   ....[6]....
        /*00b8*/ 	.word	0x000073e0


	//   ....[7]....
        /*00bc*/ 	.word	0x00008420


	//   ....[8]....
        /*00c0*/ 	.word	0x000086a0


	//   ....[9]....
        /*00c4*/ 	.word	0x00008830


	//   ....[10]....
        /*00c8*/ 	.word	0x00008da0


	//   ....[11]....
        /*00cc*/ 	.word	0x00008f30


	//   ....[12]....
        /*00d0*/ 	.word	0x000094a0


	//   ....[13]....
        /*00d4*/ 	.word	0x00009630


	//   ....[14]....
        /*00d8*/ 	.word	0x00009ba0


	//   ....[15]....
        /*00dc*/ 	.word	0x00009d30


	//   ....[16]....
        /*00e0*/ 	.word	0x0000b1b0


	//   ....[17]....
        /*00e4*/ 	.word	0x0000c1e0


	//   ....[18]....
        /*00e8*/ 	.word	0x0000d1d0


	//   ....[19]....
        /*00ec*/ 	.word	0x0000e1c0


	//----- nvinfo : EIATTR_EXIT_INSTR_OFFSETS
	.align		4
.L_2308:
        /*00f0*/ 	.byte	0x04, 0x1c
        /*00f2*/ 	.short	(.L_2310 - .L_2309)


	//   ....[0]....
.L_2309:
        /*00f4*/ 	.word	0x0000d290


	//   ....[1]....
        /*00f8*/ 	.word	0x0000d3c0


	//   ....[2]....
        /*00fc*/ 	.word	0x0000d400


	//   ....[3]....
        /*0100*/ 	.word	0x0000d4a0


	//   ....[4]....
        /*0104*/ 	.word	0x0000d4e0


	//   ....[5]....
        /*0108*/ 	.word	0x0000d520


	//   ....[6]....
        /*010c*/ 	.word	0x0000d5b0


	//   ....[7]....
        /*0110*/ 	.word	0x0000d5d0


	//   ....[8]....
        /*0114*/ 	.word	0x0000d670


	//   ....[9]....
        /*0118*/ 	.word	0x0000d6c0


	//   ....[10]....
        /*011c*/ 	.word	0x0000d710


	//   ....[11]....
        /*0120*/ 	.word	0x0000d7e0


	//   ....[12]....
        /*0124*/ 	.word	0x0000d840


	//   ....[13]....
        /*0128*/ 	.word	0x0000d9d0


	//   ....[14]....
        /*012c*/ 	.word	0x0000db30


	//   ....[15]....
        /*0130*/ 	.word	0x0000db70


	//   ....[16]....
        /*0134*/ 	.word	0x0000dc30


	//   ....[17]....
        /*0138*/ 	.word	0x0000ddb0


	//   ....[18]....
        /*013c*/ 	.word	0x0000df30


	//   ....[19]....
        /*0140*/ 	.word	0x0000e090


	//   ....[20]....
        /*0144*/ 	.word	0x0000e1d0


	//   ....[21]....
        /*0148*/ 	.word	0x0000e210


	//   ....[22]....
        /*014c*/ 	.word	0x0000e250


	//----- nvinfo : EIATTR_MAX_THREADS
	.align		4
.L_2310:
        /*0150*/ 	.byte	0x04, 0x05
        /*0152*/ 	.short	(.L_2312 - .L_2311)
.L_2311:
        /*0154*/ 	.word	0x00000080
        /*0158*/ 	.word	0x00000001
        /*015c*/ 	.word	0x00000001


	//----- nvinfo : EIATTR_CRS_STACK_SIZE
	.align		4
.L_2312:
        /*0160*/ 	.byte	0x04, 0x1e
        /*0162*/ 	.short	(.L_2314 - .L_2313)
.L_2313:
        /*0164*/ 	.word	0x00000000
.L_2314:


//--------------------- .nv.info._ZN2at6native18elementwise_kernelILi128ELi4EZNS0_22gpu_kernel_impl_nocastIZZZNS0_29binary_cross_entropy_out_cudaERKNS_6TensorES5_RKSt8optionalIS3_ElRS3_ENKUlvE_clEvENKUlvE1_clEvEUlN3c104HalfESE_E_EEvRNS_18TensorIteratorBaseERKT_EUliE_EEviT1_ --------------------------
	.section	.nv.info._ZN2at6native18elementwise_kernelILi128ELi4EZNS0_22gpu_kernel_impl_nocastIZZZNS0_29binary_cross_entropy_out_cudaERKNS_6TensorES5_RKSt8optionalIS3_ElRS3_ENKUlvE_clEvENKUlvE1_clEvEUlN3c104HalfESE_E_EEvRNS_18TensorIteratorBaseERKT_EUliE_EEviT1_,"",@"SHT_CUDA_INFO"
	.sectionflags	@""
	.align	4


	//----- nvinfo : EIATTR_CUDA_API_VERSION
	.align		4
        /*0000*/ 	.byte	0x04, 0x37
        /*0002*/ 	.short	(.L_2316 - .L_2315)
.L_2315:
        /*0004*/ 	.word	0x00000082


	//----- nvinfo : EIATTR_SW2861232_WAR
	.align		4
.L_2316:
        /*0008*/ 	.byte	0x01, 0x35
	.zero		2


	//----- nvinfo : EIATTR_PARAM_CBANK
	.align		4
        /*000c*/ 	.byte	0x04, 0x0a
        /*000e*/ 	.short	(.L_2318 - .L_2317)
	.align		4
.L_2317:
        /*0010*/ 	.word	index@(.nv.constant0._ZN2at6native18elementwise_kernelILi128ELi4EZNS0_22gpu_kernel_impl_nocastIZZZNS0_29binary_cross_entropy_out_cudaERKNS_6TensorES5_RKSt8optionalIS3_ElRS3_ENKUlvE_clEvENKUlvE1_clEvEUlN3c104HalfESE_E_EEvRNS_18TensorIteratorBaseERKT_EUliE_EEviT1_)
        /*0014*/ 	.short	0x0160
        /*0016*/ 	.short	0x0290


	//----- nvinfo : EIATTR_CBANK_PARAM_SIZE
	.align		4
.L_2318:
        /*0018*/ 	.byte	0x03, 0x19
        /*001a*/ 	.short	0x0290


	//----- nvinfo : EIATTR_KPARAM_INFO
	.align		4
        /*001c*/ 	.byte	0x04, 0x17
        /*001e*/ 	.short	(.L_2320 - .L_2319)
.L_2319:
        /*0020*/ 	.word	0x00000000
        /*0024*/ 	.short	0x0001
        /*0026*/ 	.short	0x0008
        /*0028*/ 	.byte	0x00, 0xf0, 0x21, 0x0a


	//----- nvinfo : EIATTR_KPARAM_INFO
	.align		4
.L_2320:
        /*002c*/ 	.byte	0x04, 0x17
        /*002e*/ 	.short	(.L_2322 - .L_2321)
.L_2321:
        /*0030*/ 	.word	0x00000000
        /*0034*/ 	.short	0x0000
        /*0036*/ 	.short	0x0000
        /*0038*/ 	.byte	0x00, 0xf0, 0x11, 0x00


	//----- nvinfo : EIATTR_MAXREG_COUNT
	.align		4
.L_2322:
        /*003c*/ 	.byte	0x03, 0x1b
        /*003e*/ 	.short	0x0080


	//----- nvinfo : EIATTR_EXTERNS
	.align		4
        /*0040*/ 	.byte	0x04, 0x0f
        /*0042*/ 	.short	(.L_2324 - .L_2323)


	//   ....[0]....
	.align		4
.L_2323:
        /*0044*/ 	.word	index@(__assertfail)


	//----- nvinfo : EIATTR_MERCURY_ISA_VERSION
	.align		4
.L_2324:
        /*0048*/ 	.byte	0x03, 0x5f
        /*004a*/ 	.short	0x0000


	//----- nvinfo : EIATTR_SYSCALL_OFFSETS
	.align		4
        /*004c*/ 	.byte	0x04, 0x46
        /*004e*/ 	.short	(.L_2326 - .L_2325)


	//   ....[0]....
.L_2325:
        /*0050*/ 	.word	0x00001240


	//   ....[1]....
        /*0054*/ 	.word	0x000013d0


	//   ....[2]....
        /*0058*/ 	.word	0x000029b0


	//   ....[3]....
        /*005c*/ 	.word	0x00002b40


	//   ....[4]....
        /*0060*/ 	.word	0x000040f0


	//   ....[5]....
        /*0064*/ 	.word	0x00004280


	//   ....[6]....
        /*0068*/ 	.word	0x00005840


	//   ....[7]....
        /*006c*/ 	.word	0x000059d0


	//----- nvinfo : EIATTR_EXIT_INSTR_OFFSETS
	.align		4
.L_2326:
        /*0070*/ 	.byte	0x04, 0x1c
        /*0072*/ 	.short	(.L_2328 - .L_2327)


	//   ....[0]....
.L_2327:
        /*0074*/ 	.word	0x00004670


	//   ....[1]....
        /*0078*/ 	.word	0x00005d90


	//----- nvinfo : EIATTR_MAX_THREADS
	.align		4
.L_2328:
        /*007c*/ 	.byte	0x04, 0x05
        /*007e*/ 	.short	(.L_2330 - .L_2329)
.L_2329:
        /*0080*/ 	.word	0x00000080
        /*0084*/ 	.word	0x00000001
        /*0088*/ 	.word	0x00000001


	//----- nvinfo : EIATTR_CRS_STACK_SIZE
	.align		4
.L_2330:
        /*008c*/ 	.byte	0x04, 0x1e
        /*008e*/ 	.short	(.L_2332 - .L_2331)
.L_2331:
        /*0090*/ 	.word	0x00000000
.L_2332:


//--------------------- .nv.info._ZN2at6native27unrolled_elementwise_kernelIZZZNS0_29binary_cross_entropy_out_cudaERKNS_6TensorES4_RKSt8optionalIS2_ElRS2_ENKUlvE_clEvENKUlvE1_clEvEUlN3c104HalfESD_E_St5arrayIPcLm3EELi4E23TrivialOffsetCalculatorILi2EjESI_ILi1EjENS0_6memory15LoadWithoutCastENSL_16StoreWithoutCastEEEviT_T0_T2_T3_T4_T5_ --------------------------
	.section	.nv.info._ZN2at6native27unrolled_elementwise_kernelIZZZNS0_29binary_cross_entropy_out_cudaERKNS_6TensorES4_RKSt8optionalIS2_ElRS2_ENKUlvE_clEvENKUlvE1_clEvEUlN3c104HalfESD_E_St5arrayIPcLm3EELi4E23TrivialOffsetCalculatorILi2EjESI_ILi1EjENS0_6memory15LoadWithoutCastENSL_16StoreWithoutCastEEEviT_T0_T2_T3_T4_T5_,"",@"SHT_CUDA_INFO"
	.sectionflags	@""
	.align	4


	//----- nvinfo : EIATTR_CUDA_API_VERSION
	.align		4
        /*0000*/ 	.byte	0x04, 0x37
        /*0002*/ 	.short	(.L_2334 - .L_2333)
.L_2333:
        /*0004*/ 	.word	0x00000082


	//----- nvinfo : EIATTR_SW2861232_WAR
	.align		4
.L_2334:
        /*0008*/ 	.byte	0x01, 0x35
	.zero		2


	//----- nvinfo : EIATTR_PARAM_CBANK
	.align		4
        /*000c*/ 	.byte	0x04, 0x0a
        /*000e*/ 	.short	(.L_2336 - .L_2335)
	.align		4
.L_2335:
        /*0010*/ 	.word	index@(.nv.constant0._ZN2at6native27unrolled_elementwise_kernelIZZZNS0_29binary_cross_entropy_out_cudaERKNS_6TensorES4_RKSt8optionalIS2_ElRS2_ENKUlvE_clEvENKUlvE1_clEvEUlN3c104HalfESD_E_St5arrayIPcLm3EELi4E23TrivialOffsetCalculatorILi2EjESI_ILi1EjENS0_6memory15LoadWithoutCastENSL_16StoreWithoutCastEEEviT_T0_T2_T3_T4_T5_)
        /*0014*/ 	.short	0x0160
        /*0016*/ 	.short	0x0024


	//----- nvinfo : EIATTR_CBANK_PARAM_SIZE
	.align		4
.L_2336:
        /*0018*/ 	.byte	0x03, 0x19
        /*001a*/ 	.short	0x0024


	//----- nvinfo : EIATTR_KPARAM_INFO
	.align		4
        /*001c*/ 	.byte	0x04, 0x17
        /*001e*/ 	.short	(.L_2338 - .L_2337)
.L_2337:
        /*0020*/ 	.word	0x00000000
        /*0024*/ 	.short	0x0006
        /*0026*/ 	.short	0x0023
        /*0028*/ 	.byte	0x00, 0xf0, 0x05, 0x00


	//----- nvinfo : EIATTR_KPARAM_INFO
	.align		4
.L_2338:
        /*002c*/ 	.byte	0x04, 0x17
        /*002e*/ 	.short	(.L_2340 - .L_2339)
.L_2339:
        /*0030*/ 	.word	0x00000000
        /*0034*/ 	.short	0x0005
        /*0036*/ 	.short	0x0022
        /*0038*/ 	.byte	0x00, 0xf0, 0x05, 0x00


	//----- nvinfo : EIATTR_KPARAM_INFO
	.align		4
.L_2340:
        /*003c*/ 	.byte	0x04, 0x17
        /*003e*/ 	.short	(.L_2342 - .L_2341)
.L_2341:
        /*0040*/ 	.word	0x00000000
        /*0044*/ 	.short	0x0004
        /*0046*/ 	.short	0x0021
        /*0048*/ 	.byte	0x00, 0xf0, 0x05, 0x00


	//----- nvinfo : EIATTR_KPARAM_INFO
	.align		4
.L_2342:
        /*004c*/ 	.byte	0x04, 0x17
        /*004e*/ 	.short	(.L_2344 - .L_2343)
.L_2343:
        /*0050*/ 	.word	0x00000000
        /*0054*/ 	.short	0x0003
        /*0056*/ 	.short	0x0020
        /*0058*/ 	.byte	0x00, 0xf0, 0x05, 0x00


	//----- nvinfo : EIATTR_KPARAM_INFO
	.align		4
.L_2344:
        /*005c*/ 	.byte	0x04, 0x17
        /*005e*/ 	.short	(.L_2346 - .L_2345)
.L_2345:
        /*0060*/ 	.word	0x00000000
        /*0064*/ 	.short	0x0002
        /*0066*/ 	.short	0x0008
        /*0068*/ 	.byte	0x00, 0xf0, 0x61, 0x00


	//----- nvinfo : EIATTR_KPARAM_INFO
	.align		4
.L_2346:
        /*006c*/ 	.byte	0x04, 0x17
        /*006e*/ 	.short	(.L_2348 - .L_2347)
.L_2347:
        /*0070*/ 	.word	0x00000000
        /*0074*/ 	.short	0x0001
        /*0076*/ 	.short	0x0004
        /*0078*/ 	.byte	0x00, 0xf0, 0x05, 0x00


	//----- nvinfo : EIATTR_KPARAM_INFO
	.align		4
.L_2348:
        /*007c*/ 	.byte	0x04, 0x17
        /*007e*/ 	.short	(.L_2350 - .L_2349)
.L_2349:
        /*0080*/ 	.word	0x00000000
        /*0084*/ 	.short	0x0000
        /*0086*/ 	.short	0x0000
        /*0088*/ 	.byte	0x00, 0xf0, 0x11, 0x00


	//----- nvinfo : EIATTR_MAXREG_COUNT
	.align		4
.L_2350:
        /*008c*/ 	.byte	0x03, 0x1b
        /*008e*/ 	.short	0x00ff


	//----- nvinfo : EIATTR_EXTERNS
	.align		4
        /*0090*/ 	.byte	0x04, 0x0f
        /*0092*/ 	.short	(.L_2352 - .L_2351)


	//   ....[0]....
	.align		4
.L_2351:
        /*0094*/ 	.word	index@(__assertfail)


	//----- nvinfo : EIATTR_MERCURY_ISA_VERSION
	.align		4
.L_2352:
        /*0098*/ 	.byte	0x03, 0x5f
        /*009a*/ 	.short	0x0000


	//----- nvinfo : EIATTR_SYSCALL_OFFSETS
	.align		4
        /*009c*/ 	.byte	0x04, 0x46
        /*009e*/ 	.short	(.L_2354 - .L_2353)


	//   ....[0]....
.L_2353:
        /*00a0*/ 	.word	0x00000460


	//   ....[1]....
        /*00a4*/ 	.word	0x000005f0


	//   ....[2]....
        /*00a8*/ 	.word	0x00000b70


	//   ....[3]....
        /*00ac*/ 	.word	0x00000d00


	//   ....[4]....
        /*00b0*/ 	.word	0x00001270


	//   ....[5]....
        /*00b4*/ 	.word	0x00001400


	//   ....[6]....
        /*00b8*/ 	.word	0x00001970


	//   ....[7]....
        /*00bc*/ 	.word	0x00001b00


	//----- nvinfo : EIATTR_EXIT_INSTR_OFFSETS
	.align		4
.L_2354:
        /*00c0*/ 	.byte	0x04, 0x1c
        /*00c2*/ 	.short	(.L_2356 - .L_2355)


	//   ....[0]....
.L_2355:
        /*00c4*/ 	.word	0x00002070


	//   ....[1]....
        /*00c8*/ 	.word	0x000020c0


	//----- nvinfo : EIATTR_MAX_THREADS
	.align		4
.L_2356:
        /*00cc*/ 	.byte	0x04, 0x05
        /*00ce*/ 	.short	(.L_2358 - .L_2357)
.L_2357:
        /*00d0*/ 	.word	0x00000080
        /*00d4*/ 	.word	0x00000001
        /*00d8*/ 	.word	0x00000001


	//----- nvinfo : EIATTR_CRS_STACK_SIZE
	.align		4
.L_2358:
        /*00dc*/ 	.byte	0x04, 0x1e
        /*00de*/ 	.short	(.L_2360 - .L_2359)
.L_2359:
        /*00e0*/ 	.word	0x00000000
.L_2360:


//--------------------- .nv.info._ZN2at6native29vectorized_elementwise_kernelILi2EZZZNS0_29binary_cross_entropy_out_cudaERKNS_6TensorES4_RKSt8optionalIS2_ElRS2_ENKUlvE_clEvENKUlvE1_clEvEUlN3c104HalfESD_E_St5arrayIPcLm3EEEEviT0_T1_ --------------------------
	.section	.nv.info._ZN2at6native29vectorized_elementwise_kernelILi2EZZZNS0_29binary_cross_entropy_out_cudaERKNS_6TensorES4_RKSt8optionalIS2_ElRS2_ENKUlvE_clEvENKUlvE1_clEvEUlN3c104HalfESD_E_St5arrayIPcLm3EEEEviT0_T1_,"",@"SHT_CUDA_INFO"
	.sectionflags	@""
	.align	4


	//----- nvinfo : EIATTR_CUDA_API_VERSION
	.align		4
        /*0000*/ 	.byte	0x04, 0x37
        /*0002*/ 	.short	(.L_2362 - .L_2361)
.L_2361:
        /*0004*/ 	.word	0x00000082


	//----- nvinfo : EIATTR_SW2861232_WAR
	.align		4
.L_2362:
        /*0008*/ 	.byte	0x01, 0x35
	.zero		2


	//----- nvinfo : EIATTR_PARAM_CBANK
	.align		4
        /*000c*/ 	.byte	0x04, 0x0a
        /*000e*/ 	.short	(.L_2364 - .L_2363)
	.align		4
.L_2363:
        /*0010*/ 	.word	index@(.nv.constant0._ZN2at6native29vectorized_elementwise_kernelILi2EZZZNS0_29binary_cross_entropy_out_cudaERKNS_6TensorES4_RKSt8optionalIS2_ElRS2_ENKUlvE_clEvENKUlvE1_clEvEUlN3c104HalfESD_E_St5arrayIPcLm3EEEEviT0_T1_)
        /*0014*/ 	.short	0x0160
        /*0016*/ 	.short	0x0020


	//----- nvinfo : EIATTR_CBANK_PARAM_SIZE
	.align		4
.L_2364:
        /*0018*/ 	.byte	0x03, 0x19
        /*001a*/ 	.short	0x0020


	//----- nvinfo : EIATTR_KPARAM_INFO
	.align		4
        /*001c*/ 	.byte	0x04, 0x17
        /*001e*/ 	.short	(.L_2366 - .L_2365)
.L_2365:
        /*0020*/ 	.word	0x00000000
        /*0024*/ 	.short	0x0002
        /*0026*/ 	.short	0x0008
        /*0028*/ 	.byte	0x00, 0xf0, 0x61, 0x00


	//----- nvinfo : EIATTR_KPARAM_INFO
	.align		4
.L_2366:
        /*002c*/ 	.byte	0x04, 0x17
        /*002e*/ 	.short	(.L_2368 - .L_2367)
.L_2367:
        /*0030*/ 	.word	0x00000000
        /*0034*/ 	.short	0x0001
        /*0036*/ 	.short	0x0004
        /*0038*/ 	.byte	0x00, 0xf0, 0x05, 0x00


	//----- nvinfo : EIATTR_KPARAM_INFO
	.align		4
.L_2368:
        /*003c*/ 	.byte	0x04, 0x17
        /*003e*/ 	.short	(.L_2370 - .L_2369)
.L_2369:
        /*0040*/ 	.word	0x00000000
        /*0044*/ 	.short	0x0000
        /*0046*/ 	.short	0x0000
        /*0048*/ 	.byte	0x00, 0xf0, 0x11, 0x00


	//----- nvinfo : EIATTR_MAXREG_COUNT
	.align		4
.L_2370:
        /*004c*/ 	.byte	0x03, 0x1b
        /*004e*/ 	.short	0x00ff


	//----- nvinfo : EIATTR_EXTERNS
	.align		4
        /*0050*/ 	.byte	0x04, 0x0f
        /*0052*/ 	.short	(.L_2372 - .L_2371)


	//   ....[0]....
	.align		4
.L_2371:
        /*0054*/ 	.word	index@(__assertfail)


	//----- nvinfo : EIATTR_MERCURY_ISA_VERSION
	.align		4
.L_2372:
        /*0058*/ 	.byte	0x03, 0x5f
        /*005a*/ 	.short	0x0000


	//----- nvinfo : EIATTR_SYSCALL_OFFSETS
	.align		4
        /*005c*/ 	.byte	0x04, 0x46
        /*005e*/ 	.short	(.L_2374 - .L_2373)


	//   ....[0]....
.L_2373:
        /*0060*/ 	.word	0x000002c0


	//   ....[1]....
        /*0064*/ 	.word	0x00000450


	//   ....[2]....
        /*0068*/ 	.word	0x00000970


	//   ....[3]....
        /*006c*/ 	.word	0x00000b00


	//   ....[4]....
        /*0070*/ 	.word	0x00001020


	//   ....[5]....
        /*0074*/ 	.word	0x000011b0


	//   ....[6]....
        /*0078*/ 	.word	0x000016d0


	//   ....[7]....
        /*007c*/ 	.word	0x00001860


	//   ....[8]....
        /*0080*/ 	.word	0x00001d80


	//   ....[9]....
        /*0084*/ 	.word	0x00001f10


	//   ....[10]....
        /*0088*/ 	.word	0x00002430


	//   ....[11]....
        /*008c*/ 	.word	0x000025c0


	//   ....[12]....
        /*0090*/ 	.word	0x00002ae0


	//   ....[13]....
        /*0094*/ 	.word	0x00002c70


	//   ....[14]....
        /*0098*/ 	.word	0x00003190


	//   ....[15]....
        /*009c*/ 	.word	0x00003320


	//   ....[16]....
        /*00a0*/ 	.word	0x00003e20


	//   ....[17]....
        /*00a4*/ 	.word	0x00003fb0


	//   ....[18]....
        /*00a8*/ 	.word	0x00004530


	//   ....[19]....
        /*00ac*/ 	.word	0x000046c0


	//   ....[20]....
        /*00b0*/ 	.word	0x00004c30


	//   ....[21]....
        /*00b4*/ 	.word	0x00004dc0


	//   ....[22]....
        /*00b8*/ 	.word	0x00005330


	//   ....[23]....
        /*00bc*/ 	.word	0x000054c0


	//   ....[24]....
        /*00c0*/ 	.word	0x00005a30


	//   ....[25]....
        /*00c4*/ 	.word	0x00005bc0


	//   ....[26]....
        /*00c8*/ 	.word	0x00006130


	//   ....[27]....
        /*00cc*/ 	.word	0x000062c0


	//   ....[28]....
        /*00d0*/ 	.word	0x00006830


	//   ....[29]....
        /*00d4*/ 	.word	0x000069c0


	//   ....[30]....
        /*00d8*/ 	.word	0x00006f30


	//   ....[31]....
        /*00dc*/ 	.word	0x000070c0


	//----- nvinfo : EIATTR_EXIT_INSTR_OFFSETS
	.align		4
.L_2374:
        /*00e0*/ 	.byte	0x04, 0x1c
        /*00e2*/ 	.short	(.L_2376 - .L_2375)


	//   ....[0]....
.L_2375:
        /*00e4*/ 	.word	0x00003780


	//   ....[1]....
        /*00e8*/ 	.word	0x000077f0


	//   ....[2]....
        /*00ec*/ 	.word	0x00007840


	//----- nvinfo : EIATTR_MAX_THREADS
	.align		4
.L_2376:
        /*00f0*/ 	.byte	0x04, 0x05
        /*00f2*/ 	.short	(.L_2378 - .L_2377)
.L_2377:
        /*00f4*/ 	.word	0x00000080
        /*00f8*/ 	.word	0x00000001
        /*00fc*/ 	.word	0x00000001


	//----- nvinfo : EIATTR_CRS_STACK_SIZE
	.align		4
.L_2378:
        /*0100*/ 	.byte	0x04, 0x1e
        /*0102*/ 	.short	(.L_2380 - .L_2379)
.L_2379:
        /*0104*/ 	.word	0x00000000
.L_2380:


//--------------------- .nv.info._ZN2at6native29vectorized_elementwise_kernelILi4EZZZNS0_29binary_cross_entropy_out_cudaERKNS_6TensorES4_RKSt8optionalIS2_ElRS2_ENKUlvE_clEvENKUlvE1_clEvEUlN3c104HalfESD_E_St5arrayIPcLm3EEEEviT0_T1_ --------------------------
	.section	.nv.info._ZN2at6native29vectorized_elementwise_kernelILi4EZZZNS0_29binary_cross_entropy_out_cudaERKNS_6TensorES4_RKSt8optionalIS2_ElRS2_ENKUlvE_clEvENKUlvE1_clEvEUlN3c104HalfESD_E_St5arrayIPcLm3EEEEviT0_T1_,"",@"SHT_CUDA_INFO"
	.sectionflags	@""
	.align	4


	//----- nvinfo : EIATTR_CUDA_API_VERSION
	.align		4
        /*0000*/ 	.byte	0x04, 0x37
        /*0002*/ 	.short	(.L_2382 - .L_2381)
.L_2381:
        /*0004*/ 	.word	0x00000082


	//----- nvinfo : EIATTR_SW2861232_WAR
	.align		4
.L_2382:
        /*0008*/ 	.byte	0x01, 0x35
	.zero		2


	//----- nvinfo : EIATTR_PARAM_CBANK
	.align		4
        /*000c*/ 	.byte	0x04, 0x0a
        /*000e*/ 	.short	(.L_2384 - .L_2383)
	.align		4
.L_2383:
        /*0010*/ 	.word	index@(.nv.constant0._ZN2at6native29vectorized_elementwise_kernelILi4EZZZNS0_29binary_cross_entropy_out_cudaERKNS_6TensorES4_RKSt8optionalIS2_ElRS2_ENKUlvE_clEvENKUlvE1_clEvEUlN3c104HalfESD_E_St5arrayIPcLm3EEEEviT0_T1_)
        /*0014*/ 	.short	0x0160
        /*0016*/ 	.short	0x0020


	//----- nvinfo : EIATTR_CBANK_PARAM_SIZE
	.align		4
.L_2384:
        /*0018*/ 	.byte	0x03, 0x19
        /*001a*/ 	.short	0x0020


	//----- nvinfo : EIATTR_KPARAM_INFO
	.align		4
        /*001c*/ 	.byte	0x04, 0x17
        /*001e*/ 	.short	(.L_2386 - .L_2385)
.L_2385:
        /*0020*/ 	.word	0x00000000
        /*0024*/ 	.short	0x0002
        /*0026*/ 	.short	0x0008
        /*0028*/ 	.byte	0x00, 0xf0, 0x61, 0x00


	//----- nvinfo : EIATTR_KPARAM_INFO
	.align		4
.L_2386:
        /*002c*/ 	.byte	0x04, 0x17
        /*002e*/ 	.short	(.L_2388 - .L_2387)
.L_2387:
        /*0030*/ 	.word	0x00000000
        /*0034*/ 	.short	0x0001
        /*0036*/ 	.short	0x0004
        /*0038*/ 	.byte	0x00, 0xf0, 0x05, 0x00


	//----- nvinfo : EIATTR_KPARAM_INFO
	.align		4
.L_2388:
        /*003c*/ 	.byte	0x04, 0x17
        /*003e*/ 	.short	(.L_2390 - .L_2389)
.L_2389:
        /*0040*/ 	.word	0x00000000
        /*0044*/ 	.short	0x0000
        /*0046*/ 	.short	0x0000
        /*0048*/ 	.byte	0x00, 0xf0, 0x11, 0x00


	//----- nvinfo : EIATTR_MAXREG_COUNT
	.align		4
.L_2390:
        /*004c*/ 	.byte	0x03, 0x1b
        /*004e*/ 	.short	0x00ff


	//----- nvinfo : EIATTR_EXTERNS
	.align		4
        /*0050*/ 	.byte	0x04, 0x0f
        /*0052*/ 	.short	(.L_2392 - .L_2391)


	//   ....[0]....
	.align		4
.L_2391:
        /*0054*/ 	.word	index@(__assertfail)


	//----- nvinfo : EIATTR_MERCURY_ISA_VERSION
	.align		4
.L_2392:
        /*0058*/ 	.byte	0x03, 0x5f
        /*005a*/ 	.short	0x0000


	//----- nvinfo : EIATTR_SYSCALL_OFFSETS
	.align		4
        /*005c*/ 	.byte	0x04, 0x46
        /*005e*/ 	.short	(.L_2394 - .L_2393)


	//   ....[0]....
.L_2393:
        /*0060*/ 	.word	0x00000280


	//   ....[1]....
        /*0064*/ 	.word	0x00000410


	//   ....[2]....
        /*0068*/ 	.word	0x00000930


	//   ....[3]....
        /*006c*/ 	.word	0x00000ac0


	//   ....[4]....
        /*0070*/ 	.word	0x00000fe0


	//   ....[5]....
        /*0074*/ 	.word	0x00001170


	//   ....[6]....
        /*0078*/ 	.word	0x00001690


	//   ....[7]....
        /*007c*/ 	.word	0x00001820


	//   ....[8]....
        /*0080*/ 	.word	0x00001d40


	//   ....[9]....
        /*0084*/ 	.word	0x00001ed0


	//   ....[10]....
        /*0088*/ 	.word	0x000023f0


	//   ....[11]....
        /*008c*/ 	.word	0x00002580


	//   ....[12]....
        /*0090*/ 	.word	0x00002aa0


	//   ....[13]....
        /*0094*/ 	.word	0x00002c30


	//   ....[14]....
        /*0098*/ 	.word	0x00003150


	//   ....[15]....
        /*009c*/ 	.word	0x000032e0


	//   ....[16]....
        /*00a0*/ 	.word	0x00003dc0


	//   ....[17]....
        /*00a4*/ 	.word	0x00003f50


	//   ....[18]....
        /*00a8*/ 	.word	0x000044d0


	//   ....[19]....
        /*00ac*/ 	.word	0x00004660


	//   ....[20]....
        /*00b0*/ 	.word	0x00004bd0


	//   ....[21]....
        /*00b4*/ 	.word	0x00004d60


	//   ....[22]....
        /*00b8*/ 	.word	0x000052d0


	//   ....[23]....
        /*00bc*/ 	.word	0x00005460


	//   ....[24]....
        /*00c0*/ 	.word	0x000059d0


	//   ....[25]....
        /*00c4*/ 	.word	0x00005b60


	//   ....[26]....
        /*00c8*/ 	.word	0x000060d0


	//   ....[27]....
        /*00cc*/ 	.word	0x00006260


	//   ....[28]....
        /*00d0*/ 	.word	0x000067d0


	//   ....[29]....
        /*00d4*/ 	.word	0x00006960


	//   ....[30]....
        /*00d8*/ 	.word	0x00006ed0


	//   ....[31]....
        /*00dc*/ 	.word	0x00007060


	//----- nvinfo : EIATTR_EXIT_INSTR_OFFSETS
	.align		4
.L_2394:
        /*00e0*/ 	.byte	0x04, 0x1c
        /*00e2*/ 	.short	(.L_2396 - .L_2395)


	//   ....[0]....
.L_2395:
        /*00e4*/ 	.word	0x00003720


	//   ....[1]....
        /*00e8*/ 	.word	0x00007790


	//   ....[2]....
        /*00ec*/ 	.word	0x000077e0


	//----- nvinfo : EIATTR_MAX_THREADS
	.align		4
.L_2396:
        /*00f0*/ 	.byte	0x04, 0x05
        /*00f2*/ 	.short	(.L_2398 - .L_2397)
.L_2397:
        /*00f4*/ 	.word	0x00000080
        /*00f8*/ 	.word	0x00000001
        /*00fc*/ 	.word	0x00000001


	//----- nvinfo : EIATTR_CRS_STACK_SIZE
	.align		4
.L_2398:
        /*0100*/ 	.byte	0x04, 0x1e
        /*0102*/ 	.short	(.L_2400 - .L_2399)
.L_2399:
        /*0104*/ 	.word	0x00000000
.L_2400:


//--------------------- .nv.info._ZN2at6native29vectorized_elementwise_kernelILi8EZZZNS0_29binary_cross_entropy_out_cudaERKNS_6TensorES4_RKSt8optionalIS2_ElRS2_ENKUlvE_clEvENKUlvE1_clEvEUlN3c104HalfESD_E_St5arrayIPcLm3EEEEviT0_T1_ --------------------------
	.section	.nv.info._ZN2at6native29vectorized_elementwise_kernelILi8EZZZNS0_29binary_cross_entropy_out_cudaERKNS_6TensorES4_RKSt8optionalIS2_ElRS2_ENKUlvE_clEvENKUlvE1_clEvEUlN3c104HalfESD_E_St5arrayIPcLm3EEEEviT0_T1_,"",@"SHT_CUDA_INFO"
	.sectionflags	@""
	.align	4


	//----- nvinfo : EIATTR_CUDA_API_VERSION
	.align		4
        /*0000*/ 	.byte	0x04, 0x37
        /*0002*/ 	.short	(.L_2402 - .L_2401)
.L_2401:
        /*0004*/ 	.word	0x00000082


	//----- nvinfo : EIATTR_SW2861232_WAR
	.align		4
.L_2402:
        /*0008*/ 	.byte	0x01, 0x35
	.zero		2


	//----- nvinfo : EIATTR_PARAM_CBANK
	.align		4
        /*000c*/ 	.byte	0x04, 0x0a
        /*000e*/ 	.short	(.L_2404 - .L_2403)
	.align		4
.L_2403:
        /*0010*/ 	.word	index@(.nv.constant0._ZN2at6native29vectorized_elementwise_kernelILi8EZZZNS0_29binary_cross_entropy_out_cudaERKNS_6TensorES4_RKSt8optionalIS2_ElRS2_ENKUlvE_clEvENKUlvE1_clEvEUlN3c104HalfESD_E_St5arrayIPcLm3EEEEviT0_T1_)
        /*0014*/ 	.short	0x0160
        /*0016*/ 	.short	0x0020


	//----- nvinfo : EIATTR_CBANK_PARAM_SIZE
	.align		4
.L_2404:
        /*0018*/ 	.byte	0x03, 0x19
        /*001a*/ 	.short	0x0020


	//----- nvinfo : EIATTR_KPARAM_INFO
	.align		4
        /*001c*/ 	.byte	0x04, 0x17
        /*001e*/ 	.short	(.L_2406 - .L_2405)
.L_2405:
        /*0020*/ 	.word	0x00000000
        /*0024*/ 	.short	0x0002
        /*0026*/ 	.short	0x0008
        /*0028*/ 	.byte	0x00, 0xf0, 0x61, 0x00


	//----- nvinfo : EIATTR_KPARAM_INFO
	.align		4
.L_2406:
        /*002c*/ 	.byte	0x04, 0x17
        /*002e*/ 	.short	(.L_2408 - .L_2407)
.L_2407:
        /*0030*/ 	.word	0x00000000
        /*0034*/ 	.short	0x0001
        /*0036*/ 	.short	0x0004
        /*0038*/ 	.byte	0x00, 0xf0, 0x05, 0x00


	//----- nvinfo : EIATTR_KPARAM_INFO
	.align		4
.L_2408:
        /*003c*/ 	.byte	0x04, 0x17
        /*003e*/ 	.short	(.L_2410 - .L_2409)
.L_2409:
        /*0040*/ 	.word	0x00000000
        /*0044*/ 	.short	0x0000
        /*0046*/ 	.short	0x0000
        /*0048*/ 	.byte	0x00, 0xf0, 0x11, 0x00


	//----- nvinfo : EIATTR_MAXREG_COUNT
	.align		4
.L_2410:
        /*004c*/ 	.byte	0x03, 0x1b
        /*004e*/ 	.short	0x00ff


	//----- nvinfo : EIATTR_MERCURY_ISA_VERSION
	.align		4
        /*0050*/ 	.byte	0x03, 0x5f
        /*0052*/ 	.short	0x0000


	//----- nvinfo : EIATTR_EXIT_INSTR_OFFSETS
	.align		4
        /*0054*/ 	.byte	0x04, 0x1c
        /*0056*/ 	.short	(.L_2412 - .L_2411)


	//   ....[0]....
.L_2411:
        /*0058*/ 	.word	0x00000010


	//----- nvinfo : EIATTR_MAX_THREADS
	.align		4
.L_2412:
        /*005c*/ 	.byte	0x04, 0x05
        /*005e*/ 	.short	(.L_2414 - .L_2413)
.L_2413:
        /*0060*/ 	.word	0x00000080
        /*0064*/ 	.word	0x00000001
        /*0068*/ 	.word	0x00000001
.L_2414:


//--------------------- .nv.info._ZN2at6native18elementwise_kernelILi128ELi4EZNS0_15gpu_kernel_implIZZZNS0_29binary_cross_entropy_out_cudaERKNS_6TensorES5_RKSt8optionalIS3_ElRS3_ENKUlvE_clEvENKUlvE0_clEvEUlffE_EEvRNS_18TensorIteratorBaseERKT_EUliE_EEviT1_ --------------------------
	.section	.nv.info._ZN2at6native18elementwise_kernelILi128ELi4EZNS0_15gpu_kernel_implIZZZNS0_29binary_cross_entropy_out_cudaERKNS_6TensorES5_RKSt8optionalIS3_ElRS3_ENKUlvE_clEvENKUlvE0_clEvEUlffE_EEvRNS_18TensorIteratorBaseERKT_EUliE_EEviT1_,"",@"SHT_CUDA_INFO"
	.sectionflags	@""
	.align	4


	//----- nvinfo : EIATTR_CUDA_API_VERSION
	.align		4
        /*0000*/ 	.byte	0x04, 0x37
        /*0002*/ 	.short	(.L_2416 - .L_2415)
.L_2415:
        /*0004*/ 	.word	0x00000082


	//----- nvinfo : EIATTR_SW2861232_WAR
	.align		4
.L_2416:
        /*0008*/ 	.byte	0x01, 0x35
	.zero		2


	//----- nvinfo : EIATTR_PARAM_CBANK
	.align		4
        /*000c*/ 	.byte	0x04, 0x0a
        /*000e*/ 	.short	(.L_2418 - .L_2417)
	.align		4
.L_2417:
        /*0010*/ 	.word	index@(.nv.constant0._ZN2at6native18elementwise_kernelILi128ELi4EZNS0_15gpu_kernel_implIZZZNS0_29binary_cross_entropy_out_cudaERKNS_6TensorES5_RKSt8optionalIS3_ElRS3_ENKUlvE_clEvENKUlvE0_clEvEUlffE_EEvRNS_18TensorIteratorBaseERKT_EUliE_EEviT1_)
        /*0014*/ 	.short	0x0160
        /*0016*/ 	.short	0x0290


	//----- nvinfo : EIATTR_CBANK_PARAM_SIZE
	.align		4
.L_2418:
        /*0018*/ 	.byte	0x03, 0x19
        /*001a*/ 	.short	0x0290


	//----- nvinfo : EIATTR_KPARAM_INFO
	.align		4
        /*001c*/ 	.byte	0x04, 0x17
        /*001e*/ 	.short	(.L_2420 - .L_2419)
.L_2419:
        /*0020*/ 	.word	0x00000000
        /*0024*/ 	.short	0x0001
        /*0026*/ 	.short	0x0008
        /*0028*/ 	.byte	0x00, 0xf0, 0x21, 0x0a


	//----- nvinfo : EIATTR_KPARAM_INFO
	.align		4
.L_2420:
        /*002c*/ 	.byte	0x04, 0x17
        /*002e*/ 	.short	(.L_2422 - .L_2421)
.L_2421:
        /*0030*/ 	.word	0x00000000
        /*0034*/ 	.short	0x0000
        /*0036*/ 	.short	0x0000
        /*0038*/ 	.byte	0x00, 0xf0, 0x11, 0x00


	//----- nvinfo : EIATTR_MAXREG_COUNT
	.align		4
.L_2422:
        /*003c*/ 	.byte	0x03, 0x1b
        /*003e*/ 	.short	0x0080


	//----- nvinfo : EIATTR_EXTERNS
	.align		4
        /*0040*/ 	.byte	0x04, 0x0f
        /*0042*/ 	.short	(.L_2424 - .L_2423)


	//   ....[0]....
	.align		4
.L_2423:
        /*0044*/ 	.word	index@(__assertfail)


	//----- nvinfo : EIATTR_MERCURY_ISA_VERSION
	.align		4
.L_2424:
        /*0048*/ 	.byte	0x03, 0x5f
        /*004a*/ 	.short	0x0000


	//----- nvinfo : EIATTR_SYSCALL_OFFSETS
	.align		4
        /*004c*/ 	.byte	0x04, 0x46
        /*004e*/ 	.short	(.L_2426 - .L_2425)


	//   ....[0]....
.L_2425:
        /*0050*/ 	.word	0x00001df0


	//   ....[1]....
        /*0054*/ 	.word	0x00002bf0


	//   ....[2]....
        /*0058*/ 	.word	0x00002de0


	//   ....[3]....
        /*005c*/ 	.word	0x00002f60


	//   ....[4]....
        /*0060*/ 	.word	0x00003fe0


	//   ....[5]....
        /*0064*/ 	.word	0x00005e30


	//   ....[6]....
        /*0068*/ 	.word	0x00006c30


	//   ....[7]....
        /*006c*/ 	.word	0x00006e20


	//   ....[8]....
        /*0070*/ 	.word	0x00006fa0


	//   ....[9]....
        /*0074*/ 	.word	0x00008020


	//   ....[10]....
        /*0078*/ 	.word	0x00009e40


	//   ....[11]....
        /*007c*/ 	.word	0x0000ac40


	//   ....[12]....
        /*0080*/ 	.word	0x0000ae30


	//   ....[13]....
        /*0084*/ 	.word	0x0000afb0


	//   ....[14]....
        /*0088*/ 	.word	0x0000c030


	//   ....[15]....
        /*008c*/ 	.word	0x0000de60


	//   ....[16]....
        /*0090*/ 	.word	0x0000ec60


	//   ....[17]....
        /*0094*/ 	.word	0x0000ee50


	//   ....[18]....
        /*0098*/ 	.word	0x0000efd0


	//   ....[19]....
        /*009c*/ 	.word	0x00010050


	//----- nvinfo : EIATTR_EXIT_INSTR_OFFSETS
	.align		4
.L_2426:
        /*00a0*/ 	.byte	0x04, 0x1c
        /*00a2*/ 	.short	(.L_2428 - .L_2427)


	//   ....[0]....
.L_2427:
        /*00a4*/ 	.word	0x0000c0d0


	//   ....[1]....
        /*00a8*/ 	.word	0x0000f340


	//   ....[2]....
        /*00ac*/ 	.word	0x0000f380


	//   ....[3]....
        /*00b0*/ 	.word	0x0000f410


	//   ....[4]....
        /*00b4*/ 	.word	0x0000f440


	//   ....[5]....
        /*00b8*/ 	.word	0x0000f470


	//   ....[6]....
        /*00bc*/ 	.word	0x0000f4f0


	//   ....[7]....
        /*00c0*/ 	.word	0x0000f520


	//   ....[8]....
        /*00c4*/ 	.word	0x0000f5b0


	//   ....[9]....
        /*00c8*/ 	.word	0x0000f5f0


	//   ....[10]....
        /*00cc*/ 	.word	0x0000f630


	//   ....[11]....
        /*00d0*/ 	.word	0x0000f6f0


	//   ....[12]....
        /*00d4*/ 	.word	0x0000f740


	//   ....[13]....
        /*00d8*/ 	.word	0x0000f8c0


	//   ....[14]....
        /*00dc*/ 	.word	0x0000fa10


	//   ....[15]....
        /*00e0*/ 	.word	0x0000fa40


	//   ....[16]....
        /*00e4*/ 	.word	0x0000faf0


	//   ....[17]....
        /*00e8*/ 	.word	0x0000fc60


	//   ....[18]....
        /*00ec*/ 	.word	0x0000fdd0


	//   ....[19]....
        /*00f0*/ 	.word	0x0000ff20


	//   ....[20]....
        /*00f4*/ 	.word	0x00010060


	//   ....[21]....
        /*00f8*/ 	.word	0x00010090


	//   ....[22]....
        /*00fc*/ 	.word	0x000100c0


	//----- nvinfo : EIATTR_MAX_THREADS
	.align		4
.L_2428:
        /*0100*/ 	.byte	0x04, 0x05
        /*0102*/ 	.short	(.L_2430 - .L_2429)
.L_2429:
        /*0104*/ 	.word	0x00000080
        /*0108*/ 	.word	0x00000001
        /*010c*/ 	.word	0x00000001


	//----- nvinfo : EIATTR_CRS_STACK_SIZE
	.align		4
.L_2430:
        /*0110*/ 	.byte	0x04, 0x1e
        /*0112*/ 	.short	(.L_2432 - .L_2431)
.L_2431:
        /*0114*/ 	.word	0x00000000
.L_2432:


//--------------------- .nv.info._ZN2at6native27unrolled_elementwise_kernelIZZZNS0_29binary_cross_entropy_out_cudaERKNS_6TensorES4_RKSt8optionalIS2_ElRS2_ENKUlvE_clEvENKUlvE0_clEvEUlffE_St5arrayIPcLm3EELi4E23TrivialOffsetCalculatorILi2EjESG_ILi1EjENS0_6memory12LoadWithCastILi2EEENSJ_13StoreWithCastILi1EEEEEviT_T0_T2_T3_T4_T5_ --------------------------
	.section	.nv.info._ZN2at6native27unrolled_elementwise_kernelIZZZNS0_29binary_cross_entropy_out_cudaERKNS_6TensorES4_RKSt8optionalIS2_ElRS2_ENKUlvE_clEvENKUlvE0_clEvEUlffE_St5arrayIPcLm3EELi4E23TrivialOffsetCalculatorILi2EjESG_ILi1EjENS0_6memory12LoadWithCastILi2EEENSJ_13StoreWithCastILi1EEEEEviT_T0_T2_T3_T4_T5_,"",@"SHT_CUDA_INFO"
	.sectionflags	@""
	.align	4


	//----- nvinfo : EIATTR_CUDA_API_VERSION
	.align		4
        /*0000*/ 	.byte	0x04, 0x37
        /*0002*/ 	.short	(.L_2434 - .L_2433)
.L_2433:
        /*0004*/ 	.word	0x00000082


	//----- nvinfo : EIATTR_SW2861232_WAR
	.align		4
.L_2434:
        /*0008*/ 	.byte	0x01, 0x35
	.zero		2


	//----- nvinfo : EIATTR_PARAM_CBANK
	.align		4
        /*000c*/ 	.byte	0x04, 0x0a
        /*000e*/ 	.short	(.L_2436 - .L_2435)
	.align		4
.L_2435:
        /*0010*/ 	.word	index@(.nv.constant0._ZN2at6native27unrolled_elementwise_kernelIZZZNS0_29binary_cross_entropy_out_cudaERKNS_6TensorES4_RKSt8optionalIS2_ElRS2_ENKUlvE_clEvENKUlvE0_clEvEUlffE_St5arrayIPcLm3EELi4E23TrivialOffsetCalculatorILi2EjESG_ILi1EjENS0_6memory12LoadWithCastILi2EEENSJ_13StoreWithCastILi1EEEEEviT_T0_T2_T3_T4_T5_)
        /*0014*/ 	.short	0x0160
        /*0016*/ 	.short	0x0038


	//----- nvinfo : EIATTR_CBANK_PARAM_SIZE
	.align		4
.L_2436:
        /*0018*/ 	.byte	0x03, 0x19
        /*001a*/ 	.short	0x0038


	//----- nvinfo : EIATTR_KPARAM_INFO
	.align		4
        /*001c*/ 	.byte	0x04, 0x17
        /*001e*/ 	.short	(.L_2438 - .L_2437)
.L_2437:
        /*0020*/ 	.word	0x00000000
        /*0024*/ 	.short	0x0006
        /*0026*/ 	.short	0x0030
        /*0028*/ 	.byte	0x00, 0xf0, 0x21, 0x00


	//----- nvinfo : EIATTR_KPARAM_INFO
	.align		4
.L_2438:
        /*002c*/ 	.byte	0x04, 0x17
        /*002e*/ 	.short	(.L_2440 - .L_2439)
.L_2439:
        /*0030*/ 	.word	0x00000000
        /*0034*/ 	.short	0x0005
        /*0036*/ 	.short	0x0024
        /*0038*/ 	.byte	0x00, 0xf0, 0x31, 0x00


	//----- nvinfo : EIATTR_KPARAM_INFO
	.align		4
.L_2440:
        /*003c*/ 	.byte	0x04, 0x17
        /*003e*/ 	.short	(.L_2442 - .L_2441)
.L_2441:
        /*0040*/ 	.word	0x00000000
        /*0044*/ 	.short	0x0004
        /*0046*/ 	.short	0x0021
        /*0048*/ 	.byte	0x00, 0xf0, 0x05, 0x00


	//----- nvinfo : EIATTR_KPARAM_INFO
	.align		4
.L_2442:
        /*004c*/ 	.byte	0x04, 0x17
        /*004e*/ 	.short	(.L_2444 - .L_2443)
.L_2443:
        /*0050*/ 	.word	0x00000000
        /*0054*/ 	.short	0x0003
        /*0056*/ 	.short	0x0020
        /*0058*/ 	.byte	0x00, 0xf0, 0x05, 0x00


	//----- nvinfo : EIATTR_KPARAM_INFO
	.align		4
.L_2444:
        /*005c*/ 	.byte	0x04, 0x17
        /*005e*/ 	.short	(.L_2446 - .L_2445)
.L_2445:
        /*0060*/ 	.word	0x00000000
        /*0064*/ 	.short	0x0002
        /*0066*/ 	.short	0x0008
        /*0068*/ 	.byte	0x00, 0xf0, 0x61, 0x00


	//----- nvinfo : EIATTR_KPARAM_INFO
	.align		4
.L_2446:
        /*006c*/ 	.byte	0x04, 0x17
        /*006e*/ 	.short	(.L_2448 - .L_2447)
.L_2447:
        /*0070*/ 	.word	0x00000000
        /*0074*/ 	.short	0x0001
        /*0076*/ 	.short	0x0004
        /*0078*/ 	.byte	0x00, 0xf0, 0x05, 0x00


	//----- nvinfo : EIATTR_KPARAM_INFO
	.align		4
.L_2448:
        /*007c*/ 	.byte	0x04, 0x17
        /*007e*/ 	.short	(.L_2450 - .L_2449)
.L_2449:
        /*0080*/ 	.word	0x00000000
        /*0084*/ 	.short	0x0000
        /*0086*/ 	.short	0x0000
        /*0088*/ 	.byte	0x00, 0xf0, 0x11, 0x00


	//----- nvinfo : EIATTR_MAXREG_COUNT
	.align		4
.L_2450:
        /*008c*/ 	.byte	0x03, 0x1b
        /*008e*/ 	.short	0x00ff


	//----- nvinfo : EIATTR_EXTERNS
	.align		4
        /*0090*/ 	.byte	0x04, 0x0f
        /*0092*/ 	.short	(.L_2452 - .L_2451)


	//   ....[0]....
	.align		4
.L_2451:
        /*0094*/ 	.word	index@(__assertfail)


	//----- nvinfo : EIATTR_MERCURY_ISA_VERSION
	.align		4
.L_2452:
        /*0098*/ 	.byte	0x03, 0x5f
        /*009a*/ 	.short	0x0000


	//----- nvinfo : EIATTR_SYSCALL_OFFSETS
	.align		4
        /*009c*/ 	.byte	0x04, 0x46
        /*009e*/ 	.short	(.L_2454 - .L_2453)


	//   ....[0]....
.L_2453:
        /*00a0*/ 	.word	0x00000e70


	//   ....[1]....
        /*00a4*/ 	.word	0x00001c70


	//   ....[2]....
        /*00a8*/ 	.word	0x00002af0


	//   ....[3]....
        /*00ac*/ 	.word	0x000038f0


	//   ....[4]....
        /*00b0*/ 	.word	0x00004770


	//   ....[5]....
        /*00b4*/ 	.word	0x00005570


	//   ....[6]....
        /*00b8*/ 	.word	0x000063e0


	//   ....[7]....
        /*00bc*/ 	.word	0x000071b0


	//   ....[8]....
        /*00c0*/ 	.word	0x000073e0


	//   ....[9]....
        /*00c4*/ 	.word	0x00007560


	//   ....[10]....
        /*00c8*/ 	.word	0x000079a0


	//   ....[11]....
        /*00cc*/ 	.word	0x00007b20


	//   ....[12]....
        /*00d0*/ 	.word	0x00007f60


	//   ....[13]....
        /*00d4*/ 	.word	0x000080e0


	//   ....[14]....
        /*00d8*/ 	.word	0x00008520


	//   ....[15]....
        /*00dc*/ 	.word	0x000086a0


	//   ....[16]....
        /*00e0*/ 	.word	0x000098f0


	//   ....[17]....
        /*00e4*/ 	.word	0x0000a800


	//   ....[18]....
        /*00e8*/ 	.word	0x0000b6d0


	//   ....[19]....
        /*00ec*/ 	.word	0x0000c5a0


	//----- nvinfo : EIATTR_EXIT_INSTR_OFFSETS
	.align		4
.L_2454:
        /*00f0*/ 	.byte	0x04, 0x1c
        /*00f2*/ 	.short	(.L_2456 - .L_2455)


	//   ....[0]....
.L_2455:
        /*00f4*/ 	.word	0x0000b770


	//   ....[1]....
        /*00f8*/ 	.word	0x0000b890


	//   ....[2]....
        /*00fc*/ 	.word	0x0000b8d0


	//   ....[3]....
        /*0100*/ 	.word	0x0000b960


	//   ....[4]....
        /*0104*/ 	.word	0x0000b990


	//   ....[5]....
        /*0108*/ 	.word	0x0000b9c0


	//   ....[6]....
        /*010c*/ 	.word	0x0000ba40


	//   ....[7]....
        /*0110*/ 	.word	0x0000ba70


	//   ....[8]....
        /*0114*/ 	.word	0x0000bb00


	//   ....[9]....
        /*0118*/ 	.word	0x0000bb40


	//   ....[10]....
        /*011c*/ 	.word	0x0000bb80


	//   ....[11]....
        /*0120*/ 	.word	0x0000bc40


	//   ....[12]....
        /*0124*/ 	.word	0x0000bc90


	//   ....[13]....
        /*0128*/ 	.word	0x0000be10


	//   ....[14]....
        /*012c*/ 	.word	0x0000bf60


	//   ....[15]....
        /*0130*/ 	.word	0x0000bf90


	//   ....[16]....
        /*0134*/ 	.word	0x0000c040


	//   ....[17]....
        /*0138*/ 	.word	0x0000c1b0


	//   ....[18]....
        /*013c*/ 	.word	0x0000c320


	//   ....[19]....
        /*0140*/ 	.word	0x0000c470


	//   ....[20]....
        /*0144*/ 	.word	0x0000c5b0


	//   ....[21]....
        /*0148*/ 	.word	0x0000c5e0


	//   ....[22]....
        /*014c*/ 	.word	0x0000c610


	//----- nvinfo : EIATTR_MAX_THREADS
	.align		4
.L_2456:
        /*0150*/ 	.byte	0x04, 0x05
        /*0152*/ 	.short	(.L_2458 - .L_2457)
.L_2457:
        /*0154*/ 	.word	0x00000080
        /*0158*/ 	.word	0x00000001
        /*015c*/ 	.word	0x00000001


	//----- nvinfo : EIATTR_CRS_STACK_SIZE
	.align		4
.L_2458:
        /*0160*/ 	.byte	0x04, 0x1e
        /*0162*/ 	.short	(.L_2460 - .L_2459)
.L_2459:
        /*0164*/ 	.word	0x00000000
.L_2460:


//--------------------- .nv.info._ZN2at6native18elementwise_kernelILi128ELi2EZNS0_22gpu_kernel_impl_nocastIZZZNS0_29binary_cross_entropy_out_cudaERKNS_6TensorES5_RKSt8optionalIS3_ElRS3_ENKUlvE_clEvENKUlvE0_clEvEUlffE_EEvRNS_18TensorIteratorBaseERKT_EUliE_EEviT1_ --------------------------
	.section	.nv.info._ZN2at6native18elementwise_kernelILi128ELi2EZNS0_22gpu_kernel_impl_nocastIZZZNS0_29binary_cross_entropy_out_cudaERKNS_6TensorES5_RKSt8optionalIS3_ElRS3_ENKUlvE_clEvENKUlvE0_clEvEUlffE_EEvRNS_18TensorIteratorBaseERKT_EUliE_EEviT1_,"",@"SHT_CUDA_INFO"
	.sectionflags	@""
	.align	4


	//----- nvinfo : EIATTR_CUDA_API_VERSION
	.align		4
        /*0000*/ 	.byte	0x04, 0x37
        /*0002*/ 	.short	(.L_2462 - .L_2461)
.L_2461:
        /*0004*/ 	.word	0x00000082


	//----- nvinfo : EIATTR_SW2861232_WAR
	.align		4
.L_2462:
        /*0008*/ 	.byte	0x01, 0x35
	.zero		2


	//----- nvinfo : EIATTR_PARAM_CBANK
	.align		4
        /*000c*/ 	.byte	0x04, 0x0a
        /*000e*/ 	.short	(.L_2464 - .L_2463)
	.align		4
.L_2463:
        /*0010*/ 	.word	index@(.nv.constant0._ZN2at6native18elementwise_kernelILi128ELi2EZNS0_22gpu_kernel_impl_nocastIZZZNS0_29binary_cross_entropy_out_cudaERKNS_6TensorES5_RKSt8optionalIS3_ElRS3_ENKUlvE_clEvENKUlvE0_clEvEUlffE_EEvRNS_18TensorIteratorBaseERKT_EUliE_EEviT1_)
        /*0014*/ 	.short	0x0160
        /*0016*/ 	.short	0x0290


	//----- nvinfo : EIATTR_CBANK_PARAM_SIZE
	.align		4
.L_2464:
        /*0018*/ 	.byte	0x03, 0x19
        /*001a*/ 	.short	0x0290


	//----- nvinfo : EIATTR_KPARAM_INFO
	.align		4
        /*001c*/ 	.byte	0x04, 0x17
        /*001e*/ 	.short	(.L_2466 - .L_2465)
.L_2465:
        /*0020*/ 	.word	0x00000000
        /*0024*/ 	.short	0x0001
        /*0026*/ 	.short	0x0008
        /*0028*/ 	.byte	0x00, 0xf0, 0x21, 0x0a


	//----- nvinfo : EIATTR_KPARAM_INFO
	.align		4
.L_2466:
        /*002c*/ 	.byte	0x04, 0x17
        /*002e*/ 	.short	(.L_2468 - .L_2467)
.L_2467:
        /*0030*/ 	.word	0x00000000
        /*0034*/ 	.short	0x0000
        /*0036*/ 	.short	0x0000
        /*0038*/ 	.byte	0x00, 0xf0, 0x11, 0x00


	//----- nvinfo : EIATTR_MAXREG_COUNT
	.align		4
.L_2468:
        /*003c*/ 	.byte	0x03, 0x1b
        /*003e*/ 	.short	0x0080


	//----- nvinfo : EIATTR_EXTERNS
	.align		4
        /*0040*/ 	.byte	0x04, 0x0f
        /*0042*/ 	.short	(.L_2470 - .L_2469)


	//   ....[0]....
	.align		4
.L_2469:
        /*0044*/ 	.word	index@(__assertfail)


	//----- nvinfo : EIATTR_MERCURY_ISA_VERSION
	.align		4
.L_2470:
        /*0048*/ 	.byte	0x03, 0x5f
        /*004a*/ 	.short	0x0000


	//----- nvinfo : EIATTR_SYSCALL_OFFSETS
	.align		4
        /*004c*/ 	.byte	0x04, 0x46
        /*004e*/ 	.short	(.L_2472 - .L_2471)


	//   ....[0]....
.L_2471:
        /*0050*/ 	.word	0x00001230


	//   ....[1]....
        /*0054*/ 	.word	0x000013b0


	//   ....[2]....
        /*0058*/ 	.word	0x00002840


	//   ....[3]....
        /*005c*/ 	.word	0x000029c0


	//----- nvinfo : EIATTR_EXIT_INSTR_OFFSETS
	.align		4
.L_2472:
        /*0060*/ 	.byte	0x04, 0x1c
        /*0062*/ 	.short	(.L_2474 - .L_2473)


	//   ....[0]....
.L_2473:
        /*0064*/ 	.word	0x00001680


	//   ....[1]....
        /*0068*/ 	.word	0x00002c60


	//----- nvinfo : EIATTR_MAX_THREADS
	.align		4
.L_2474:
        /*006c*/ 	.byte	0x04, 0x05
        /*006e*/ 	.short	(.L_2476 - .L_2475)
.L_2475:
        /*0070*/ 	.word	0x00000080
        /*0074*/ 	.word	0x00000001
        /*0078*/ 	.word	0x00000001


	//----- nvinfo : EIATTR_CRS_STACK_SIZE
	.align		4
.L_2476:
        /*007c*/ 	.byte	0x04, 0x1e
        /*007e*/ 	.short	(.L_2478 - .L_2477)
.L_2477:
        /*0080*/ 	.word	0x00000000
.L_2478:


//--------------------- .nv.info._ZN2at6native27unrolled_elementwise_kernelIZZZNS0_29binary_cross_entropy_out_cudaERKNS_6TensorES4_RKSt8optionalIS2_ElRS2_ENKUlvE_clEvENKUlvE0_clEvEUlffE_St5arrayIPcLm3EELi4E23TrivialOffsetCalculatorILi2EjESG_ILi1EjENS0_6memory15LoadWithoutCastENSJ_16StoreWithoutCastEEEviT_T0_T2_T3_T4_T5_ --------------------------
	.section	.nv.info._ZN2at6native27unrolled_elementwise_kernelIZZZNS0_29binary_cross_entropy_out_cudaERKNS_6TensorES4_RKSt8optionalIS2_ElRS2_ENKUlvE_clEvENKUlvE0_clEvEUlffE_St5arrayIPcLm3EELi4E23TrivialOffsetCalculatorILi2EjESG_ILi1EjENS0_6memory15LoadWithoutCastENSJ_16StoreWithoutCastEEEviT_T0_T2_T3_T4_T5_,"",@"SHT_CUDA_INFO"
	.sectionflags	@""
	.align	4


	//----- nvinfo : EIATTR_CUDA_API_VERSION
	.align		4
        /*0000*/ 	.byte	0x04, 0x37
        /*0002*/ 	.short	(.L_2480 - .L_2479)
.L_2479:
        /*0004*/ 	.word	0x00000082


	//----- nvinfo : EIATTR_SW2861232_WAR
	.align		4
.L_2480:
        /*0008*/ 	.byte	0x01, 0x35
	.zero		2


	//----- nvinfo : EIATTR_PARAM_CBANK
	.align		4
        /*000c*/ 	.byte	0x04, 0x0a
        /*000e*/ 	.short	(.L_2482 - .L_2481)
	.align		4
.L_2481:
        /*0010*/ 	.word	index@(.nv.constant0._ZN2at6native27unrolled_elementwise_kernelIZZZNS0_29binary_cross_entropy_out_cudaERKNS_6TensorES4_RKSt8optionalIS2_ElRS2_ENKUlvE_clEvENKUlvE0_clEvEUlffE_St5arrayIPcLm3EELi4E23TrivialOffsetCalculatorILi2EjESG_ILi1EjENS0_6memory15LoadWithoutCastENSJ_16StoreWithoutCastEEEviT_T0_T2_T3_T4_T5_)
        /*0014*/ 	.short	0x0160
        /*0016*/ 	.short	0x0024


	//----- nvinfo : EIATTR_CBANK_PARAM_SIZE
	.align		4
.L_2482:
        /*0018*/ 	.byte	0x03, 0x19
        /*001a*/ 	.short	0x0024


	//----- nvinfo : EIATTR_KPARAM_INFO
	.align		4
        /*001c*/ 	.byte	0x04, 0x17
        /*001e*/ 	.short	(.L_2484 - .L_2483)
.L_2483:
        /*0020*/ 	.word	0x00000000
        /*0024*/ 	.short	0x0006
        /*0026*/ 	.short	0x0023
        /*0028*/ 	.byte	0x00, 0xf0, 0x05, 0x00


	//----- nvinfo : EIATTR_KPARAM_INFO
	.align		4
.L_2484:
        /*002c*/ 	.byte	0x04, 0x17
        /*002e*/ 	.short	(.L_2486 - .L_2485)
.L_2485:
        /*0030*/ 	.word	0x00000000
        /*0034*/ 	.short	0x0005
        /*0036*/ 	.short	0x0022
        /*0038*/ 	.byte	0x00, 0xf0, 0x05, 0x00


	//----- nvinfo : EIATTR_KPARAM_INFO
	.align		4
.L_2486:
        /*003c*/ 	.byte	0x04, 0x17
        /*003e*/ 	.short	(.L_2488 - .L_2487)
.L_2487:
        /*0040*/ 	.word	0x00000000
        /*0044*/ 	.short	0x0004
        /*0046*/ 	.short	0x0021
        /*0048*/ 	.byte	0x00, 0xf0, 0x05, 0x00


	//----- nvinfo : EIATTR_KPARAM_INFO
	.align		4
.L_2488:
        /*004c*/ 	.byte	0x04, 0x17
        /*004e*/ 	.short	(.L_2490 - .L_2489)
.L_2489:
        /*0050*/ 	.word	0x00000000
        /*0054*/ 	.short	0x0003
        /*0056*/ 	.short	0x0020
        /*0058*/ 	.byte	0x00, 0xf0, 0x05, 0x00


	//----- nvinfo : EIATTR_KPARAM_INFO
	.align		4
.L_2490:
        /*005c*/ 	.byte	0x04, 0x17
        /*005e*/ 	.short	(.L_2492 - .L_2491)
.L_2491:
        /*0060*/ 	.word	0x00000000
        /*0064*/ 	.short	0x0002
        /*0066*/ 	.short	0x0008
        /*0068*/ 	.byte	0x00, 0xf0, 0x61, 0x00


	//----- nvinfo : EIATTR_KPARAM_INFO
	.align		4
.L_2492:
        /*006c*/ 	.byte	0x04, 0x17
        /*006e*/ 	.short	(.L_2494 - .L_2493)
.L_2493:
        /*0070*/ 	.word	0x00000000
        /*0074*/ 	.short	0x0001
        /*0076*/ 	.short	0x0004
        /*0078*/ 	.byte	0x00, 0xf0, 0x05, 0x00


	//----- nvinfo : EIATTR_KPARAM_INFO
	.align		4
.L_2494:
        /*007c*/ 	.byte	0x04, 0x17
        /*007e*/ 	.short	(.L_2496 - .L_2495)
.L_2495:
        /*0080*/ 	.word	0x00000000
        /*0084*/ 	.short	0x0000
        /*0086*/ 	.short	0x0000
        /*0088*/ 	.byte	0x00, 0xf0, 0x11, 0x00


	//----- nvinfo : EIATTR_MAXREG_COUNT
	.align		4
.L_2496:
        /*008c*/ 	.byte	0x03, 0x1b
        /*008e*/ 	.short	0x00ff


	//----- nvinfo : EIATTR_EXTERNS
	.align		4
        /*0090*/ 	.byte	0x04, 0x0f
        /*0092*/ 	.short	(.L_2498 - .L_2497)


	//   ....[0]....
	.align		4
.L_2497:
        /*0094*/ 	.word	index@(__assertfail)


	//----- nvinfo : EIATTR_MERCURY_ISA_VERSION
	.align		4
.L_2498:
        /*0098*/ 	.byte	0x03, 0x5f
        /*009a*/ 	.short	0x0000


	//----- nvinfo : EIATTR_SYSCALL_OFFSETS
	.align		4
        /*009c*/ 	.byte	0x04, 0x46
        /*009e*/ 	.short	(.L_2500 - .L_2499)


	//   ....[0]....
.L_2499:
        /*00a0*/ 	.word	0x00000410


	//   ....[1]....
        /*00a4*/ 	.word	0x00000590


	//   ....[2]....
        /*00a8*/ 	.word	0x000009e0


	//   ....[3]....
        /*00ac*/ 	.word	0x00000b60


	//   ....[4]....
        /*00b0*/ 	.word	0x00000fa0


	//   ....[5]....
        /*00b4*/ 	.word	0x00001120


	//   ....[6]....
        /*00b8*/ 	.word	0x00001560


	//   ....[7]....
        /*00bc*/ 	.word	0x000016e0


	//----- nvinfo : EIATTR_EXIT_INSTR_OFFSETS
	.align		4
.L_2500:
        /*00c0*/ 	.byte	0x04, 0x1c
        /*00c2*/ 	.short	(.L_2502 - .L_2501)


	//   ....[0]....
.L_2501:
        /*00c4*/ 	.word	0x00001b30


	//   ....[1]....
        /*00c8*/ 	.word	0x00001b80


	//----- nvinfo : EIATTR_MAX_THREADS
	.align		4
.L_2502:
        /*00cc*/ 	.byte	0x04, 0x05
        /*00ce*/ 	.short	(.L_2504 - .L_2503)
.L_2503:
        /*00d0*/ 	.word	0x00000080
        /*00d4*/ 	.word	0x00000001
        /*00d8*/ 	.word	0x00000001


	//----- nvinfo : EIATTR_CRS_STACK_SIZE
	.align		4
.L_2504:
        /*00dc*/ 	.byte	0x04, 0x1e
        /*00de*/ 	.short	(.L_2506 - .L_2505)
.L_2505:
        /*00e0*/ 	.word	0x00000000
.L_2506:


//--------------------- .nv.info._ZN2at6native29vectorized_elementwise_kernelILi2EZZZNS0_29binary_cross_entropy_out_cudaERKNS_6TensorES4_RKSt8optionalIS2_ElRS2_ENKUlvE_clEvENKUlvE0_clEvEUlffE_St5arrayIPcLm3EEEEviT0_T1_ --------------------------
	.section	.nv.info._ZN2at6native29vectorized_elementwise_kernelILi2EZZZNS0_29binary_cross_entropy_out_cudaERKNS_6TensorES4_RKSt8optionalIS2_ElRS2_ENKUlvE_clEvENKUlvE0_clEvEUlffE_St5arrayIPcLm3EEEEviT0_T1_,"",@"SHT_CUDA_INFO"
	.sectionflags	@""
	.align	4


	//----- nvinfo : EIATTR_CUDA_API_VERSION
	.align		4
        /*0000*/ 	.byte	0x04, 0x37
        /*0002*/ 	.short	(.L_2508 - .L_2507)
.L_2507:
        /*0004*/ 	.word	0x00000082


	//----- nvinfo : EIATTR_SW2861232_WAR
	.align		4
.L_2508:
        /*0008*/ 	.byte	0x01, 0x35
	.zero		2


	//----- nvinfo : EIATTR_PARAM_CBANK
	.align		4
        /*000c*/ 	.byte	0x04, 0x0a
        /*000e*/ 	.short	(.L_2510 - .L_2509)
	.align		4
.L_2509:
        /*0010*/ 	.word	index@(.nv.constant0._ZN2at6native29vectorized_elementwise_kernelILi2EZZZNS0_29binary_cross_entropy_out_cudaERKNS_6TensorES4_RKSt8optionalIS2_ElRS2_ENKUlvE_clEvENKUlvE0_clEvEUlffE_St5arrayIPcLm3EEEEviT0_T1_)
        /*0014*/ 	.short	0x0160
        /*0016*/ 	.short	0x0020


	//----- nvinfo : EIATTR_CBANK_PARAM_SIZE
	.align		4
.L_2510:
        /*0018*/ 	.byte	0x03, 0x19
        /*001a*/ 	.short	0x0020


	//----- nvinfo : EIATTR_KPARAM_INFO
	.align		4
        /*001c*/ 	.byte	0x04, 0x17
        /*001e*/ 	.short	(.L_2512 - .L_2511)
.L_2511:
        /*0020*/ 	.word	0x00000000
        /*0024*/ 	.short	0x0002
        /*0026*/ 	.short	0x0008
        /*0028*/ 	.byte	0x00, 0xf0, 0x61, 0x00


	//----- nvinfo : EIATTR_KPARAM_INFO
	.align		4
.L_2512:
        /*002c*/ 	.byte	0x04, 0x17
        /*002e*/ 	.short	(.L_2514 - .L_2513)
.L_2513:
        /*0030*/ 	.word	0x00000000
        /*0034*/ 	.short	0x0001
        /*0036*/ 	.short	0x0004
        /*0038*/ 	.byte	0x00, 0xf0, 0x05, 0x00


	//----- nvinfo : EIATTR_KPARAM_INFO
	.align		4
.L_2514:
        /*003c*/ 	.byte	0x04, 0x17
        /*003e*/ 	.short	(.L_2516 - .L_2515)
.L_2515:
        /*0040*/ 	.word	0x00000000
        /*0044*/ 	.short	0x0000
        /*0046*/ 	.short	0x0000
        /*0048*/ 	.byte	0x00, 0xf0, 0x11, 0x00


	//----- nvinfo : EIATTR_MAXREG_COUNT
	.align		4
.L_2516:
        /*004c*/ 	.byte	0x03, 0x1b
        /*004e*/ 	.short	0x00ff


	//----- nvinfo : EIATTR_EXTERNS
	.align		4
        /*0050*/ 	.byte	0x04, 0x0f
        /*0052*/ 	.short	(.L_2518 - .L_2517)


	//   ....[0]....
	.align		4
.L_2517:
        /*0054*/ 	.word	index@(__assertfail)


	//----- nvinfo : EIATTR_MERCURY_ISA_VERSION
	.align		4
.L_2518:
        /*0058*/ 	.byte	0x03, 0x5f
        /*005a*/ 	.short	0x0000


	//----- nvinfo : EIATTR_SYSCALL_OFFSETS
	.align		4
        /*005c*/ 	.byte	0x04, 0x46
        /*005e*/ 	.short	(.L_2520 - .L_2519)


	//   ....[0]....
.L_2519:
        /*0060*/ 	.word	0x000002b0


	//   ....[1]....
        /*0064*/ 	.word	0x00000430


	//   ....[2]....
        /*0068*/ 	.word	0x00000820


	//   ....[3]....
        /*006c*/ 	.word	0x000009a0


	//   ....[4]....
        /*0070*/ 	.word	0x00000d90


	//   ....[5]....
        /*0074*/ 	.word	0x00000f10


	//   ....[6]....
        /*0078*/ 	.word	0x00001300


	//   ....[7]....
        /*007c*/ 	.word	0x00001480


	//   ....[8]....
        /*0080*/ 	.word	0x00001870


	//   ....[9]....
        /*0084*/ 	.word	0x000019f0


	//   ....[10]....
        /*0088*/ 	.word	0x00001de0


	//   ....[11]....
        /*008c*/ 	.word	0x00001f60


	//   ....[12]....
        /*0090*/ 	.word	0x00002350


	//   ....[13]....
        /*0094*/ 	.word	0x000024d0


	//   ....[14]....
        /*0098*/ 	.word	0x000028c0


	//   ....[15]....
        /*009c*/ 	.word	0x00002a40


	//   ....[16]....
        /*00a0*/ 	.word	0x00003350


	//   ....[17]....
        /*00a4*/ 	.word	0x000034d0


	//   ....[18]....
        /*00a8*/ 	.word	0x00003920


	//   ....[19]....
        /*00ac*/ 	.word	0x00003aa0


	//   ....[20]....
        /*00b0*/ 	.word	0x00003ee0


	//   ....[21]....
        /*00b4*/ 	.word	0x00004060


	//   ....[22]....
        /*00b8*/ 	.word	0x000044a0


	//   ....[23]....
        /*00bc*/ 	.word	0x00004620


	//   ....[24]....
        /*00c0*/ 	.word	0x00004a60


	//   ....[25]....
        /*00c4*/ 	.word	0x00004be0


	//   ....[26]....
        /*00c8*/ 	.word	0x00005020


	//   ....[27]....
        /*00cc*/ 	.word	0x000051a0


	//   ....[28]....
        /*00d0*/ 	.word	0x000055e0


	//   ....[29]....
        /*00d4*/ 	.word	0x00005760


	//   ....[30]....
        /*00d8*/ 	.word	0x00005ba0


	//   ....[31]....
        /*00dc*/ 	.word	0x00005d20


	//----- nvinfo : EIATTR_EXIT_INSTR_OFFSETS
	.align		4
.L_2520:
        /*00e0*/ 	.byte	0x04, 0x1c
        /*00e2*/ 	.short	(.L_2522 - .L_2521)


	//   ....[0]....
.L_2521:
        /*00e4*/ 	.word	0x00002d40


	//   ....[1]....
        /*00e8*/ 	.word	0x00006330


	//   ....[2]....
        /*00ec*/ 	.word	0x00006380


	//----- nvinfo : EIATTR_MAX_THREADS
	.align		4
.L_2522:
        /*00f0*/ 	.byte	0x04, 0x05
        /*00f2*/ 	.short	(.L_2524 - .L_2523)
.L_2523:
        /*00f4*/ 	.word	0x00000080
        /*00f8*/ 	.word	0x00000001
        /*00fc*/ 	.word	0x00000001


	//----- nvinfo : EIATTR_CRS_STACK_SIZE
	.align		4
.L_2524:
        /*0100*/ 	.byte	0x04, 0x1e
        /*0102*/ 	.short	(.L_2526 - .L_2525)
.L_2525:
        /*0104*/ 	.word	0x00000000
.L_2526:


//--------------------- .nv.info._ZN2at6native29vectorized_elementwise_kernelILi4EZZZNS0_29binary_cross_entropy_out_cudaERKNS_6TensorES4_RKSt8optionalIS2_ElRS2_ENKUlvE_clEvENKUlvE0_clEvEUlffE_St5arrayIPcLm3EEEEviT0_T1_ --------------------------
	.section	.nv.info._ZN2at6native29vectorized_elementwise_kernelILi4EZZZNS0_29binary_cross_entropy_out_cudaERKNS_6TensorES4_RKSt8optionalIS2_ElRS2_ENKUlvE_clEvENKUlvE0_clEvEUlffE_St5arrayIPcLm3EEEEviT0_T1_,"",@"SHT_CUDA_INFO"
	.sectionflags	@""
	.align	4


	//----- nvinfo : EIATTR_CUDA_API_VERSION
	.align		4
        /*0000*/ 	.byte	0x04, 0x37
        /*0002*/ 	.short	(.L_2528 - .L_2527)
.L_2527:
        /*0004*/ 	.word	0x00000082


	//----- nvinfo : EIATTR_SW2861232_WAR
	.align		4
.L_2528:
        /*0008*/ 	.byte	0x01, 0x35
	.zero		2


	//----- nvinfo : EIATTR_PARAM_CBANK
	.align		4
        /*000c*/ 	.byte	0x04, 0x0a
        /*000e*/ 	.short	(.L_2530 - .L_2529)
	.align		4
.L_2529:
        /*0010*/ 	.word	index@(.nv.constant0._ZN2at6native29vectorized_elementwise_kernelILi4EZZZNS0_29binary_cross_entropy_out_cudaERKNS_6TensorES4_RKSt8optionalIS2_ElRS2_ENKUlvE_clEvENKUlvE0_clEvEUlffE_St5arrayIPcLm3EEEEviT0_T1_)
        /*0014*/ 	.short	0x0160
        /*0016*/ 	.short	0x0020


	//----- nvinfo : EIATTR_CBANK_PARAM_SIZE
	.align		4
.L_2530:
        /*0018*/ 	.byte	0x03, 0x19
        /*001a*/ 	.short	0x0020


	//----- nvinfo : EIATTR_KPARAM_INFO
	.align		4
        /*001c*/ 	.byte	0x04, 0x17
        /*001e*/ 	.short	(.L_2532 - .L_2531)
.L_2531:
        /*0020*/ 	.word	0x00000000
        /*0024*/ 	.short	0x0002
        /*0026*/ 	.short	0x0008
        /*0028*/ 	.byte	0x00, 0xf0, 0x61, 0x00


	//----- nvinfo : EIATTR_KPARAM_INFO
	.align		4
.L_2532:
        /*002c*/ 	.byte	0x04, 0x17
        /*002e*/ 	.short	(.L_2534 - .L_2533)
.L_2533:
        /*0030*/ 	.word	0x00000000
        /*0034*/ 	.short	0x0001
        /*0036*/ 	.short	0x0004
        /*0038*/ 	.byte	0x00, 0xf0, 0x05, 0x00


	//----- nvinfo : EIATTR_KPARAM_INFO
	.align		4
.L_2534:
        /*003c*/ 	.byte	0x04, 0x17
        /*003e*/ 	.short	(.L_2536 - .L_2535)
.L_2535:
        /*0040*/ 	.word	0x00000000
        /*0044*/ 	.short	0x0000
        /*0046*/ 	.short	0x0000
        /*0048*/ 	.byte	0x00, 0xf0, 0x11, 0x00


	//----- nvinfo : EIATTR_MAXREG_COUNT
	.align		4
.L_2536:
        /*004c*/ 	.byte	0x03, 0x1b
        /*004e*/ 	.short	0x00ff


	//----- nvinfo : EIATTR_EXTERNS
	.align		4
        /*0050*/ 	.byte	0x04, 0x0f
        /*0052*/ 	.short	(.L_2538 - .L_2537)


	//   ....[0]....
	.align		4
.L_2537:
        /*0054*/ 	.word	index@(__assertfail)


	//----- nvinfo : EIATTR_MERCURY_ISA_VERSION
	.align		4
.L_2538:
        /*0058*/ 	.byte	0x03, 0x5f
        /*005a*/ 	.short	0x0000


	//----- nvinfo : EIATTR_SYSCALL_OFFSETS
	.align		4
        /*005c*/ 	.byte	0x04, 0x46
        /*005e*/ 	.short	(.L_2540 - .L_2539)


	//   ....[0]....
.L_2539:
        /*0060*/ 	.word	0x00000270


	//   ....[1]....
        /*0064*/ 	.word	0x000003f0


	//   ....[2]....
        /*0068*/ 	.word	0x000007e0


	//   ....[3]....
        /*006c*/ 	.word	0x00000960


	//   ....[4]....
        /*0070*/ 	.word	0x00000d50


	//   ....[5]....
        /*0074*/ 	.word	0x00000ed0


	//   ....[6]....
        /*0078*/ 	.word	0x000012c0


	//   ....[7]....
        /*007c*/ 	.word	0x00001440


	//   ....[8]....
        /*0080*/ 	.word	0x00001830


	//   ....[9]....
        /*0084*/ 	.word	0x000019b0


	//   ....[10]....
        /*0088*/ 	.word	0x00001da0


	//   ....[11]....
        /*008c*/ 	.word	0x00001f20


	//   ....[12]....
        /*0090*/ 	.word	0x00002310


	//   ....[13]....
        /*0094*/ 	.word	0x00002490


	//   ....[14]....
        /*0098*/ 	.word	0x00002880


	//   ....[15]....
        /*009c*/ 	.word	0x00002a00


	//   ....[16]....
        /*00a0*/ 	.word	0x00003300


	//   ....[17]....
        /*00a4*/ 	.word	0x00003480


	//   ....[18]....
        /*00a8*/ 	.word	0x000038d0


	//   ....[19]....
        /*00ac*/ 	.word	0x00003a50


	//   ....[20]....
        /*00b0*/ 	.word	0x00003e90


	//   ....[21]....
        /*00b4*/ 	.word	0x00004010


	//   ....[22]....
        /*00b8*/ 	.word	0x00004450


	//   ....[23]....
        /*00bc*/ 	.word	0x000045d0


	//   ....[24]....
        /*00c0*/ 	.word	0x00004a10


	//   ....[25]....
        /*00c4*/ 	.word	0x00004b90


	//   ....[26]....
        /*00c8*/ 	.word	0x00004fd0


	//   ....[27]....
        /*00cc*/ 	.word	0x00005150


	//   ....[28]....
        /*00d0*/ 	.word	0x00005590


	//   ....[29]....
        /*00d4*/ 	.word	0x00005710


	//   ....[30]....
        /*00d8*/ 	.word	0x00005b50


	//   ....[31]....
        /*00dc*/ 	.word	0x00005cd0


	//----- nvinfo : EIATTR_EXIT_INSTR_OFFSETS
	.align		4
.L_2540:
        /*00e0*/ 	.byte	0x04, 0x1c
        /*00e2*/ 	.short	(.L_2542 - .L_2541)


	//   ....[0]....
.L_2541:
        /*00e4*/ 	.word	0x00002ce0


	//   ....[1]....
        /*00e8*/ 	.word	0x000062e0


	//   ....[2]....
        /*00ec*/ 	.word	0x00006330


	//----- nvinfo : EIATTR_MAX_THREADS
	.align		4
.L_2542:
        /*00f0*/ 	.byte	0x04, 0x05
        /*00f2*/ 	.short	(.L_2544 - .L_2543)
.L_2543:
        /*00f4*/ 	.word	0x00000080
        /*00f8*/ 	.word	0x00000001
        /*00fc*/ 	.word	0x00000001


	//----- nvinfo : EIATTR_CRS_STACK_SIZE
	.align		4
.L_2544:
        /*0100*/ 	.byte	0x04, 0x1e
        /*0102*/ 	.short	(.L_2546 - .L_2545)
.L_2545:
        /*0104*/ 	.word	0x00000000
.L_2546:


//--------------------- .nv.info._ZN2at6native29vectorized_elementwise_kernelILi8EZZZNS0_29binary_cross_entropy_out_cudaERKNS_6TensorES4_RKSt8optionalIS2_ElRS2_ENKUlvE_clEvENKUlvE0_clEvEUlffE_St5arrayIPcLm3EEEEviT0_T1_ --------------------------
	.section	.nv.info._ZN2at6native29vectorized_elementwise_kernelILi8EZZZNS0_29binary_cross_entropy_out_cudaERKNS_6TensorES4_RKSt8optionalIS2_ElRS2_ENKUlvE_clEvENKUlvE0_clEvEUlffE_St5arrayIPcLm3EEEEviT0_T1_,"",@"SHT_CUDA_INFO"
	.sectionflags	@""
	.align	4


	//----- nvinfo : EIATTR_CUDA_API_VERSION
	.align		4
        /*0000*/ 	.byte	0x04, 0x37
        /*0002*/ 	.short	(.L_2548 - .L_2547)
.L_2547:
        /*0004*/ 	.word	0x00000082


	//----- nvinfo : EIATTR_SW2861232_WAR
	.align		4
.L_2548:
        /*0008*/ 	.byte	0x01, 0x35
	.zero		2


	//----- nvinfo : EIATTR_PARAM_CBANK
	.align		4
        /*000c*/ 	.byte	0x04, 0x0a
        /*000e*/ 	.short	(.L_2550 - .L_2549)
	.align		4
.L_2549:
        /*0010*/ 	.word	index@(.nv.constant0._ZN2at6native29vectorized_elementwise_kernelILi8EZZZNS0_29binary_cross_entropy_out_cudaERKNS_6TensorES4_RKSt8optionalIS2_ElRS2_ENKUlvE_clEvENKUlvE0_clEvEUlffE_St5arrayIPcLm3EEEEviT0_T1_)
        /*0014*/ 	.short	0x0160
        /*0016*/ 	.short	0x0020


	//----- nvinfo : EIATTR_CBANK_PARAM_SIZE
	.align		4
.L_2550:
        /*0018*/ 	.byte	0x03, 0x19
        /*001a*/ 	.short	0x0020


	//----- nvinfo : EIATTR_KPARAM_INFO
	.align		4
        /*001c*/ 	.byte	0x04, 0x17
        /*001e*/ 	.short	(.L_2552 - .L_2551)
.L_2551:
        /*0020*/ 	.word	0x00000000
        /*0024*/ 	.short	0x0002
        /*0026*/ 	.short	0x0008
        /*0028*/ 	.byte	0x00, 0xf0, 0x61, 0x00


	//----- nvinfo : EIATTR_KPARAM_INFO
	.align		4
.L_2552:
        /*002c*/ 	.byte	0x04, 0x17
        /*002e*/ 	.short	(.L_2554 - .L_2553)
.L_2553:
        /*0030*/ 	.word	0x00000000
        /*0034*/ 	.short	0x0001
        /*0036*/ 	.short	0x0004
        /*0038*/ 	.byte	0x00, 0xf0, 0x05, 0x00


	//----- nvinfo : EIATTR_KPARAM_INFO
	.align		4
.L_2554:
        /*003c*/ 	.byte	0x04, 0x17
        /*003e*/ 	.short	(.L_2556 - .L_2555)
.L_2555:
        /*0040*/ 	.word	0x00000000
        /*0044*/ 	.short	0x0000
        /*0046*/ 	.short	0x0000
        /*0048*/ 	.byte	0x00, 0xf0, 0x11, 0x00


	//----- nvinfo : EIATTR_MAXREG_COUNT
	.align		4
.L_2556:
        /*004c*/ 	.byte	0x03, 0x1b
        /*004e*/ 	.short	0x00ff


	//----- nvinfo : EIATTR_MERCURY_ISA_VERSION
	.align		4
        /*0050*/ 	.byte	0x03, 0x5f
        /*0052*/ 	.short	0x0000


	//----- nvinfo : EIATTR_EXIT_INSTR_OFFSETS
	.align		4
        /*0054*/ 	.byte	0x04, 0x1c
        /*0056*/ 	.short	(.L_2558 - .L_2557)


	//   ....[0]....
.L_2557:
        /*0058*/ 	.word	0x00000010


	//----- nvinfo : EIATTR_MAX_THREADS
	.align		4
.L_2558:
        /*005c*/ 	.byte	0x04, 0x05
        /*005e*/ 	.short	(.L_2560 - .L_2559)
.L_2559:
        /*0060*/ 	.word	0x00000080
        /*0064*/ 	.word	0x00000001
        /*0068*/ 	.word	0x00000001
.L_2560:


//--------------------- .nv.info._ZN2at6native18elementwise_kernelILi128ELi4EZNS0_15gpu_kernel_implIZZZNS0_29binary_cross_entropy_out_cudaERKNS_6TensorES5_RKSt8optionalIS3_ElRS3_ENKUlvE_clEvENKUlvE_clEvEUlddE_EEvRNS_18TensorIteratorBaseERKT_EUliE_EEviT1_ --------------------------
	.section	.nv.info._ZN2at6native18elementwise_kernelILi128ELi4EZNS0_15gpu_kernel_implIZZZNS0_29binary_cross_entropy_out_cudaERKNS_6TensorES5_RKSt8optionalIS3_ElRS3_ENKUlvE_clEvENKUlvE_clEvEUlddE_EEvRNS_18TensorIteratorBaseERKT_EUliE_EEviT1_,"",@"SHT_CUDA_INFO"
	.sectionflags	@""
	.align	4


	//----- nvinfo : EIATTR_CUDA_API_VERSION
	.align		4
        /*0000*/ 	.byte	0x04, 0x37
        /*0002*/ 	.short	(.L_2562 - .L_2561)
.L_2561:
        /*0004*/ 	.word	0x00000082


	//----- nvinfo : EIATTR_SW2861232_WAR
	.align		4
.L_2562:
        /*0008*/ 	.byte	0x01, 0x35
	.zero		2


	//----- nvinfo : EIATTR_PARAM_CBANK
	.align		4
        /*000c*/ 	.byte	0x04, 0x0a
        /*000e*/ 	.short	(.L_2564 - .L_2563)
	.align		4
.L_2563:
        /*0010*/ 	.word	index@(.nv.constant0._ZN2at6native18elementwise_kernelILi128ELi4EZNS0_15gpu_kernel_implIZZZNS0_29binary_cross_entropy_out_cudaERKNS_6TensorES5_RKSt8optionalIS3_ElRS3_ENKUlvE_clEvENKUlvE_clEvEUlddE_EEvRNS_18TensorIteratorBaseERKT_EUliE_EEviT1_)
        /*0014*/ 	.short	0x0160
        /*0016*/ 	.short	0x0290


	//----- nvinfo : EIATTR_CBANK_PARAM_SIZE
	.align		4
.L_2564:
        /*0018*/ 	.byte	0x03, 0x19
        /*001a*/ 	.short	0x0290


	//----- nvinfo : EIATTR_KPARAM_INFO
	.align		4
        /*001c*/ 	.byte	0x04, 0x17
        /*001e*/ 	.short	(.L_2566 - .L_2565)
.L_2565:
        /*0020*/ 	.word	0x00000000
        /*0024*/ 	.short	0x0001
        /*0026*/ 	.short	0x0008
        /*0028*/ 	.byte	0x00, 0xf0, 0x21, 0x0a


	//----- nvinfo : EIATTR_KPARAM_INFO
	.align		4
.L_2566:
        /*002c*/ 	.byte	0x04, 0x17
        /*002e*/ 	.short	(.L_2568 - .L_2567)
.L_2567:
        /*0030*/ 	.word	0x00000000
        /*0034*/ 	.short	0x0000
        /*0036*/ 	.short	0x0000
        /*0038*/ 	.byte	0x00, 0xf0, 0x11, 0x00


	//----- nvinfo : EIATTR_MAXREG_COUNT
	.align		4
.L_2568:
        /*003c*/ 	.byte	0x03, 0x1b
        /*003e*/ 	.short	0x0080


	//----- nvinfo : EIATTR_EXTERNS
	.align		4
        /*0040*/ 	.byte	0x04, 0x0f
        /*0042*/ 	.short	(.L_2570 - .L_2569)


	//   ....[0]....
	.align		4
.L_2569:
        /*0044*/ 	.word	index@(__assertfail)


	//----- nvinfo : EIATTR_MERCURY_ISA_VERSION
	.align		4
.L_2570:
        /*0048*/ 	.byte	0x03, 0x5f
        /*004a*/ 	.short	0x0000


	//----- nvinfo : EIATTR_SYSCALL_OFFSETS
	.align		4
        /*004c*/ 	.byte	0x04, 0x46
        /*004e*/ 	.short	(.L_2572 - .L_2571)


	//   ....[0]....
.L_2571:
        /*0050*/ 	.word	0x00001f70


	//   ....[1]....
        /*0054*/ 	.word	0x00002ea0


	//   ....[2]....
        /*0058*/ 	.word	0x00003080


	//   ....[3]....
        /*005c*/ 	.word	0x00003200


	//   ....[4]....
        /*0060*/ 	.word	0x00004ca0


	//   ....[5]....
        /*0064*/ 	.word	0x00006c30


	//   ....[6]....
        /*0068*/ 	.word	0x00007b60


	//   ....[7]....
        /*006c*/ 	.word	0x00007d40


	//   ....[8]....
        /*0070*/ 	.word	0x00007ec0


	//   ....[9]....
        /*0074*/ 	.word	0x00009960


	//   ....[10]....
        /*0078*/ 	.word	0x0000b8c0


	//   ....[11]....
        /*007c*/ 	.word	0x0000c7f0


	//   ....[12]....
        /*0080*/ 	.word	0x0000c9d0


	//   ....[13]....
        /*0084*/ 	.word	0x0000cb50


	//   ....[14]....
        /*0088*/ 	.word	0x0000e5f0


	//   ....[15]....
        /*008c*/ 	.word	0x00010560


	//   ....[16]....
        /*0090*/ 	.word	0x00011490


	//   ....[17]....
        /*0094*/ 	.word	0x00011670


	//   ....[18]....
        /*0098*/ 	.word	0x000117f0


	//   ....[19]....
        /*009c*/ 	.word	0x00013290


	//----- nvinfo : EIATTR_EXIT_INSTR_OFFSETS
	.align		4
.L_2572:
        /*00a0*/ 	.byte	0x04, 0x1c
        /*00a2*/ 	.short	(.L_2574 - .L_2573)


	//   ....[0]....
.L_2573:
        /*00a4*/ 	.word	0x0000e690


	//   ....[1]....
        /*00a8*/ 	.word	0x000123e0


	//   ....[2]....
        /*00ac*/ 	.word	0x00012420


	//   ....[3]....
        /*00b0*/ 	.word	0x000124b0


	//   ....[4]....
        /*00b4*/ 	.word	0x000124e0


	//   ....[5]....
        /*00b8*/ 	.word	0x00012510


	//   ....[6]....
        /*00bc*/ 	.word	0x000125c0


	//   ....[7]....
        /*00c0*/ 	.word	0x00012620


	//   ....[8]....
        /*00c4*/ 	.word	0x000126e0


	//   ....[9]....
        /*00c8*/ 	.word	0x00012750


	//   ....[10]....
        /*00cc*/ 	.word	0x00012770


	//   ....[11]....
        /*00d0*/ 	.word	0x00012830


	//   ....[12]....
        /*00d4*/ 	.word	0x00012860


	//   ....[13]....
        /*00d8*/ 	.word	0x00012a10


	//   ....[14]....
        /*00dc*/ 	.word	0x00012b90


	//   ....[15]....
        /*00e0*/ 	.word	0x00012bf0


	//   ....[16]....
        /*00e4*/ 	.word	0x00012ca0


	//   ....[17]....
        /*00e8*/ 	.word	0x00012e40


	//   ....[18]....
        /*00ec*/ 	.word	0x00012fe0


	//   ....[19]....
        /*00f0*/ 	.word	0x00013160


	//   ....[20]....
        /*00f4*/ 	.word	0x000132a0


	//   ....[21]....
        /*00f8*/ 	.word	0x000132d0


	//   ....[22]....
        /*00fc*/ 	.word	0x00013300


	//----- nvinfo : EIATTR_MAX_THREADS
	.align		4
.L_2574:
        /*0100*/ 	.byte	0x04, 0x05
        /*0102*/ 	.short	(.L_2576 - .L_2575)
.L_2575:
        /*0104*/ 	.word	0x00000080
        /*0108*/ 	.word	0x00000001
        /*010c*/ 	.word	0x00000001


	//----- nvinfo : EIATTR_CRS_STACK_SIZE
	.align		4
.L_2576:
        /*0110*/ 	.byte	0x04, 0x1e
        /*0112*/ 	.short	(.L_2578 - .L_2577)
.L_2577:
        /*0114*/ 	.word	0x00000000
.L_2578:


//--------------------- .nv.info._ZN2at6native27unrolled_elementwise_kernelIZZZNS0_29binary_cross_entropy_out_cudaERKNS_6TensorES4_RKSt8optionalIS2_ElRS2_ENKUlvE_clEvENKUlvE_clEvEUlddE_St5arrayIPcLm3EELi4E23TrivialOffsetCalculatorILi2EjESG_ILi1EjENS0_6memory12LoadWithCastILi2EEENSJ_13StoreWithCastILi1EEEEEviT_T0_T2_T3_T4_T5_ --------------------------
	.section	.nv.info._ZN2at6native27unrolled_elementwise_kernelIZZZNS0_29binary_cross_entropy_out_cudaERKNS_6TensorES4_RKSt8optionalIS2_ElRS2_ENKUlvE_clEvENKUlvE_clEvEUlddE_St5arrayIPcLm3EELi4E23TrivialOffsetCalculatorILi2EjESG_ILi1EjENS0_6memory12LoadWithCastILi2EEENSJ_13StoreWithCastILi1EEEEEviT_T0_T2_T3_T4_T5_,"",@"SHT_CUDA_INFO"
	.sectionflags	@""
	.align	4


	//----- nvinfo : EIATTR_CUDA_API_VERSION
	.align		4
        /*0000*/ 	.byte	0x04, 0x37
        /*0002*/ 	.short	(.L_2580 - .L_2579)
.L_2579:
        /*0004*/ 	.word	0x00000082


	//----- nvinfo : EIATTR_SW2861232_WAR
	.align		4
.L_2580:
        /*0008*/ 	.byte	0x01, 0x35
	.zero		2


	//----- nvinfo : EIATTR_PARAM_CBANK
	.align		4
        /*000c*/ 	.byte	0x04, 0x0a
        /*000e*/ 	.short	(.L_2582 - .L_2581)
	.align		4
.L_2581:
        /*0010*/ 	.word	index@(.nv.constant0._ZN2at6native27unrolled_elementwise_kernelIZZZNS0_29binary_cross_entropy_out_cudaERKNS_6TensorES4_RKSt8optionalIS2_ElRS2_ENKUlvE_clEvENKUlvE_clEvEUlddE_St5arrayIPcLm3EELi4E23TrivialOffsetCalculatorILi2EjESG_ILi1EjENS0_6memory12LoadWithCastILi2EEENSJ_13StoreWithCastILi1EEEEEviT_T0_T2_T3_T4_T5_)
        /*0014*/ 	.short	0x0160
        /*0016*/ 	.short	0x0038


	//----- nvinfo : EIATTR_CBANK_PARAM_SIZE
	.align		4
.L_2582:
        /*0018*/ 	.byte	0x03, 0x19
        /*001a*/ 	.short	0x0038


	//----- nvinfo : EIATTR_KPARAM_INFO
	.align		4
        /*001c*/ 	.byte	0x04, 0x17
        /*001e*/ 	.short	(.L_2584 - .L_2583)
.L_2583:
        /*0020*/ 	.word	0x00000000
        /*0024*/ 	.short	0x0006
        /*0026*/ 	.short	0x0030
        /*0028*/ 	.byte	0x00, 0xf0, 0x21, 0x00


	//----- nvinfo : EIATTR_KPARAM_INFO
	.align		4
.L_2584:
        /*002c*/ 	.byte	0x04, 0x17
        /*002e*/ 	.short	(.L_2586 - .L_2585)
.L_2585:
        /*0030*/ 	.word	0x00000000
        /*0034*/ 	.short	0x0005
        /*0036*/ 	.short	0x0024
        /*0038*/ 	.byte	0x00, 0xf0, 0x31, 0x00


	//----- nvinfo : EIATTR_KPARAM_INFO
	.align		4
.L_2586:
        /*003c*/ 	.byte	0x04, 0x17
        /*003e*/ 	.short	(.L_2588 - .L_2587)
.L_2587:
        /*0040*/ 	.word	0x00000000
        /*0044*/ 	.short	0x0004
        /*0046*/ 	.short	0x0021
        /*0048*/ 	.byte	0x00, 0xf0, 0x05, 0x00


	//----- nvinfo : EIATTR_KPARAM_INFO
	.align		4
.L_2588:
        /*004c*/ 	.byte	0x04, 0x17
        /*004e*/ 	.short	(.L_2590 - .L_2589)
.L_2589:
        /*0050*/ 	.word	0x00000000
        /*0054*/ 	.short	0x0003
        /*0056*/ 	.short	0x0020
        /*0058*/ 	.byte	0x00, 0xf0, 0x05, 0x00


	//----- nvinfo : EIATTR_KPARAM_INFO
	.align		4
.L_2590:
        /*005c*/ 	.byte	0x04, 0x17
        /*005e*/ 	.short	(.L_2592 - .L_2591)
.L_2591:
        /*0060*/ 	.word	0x00000000
        /*0064*/ 	.short	0x0002
        /*0066*/ 	.short	0x0008
        /*0068*/ 	.byte	0x00, 0xf0, 0x61, 0x00


	//----- nvinfo : EIATTR_KPARAM_INFO
	.align		4
.L_2592:
        /*006c*/ 	.byte	0x04, 0x17
        /*006e*/ 	.short	(.L_2594 - .L_2593)
.L_2593:
        /*0070*/ 	.word	0x00000000
        /*0074*/ 	.short	0x0001
        /*0076*/ 	.short	0x0004
        /*0078*/ 	.byte	0x00, 0xf0, 0x05, 0x00


	//----- nvinfo : EIATTR_KPARAM_INFO
	.align		4
.L_2594:
        /*007c*/ 	.byte	0x04, 0x17
        /*007e*/ 	.short	(.L_2596 - .L_2595)
.L_2595:
        /*0080*/ 	.word	0x00000000
        /*0084*/ 	.short	0x0000
        /*0086*/ 	.short	0x0000
        /*0088*/ 	.byte	0x00, 0xf0, 0x11, 0x00


	//----- nvinfo : EIATTR_MAXREG_COUNT
	.align		4
.L_2596:
        /*008c*/ 	.byte	0x03, 0x1b
        /*008e*/ 	.short	0x00ff


	//----- nvinfo : EIATTR_EXTERNS
	.align		4
        /*0090*/ 	.byte	0x04, 0x0f
        /*0092*/ 	.short	(.L_2598 - .L_2597)


	//   ....[0]....
	.align		4
.L_2597:
        /*0094*/ 	.word	index@(__assertfail)


	//----- nvinfo : EIATTR_MERCURY_ISA_VERSION
	.align		4
.L_2598:
        /*0098*/ 	.byte	0x03, 0x5f
        /*009a*/ 	.short	0x0000


	//----- nvinfo : EIATTR_SYSCALL_OFFSETS
	.align		4
        /*009c*/ 	.byte	0x04, 0x46
        /*009e*/ 	.short	(.L_2600 - .L_2599)


	//   ....[0]....
.L_2599:
        /*00a0*/ 	.word	0x00000fb0


	//   ....[1]....
        /*00a4*/ 	.word	0x00001ee0


	//   ....[2]....
        /*00a8*/ 	.word	0x00002e90


	//   ....[3]....
        /*00ac*/ 	.word	0x00003dc0


	//   ....[4]....
        /*00b0*/ 	.word	0x00004d80


	//   ....[5]....
        /*00b4*/ 	.word	0x00005cb0


	//   ....[6]....
        /*00b8*/ 	.word	0x00006c50


	//   ....[7]....
        /*00bc*/ 	.word	0x00007b80


	//   ....[8]....
        /*00c0*/ 	.word	0x00007db0


	//   ....[9]....
        /*00c4*/ 	.word	0x00007f30


	//   ....[10]....
        /*00c8*/ 	.word	0x00008bf0


	//   ....[11]....
        /*00cc*/ 	.word	0x00008d70


	//   ....[12]....
        /*00d0*/ 	.word	0x00009a10


	//   ....[13]....
        /*00d4*/ 	.word	0x00009b90


	//   ....[14]....
        /*00d8*/ 	.word	0x0000a840


	//   ....[15]....
        /*00dc*/ 	.word	0x0000a9c0


	//   ....[16]....
        /*00e0*/ 	.word	0x0000c620


	//   ....[17]....
        /*00e4*/ 	.word	0x0000d6b0


	//   ....[18]....
        /*00e8*/ 	.word	0x0000e700


	//   ....[19]....
        /*00ec*/ 	.word	0x0000f770


	//----- nvinfo : EIATTR_EXIT_INSTR_OFFSETS
	.align		4
.L_2600:
        /*00f0*/ 	.byte	0x04, 0x1c
        /*00f2*/ 	.short	(.L_2602 - .L_2601)


	//   ....[0]....
.L_2601:
        /*00f4*/ 	.word	0x0000e7a0


	//   ....[1]....
        /*00f8*/ 	.word	0x0000e8c0


	//   ....[2]....
        /*00fc*/ 	.word	0x0000e900


	//   ....[3]....
        /*0100*/ 	.word	0x0000e990


	//   ....[4]....
        /*0104*/ 	.word	0x0000e9c0


	//   ....[5]....
        /*0108*/ 	.word	0x0000e9f0


	//   ....[6]....
        /*010c*/ 	.word	0x0000eaa0


	//   ....[7]....
        /*0110*/ 	.word	0x0000eb00


	//   ....[8]....
        /*0114*/ 	.word	0x0000ebc0


	//   ....[9]....
        /*0118*/ 	.word	0x0000ec30


	//   ....[10]....
        /*011c*/ 	.word	0x0000ec50


	//   ....[11]....
        /*0120*/ 	.word	0x0000ed10


	//   ....[12]....
        /*0124*/ 	.word	0x0000ed40


	//   ....[13]....
        /*0128*/ 	.word	0x0000eef0


	//   ....[14]....
        /*012c*/ 	.word	0x0000f070


	//   ....[15]....
        /*0130*/ 	.word	0x0000f0d0


	//   ....[16]....
        /*0134*/ 	.word	0x0000f180


	//   ....[17]....
        /*0138*/ 	.word	0x0000f320


	//   ....[18]....
        /*013c*/ 	.word	0x0000f4c0


	//   ....[19]....
        /*0140*/ 	.word	0x0000f640


	//   ....[20]....
        /*0144*/ 	.word	0x0000f780


	//   ....[21]....
        /*0148*/ 	.word	0x0000f7b0


	//   ....[22]....
        /*014c*/ 	.word	0x0000f7e0


	//----- nvinfo : EIATTR_MAX_THREADS
	.align		4
.L_2602:
        /*0150*/ 	.byte	0x04, 0x05
        /*0152*/ 	.short	(.L_2604 - .L_2603)
.L_2603:
        /*0154*/ 	.word	0x00000080
        /*0158*/ 	.word	0x00000001
        /*015c*/ 	.word	0x00000001


	//----- nvinfo : EIATTR_CRS_STACK_SIZE
	.align		4
.L_2604:
        /*0160*/ 	.byte	0x04, 0x1e
        /*0162*/ 	.short	(.L_2606 - .L_2605)
.L_2605:
        /*0164*/ 	.word	0x00000000
.L_2606:


//--------------------- .nv.info._ZN2at6native18elementwise_kernelILi128ELi2EZNS0_22gpu_kernel_impl_nocastIZZZNS0_29binary_cross_entropy_out_cudaERKNS_6TensorES5_RKSt8optionalIS3_ElRS3_ENKUlvE_clEvENKUlvE_clEvEUlddE_EEvRNS_18TensorIteratorBaseERKT_EUliE_EEviT1_ --------------------------
	.section	.nv.info._ZN2at6native18elementwise_kernelILi128ELi2EZNS0_22gpu_kernel_impl_nocastIZZZNS0_29binary_cross_entropy_out_cudaERKNS_6TensorES5_RKSt8optionalIS3_ElRS3_ENKUlvE_clEvENKUlvE_clEvEUlddE_EEvRNS_18TensorIteratorBaseERKT_EUliE_EEviT1_,"",@"SHT_CUDA_INFO"
	.sectionflags	@""
	.align	4


	//----- nvinfo : EIATTR_CUDA_API_VERSION
	.align		4
        /*0000*/ 	.byte	0x04, 0x37
        /*0002*/ 	.short	(.L_2608 - .L_2607)
.L_2607:
        /*0004*/ 	.word	0x00000082


	//----- nvinfo : EIATTR_SW2861232_WAR
	.align		4
.L_2608:
        /*0008*/ 	.byte	0x01, 0x35
	.zero		2


	//----- nvinfo : EIATTR_PARAM_CBANK
	.align		4
        /*000c*/ 	.byte	0x04, 0x0a
        /*000e*/ 	.short	(.L_2610 - .L_2609)
	.align		4
.L_2609:
        /*0010*/ 	.word	index@(.nv.constant0._ZN2at6native18elementwise_kernelILi128ELi2EZNS0_22gpu_kernel_impl_nocastIZZZNS0_29binary_cross_entropy_out_cudaERKNS_6TensorES5_RKSt8optionalIS3_ElRS3_ENKUlvE_clEvENKUlvE_clEvEUlddE_EEvRNS_18TensorIteratorBaseERKT_EUliE_EEviT1_)
        /*0014*/ 	.short	0x0160
        /*0016*/ 	.short	0x0290


	//----- nvinfo : EIATTR_CBANK_PARAM_SIZE
	.align		4
.L_2610:
        /*0018*/ 	.byte	0x03, 0x19
        /*001a*/ 	.short	0x0290


	//----- nvinfo : EIATTR_KPARAM_INFO
	.align		4
        /*001c*/ 	.byte	0x04, 0x17
        /*001e*/ 	.short	(.L_2612 - .L_2611)
.L_2611:
        /*0020*/ 	.word	0x00000000
        /*0024*/ 	.short	0x0001
        /*0026*/ 	.short	0x0008
        /*0028*/ 	.byte	0x00, 0xf0, 0x21, 0x0a


	//----- nvinfo : EIATTR_KPARAM_INFO
	.align		4
.L_2612:
        /*002c*/ 	.byte	0x04, 0x17
        /*002e*/ 	.short	(.L_2614 - .L_2613)
.L_2613:
        /*0030*/ 	.word	0x00000000
        /*0034*/ 	.short	0x0000
        /*0036*/ 	.short	0x0000
        /*0038*/ 	.byte	0x00, 0xf0, 0x11, 0x00


	//----- nvinfo : EIATTR_MAXREG_COUNT
	.align		4
.L_2614:
        /*003c*/ 	.byte	0x03, 0x1b
        /*003e*/ 	.short	0x0080


	//----- nvinfo : EIATTR_EXTERNS
	.align		4
        /*0040*/ 	.byte	0x04, 0x0f
        /*0042*/ 	.short	(.L_2616 - .L_2615)


	//   ....[0]....
	.align		4
.L_2615:
        /*0044*/ 	.word	index@(__assertfail)


	//----- nvinfo : EIATTR_MERCURY_ISA_VERSION
	.align		4
.L_2616:
        /*0048*/ 	.byte	0x03, 0x5f
        /*004a*/ 	.short	0x0000


	//----- nvinfo : EIATTR_SYSCALL_OFFSETS
	.align		4
        /*004c*/ 	.byte	0x04, 0x46
        /*004e*/ 	.short	(.L_2618 - .L_2617)


	//   ....[0]....
.L_2617:
        /*0050*/ 	.word	0x00001270


	//   ....[1]....
        /*0054*/ 	.word	0x000013f0


	//   ....[2]....
        /*0058*/ 	.word	0x00003170


	//   ....[3]....
        /*005c*/ 	.word	0x000032f0


	//----- nvinfo : EIATTR_EXIT_INSTR_OFFSETS
	.align		4
.L_2618:
        /*0060*/ 	.byte	0x04, 0x1c
        /*0062*/ 	.short	(.L_2620 - .L_2619)


	//   ....[0]....
.L_2619:
        /*0064*/ 	.word	0x00001fa0


	//   ....[1]....
        /*0068*/ 	.word	0x00003e10


	//----- nvinfo : EIATTR_MAX_THREADS
	.align		4
.L_2620:
        /*006c*/ 	.byte	0x04, 0x05
        /*006e*/ 	.short	(.L_2622 - .L_2621)
.L_2621:
        /*0070*/ 	.word	0x00000080
        /*0074*/ 	.word	0x00000001
        /*0078*/ 	.word	0x00000001


	//----- nvinfo : EIATTR_CRS_STACK_SIZE
	.align		4
.L_2622:
        /*007c*/ 	.byte	0x04, 0x1e
        /*007e*/ 	.short	(.L_2624 - .L_2623)
.L_2623:
        /*0080*/ 	.word	0x00000000
.L_2624:


//--------------------- .nv.info._ZN2at6native27unrolled_elementwise_kernelIZZZNS0_29binary_cross_entropy_out_cudaERKNS_6TensorES4_RKSt8optionalIS2_ElRS2_ENKUlvE_clEvENKUlvE_clEvEUlddE_St5arrayIPcLm3EELi4E23TrivialOffsetCalculatorILi2EjESG_ILi1EjENS0_6memory15LoadWithoutCastENSJ_16StoreWithoutCastEEEviT_T0_T2_T3_T4_T5_ --------------------------
	.section	.nv.info._ZN2at6native27unrolled_elementwise_kernelIZZZNS0_29binary_cross_entropy_out_cudaERKNS_6TensorES4_RKSt8optionalIS2_ElRS2_ENKUlvE_clEvENKUlvE_clEvEUlddE_St5arrayIPcLm3EELi4E23TrivialOffsetCalculatorILi2EjESG_ILi1EjENS0_6memory15LoadWithoutCastENSJ_16StoreWithoutCastEEEviT_T0_T2_T3_T4_T5_,"",@"SHT_CUDA_INFO"
	.sectionflags	@""
	.align	4


	//----- nvinfo : EIATTR_CUDA_API_VERSION
	.align		4
        /*0000*/ 	.byte	0x04, 0x37
        /*0002*/ 	.short	(.L_2626 - .L_2625)
.L_2625:
        /*0004*/ 	.word	0x00000082


	//----- nvinfo : EIATTR_SW2861232_WAR
	.align		4
.L_2626:
        /*0008*/ 	.byte	0x01, 0x35
	.zero		2


	//----- nvinfo : EIATTR_PARAM_CBANK
	.align		4
        /*000c*/ 	.byte	0x04, 0x0a
        /*000e*/ 	.short	(.L_2628 - .L_2627)
	.align		4
.L_2627:
        /*0010*/ 	.word	index@(.nv.constant0._ZN2at6native27unrolled_elementwise_kernelIZZZNS0_29binary_cross_entropy_out_cudaERKNS_6TensorES4_RKSt8optionalIS2_ElRS2_ENKUlvE_clEvENKUlvE_clEvEUlddE_St5arrayIPcLm3EELi4E23TrivialOffsetCalculatorILi2EjESG_ILi1EjENS0_6memory15LoadWithoutCastENSJ_16StoreWithoutCastEEEviT_T0_T2_T3_T4_T5_)
        /*0014*/ 	.short	0x0160
        /*0016*/ 	.short	0x0024


	//----- nvinfo : EIATTR_CBANK_PARAM_SIZE
	.align		4
.L_2628:
        /*0018*/ 	.byte	0x03, 0x19
        /*001a*/ 	.short	0x0024


	//----- nvinfo : EIATTR_KPARAM_INFO
	.align		4
        /*001c*/ 	.byte	0x04, 0x17
        /*001e*/ 	.short	(.L_2630 - .L_2629)
.L_2629:
        /*0020*/ 	.word	0x00000000
        /*0024*/ 	.short	0x0006
        /*0026*/ 	.short	0x0023
        /*0028*/ 	.byte	0x00, 0xf0, 0x05, 0x00


	//----- nvinfo : EIATTR_KPARAM_INFO
	.align		4
.L_2630:
        /*002c*/ 	.byte	0x04, 0x17
        /*002e*/ 	.short	(.L_2632 - .L_2631)
.L_2631:
        /*0030*/ 	.word	0x00000000
        /*0034*/ 	.short	0x0005
        /*0036*/ 	.short	0x0022
        /*0038*/ 	.byte	0x00, 0xf0, 0x05, 0x00


	//----- nvinfo : EIATTR_KPARAM_INFO
	.align		4
.L_2632:
        /*003c*/ 	.byte	0x04, 0x17
        /*003e*/ 	.short	(.L_2634 - .L_2633)
.L_2633:
        /*0040*/ 	.word	0x00000000
        /*0044*/ 	.short	0x0004
        /*0046*/ 	.short	0x0021
        /*0048*/ 	.byte	0x00, 0xf0, 0x05, 0x00


	//----- nvinfo : EIATTR_KPARAM_INFO
	.align		4
.L_2634:
        /*004c*/ 	.byte	0x04, 0x17
        /*004e*/ 	.short	(.L_2636 - .L_2635)
.L_2635:
        /*0050*/ 	.word	0x00000000
        /*0054*/ 	.short	0x0003
        /*0056*/ 	.short	0x0020
        /*0058*/ 	.byte	0x00, 0xf0, 0x05, 0x00


	//----- nvinfo : EIATTR_KPARAM_INFO
	.align		4
.L_2636:
        /*005c*/ 	.byte	0x04, 0x17
        /*005e*/ 	.short	(.L_2638 - .L_2637)
.L_2637:
        /*0060*/ 	.word	0x00000000
        /*0064*/ 	.short	0x0002
        /*0066*/ 	.short	0x0008
        /*0068*/ 	.byte	0x00, 0xf0, 0x61, 0x00


	//----- nvinfo : EIATTR_KPARAM_INFO
	.align		4
.L_2638:
        /*006c*/ 	.byte	0x04, 0x17
        /*006e*/ 	.short	(.L_2640 - .L_2639)
.L_2639:
        /*0070*/ 	.word	0x00000000
        /*0074*/ 	.short	0x0001
        /*0076*/ 	.short	0x0004
        /*0078*/ 	.byte	0x00, 0xf0, 0x05, 0x00


	//----- nvinfo : EIATTR_KPARAM_INFO
	.align		4
.L_2640:
        /*007c*/ 	.byte	0x04, 0x17
        /*007e*/ 	.short	(.L_2642 - .L_2641)
.L_2641:
        /*0080*/ 	.word	0x00000000
        /*0084*/ 	.short	0x0000
        /*0086*/ 	.short	0x0000
        /*0088*/ 	.byte	0x00, 0xf0, 0x11, 0x00


	//----- nvinfo : EIATTR_MAXREG_COUNT
	.align		4
.L_2642:
        /*008c*/ 	.byte	0x03, 0x1b
        /*008e*/ 	.short	0x00ff


	//----- nvinfo : EIATTR_EXTERNS
	.align		4
        /*0090*/ 	.byte	0x04, 0x0f
        /*0092*/ 	.short	(.L_2644 - .L_2643)


	//   ....[0]....
	.align		4
.L_2643:
        /*0094*/ 	.word	index@(__assertfail)


	//----- nvinfo : EIATTR_MERCURY_ISA_VERSION
	.align		4
.L_2644:
        /*0098*/ 	.byte	0x03, 0x5f
        /*009a*/ 	.short	0x0000


	//----- nvinfo : EIATTR_SYSCALL_OFFSETS
	.align		4
        /*009c*/ 	.byte	0x04, 0x46
        /*009e*/ 	.short	(.L_2646 - .L_2645)


	//   ....[0]....
.L_2645:
        /*00a0*/ 	.word	0x00000470


	//   ....[1]....
        /*00a4*/ 	.word	0x000005f0


	//   ....[2]....
        /*00a8*/ 	.word	0x00001290


	//   ....[3]....
        /*00ac*/ 	.word	0x00001410


	//   ....[4]....
        /*00b0*/ 	.word	0x000020b0


	//   ....[5]....
        /*00b4*/ 	.word	0x00002230


	//   ....[6]....
        /*00b8*/ 	.word	0x00002ee0


	//   ....[7]....
        /*00bc*/ 	.word	0x00003060


	//----- nvinfo : EIATTR_EXIT_INSTR_OFFSETS
	.align		4
.L_2646:
        /*00c0*/ 	.byte	0x04, 0x1c
        /*00c2*/ 	.short	(.L_2648 - .L_2647)


	//   ....[0]....
.L_2647:
        /*00c4*/ 	.word	0x00003cd0


	//   ....[1]....
        /*00c8*/ 	.word	0x00003d20


	//----- nvinfo : EIATTR_MAX_THREADS
	.align		4
.L_2648:
        /*00cc*/ 	.byte	0x04, 0x05
        /*00ce*/ 	.short	(.L_2650 - .L_2649)
.L_2649:
        /*00d0*/ 	.word	0x00000080
        /*00d4*/ 	.word	0x00000001
        /*00d8*/ 	.word	0x00000001


	//----- nvinfo : EIATTR_CRS_STACK_SIZE
	.align		4
.L_2650:
        /*00dc*/ 	.byte	0x04, 0x1e
        /*00de*/ 	.short	(.L_2652 - .L_2651)
.L_2651:
        /*00e0*/ 	.word	0x00000000
.L_2652:


//--------------------- .nv.info._ZN2at6native29vectorized_elementwise_kernelILi2EZZZNS0_29binary_cross_entropy_out_cudaERKNS_6TensorES4_RKSt8optionalIS2_ElRS2_ENKUlvE_clEvENKUlvE_clEvEUlddE_St5arrayIPcLm3EEEEviT0_T1_ --------------------------
	.section	.nv.info._ZN2at6native29vectorized_elementwise_kernelILi2EZZZNS0_29binary_cross_entropy_out_cudaERKNS_6TensorES4_RKSt8optionalIS2_ElRS2_ENKUlvE_clEvENKUlvE_clEvEUlddE_St5arrayIPcLm3EEEEviT0_T1_,"",@"SHT_CUDA_INFO"
	.sectionflags	@""
	.align	4


	//----- nvinfo : EIATTR_CUDA_API_VERSION
	.align		4
        /*0000*/ 	.byte	0x04, 0x37
        /*0002*/ 	.short	(.L_2654 - .L_2653)
.L_2653:
        /*0004*/ 	.word	0x00000082


	//----- nvinfo : EIATTR_SW2861232_WAR
	.align		4
.L_2654:
        /*0008*/ 	.byte	0x01, 0x35
	.zero		2


	//----- nvinfo : EIATTR_PARAM_CBANK
	.align		4
        /*000c*/ 	.byte	0x04, 0x0a
        /*000e*/ 	.short	(.L_2656 - .L_2655)
	.align		4
.L_2655:
        /*0010*/ 	.word	index@(.nv.constant0._ZN2at6native29vectorized_elementwise_kernelILi2EZZZNS0_29binary_cross_entropy_out_cudaERKNS_6TensorES4_RKSt8optionalIS2_ElRS2_ENKUlvE_clEvENKUlvE_clEvEUlddE_St5arrayIPcLm3EEEEviT0_T1_)
        /*0014*/ 	.short	0x0160
        /*0016*/ 	.short	0x0020


	//----- nvinfo : EIATTR_CBANK_PARAM_SIZE
	.align		4
.L_2656:
        /*0018*/ 	.byte	0x03, 0x19
        /*001a*/ 	.short	0x0020


	//----- nvinfo : EIATTR_KPARAM_INFO
	.align		4
        /*001c*/ 	.byte	0x04, 0x17
        /*001e*/ 	.short	(.L_2658 - .L_2657)
.L_2657:
        /*0020*/ 	.word	0x00000000
        /*0024*/ 	.short	0x0002
        /*0026*/ 	.short	0x0008
        /*0028*/ 	.byte	0x00, 0xf0, 0x61, 0x00


	//----- nvinfo : EIATTR_KPARAM_INFO
	.align		4
.L_2658:
        /*002c*/ 	.byte	0x04, 0x17
        /*002e*/ 	.short	(.L_2660 - .L_2659)
.L_2659:
        /*0030*/ 	.word	0x00000000
        /*0034*/ 	.short	0x0001
        /*0036*/ 	.short	0x0004
        /*0038*/ 	.byte	0x00, 0xf0, 0x05, 0x00


	//----- nvinfo : EIATTR_KPARAM_INFO
	.align		4
.L_2660:
        /*003c*/ 	.byte	0x04, 0x17
        /*003e*/ 	.short	(.L_2662 - .L_2661)
.L_2661:
        /*0040*/ 	.word	0x00000000
        /*0044*/ 	.short	0x0000
        /*0046*/ 	.short	0x0000
        /*0048*/ 	.byte	0x00, 0xf0, 0x11, 0x00


	//----- nvinfo : EIATTR_MAXREG_COUNT
	.align		4
.L_2662:
        /*004c*/ 	.byte	0x03, 0x1b
        /*004e*/ 	.short	0x00ff


	//----- nvinfo : EIATTR_EXTERNS
	.align		4
        /*0050*/ 	.byte	0x04, 0x0f
        /*0052*/ 	.short	(.L_2664 - .L_2663)


	//   ....[0]....
	.align		4
.L_2663:
        /*0054*/ 	.word	index@(__assertfail)


	//----- nvinfo : EIATTR_MERCURY_ISA_VERSION
	.align		4
.L_2664:
        /*0058*/ 	.byte	0x03, 0x5f
        /*005a*/ 	.short	0x0000


	//----- nvinfo : EIATTR_SYSCALL_OFFSETS
	.align		4
        /*005c*/ 	.byte	0x04, 0x46
        /*005e*/ 	.short	(.L_2666 - .L_2665)


	//   ....[0]....
.L_2665:
        /*0060*/ 	.word	0x000002b0


	//   ....[1]....
        /*0064*/ 	.word	0x00000430


	//   ....[2]....
        /*0068*/ 	.word	0x000010d0


	//   ....[3]....
        /*006c*/ 	.word	0x00001250


	//   ....[4]....
        /*0070*/ 	.word	0x00001ef0


	//   ....[5]....
        /*0074*/ 	.word	0x00002070


	//   ....[6]....
        /*0078*/ 	.word	0x00002d00


	//   ....[7]....
        /*007c*/ 	.word	0x00002e80


	//   ....[8]....
        /*0080*/ 	.word	0x00003b20


	//   ....[9]....
        /*0084*/ 	.word	0x00003ca0


	//   ....[10]....
        /*0088*/ 	.word	0x00004940


	//   ....[11]....
        /*008c*/ 	.word	0x00004ac0


	//   ....[12]....
        /*0090*/ 	.word	0x00005750


	//   ....[13]....
        /*0094*/ 	.word	0x000058d0


	//   ....[14]....
        /*0098*/ 	.word	0x00006560


	//   ....[15]....
        /*009c*/ 	.word	0x000066e0


	//   ....[16]....
        /*00a0*/ 	.word	0x00007940


	//   ....[17]....
        /*00a4*/ 	.word	0x00007ac0


	//   ....[18]....
        /*00a8*/ 	.word	0x000087b0


	//   ....[19]....
        /*00ac*/ 	.word	0x00008930


	//   ....[20]....
        /*00b0*/ 	.word	0x00009630


	//   ....[21]....
        /*00b4*/ 	.word	0x000097b0


	//   ....[22]....
        /*00b8*/ 	.word	0x0000a4b0


	//   ....[23]....
        /*00bc*/ 	.word	0x0000a630


	//   ....[24]....
        /*00c0*/ 	.word	0x0000b320


	//   ....[25]....
        /*00c4*/ 	.word	0x0000b4a0


	//   ....[26]....
        /*00c8*/ 	.word	0x0000c1b0


	//   ....[27]....
        /*00cc*/ 	.word	0x0000c330


	//   ....[28]....
        /*00d0*/ 	.word	0x0000d040


	//   ....[29]....
        /*00d4*/ 	.word	0x0000d1c0


	//   ....[30]....
        /*00d8*/ 	.word	0x0000ded0


	//   ....[31]....
        /*00dc*/ 	.word	0x0000e050


	//----- nvinfo : EIATTR_EXIT_INSTR_OFFSETS
	.align		4
.L_2666:
        /*00e0*/ 	.byte	0x04, 0x1c
        /*00e2*/ 	.short	(.L_2668 - .L_2667)


	//   ....[0]....
.L_2667:
        /*00e4*/ 	.word	0x000072b0


	//   ....[1]....
        /*00e8*/ 	.word	0x0000ef00


	//   ....[2]....
        /*00ec*/ 	.word	0x0000ef50


	//----- nvinfo : EIATTR_MAX_THREADS
	.align		4
.L_2668:
        /*00f0*/ 	.byte	0x04, 0x05
        /*00f2*/ 	.short	(.L_2670 - .L_2669)
.L_2669:
        /*00f4*/ 	.word	0x00000080
        /*00f8*/ 	.word	0x00000001
        /*00fc*/ 	.word	0x00000001


	//----- nvinfo : EIATTR_CRS_STACK_SIZE
	.align		4
.L_2670:
        /*0100*/ 	.byte	0x04, 0x1e
        /*0102*/ 	.short	(.L_2672 - .L_2671)
.L_2671:
        /*0104*/ 	.word	0x00000000
.L_2672:


//--------------------- .nv.info._ZN2at6native29vectorized_elementwise_kernelILi4EZZZNS0_29binary_cross_entropy_out_cudaERKNS_6TensorES4_RKSt8optionalIS2_ElRS2_ENKUlvE_clEvENKUlvE_clEvEUlddE_St5arrayIPcLm3EEEEviT0_T1_ --------------------------
	.section	.nv.info._ZN2at6native29vectorized_elementwise_kernelILi4EZZZNS0_29binary_cross_entropy_out_cudaERKNS_6TensorES4_RKSt8optionalIS2_ElRS2_ENKUlvE_clEvENKUlvE_clEvEUlddE_St5arrayIPcLm3EEEEviT0_T1_,"",@"SHT_CUDA_INFO"
	.sectionflags	@""
	.align	4


	//----- nvinfo : EIATTR_CUDA_API_VERSION
	.align		4
        /*0000*/ 	.byte	0x04, 0x37
        /*0002*/ 	.short	(.L_2674 - .L_2673)
.L_2673:
        /*0004*/ 	.word	0x00000082


	//----- nvinfo : EIATTR_SW2861232_WAR
	.align		4
.L_2674:
        /*0008*/ 	.byte	0x01, 0x35
	.zero		2


	//----- nvinfo : EIATTR_PARAM_CBANK
	.align		4
        /*000c*/ 	.byte	0x04, 0x0a
        /*000e*/ 	.short	(.L_2676 - .L_2675)
	.align		4
.L_2675:
        /*0010*/ 	.word	index@(.nv.constant0._ZN2at6native29vectorized_elementwise_kernelILi4EZZZNS0_29binary_cross_entropy_out_cudaERKNS_6TensorES4_RKSt8optionalIS2_ElRS2_ENKUlvE_clEvENKUlvE_clEvEUlddE_St5arrayIPcLm3EEEEviT0_T1_)
        /*0014*/ 	.short	0x0160
        /*0016*/ 	.short	0x0020


	//----- nvinfo : EIATTR_CBANK_PARAM_SIZE
	.align		4
.L_2676:
        /*0018*/ 	.byte	0x03, 0x19
        /*001a*/ 	.short	0x0020


	//----- nvinfo : EIATTR_KPARAM_INFO
	.align		4
        /*001c*/ 	.byte	0x04, 0x17
        /*001e*/ 	.short	(.L_2678 - .L_2677)
.L_2677:
        /*0020*/ 	.word	0x00000000
        /*0024*/ 	.short	0x0002
        /*0026*/ 	.short	0x0008
        /*0028*/ 	.byte	0x00, 0xf0, 0x61, 0x00


	//----- nvinfo : EIATTR_KPARAM_INFO
	.align		4
.L_2678:
        /*002c*/ 	.byte	0x04, 0x17
        /*002e*/ 	.short	(.L_2680 - .L_2679)
.L_2679:
        /*0030*/ 	.word	0x00000000
        /*0034*/ 	.short	0x0001
        /*0036*/ 	.short	0x0004
        /*0038*/ 	.byte	0x00, 0xf0, 0x05, 0x00


	//----- nvinfo : EIATTR_KPARAM_INFO
	.align		4
.L_2680:
        /*003c*/ 	.byte	0x04, 0x17
        /*003e*/ 	.short	(.L_2682 - .L_2681)
.L_2681:
        /*0040*/ 	.word	0x00000000
        /*0044*/ 	.short	0x0000
        /*0046*/ 	.short	0x0000
        /*0048*/ 	.byte	0x00, 0xf0, 0x11, 0x00


	//----- nvinfo : EIATTR_MAXREG_COUNT
	.align		4
.L_2682:
        /*004c*/ 	.byte	0x03, 0x1b
        /*004e*/ 	.short	0x00ff


	//----- nvinfo : EIATTR_EXTERNS
	.align		4
        /*0050*/ 	.byte	0x04, 0x0f
        /*0052*/ 	.short	(.L_2684 - .L_2683)


	//   ....[0]....
	.align		4
.L_2683:
        /*0054*/ 	.word	index@(__assertfail)


	//----- nvinfo : EIATTR_MERCURY_ISA_VERSION
	.align		4
.L_2684:
        /*0058*/ 	.byte	0x03, 0x5f
        /*005a*/ 	.short	0x0000


	//----- nvinfo : EIATTR_SYSCALL_OFFSETS
	.align		4
        /*005c*/ 	.byte	0x04, 0x46
        /*005e*/ 	.short	(.L_2686 - .L_2685)


	//   ....[0]....
.L_2685:
        /*0060*/ 	.word	0x000002b0


	//   ....[1]....
        /*0064*/ 	.word	0x00000430


	//   ....[2]....
        /*0068*/ 	.word	0x000010d0


	//   ....[3]....
        /*006c*/ 	.word	0x00001250


	//   ....[4]....
        /*0070*/ 	.word	0x00001ef0


	//   ....[5]....
        /*0074*/ 	.word	0x00002070


	//   ....[6]....
        /*0078*/ 	.word	0x00002d00


	//   ....[7]....
        /*007c*/ 	.word	0x00002e80


	//   ....[8]....
        /*0080*/ 	.word	0x00003b20


	//   ....[9]....
        /*0084*/ 	.word	0x00003ca0


	//   ....[10]....
        /*0088*/ 	.word	0x00004940


	//   ....[11]....
        /*008c*/ 	.word	0x00004ac0


	//   ....[12]....
        /*0090*/ 	.word	0x00005750


	//   ....[13]....
        /*0094*/ 	.word	0x000058d0


	//   ....[14]....
        /*0098*/ 	.word	0x00006560


	//   ....[15]....
        /*009c*/ 	.word	0x000066e0


	//   ....[16]....
        /*00a0*/ 	.word	0x00007940


	//   ....[17]....
        /*00a4*/ 	.word	0x00007ac0


	//   ....[18]....
        /*00a8*/ 	.word	0x000087b0


	//   ....[19]....
        /*00ac*/ 	.word	0x00008930


	//   ....[20]....
        /*00b0*/ 	.word	0x00009630


	//   ....[21]....
        /*00b4*/ 	.word	0x000097b0


	//   ....[22]....
        /*00b8*/ 	.word	0x0000a4b0


	//   ....[23]....
        /*00bc*/ 	.word	0x0000a630


	//   ....[24]....
        /*00c0*/ 	.word	0x0000b320


	//   ....[25]....
        /*00c4*/ 	.word	0x0000b4a0


	//   ....[26]....
        /*00c8*/ 	.word	0x0000c1b0


	//   ....[27]....
        /*00cc*/ 	.word	0x0000c330


	//   ....[28]....
        /*00d0*/ 	.word	0x0000d040


	//   ....[29]....
        /*00d4*/ 	.word	0x0000d1c0


	//   ....[30]....
        /*00d8*/ 	.word	0x0000ded0


	//   ....[31]....
        /*00dc*/ 	.word	0x0000e050


	//----- nvinfo : EIATTR_EXIT_INSTR_OFFSETS
	.align		4
.L_2686:
        /*00e0*/ 	.byte	0x04, 0x1c
        /*00e2*/ 	.short	(.L_2688 - .L_2687)


	//   ....[0]....
.L_2687:
        /*00e4*/ 	.word	0x000072b0


	//   ....[1]....
        /*00e8*/ 	.word	0x0000ef00


	//   ....[2]....
        /*00ec*/ 	.word	0x0000ef50


	//----- nvinfo : EIATTR_MAX_THREADS
	.align		4
.L_2688:
        /*00f0*/ 	.byte	0x04, 0x05
        /*00f2*/ 	.short	(.L_2690 - .L_2689)
.L_2689:
        /*00f4*/ 	.word	0x00000080
        /*00f8*/ 	.word	0x00000001
        /*00fc*/ 	.word	0x00000001


	//----- nvinfo : EIATTR_CRS_STACK_SIZE
	.align		4
.L_2690:
        /*0100*/ 	.byte	0x04, 0x1e
        /*0102*/ 	.short	(.L_2692 - .L_2691)
.L_2691:
        /*0104*/ 	.word	0x00000000
.L_2692:


//--------------------- .nv.info._ZN2at6native29vectorized_elementwise_kernelILi8EZZZNS0_29binary_cross_entropy_out_cudaERKNS_6TensorES4_RKSt8optionalIS2_ElRS2_ENKUlvE_clEvENKUlvE_clEvEUlddE_St5arrayIPcLm3EEEEviT0_T1_ --------------------------
	.section	.nv.info._ZN2at6native29vectorized_elementwise_kernelILi8EZZZNS0_29binary_cross_entropy_out_cudaERKNS_6TensorES4_RKSt8optionalIS2_ElRS2_ENKUlvE_clEvENKUlvE_clEvEUlddE_St5arrayIPcLm3EEEEviT0_T1_,"",@"SHT_CUDA_INFO"
	.sectionflags	@""
	.align	4


	//----- nvinfo : EIATTR_CUDA_API_VERSION
	.align		4
        /*0000*/ 	.byte	0x04, 0x37
        /*0002*/ 	.short	(.L_2694 - .L_2693)
.L_2693:
        /*0004*/ 	.word	0x00000082


	//----- nvinfo : EIATTR_SW2861232_WAR
	.align		4
.L_2694:
        /*0008*/ 	.byte	0x01, 0x35
	.zero		2


	//----- nvinfo : EIATTR_PARAM_CBANK
	.align		4
        /*000c*/ 	.byte	0x04, 0x0a
        /*000e*/ 	.short	(.L_2696 - .L_2695)
	.align		4
.L_2695:
        /*0010*/ 	.word	index@(.nv.constant0._ZN2at6native29vectorized_elementwise_kernelILi8EZZZNS0_29binary_cross_entropy_out_cudaERKNS_6TensorES4_RKSt8optionalIS2_ElRS2_ENKUlvE_clEvENKUlvE_clEvEUlddE_St5arrayIPcLm3EEEEviT0_T1_)
        /*0014*/ 	.short	0x0160
        /*0016*/ 	.short	0x0020


	//----- nvinfo : EIATTR_CBANK_PARAM_SIZE
	.align		4
.L_2696:
        /*0018*/ 	.byte	0x03, 0x19
        /*001a*/ 	.short	0x0020


	//----- nvinfo : EIATTR_KPARAM_INFO
	.align		4
        /*001c*/ 	.byte	0x04, 0x17
        /*001e*/ 	.short	(.L_2698 - .L_2697)
.L_2697:
        /*0020*/ 	.word	0x00000000
        /*0024*/ 	.short	0x0002
        /*0026*/ 	.short	0x0008
        /*0028*/ 	.byte	0x00, 0xf0, 0x61, 0x00


	//----- nvinfo : EIATTR_KPARAM_INFO
	.align		4
.L_2698:
        /*002c*/ 	.byte	0x04, 0x17
        /*002e*/ 	.short	(.L_2700 - .L_2699)
.L_2699:
        /*0030*/ 	.word	0x00000000
        /*0034*/ 	.short	0x0001
        /*0036*/ 	.short	0x0004
        /*0038*/ 	.byte	0x00, 0xf0, 0x05, 0x00


	//----- nvinfo : EIATTR_KPARAM_INFO
	.align		4
.L_2700:
        /*003c*/ 	.byte	0x04, 0x17
        /*003e*/ 	.short	(.L_2702 - .L_2701)
.L_2701:
        /*0040*/ 	.word	0x00000000
        /*0044*/ 	.short	0x0000
        /*0046*/ 	.short	0x0000
        /*0048*/ 	.byte	0x00, 0xf0, 0x11, 0x00


	//----- nvinfo : EIATTR_MAXREG_COUNT
	.align		4
.L_2702:
        /*004c*/ 	.byte	0x03, 0x1b
        /*004e*/ 	.short	0x00ff


	//----- nvinfo : EIATTR_MERCURY_ISA_VERSION
	.align		4
        /*0050*/ 	.byte	0x03, 0x5f
        /*0052*/ 	.short	0x0000


	//----- nvinfo : EIATTR_EXIT_INSTR_OFFSETS
	.align		4
        /*0054*/ 	.byte	0x04, 0x1c
        /*0056*/ 	.short	(.L_2704 - .L_2703)


	//   ....[0]....
.L_2703:
        /*0058*/ 	.word	0x00000010


	//----- nvinfo : EIATTR_MAX_THREADS
	.align		4
.L_2704:
        /*005c*/ 	.byte	0x04, 0x05
        /*005e*/ 	.short	(.L_2706 - .L_2705)
.L_2705:
        /*0060*/ 	.word	0x00000080
        /*0064*/ 	.word	0x00000001
        /*0068*/ 	.word	0x00000001
.L_2706:


//--------------------- .nv.info._ZN2at6native18elementwise_kernelILi128ELi4EZNS0_15gpu_kernel_implIZZZN37_INTERNAL_cee6930f_7_Loss_cu_5b0651e139_GLOBAL__N__cee6930f_7_Loss_cu_5b0651e140binary_cross_entropy_backward_out_kernelERNS_6TensorERKS5_S8_S8_ENKUlvE_clEvENKUlvE2_clEvEUlN3c108BFloat16ESC_SC_E_EEvRNS_18TensorIteratorBaseERKT_EUliE_EEviT1_ --------------------------
	.section	.nv.info._ZN2at6native18elementwise_kernelILi128ELi4EZNS0_15gpu_kernel_implIZZZN37_INTERNAL_cee6930f_7_Loss_cu_5b0651e139_GLOBAL__N__cee6930f_7_Loss_cu_5b0651e140binary_cross_entropy_backward_out_kernelERNS_6TensorERKS5_S8_S8_ENKUlvE_clEvENKUlvE2_clEvEUlN3c108BFloat16ESC_SC_E_EEvRNS_18TensorIteratorBaseERKT_EUliE_EEviT1_,"",@"SHT_CUDA_INFO"
	.sectionflags	@""
	.align	4


	//----- nvinfo : EIATTR_CUDA_API_VERSION
	.align		4
        /*0000*/ 	.byte	0x04, 0x37
        /*0002*/ 	.short	(.L_2708 - .L_2707)
.L_2707:
        /*0004*/ 	.word	0x00000082


	//----- nvinfo : EIATTR_SW2861232_WAR
	.align		4
.L_2708:
        /*0008*/ 	.byte	0x01, 0x35
	.zero		2


	//----- nvinfo : EIATTR_PARAM_CBANK
	.align		4
        /*000c*/ 	.byte	0x04, 0x0a
        /*000e*/ 	.short	(.L_2710 - .L_2709)
	.align		4
.L_2709:
        /*0010*/ 	.word	index@(.nv.constant0._ZN2at6native18elementwise_kernelILi128ELi4EZNS0_15gpu_kernel_implIZZZN37_INTERNAL_cee6930f_7_Loss_cu_5b0651e139_GLOBAL__N__cee6930f_7_Loss_cu_5b0651e140binary_cross_entropy_backward_out_kernelERNS_6TensorERKS5_S8_S8_ENKUlvE_clEvENKUlvE2_clEvEUlN3c108BFloat16ESC_SC_E_EEvRNS_18TensorIteratorBaseERKT_EUliE_EEviT1_)
        /*0014*/ 	.short	0x0160
        /*0016*/ 	.short	0x02f8


	//----- nvinfo : EIATTR_CBANK_PARAM_SIZE
	.align		4
.L_2710:
        /*0018*/ 	.byte	0x03, 0x19
        /*001a*/ 	.short	0x02f8


	//----- nvinfo : EIATTR_KPARAM_INFO
	.align		4
        /*001c*/ 	.byte	0x04, 0x17
        /*001e*/ 	.short	(.L_2712 - .L_2711)
.L_2711:
        /*0020*/ 	.word	0x00000000
        /*0024*/ 	.short	0x0001
        /*0026*/ 	.short	0x0008
        /*0028*/ 	.byte	0x00, 0xf0, 0xc1, 0x0b


	//----- nvinfo : EIATTR_KPARAM_INFO
	.align		4
.L_2712:
        /*002c*/ 	.byte	0x04, 0x17
        /*002e*/ 	.short	(.L_2714 - .L_2713)
.L_2713:
        /*0030*/ 	.word	0x00000000
        /*0034*/ 	.short	0x0000
        /*0036*/ 	.short	0x0000
        /*0038*/ 	.byte	0x00, 0xf0, 0x11, 0x00


	//----- nvinfo : EIATTR_MAXREG_COUNT
	.align		4
.L_2714:
        /*003c*/ 	.byte	0x03, 0x1b
        /*003e*/ 	.short	0x0080


	//----- nvinfo : EIATTR_EXTERNS
	.align		4
        /*0040*/ 	.byte	0x04, 0x0f
        /*0042*/ 	.short	(.L_2716 - .L_2715)


	//   ....[0]....
	.align		4
.L_2715:
        /*0044*/ 	.word	index@(__assertfail)


	//----- nvinfo : EIATTR_MERCURY_ISA_VERSION
	.align		4
.L_2716:
        /*0048*/ 	.byte	0x03, 0x5f
        /*004a*/ 	.short	0x0000


	//----- nvinfo : EIATTR_SYSCALL_OFFSETS
	.align		4
        /*004c*/ 	.byte	0x04, 0x46
        /*004e*/ 	.short	(.L_2718 - .L_2717)


	//   ....[0]....
.L_2717:
        /*0050*/ 	.word	0x000021f0


	//   ....[1]....
        /*0054*/ 	.word	0x00003270


	//   ....[2]....
        /*0058*/ 	.word	0x00004220


	//   ....[3]....
        /*005c*/ 	.word	0x000052f0


	//   ....[4]....
        /*0060*/ 	.word	0x00007550


	//   ....[5]....
        /*0064*/ 	.word	0x000085d0


	//   ....[6]....
        /*0068*/ 	.word	0x00009580


	//   ....[7]....
        /*006c*/ 	.word	0x0000a650


	//   ....[8]....
        /*0070*/ 	.word	0x0000c880


	//   ....[9]....
        /*0074*/ 	.word	0x0000d900


	//   ....[10]....
        /*0078*/ 	.word	0x0000e8b0


	//   ....[11]....
        /*007c*/ 	.word	0x0000f980


	//   ....[12]....
        /*0080*/ 	.word	0x00011bc0


	//   ....[13]....
        /*0084*/ 	.word	0x00012c40


	//   ....[14]....
        /*0088*/ 	.word	0x00013bf0


	//   ....[15]....
        /*008c*/ 	.word	0x00014cc0


	//----- nvinfo : EIATTR_EXIT_INSTR_OFFSETS
	.align		4
.L_2718:
        /*0090*/ 	.byte	0x04, 0x1c
        /*0092*/ 	.short	(.L_2720 - .L_2719)


	//   ....[0]....
.L_2719:
        /*0094*/ 	.word	0x0000fa40


	//   ....[1]....
        /*0098*/ 	.word	0x00013ec0


	//   ....[2]....
        /*009c*/ 	.word	0x00013f00


	//   ....[3]....
        /*00a0*/ 	.word	0x00013fa0


	//   ....[4]....
        /*00a4*/ 	.word	0x00013fe0


	//   ....[5]....
        /*00a8*/ 	.word	0x00014020


	//   ....[6]....
        /*00ac*/ 	.word	0x000140b0


	//   ....[7]....
        /*00b0*/ 	.word	0x000140f0


	//   ....[8]....
        /*00b4*/ 	.word	0x00014190


	//   ....[9]....
        /*00b8*/ 	.word	0x000141e0


	//   ....[10]....
        /*00bc*/ 	.word	0x00014230


	//   ....[11]....
        /*00c0*/ 	.word	0x00014300


	//   ....[12]....
        /*00c4*/ 	.word	0x00014360


	//   ....[13]....
        /*00c8*/ 	.word	0x000144f0


	//   ....[14]....
        /*00cc*/ 	.word	0x00014650


	//   ....[15]....
        /*00d0*/ 	.word	0x00014670


	//   ....[16]....
        /*00d4*/ 	.word	0x00014730


	//   ....[17]....
        /*00d8*/ 	.word	0x000148b0


	//   ....[18]....
        /*00dc*/ 	.word	0x00014a30


	//   ....[19]....
        /*00e0*/ 	.word	0x00014b90


	//   ....[20]....
        /*00e4*/ 	.word	0x00014cd0


	//   ....[21]....
        /*00e8*/ 	.word	0x00014d10


	//   ....[22]....
        /*00ec*/ 	.word	0x00014d50


	//----- nvinfo : EIATTR_MAX_THREADS
	.align		4
.L_2720:
        /*00f0*/ 	.byte	0x04, 0x05
        /*00f2*/ 	.short	(.L_2722 - .L_2721)
.L_2721:
        /*00f4*/ 	.word	0x00000080
        /*00f8*/ 	.word	0x00000001
        /*00fc*/ 	.word	0x00000001


	//----- nvinfo : EIATTR_CRS_STACK_SIZE
	.align		4
.L_2722:
        /*0100*/ 	.byte	0x04, 0x1e
        /*0102*/ 	.short	(.L_2724 - .L_2723)
.L_2723:
        /*0104*/ 	.word	0x00000000
.L_2724:


//--------------------- .nv.info._ZN2at6native27unrolled_elementwise_kernelIZZZN37_INTERNAL_cee6930f_7_Loss_cu_5b0651e139_GLOBAL__N__cee6930f_7_Loss_cu_5b0651e140binary_cross_entropy_backward_out_kernelERNS_6TensorERKS4_S7_S7_ENKUlvE_clEvENKUlvE2_clEvEUlN3c108BFloat16ESB_SB_E_St5arrayIPcLm4EELi4E23TrivialOffsetCalculatorILi3EjESG_ILi1EjENS0_6memory12LoadWithCastILi3EEENSJ_13StoreWithCastILi1EEEEEviT_T0_T2_T3_T4_T5_ --------------------------
	.section	.nv.info._ZN2at6native27unrolled_elementwise_kernelIZZZN37_INTERNAL_cee6930f_7_Loss_cu_5b0651e139_GLOBAL__N__cee6930f_7_Loss_cu_5b0651e140binary_cross_entropy_backward_out_kernelERNS_6TensorERKS4_S7_S7_ENKUlvE_clEvENKUlvE2_clEvEUlN3c108BFloat16ESB_SB_E_St5arrayIPcLm4EELi4E23TrivialOffsetCalculatorILi3EjESG_ILi1EjENS0_6memory12LoadWithCastILi3EEENSJ_13StoreWithCastILi1EEEEEviT_T0_T2_T3_T4_T5_,"",@"SHT_CUDA_INFO"
	.sectionflags	@""
	.align	4


	//----- nvinfo : EIATTR_CUDA_API_VERSION
	.align		4
        /*0000*/ 	.byte	0x04, 0x37
        /*0002*/ 	.short	(.L_2726 - .L_2725)
.L_2725:
        /*0004*/ 	.word	0x00000082


	//----- nvinfo : EIATTR_SW2861232_WAR
	.align		4
.L_2726:
        /*0008*/ 	.byte	0x01, 0x35
	.zero		2


	//----- nvinfo : EIATTR_PARAM_CBANK
	.align		4
        /*000c*/ 	.byte	0x04, 0x0a
        /*000e*/ 	.short	(.L_2728 - .L_2727)
	.align		4
.L_2727:
        /*0010*/ 	.word	index@(.nv.constant0._ZN2at6native27unrolled_elementwise_kernelIZZZN37_INTERNAL_cee6930f_7_Loss_cu_5b0651e139_GLOBAL__N__cee6930f_7_Loss_cu_5b0651e140binary_cross_entropy_backward_out_kernelERNS_6TensorERKS4_S7_S7_ENKUlvE_clEvENKUlvE2_clEvEUlN3c108BFloat16ESB_SB_E_St5arrayIPcLm4EELi4E23TrivialOffsetCalculatorILi3EjESG_ILi1EjENS0_6memory12LoadWithCastILi3EEENSJ_13StoreWithCastILi1EEEEEviT_T0_T2_T3_T4_T5_)
        /*0014*/ 	.short	0x0160
        /*0016*/ 	.short	0x0044


	//----- nvinfo : EIATTR_CBANK_PARAM_SIZE
	.align		4
.L_2728:
        /*0018*/ 	.byte	0x03, 0x19
        /*001a*/ 	.short	0x0044


	//----- nvinfo : EIATTR_KPARAM_INFO
	.align		4
        /*001c*/ 	.byte	0x04, 0x17
        /*001e*/ 	.short	(.L_2730 - .L_2729)
.L_2729:
        /*0020*/ 	.word	0x00000000
        /*0024*/ 	.short	0x0006
        /*0026*/ 	.short	0x003c
        /*0028*/ 	.byte	0x00, 0xf0, 0x21, 0x00


	//----- nvinfo : EIATTR_KPARAM_INFO
	.align		4
.L_2730:
        /*002c*/ 	.byte	0x04, 0x17
        /*002e*/ 	.short	(.L_2732 - .L_2731)
.L_2731:
        /*0030*/ 	.word	0x00000000
        /*0034*/ 	.short	0x0005
        /*0036*/ 	.short	0x002c
        /*0038*/ 	.byte	0x00, 0xf0, 0x41, 0x00


	//----- nvinfo : EIATTR_KPARAM_INFO
	.align		4
.L_2732:
        /*003c*/ 	.byte	0x04, 0x17
        /*003e*/ 	.short	(.L_2734 - .L_2733)
.L_2733:
        /*0040*/ 	.word	0x00000000
        /*0044*/ 	.short	0x0004
        /*0046*/ 	.short	0x0029
        /*0048*/ 	.byte	0x00, 0xf0, 0x05, 0x00


	//----- nvinfo : EIATTR_KPARAM_INFO
	.align		4
.L_2734:
        /*004c*/ 	.byte	0x04, 0x17
        /*004e*/ 	.short	(.L_2736 - .L_2735)
.L_2735:
        /*0050*/ 	.word	0x00000000
        /*0054*/ 	.short	0x0003
        /*0056*/ 	.short	0x0028
        /*0058*/ 	.byte	0x00, 0xf0, 0x05, 0x00


	//----- nvinfo : EIATTR_KPARAM_INFO
	.align		4
.L_2736:
        /*005c*/ 	.byte	0x04, 0x17
        /*005e*/ 	.short	(.L_2738 - .L_2737)
.L_2737:
        /*0060*/ 	.word	0x00000000
        /*0064*/ 	.short	0x0002
        /*0066*/ 	.short	0x0008
        /*0068*/ 	.byte	0x00, 0xf0, 0x81, 0x00


	//----- nvinfo : EIATTR_KPARAM_INFO
	.align		4
.L_2738:
        /*006c*/ 	.byte	0x04, 0x17
        /*006e*/ 	.short	(.L_2740 - .L_2739)
.L_2739:
        /*0070*/ 	.word	0x00000000
        /*0074*/ 	.short	0x0001
        /*0076*/ 	.short	0x0004
        /*0078*/ 	.byte	0x00, 0xf0, 0x05, 0x00


	//----- nvinfo : EIATTR_KPARAM_INFO
	.align		4
.L_2740:
        /*007c*/ 	.byte	0x04, 0x17
        /*007e*/ 	.short	(.L_2742 - .L_2741)
.L_2741:
        /*0080*/ 	.word	0x00000000
        /*0084*/ 	.short	0x0000
        /*0086*/ 	.short	0x0000
        /*0088*/ 	.byte	0x00, 0xf0, 0x11, 0x00


	//----- nvinfo : EIATTR_MAXREG_COUNT
	.align		4
.L_2742:
        /*008c*/ 	.byte	0x03, 0x1b
        /*008e*/ 	.short	0x00ff


	//----- nvinfo : EIATTR_EXTERNS
	.align		4
        /*0090*/ 	.byte	0x04, 0x0f
        /*0092*/ 	.short	(.L_2744 - .L_2743)


	//   ....[0]....
	.align		4
.L_2743:
        /*0094*/ 	.word	index@(__assertfail)


	//----- nvinfo : EIATTR_MERCURY_ISA_VERSION
	.align		4
.L_2744:
        /*0098*/ 	.byte	0x03, 0x5f
        /*009a*/ 	.short	0x0000


	//----- nvinfo : EIATTR_SYSCALL_OFFSETS
	.align		4
        /*009c*/ 	.byte	0x04, 0x46
        /*009e*/ 	.short	(.L_2746 - .L_2745)


	//   ....[0]....
.L_2745:
        /*00a0*/ 	.word	0x000010d0


	//   ....[1]....
        /*00a4*/ 	.word	0x00002150


	//   ....[2]....
        /*00a8*/ 	.word	0x000031d0


	//   ....[3]....
        /*00ac*/ 	.word	0x000042d0


	//   ....[4]....
        /*00b0*/ 	.word	0x00005350


	//   ....[5]....
        /*00b4*/ 	.word	0x000063c0


	//   ....[6]....
        /*00b8*/ 	.word	0x00007500


	//   ....[7]....
        /*00bc*/ 	.word	0x00008590


	//   ....[8]....
        /*00c0*/ 	.word	0x00009620


	//   ....[9]....
        /*00c4*/ 	.word	0x0000a760


	//   ....[10]....
        /*00c8*/ 	.word	0x0000b7f0


	//   ....[11]....
        /*00cc*/ 	.word	0x0000c7a0


	//   ....[12]....
        /*00d0*/ 	.word	0x0000df50


	//   ....[13]....
        /*00d4*/ 	.word	0x0000efc0


	//   ....[14]....
        /*00d8*/ 	.word	0x0000ffb0


	//   ....[15]....
        /*00dc*/ 	.word	0x00010fc0


	//----- nvinfo : EIATTR_EXIT_INSTR_OFFSETS
	.align		4
.L_2746:
        /*00e0*/ 	.byte	0x04, 0x1c
        /*00e2*/ 	.short	(.L_2748 - .L_2747)


	//   ....[0]....
.L_2747:
        /*00e4*/ 	.word	0x00010070


	//   ....[1]....
        /*00e8*/ 	.word	0x000101c0


	//   ....[2]....
        /*00ec*/ 	.word	0x00010200


	//   ....[3]....
        /*00f0*/ 	.word	0x000102a0


	//   ....[4]....
        /*00f4*/ 	.word	0x000102e0


	//   ....[5]....
        /*00f8*/ 	.word	0x00010320


	//   ....[6]....
        /*00fc*/ 	.word	0x000103b0


	//   ....[7]....
        /*0100*/ 	.word	0x000103f0


	//   ....[8]....
        /*0104*/ 	.word	0x00010490


	//   ....[9]....
        /*0108*/ 	.word	0x000104e0


	//   ....[10]....
        /*010c*/ 	.word	0x00010530


	//   ....[11]....
        /*0110*/ 	.word	0x00010600


	//   ....[12]....
        /*0114*/ 	.word	0x00010660


	//   ....[13]....
        /*0118*/ 	.word	0x000107f0


	//   ....[14]....
        /*011c*/ 	.word	0x00010950


	//   ....[15]....
        /*0120*/ 	.word	0x00010970


	//   ....[16]....
        /*0124*/ 	.word	0x00010a30


	//   ....[17]....
        /*0128*/ 	.word	0x00010bb0


	//   ....[18]....
        /*012c*/ 	.word	0x00010d30


	//   ....[19]....
        /*0130*/ 	.word	0x00010e90


	//   ....[20]....
        /*0134*/ 	.word	0x00010fd0


	//   ....[21]....
        /*0138*/ 	.word	0x00011010


	//   ....[22]....
        /*013c*/ 	.word	0x00011050


	//----- nvinfo : EIATTR_MAX_THREADS
	.align		4
.L_2748:
        /*0140*/ 	.byte	0x04, 0x05
        /*0142*/ 	.short	(.L_2750 - .L_2749)
.L_2749:
        /*0144*/ 	.word	0x00000080
        /*0148*/ 	.word	0x00000001
        /*014c*/ 	.word	0x00000001


	//----- nvinfo : EIATTR_CRS_STACK_SIZE
	.align		4
.L_2750:
        /*0150*/ 	.byte	0x04, 0x1e
        /*0152*/ 	.short	(.L_2752 - .L_2751)
.L_2751:
        /*0154*/ 	.word	0x00000000
.L_2752:


//--------------------- .nv.info._ZN2at6native18elementwise_kernelILi128ELi4EZNS0_22gpu_kernel_impl_nocastIZZZN37_INTERNAL_cee6930f_7_Loss_cu_5b0651e139_GLOBAL__N__cee6930f_7_Loss_cu_5b0651e140binary_cross_entropy_backward_out_kernelERNS_6TensorERKS5_S8_S8_ENKUlvE_clEvENKUlvE2_clEvEUlN3c108BFloat16ESC_SC_E_EEvRNS_18TensorIteratorBaseERKT_EUliE_EEviT1_ --------------------------
	.section	.nv.info._ZN2at6native18elementwise_kernelILi128ELi4EZNS0_22gpu_kernel_impl_nocastIZZZN37_INTERNAL_cee6930f_7_Loss_cu_5b0651e139_GLOBAL__N__cee6930f_7_Loss_cu_5b0651e140binary_cross_entropy_backward_out_kernelERNS_6TensorERKS5_S8_S8_ENKUlvE_clEvENKUlvE2_clEvEUlN3c108BFloat16ESC_SC_E_EEvRNS_18TensorIteratorBaseERKT_EUliE_EEviT1_,"",@"SHT_CUDA_INFO"
	.sectionflags	@""
	.align	4


	//----- nvinfo : EIATTR_CUDA_API_VERSION
	.align		4
        /*0000*/ 	.byte	0x04, 0x37
        /*0002*/ 	.short	(.L_2754 - .L_2753)
.L_2753:
        /*0004*/ 	.word	0x00000082


	//----- nvinfo : EIATTR_SW2861232_WAR
	.align		4
.L_2754:
        /*0008*/ 	.byte	0x01, 0x35
	.zero		2


	//----- nvinfo : EIATTR_PARAM_CBANK
	.align		4
        /*000c*/ 	.byte	0x04, 0x0a
        /*000e*/ 	.short	(.L_2756 - .L_2755)
	.align		4
.L_2755:
        /*0010*/ 	.word	index@(.nv.constant0._ZN2at6native18elementwise_kernelILi128ELi4EZNS0_22gpu_kernel_impl_nocastIZZZN37_INTERNAL_cee6930f_7_Loss_cu_5b0651e139_GLOBAL__N__cee6930f_7_Loss_cu_5b0651e140binary_cross_entropy_backward_out_kernelERNS_6TensorERKS5_S8_S8_ENKUlvE_clEvENKUlvE2_clEvEUlN3c108BFloat16ESC_SC_E_EEvRNS_18TensorIteratorBaseERKT_EUliE_EEviT1_)
        /*0014*/ 	.short	0x0160
        /*0016*/ 	.short	0x02f8


	//----- nvinfo : EIATTR_CBANK_PARAM_SIZE
	.align		4
.L_2756:
        /*0018*/ 	.byte	0x03, 0x19
        /*001a*/ 	.short	0x02f8


	//----- nvinfo : EIATTR_KPARAM_INFO
	.align		4
        /*001c*/ 	.byte	0x04, 0x17
        /*001e*/ 	.short	(.L_2758 - .L_2757)
.L_2757:
        /*0020*/ 	.word	0x00000000
        /*0024*/ 	.short	0x0001
        /*0026*/ 	.short	0x0008
        /*0028*/ 	.byte	0x00, 0xf0, 0xc1, 0x0b


	//----- nvinfo : EIATTR_KPARAM_INFO
	.align		4
.L_2758:
        /*002c*/ 	.byte	0x04, 0x17
        /*002e*/ 	.short	(.L_2760 - .L_2759)
.L_2759:
        /*0030*/ 	.word	0x00000000
        /*0034*/ 	.short	0x0000
        /*0036*/ 	.short	0x0000
        /*0038*/ 	.byte	0x00, 0xf0, 0x11, 0x00


	//----- nvinfo : EIATTR_MAXREG_COUNT
	.align		4
.L_2760:
        /*003c*/ 	.byte	0x03, 0x1b
        /*003e*/ 	.short	0x0080


	//----- nvinfo : EIATTR_MERCURY_ISA_VERSION
	.align		4
        /*0040*/ 	.byte	0x03, 0x5f
        /*0042*/ 	.short	0x0000


	//----- nvinfo : EIATTR_EXIT_INSTR_OFFSETS
	.align		4
        /*0044*/ 	.byte	0x04, 0x1c
        /*0046*/ 	.short	(.L_2762 - .L_2761)


	//   ....[0]....
.L_2761:
        /*0048*/ 	.word	0x00003b60


	//   ....[1]....
        /*004c*/ 	.word	0x00004ed0


	//----- nvinfo : EIATTR_MAX_THREADS
	.align		4
.L_2762:
        /*0050*/ 	.byte	0x04, 0x05
        /*0052*/ 	.short	(.L_2764 - .L_2763)
.L_2763:
        /*0054*/ 	.word	0x00000080
        /*0058*/ 	.word	0x00000001
        /*005c*/ 	.word	0x00000001


	//----- nvinfo : EIATTR_CRS_STACK_SIZE
	.align		4
.L_2764:
        /*0060*/ 	.byte	0x04, 0x1e
        /*0062*/ 	.short	(.L_2766 - .L_2765)
.L_2765:
        /*0064*/ 	.word	0x00000000
.L_2766:


//--------------------- .nv.info._ZN2at6native27unrolled_elementwise_kernelIZZZN37_INTERNAL_cee6930f_7_Loss_cu_5b0651e139_GLOBAL__N__cee6930f_7_Loss_cu_5b0651e140binary_cross_entropy_backward_out_kernelERNS_6TensorERKS4_S7_S7_ENKUlvE_clEvENKUlvE2_clEvEUlN3c108BFloat16ESB_SB_E_St5arrayIPcLm4EELi4E23TrivialOffsetCalculatorILi3EjESG_ILi1EjENS0_6memory15LoadWithoutCastENSJ_16StoreWithoutCastEEEviT_T0_T2_T3_T4_T5_ --------------------------
	.section	.nv.info._ZN2at6native27unrolled_elementwise_kernelIZZZN37_INTERNAL_cee6930f_7_Loss_cu_5b0651e139_GLOBAL__N__cee6930f_7_Loss_cu_5b0651e140binary_cross_entropy_backward_out_kernelERNS_6TensorERKS4_S7_S7_ENKUlvE_clEvENKUlvE2_clEvEUlN3c108BFloat16ESB_SB_E_St5arrayIPcLm4EELi4E23TrivialOffsetCalculatorILi3EjESG_ILi1EjENS0_6memory15LoadWithoutCastENSJ_16StoreWithoutCastEEEviT_T0_T2_T3_T4_T5_,"",@"SHT_CUDA_INFO"
	.sectionflags	@""
	.align	4


	//----- nvinfo : EIATTR_CUDA_API_VERSION
	.align		4
        /*0000*/ 	.byte	0x04, 0x37
        /*0002*/ 	.short	(.L_2768 - .L_2767)
.L_2767:
        /*0004*/ 	.word	0x00000082


	//----- nvinfo : EIATTR_SW2861232_WAR
	.align		4
.L_2768:
        /*0008*/ 	.byte	0x01, 0x35
	.zero		2


	//----- nvinfo : EIATTR_PARAM_CBANK
	.align		4
        /*000c*/ 	.byte	0x04, 0x0a
        /*000e*/ 	.short	(.L_2770 - .L_2769)
	.align		4
.L_2769:
        /*0010*/ 	.word	index@(.nv.constant0._ZN2at6native27unrolled_elementwise_kernelIZZZN37_INTERNAL_cee6930f_7_Loss_cu_5b0651e139_GLOBAL__N__cee6930f_7_Loss_cu_5b0651e140binary_cross_entropy_backward_out_kernelERNS_6TensorERKS4_S7_S7_ENKUlvE_clEvENKUlvE2_clEvEUlN3c108BFloat16ESB_SB_E_St5arrayIPcLm4EELi4E23TrivialOffsetCalculatorILi3EjESG_ILi1EjENS0_6memory15LoadWithoutCastENSJ_16StoreWithoutCastEEEviT_T0_T2_T3_T4_T5_)
        /*0014*/ 	.short	0x0160
        /*0016*/ 	.short	0x002c


	//----- nvinfo : EIATTR_CBANK_PARAM_SIZE
	.align		4
.L_2770:
        /*0018*/ 	.byte	0x03, 0x19
        /*001a*/ 	.short	0x002c


	//----- nvinfo : EIATTR_KPARAM_INFO
	.align		4
        /*001c*/ 	.byte	0x04, 0x17
        /*001e*/ 	.short	(.L_2772 - .L_2771)
.L_2771:
        /*0020*/ 	.word	0x00000000
        /*0024*/ 	.short	0x0006
        /*0026*/ 	.short	0x002b
        /*0028*/ 	.byte	0x00, 0xf0, 0x05, 0x00


	//----- nvinfo : EIATTR_KPARAM_INFO
	.align		4
.L_2772:
        /*002c*/ 	.byte	0x04, 0x17
        /*002e*/ 	.short	(.L_2774 - .L_2773)
.L_2773:
        /*0030*/ 	.word	0x00000000
        /*0034*/ 	.short	0x0005
        /*0036*/ 	.short	0x002a
        /*0038*/ 	.byte	0x00, 0xf0, 0x05, 0x00


	//----- nvinfo : EIATTR_KPARAM_INFO
	.align		4
.L_2774:
        /*003c*/ 	.byte	0x04, 0x17
        /*003e*/ 	.short	(.L_2776 - .L_2775)
.L_2775:
        /*0040*/ 	.word	0x00000000
        /*0044*/ 	.short	0x0004
        /*0046*/ 	.short	0x0029
        /*0048*/ 	.byte	0x00, 0xf0, 0x05, 0x00


	//----- nvinfo : EIATTR_KPARAM_INFO
	.align		4
.L_2776:
        /*004c*/ 	.byte	0x04, 0x17
        /*004e*/ 	.short	(.L_2778 - .L_2777)
.L_2777:
        /*0050*/ 	.word	0x00000000
        /*0054*/ 	.short	0x0003
        /*0056*/ 	.short	0x0028
        /*0058*/ 	.byte	0x00, 0xf0, 0x05, 0x00


	//----- nvinfo : EIATTR_KPARAM_INFO
	.align		4
.L_2778:
        /*005c*/ 	.byte	0x04, 0x17
        /*005e*/ 	.short	(.L_2780 - .L_2779)
.L_2779:
        /*0060*/ 	.word	0x00000000
        /*0064*/ 	.short	0x0002
        /*0066*/ 	.short	0x0008
        /*0068*/ 	.byte	0x00, 0xf0, 0x81, 0x00


	//----- nvinfo : EIATTR_KPARAM_INFO
	.align		4
.L_2780:
        /*006c*/ 	.byte	0x04, 0x17
        /*006e*/ 	.short	(.L_2782 - .L_2781)
.L_2781:
        /*0070*/ 	.word	0x00000000
        /*0074*/ 	.short	0x0001
        /*0076*/ 	.short	0x0004
        /*0078*/ 	.byte	0x00, 0xf0, 0x05, 0x00


	//----- nvinfo : EIATTR_KPARAM_INFO
	.align		4
.L_2782:
        /*007c*/ 	.byte	0x04, 0x17
        /*007e*/ 	.short	(.L_2784 - .L_2783)
.L_2783:
        /*0080*/ 	.word	0x00000000
        /*0084*/ 	.short	0x0000
        /*0086*/ 	.short	0x0000
        /*0088*/ 	.byte	0x00, 0xf0, 0x11, 0x00


	//----- nvinfo : EIATTR_MAXREG_COUNT
	.align		4
.L_2784:
        /*008c*/ 	.byte	0x03, 0x1b
        /*008e*/ 	.short	0x00ff


	//----- nvinfo : EIATTR_MERCURY_ISA_VERSION
	.align		4
        /*0090*/ 	.byte	0x03, 0x5f
        /*0092*/ 	.short	0x0000


	//----- nvinfo : EIATTR_EXIT_INSTR_OFFSETS
	.align		4
        /*0094*/ 	.byte	0x04, 0x1c
        /*0096*/ 	.short	(.L_2786 - .L_2785)


	//   ....[0]....
.L_2785:
        /*0098*/ 	.word	0x00000b30


	//   ....[1]....
        /*009c*/ 	.word	0x00000b80


	//----- nvinfo : EIATTR_MAX_THREADS
	.align		4
.L_2786:
        /*00a0*/ 	.byte	0x04, 0x05
        /*00a2*/ 	.short	(.L_2788 - .L_2787)
.L_2787:
        /*00a4*/ 	.word	0x00000080
        /*00a8*/ 	.word	0x00000001
        /*00ac*/ 	.word	0x00000001


	//----- nvinfo : EIATTR_CRS_STACK_SIZE
	.align		4
.L_2788:
        /*00b0*/ 	.byte	0x04, 0x1e
        /*00b2*/ 	.short	(.L_2790 - .L_2789)
.L_2789:
        /*00b4*/ 	.word	0x00000000
.L_2790:


//--------------------- .nv.info._ZN2at6native29vectorized_elementwise_kernelILi2EZZZN37_INTERNAL_cee6930f_7_Loss_cu_5b0651e139_GLOBAL__N__cee6930f_7_Loss_cu_5b0651e140binary_cross_entropy_backward_out_kernelERNS_6TensorERKS4_S7_S7_ENKUlvE_clEvENKUlvE2_clEvEUlN3c108BFloat16ESB_SB_E_St5arrayIPcLm4EEEEviT0_T1_ --------------------------
	.section	.nv.info._ZN2at6native29vectorized_elementwise_kernelILi2EZZZN37_INTERNAL_cee6930f_7_Loss_cu_5b0651e139_GLOBAL__N__cee6930f_7_Loss_cu_5b0651e140binary_cross_entropy_backward_out_kernelERNS_6TensorERKS4_S7_S7_ENKUlvE_clEvENKUlvE2_clEvEUlN3c108BFloat16ESB_SB_E_St5arrayIPcLm4EEEEviT0_T1_,"",@"SHT_CUDA_INFO"
	.sectionflags	@""
	.align	4


	//----- nvinfo : EIATTR_CUDA_API_VERSION
	.align		4
        /*0000*/ 	.byte	0x04, 0x37
        /*0002*/ 	.short	(.L_2792 - .L_2791)
.L_2791:
        /*0004*/ 	.word	0x00000082


	//----- nvinfo : EIATTR_SW2861232_WAR
	.align		4
.L_2792:
        /*0008*/ 	.byte	0x01, 0x35
	.zero		2


	//----- nvinfo : EIATTR_PARAM_CBANK
	.align		4
        /*000c*/ 	.byte	0x04, 0x0a
        /*000e*/ 	.short	(.L_2794 - .L_2793)
	.align		4
.L_2793:
        /*0010*/ 	.word	index@(.nv.constant0._ZN2at6native29vectorized_elementwise_kernelILi2EZZZN37_INTERNAL_cee6930f_7_Loss_cu_5b0651e139_GLOBAL__N__cee6930f_7_Loss_cu_5b0651e140binary_cross_entropy_backward_out_kernelERNS_6TensorERKS4_S7_S7_ENKUlvE_clEvENKUlvE2_clEvEUlN3c108BFloat16ESB_SB_E_St5arrayIPcLm4EEEEviT0_T1_)
        /*0014*/ 	.short	0x0160
        /*0016*/ 	.short	0x0028


	//----- nvinfo : EIATTR_CBANK_PARAM_SIZE
	.align		4
.L_2794:
        /*0018*/ 	.byte	0x03, 0x19
        /*001a*/ 	.short	0x0028


	//----- nvinfo : EIATTR_KPARAM_INFO
	.align		4
        /*001c*/ 	.byte	0x04, 0x17
        /*001e*/ 	.short	(.L_2796 - .L_2795)
.L_2795:
        /*0020*/ 	.word	0x00000000
        /*0024*/ 	.short	0x0002
        /*0026*/ 	.short	0x0008
        /*0028*/ 	.byte	0x00, 0xf0, 0x81, 0x00


	//----- nvinfo : EIATTR_KPARAM_INFO
	.align		4
.L_2796:
        /*002c*/ 	.byte	0x04, 0x17
        /*002e*/ 	.short	(.L_2798 - .L_2797)
.L_2797:
        /*0030*/ 	.word	0x00000000
        /*0034*/ 	.short	0x0001
        /*0036*/ 	.short	0x0004
        /*0038*/ 	.byte	0x00, 0xf0, 0x05, 0x00


	//----- nvinfo : EIATTR_KPARAM_INFO
	.align		4
.L_2798:
        /*003c*/ 	.byte	0x04, 0x17
        /*003e*/ 	.short	(.L_2800 - .L_2799)
.L_2799:
        /*0040*/ 	.word	0x00000000
        /*0044*/ 	.short	0x0000
        /*0046*/ 	.short	0x0000
        /*0048*/ 	.byte	0x00, 0xf0, 0x11, 0x00


	//----- nvinfo : EIATTR_MAXREG_COUNT
	.align		4
.L_2800:
        /*004c*/ 	.byte	0x03, 0x1b
        /*004e*/ 	.short	0x00ff


	//----- nvinfo : EIATTR_MERCURY_ISA_VERSION
	.align		4
        /*0050*/ 	.byte	0x03, 0x5f
        /*0052*/ 	.short	0x0000


	//----- nvinfo : EIATTR_EXIT_INSTR_OFFSETS
	.align		4
        /*0054*/ 	.byte	0x04, 0x1c
        /*0056*/ 	.short	(.L_2802 - .L_2801)


	//   ....[0]....
.L_2801:
        /*0058*/ 	.word	0x00000bd0


	//   ....[1]....
        /*005c*/ 	.word	0x00002250


	//   ....[2]....
        /*0060*/ 	.word	0x000022a0


	//----- nvinfo : EIATTR_MAX_THREADS
	.align		4
.L_2802:
        /*0064*/ 	.byte	0x04, 0x05
        /*0066*/ 	.short	(.L_2804 - .L_2803)
.L_2803:
        /*0068*/ 	.word	0x00000080
        /*006c*/ 	.word	0x00000001
        /*0070*/ 	.word	0x00000001


	//----- nvinfo : EIATTR_CRS_STACK_SIZE
	.align		4
.L_2804:
        /*0074*/ 	.byte	0x04, 0x1e
        /*0076*/ 	.short	(.L_2806 - .L_2805)
.L_2805:
        /*0078*/ 	.word	0x00000000
.L_2806:


//--------------------- .nv.info._ZN2at6native29vectorized_elementwise_kernelILi4EZZZN37_INTERNAL_cee6930f_7_Loss_cu_5b0651e139_GLOBAL__N__cee6930f_7_Loss_cu_5b0651e140binary_cross_entropy_backward_out_kernelERNS_6TensorERKS4_S7_S7_ENKUlvE_clEvENKUlvE2_clEvEUlN3c108BFloat16ESB_SB_E_St5arrayIPcLm4EEEEviT0_T1_ --------------------------
	.section	.nv.info._ZN2at6native29vectorized_elementwise_kernelILi4EZZZN37_INTERNAL_cee6930f_7_Loss_cu_5b0651e139_GLOBAL__N__cee6930f_7_Loss_cu_5b0651e140binary_cross_entropy_backward_out_kernelERNS_6TensorERKS4_S7_S7_ENKUlvE_clEvENKUlvE2_clEvEUlN3c108BFloat16ESB_SB_E_St5arrayIPcLm4EEEEviT0_T1_,"",@"SHT_CUDA_INFO"
	.sectionflags	@""
	.align	4


	//----- nvinfo : EIATTR_CUDA_API_VERSION
	.align		4
        /*0000*/ 	.byte	0x04, 0x37
        /*0002*/ 	.short	(.L_2808 - .L_2807)
.L_2807:
        /*0004*/ 	.word	0x00000082


	//----- nvinfo : EIATTR_SW2861232_WAR
	.align		4
.L_2808:
        /*0008*/ 	.byte	0x01, 0x35
	.zero		2


	//----- nvinfo : EIATTR_PARAM_CBANK
	.align		4
        /*000c*/ 	.byte	0x04, 0x0a
        /*000e*/ 	.short	(.L_2810 - .L_2809)
	.align		4
.L_2809:
        /*0010*/ 	.word	index@(.nv.constant0._ZN2at6native29vectorized_elementwise_kernelILi4EZZZN37_INTERNAL_cee6930f_7_Loss_cu_5b0651e139_GLOBAL__N__cee6930f_7_Loss_cu_5b0651e140binary_cross_entropy_backward_out_kernelERNS_6TensorERKS4_S7_S7_ENKUlvE_clEvENKUlvE2_clEvEUlN3c108BFloat16ESB_SB_E_St5arrayIPcLm4EEEEviT0_T1_)
        /*0014*/ 	.short	0x0160
        /*0016*/ 	.short	0x0028


	//----- nvinfo : EIATTR_CBANK_PARAM_SIZE
	.align		4
.L_2810:
        /*0018*/ 	.byte	0x03, 0x19
        /*001a*/ 	.short	0x0028


	//----- nvinfo : EIATTR_KPARAM_INFO
	.align		4
        /*001c*/ 	.byte	0x04, 0x17
        /*001e*/ 	.short	(.L_2812 - .L_2811)
.L_2811:
        /*0020*/ 	.word	0x00000000
        /*0024*/ 	.short	0x0002
        /*0026*/ 	.short	0x0008
        /*0028*/ 	.byte	0x00, 0xf0, 0x81, 0x00


	//----- nvinfo : EIATTR_KPARAM_INFO
	.align		4
.L_2812:
        /*002c*/ 	.byte	0x04, 0x17
        /*002e*/ 	.short	(.L_2814 - .L_2813)
.L_2813:
        /*0030*/ 	.word	0x00000000
        /*0034*/ 	.short	0x0001
        /*0036*/ 	.short	0x0004
        /*0038*/ 	.byte	0x00, 0xf0, 0x05, 0x00


	//----- nvinfo : EIATTR_KPARAM_INFO
	.align		4
.L_2814:
        /*003c*/ 	.byte	0x04, 0x17
        /*003e*/ 	.short	(.L_2816 - .L_2815)
.L_2815:
        /*0040*/ 	.word	0x00000000
        /*0044*/ 	.short	0x0000
        /*0046*/ 	.short	0x0000
        /*0048*/ 	.byte	0x00, 0xf0, 0x11, 0x00


	//----- nvinfo : EIATTR_MAXREG_COUNT
	.align		4
.L_2816:
        /*004c*/ 	.byte	0x03, 0x1b
        /*004e*/ 	.short	0x00ff


	//----- nvinfo : EIATTR_MERCURY_ISA_VERSION
	.align		4
        /*0050*/ 	.byte	0x03, 0x5f
        /*0052*/ 	.short	0x0000


	//----- nvinfo : EIATTR_EXIT_INSTR_OFFSETS
	.align		4
        /*0054*/ 	.byte	0x04, 0x1c
        /*0056*/ 	.short	(.L_2818 - .L_2817)


	//   ....[0]....
.L_2817:
        /*0058*/ 	.word	0x00000b50


	//   ....[1]....
        /*005c*/ 	.word	0x000021d0


	//   ....[2]....
        /*0060*/ 	.word	0x00002220


	//----- nvinfo : EIATTR_MAX_THREADS
	.align		4
.L_2818:
        /*0064*/ 	.byte	0x04, 0x05
        /*0066*/ 	.short	(.L_2820 - .L_2819)
.L_2819:
        /*0068*/ 	.word	0x00000080
        /*006c*/ 	.word	0x00000001
        /*0070*/ 	.word	0x00000001


	//----- nvinfo : EIATTR_CRS_STACK_SIZE
	.align		4
.L_2820:
        /*0074*/ 	.byte	0x04, 0x1e
        /*0076*/ 	.short	(.L_2822 - .L_2821)
.L_2821:
        /*0078*/ 	.word	0x00000000
.L_2822:


//--------------------- .nv.info._ZN2at6native29vectorized_elementwise_kernelILi8EZZZN37_INTERNAL_cee6930f_7_Loss_cu_5b0651e139_GLOBAL__N__cee6930f_7_Loss_cu_5b0651e140binary_cross_entropy_backward_out_kernelERNS_6TensorERKS4_S7_S7_ENKUlvE_clEvENKUlvE2_clEvEUlN3c108BFloat16ESB_SB_E_St5arrayIPcLm4EEEEviT0_T1_ --------------------------
	.section	.nv.info._ZN2at6native29vectorized_elementwise_kernelILi8EZZZN37_INTERNAL_cee6930f_7_Loss_cu_5b0651e139_GLOBAL__N__cee6930f_7_Loss_cu_5b0651e140binary_cross_entropy_backward_out_kernelERNS_6TensorERKS4_S7_S7_ENKUlvE_clEvENKUlvE2_clEvEUlN3c108BFloat16ESB_SB_E_St5arrayIPcLm4EEEEviT0_T1_,"",@"SHT_CUDA_INFO"
	.sectionflags	@""
	.align	4


	//----- nvinfo : EIATTR_CUDA_API_VERSION
	.align		4
        /*0000*/ 	.byte	0x04, 0x37
        /*0002*/ 	.short	(.L_2824 - .L_2823)
.L_2823:
        /*0004*/ 	.word	0x00000082


	//----- nvinfo : EIATTR_SW2861232_WAR
	.align		4
.L_2824:
        /*0008*/ 	.byte	0x01, 0x35
	.zero		2


	//----- nvinfo : EIATTR_PARAM_CBANK
	.align		4
        /*000c*/ 	.byte	0x04, 0x0a
        /*000e*/ 	.short	(.L_2826 - .L_2825)
	.align		4
.L_2825:
        /*0010*/ 	.word	index@(.nv.constant0._ZN2at6native29vectorized_elementwise_kernelILi8EZZZN37_INTERNAL_cee6930f_7_Loss_cu_5b0651e139_GLOBAL__N__cee6930f_7_Loss_cu_5b0651e140binary_cross_entropy_backward_out_kernelERNS_6TensorERKS4_S7_S7_ENKUlvE_clEvENKUlvE2_clEvEUlN3c108BFloat16ESB_SB_E_St5arrayIPcLm4EEEEviT0_T1_)
        /*0014*/ 	.short	0x0160
        /*0016*/ 	.short	0x0028


	//----- nvinfo : EIATTR_CBANK_PARAM_SIZE
	.align		4
.L_2826:
        /*0018*/ 	.byte	0x03, 0x19
        /*001a*/ 	.short	0x0028


	//----- nvinfo : EIATTR_KPARAM_INFO
	.align		4
        /*001c*/ 	.byte	0x04, 0x17
        /*001e*/ 	.short	(.L_2828 - .L_2827)
.L_2827:
        /*0020*/ 	.word	0x00000000
        /*0024*/ 	.short	0x0002
        /*0026*/ 	.short	0x0008
        /*0028*/ 	.byte	0x00, 0xf0, 0x81, 0x00


	//----- nvinfo : EIATTR_KPARAM_INFO
	.align		4
.L_2828:
        /*002c*/ 	.byte	0x04, 0x17
        /*002e*/ 	.short	(.L_2830 - .L_2829)
.L_2829:
        /*0030*/ 	.word	0x00000000
        /*0034*/ 	.short	0x0001
        /*0036*/ 	.short	0x0004
        /*0038*/ 	.byte	0x00, 0xf0, 0x05, 0x00


	//----- nvinfo : EIATTR_KPARAM_INFO
	.align		4
.L_2830:
        /*003c*/ 	.byte	0x04, 0x17
        /*003e*/ 	.short	(.L_2832 - .L_2831)
.L_2831:
        /*0040*/ 	.word	0x00000000
        /*0044*/ 	.short	0x0000
        /*0046*/ 	.short	0x0000
        /*0048*/ 	.byte	0x00, 0xf0, 0x11, 0x00


	//----- nvinfo : EIATTR_MAXREG_COUNT
	.align		4
.L_2832:
        /*004c*/ 	.byte	0x03, 0x1b
        /*004e*/ 	.short	0x00ff


	//----- nvinfo : EIATTR_MERCURY_ISA_VERSION
	.align		4
        /*0050*/ 	.byte	0x03, 0x5f
        /*0052*/ 	.short	0x0000


	//----- nvinfo : EIATTR_EXIT_INSTR_OFFSETS
	.align		4
        /*0054*/ 	.byte	0x04, 0x1c
        /*0056*/ 	.short	(.L_2834 - .L_2833)


	//   ....[0]....
.L_2833:
        /*0058*/ 	.word	0x00000010


	//----- nvinfo : EIATTR_MAX_THREADS
	.align		4
.L_2834:
        /*005c*/ 	.byte	0x04, 0x05
        /*005e*/ 	.short	(.L_2836 - .L_2835)
.L_2835:
        /*0060*/ 	.word	0x00000080
        /*0064*/ 	.word	0x00000001
        /*0068*/ 	.word	0x00000001
.L_2836:


//--------------------- .nv.info._ZN2at6native18elementwise_kernelILi128ELi4EZNS0_15gpu_kernel_implIZZZN37_INTERNAL_cee6930f_7_Loss_cu_5b0651e139_GLOBAL__N__cee6930f_7_Loss_cu_5b0651e140binary_cross_entropy_backward_out_kernelERNS_6TensorERKS5_S8_S8_ENKUlvE_clEvENKUlvE1_clEvEUlN3c104HalfESC_SC_E_EEvRNS_18TensorIteratorBaseERKT_EUliE_EEviT1_ --------------------------
	.section	.nv.info._ZN2at6native18elementwise_kernelILi128ELi4EZNS0_15gpu_kernel_implIZZZN37_INTERNAL_cee6930f_7_Loss_cu_5b0651e139_GLOBAL__N__cee6930f_7_Loss_cu_5b0651e140binary_cross_entropy_backward_out_kernelERNS_6TensorERKS5_S8_S8_ENKUlvE_clEvENKUlvE1_clEvEUlN3c104HalfESC_SC_E_EEvRNS_18TensorIteratorBaseERKT_EUliE_EEviT1_,"",@"SHT_CUDA_INFO"
	.sectionflags	@""
	.align	4


	//----- nvinfo : EIATTR_CUDA_API_VERSION
	.align		4
        /*0000*/ 	.byte	0x04, 0x37
        /*0002*/ 	.short	(.L_2838 - .L_2837)
.L_2837:
        /*0004*/ 	.word	0x00000082


	//----- nvinfo : EIATTR_SW2861232_WAR
	.align		4
.L_2838:
        /*0008*/ 	.byte	0x01, 0x35
	.zero		2


	//----- nvinfo : EIATTR_PARAM_CBANK
	.align		4
        /*000c*/ 	.byte	0x04, 0x0a
        /*000e*/ 	.short	(.L_2840 - .L_2839)
	.align		4
.L_2839:
        /*0010*/ 	.word	index@(.nv.constant0._ZN2at6native18elementwise_kernelILi128ELi4EZNS0_15gpu_kernel_implIZZZN37_INTERNAL_cee6930f_7_Loss_cu_5b0651e139_GLOBAL__N__cee6930f_7_Loss_cu_5b0651e140binary_cross_entropy_backward_out_kernelERNS_6TensorERKS5_S8_S8_ENKUlvE_clEvENKUlvE1_clEvEUlN3c104HalfESC_SC_E_EEvRNS_18TensorIteratorBaseERKT_EUliE_EEviT1_)
        /*0014*/ 	.short	0x0160
        /*0016*/ 	.short	0x02f8


	//----- nvinfo : EIATTR_CBANK_PARAM_SIZE
	.align		4
.L_2840:
        /*0018*/ 	.byte	0x03, 0x19
        /*001a*/ 	.short	0x02f8


	//----- nvinfo : EIATTR_KPARAM_INFO
	.align		4
        /*001c*/ 	.byte	0x04, 0x17
        /*001e*/ 	.short	(.L_2842 - .L_2841)
.L_2841:
        /*0020*/ 	.word	0x00000000
        /*0024*/ 	.short	0x0001
        /*0026*/ 	.short	0x0008
        /*0028*/ 	.byte	0x00, 0xf0, 0xc1, 0x0b


	//----- nvinfo : EIATTR_KPARAM_INFO
	.align		4
.L_2842:
        /*002c*/ 	.byte	0x04, 0x17
        /*002e*/ 	.short	(.L_2844 - .L_2843)
.L_2843:
        /*0030*/ 	.word	0x00000000
        /*0034*/ 	.short	0x0000
        /*0036*/ 	.short	0x0000
        /*0038*/ 	.byte	0x00, 0xf0, 0x11, 0x00


	//----- nvinfo : EIATTR_MAXREG_COUNT
	.align		4
.L_2844:
        /*003c*/ 	.byte	0x03, 0x1b
        /*003e*/ 	.short	0x0080


	//----- nvinfo : EIATTR_EXTERNS
	.align		4
        /*0040*/ 	.byte	0x04, 0x0f
        /*0042*/ 	.short	(.L_2846 - .L_2845)


	//   ....[0]....
	.align		4
.L_2845:
        /*0044*/ 	.word	index@(__assertfail)


	//----- nvinfo : EIATTR_MERCURY_ISA_VERSION
	.align		4
.L_2846:
        /*0048*/ 	.byte	0x03, 0x5f
        /*004a*/ 	.short	0x0000


	//----- nvinfo : EIATTR_SYSCALL_OFFSETS
	.align		4
        /*004c*/ 	.byte	0x04, 0x46
        /*004e*/ 	.short	(.L_2848 - .L_2847)


	//   ....[0]....
.L_2847:
        /*0050*/ 	.word	0x000021c0


	//   ....[1]....
        /*0054*/ 	.word	0x00003210


	//   ....[2]....
        /*0058*/ 	.word	0x000041a0


	//   ....[3]....
        /*005c*/ 	.word	0x00005270


	//   ....[4]....
        /*0060*/ 	.word	0x000074a0


	//   ....[5]....
        /*0064*/ 	.word	0x000084f0


	//   ....[6]....
        /*0068*/ 	.word	0x00009480


	//   ....[7]....
        /*006c*/ 	.word	0x0000a550


	//   ....[8]....
        /*0070*/ 	.word	0x0000c750


	//   ....[9]....
        /*0074*/ 	.word	0x0000d7a0


	//   ....[10]....
        /*0078*/ 	.word	0x0000e730


	//   ....[11]....
        /*007c*/ 	.word	0x0000f800


	//   ....[12]....
        /*0080*/ 	.word	0x00011a10


	//   ....[13]....
        /*0084*/ 	.word	0x00012a60


	//   ....[14]....
        /*0088*/ 	.word	0x000139f0


	//   ....[15]....
        /*008c*/ 	.word	0x00014ac0


	//----- nvinfo : EIATTR_EXIT_INSTR_OFFSETS
	.align		4
.L_2848:
        /*0090*/ 	.byte	0x04, 0x1c
        /*0092*/ 	.short	(.L_2850 - .L_2849)


	//   ....[0]....
.L_2849:
        /*0094*/ 	.word	0x0000f8c0


	//   ....[1]....
        /*0098*/ 	.word	0x00013cc0


	//   ....[2]....
        /*009c*/ 	.word	0x00013d00


	//   ....[3]....
        /*00a0*/ 	.word	0x00013da0


	//   ....[4]....
        /*00a4*/ 	.word	0x00013de0


	//   ....[5]....
        /*00a8*/ 	.word	0x00013e20


	//   ....[6]....
        /*00ac*/ 	.word	0x00013eb0


	//   ....[7]....
        /*00b0*/ 	.word	0x00013ed0


	//   ....[8]....
        /*00b4*/ 	.word	0x00013f70


	//   ....[9]....
        /*00b8*/ 	.word	0x00013fc0


	//   ....[10]....
        /*00bc*/ 	.word	0x00014010


	//   ....[11]....
        /*00c0*/ 	.word	0x000140e0


	//   ....[12]....
        /*00c4*/ 	.word	0x00014140


	//   ....[13]....
        /*00c8*/ 	.word	0x000142d0


	//   ....[14]....
        /*00cc*/ 	.word	0x00014430


	//   ....[15]....
        /*00d0*/ 	.word	0x00014470


	//   ....[16]....
        /*00d4*/ 	.word	0x00014530


	//   ....[17]....
        /*00d8*/ 	.word	0x000146b0


	//   ....[18]....
        /*00dc*/ 	.word	0x00014830


	//   ....[19]....
        /*00e0*/ 	.word	0x00014990


	//   ....[20]....
        /*00e4*/ 	.word	0x00014ad0


	//   ....[21]....
        /*00e8*/ 	.word	0x00014b10


	//   ....[22]....
        /*00ec*/ 	.word	0x00014b50


	//----- nvinfo : EIATTR_MAX_THREADS
	.align		4
.L_2850:
        /*00f0*/ 	.byte	0x04, 0x05
        /*00f2*/ 	.short	(.L_2852 - .L_2851)
.L_2851:
        /*00f4*/ 	.word	0x00000080
        /*00f8*/ 	.word	0x00000001
        /*00fc*/ 	.word	0x00000001


	//----- nvinfo : EIATTR_CRS_STACK_SIZE
	.align		4
.L_2852:
        /*0100*/ 	.byte	0x04, 0x1e
        /*0102*/ 	.short	(.L_2854 - .L_2853)
.L_2853:
        /*0104*/ 	.word	0x00000000
.L_2854:


//--------------------- .nv.info._ZN2at6native27unrolled_elementwise_kernelIZZZN37_INTERNAL_cee6930f_7_Loss_cu_5b0651e139_GLOBAL__N__cee6930f_7_Loss_cu_5b0651e140binary_cross_entropy_backward_out_kernelERNS_6TensorERKS4_S7_S7_ENKUlvE_clEvENKUlvE1_clEvEUlN3c104HalfESB_SB_E_St5arrayIPcLm4EELi4E23TrivialOffsetCalculatorILi3EjESG_ILi1EjENS0_6memory12LoadWithCastILi3EEENSJ_13StoreWithCastILi1EEEEEviT_T0_T2_T3_T4_T5_ --------------------------
	.section	.nv.info._ZN2at6native27unrolled_elementwise_kernelIZZZN37_INTERNAL_cee6930f_7_Loss_cu_5b0651e139_GLOBAL__N__cee6930f_7_Loss_cu_5b0651e140binary_cross_entropy_backward_out_kernelERNS_6TensorERKS4_S7_S7_ENKUlvE_clEvENKUlvE1_clEvEUlN3c104HalfESB_SB_E_St5arrayIPcLm4EELi4E23TrivialOffsetCalculatorILi3EjESG_ILi1EjENS0_6memory12LoadWithCastILi3EEENSJ_13StoreWithCastILi1EEEEEviT_T0_T2_T3_T4_T5_,"",@"SHT_CUDA_INFO"
	.sectionflags	@""
	.align	4


	//----- nvinfo : EIATTR_CUDA_API_VERSION
	.align		4
        /*0000*/ 	.byte	0x04, 0x37
        /*0002*/ 	.short	(.L_2856 - .L_2855)
.L_2855:
        /*0004*/ 	.word	0x00000082


	//----- nvinfo : EIATTR_SW2861232_WAR
	.align		4
.L_2856:
        /*0008*/ 	.byte	0x01, 0x35
	.zero		2


	//----- nvinfo : EIATTR_PARAM_CBANK
	.align		4
        /*000c*/ 	.byte	0x04, 0x0a
        /*000e*/ 	.short	(.L_2858 - .L_2857)
	.align		4
.L_2857:
        /*0010*/ 	.word	index@(.nv.constant0._ZN2at6native27unrolled_elementwise_kernelIZZZN37_INTERNAL_cee6930f_7_Loss_cu_5b0651e139_GLOBAL__N__cee6930f_7_Loss_cu_5b0651e140binary_cross_entropy_backward_out_kernelERNS_6TensorERKS4_S7_S7_ENKUlvE_clEvENKUlvE1_clEvEUlN3c104HalfESB_SB_E_St5arrayIPcLm4EELi4E23TrivialOffsetCalculatorILi3EjESG_ILi1EjENS0_6memory12LoadWithCastILi3EEENSJ_13StoreWithCastILi1EEEEEviT_T0_T2_T3_T4_T5_)
        /*0014*/ 	.short	0x0160
        /*0016*/ 	.short	0x0044


	//----- nvinfo : EIATTR_CBANK_PARAM_SIZE
	.align		4
.L_2858:
        /*0018*/ 	.byte	0x03, 0x19
        /*001a*/ 	.short	0x0044


	//----- nvinfo : EIATTR_KPARAM_INFO
	.align		4
        /*001c*/ 	.byte	0x04, 0x17
        /*001e*/ 	.short	(.L_2860 - .L_2859)
.L_2859:
        /*0020*/ 	.word	0x00000000
        /*0024*/ 	.short	0x0006
        /*0026*/ 	.short	0x003c
        /*0028*/ 	.byte	0x00, 0xf0, 0x21, 0x00


	//----- nvinfo : EIATTR_KPARAM_INFO
	.align		4
.L_2860:
        /*002c*/ 	.byte	0x04, 0x17
        /*002e*/ 	.short	(.L_2862 - .L_2861)
.L_2861:
        /*0030*/ 	.word	0x00000000
        /*0034*/ 	.short	0x0005
        /*0036*/ 	.short	0x002c
        /*0038*/ 	.byte	0x00, 0xf0, 0x41, 0x00


	//----- nvinfo : EIATTR_KPARAM_INFO
	.align		4
.L_2862:
        /*003c*/ 	.byte	0x04, 0x17
        /*003e*/ 	.short	(.L_2864 - .L_2863)
.L_2863:
        /*0040*/ 	.word	0x00000000
        /*0044*/ 	.short	0x0004
        /*0046*/ 	.short	0x0029
        /*0048*/ 	.byte	0x00, 0xf0, 0x05, 0x00


	//----- nvinfo : EIATTR_KPARAM_INFO
	.align		4
.L_2864:
        /*004c*/ 	.byte	0x04, 0x17
        /*004e*/ 	.short	(.L_2866 - .L_2865)
.L_2865:
        /*0050*/ 	.word	0x00000000
        /*0054*/ 	.short	0x0003
        /*0056*/ 	.short	0x0028
        /*0058*/ 	.byte	0x00, 0xf0, 0x05, 0x00


	//----- nvinfo : EIATTR_KPARAM_INFO
	.align		4
.L_2866:
        /*005c*/ 	.byte	0x04, 0x17
        /*005e*/ 	.short	(.L_2868 - .L_2867)
.L_2867:
        /*0060*/ 	.word	0x00000000
        /*0064*/ 	.short	0x0002
        /*0066*/ 	.short	0x0008
        /*0068*/ 	.byte	0x00, 0xf0, 0x81, 0x00


	//----- nvinfo : EIATTR_KPARAM_INFO
	.align		4
.L_2868:
        /*006c*/ 	.byte	0x04, 0x17
        /*006e*/ 	.short	(.L_2870 - .L_2869)
.L_2869:
        /*0070*/ 	.word	0x00000000
        /*0074*/ 	.short	0x0001
        /*0076*/ 	.short	0x0004
        /*0078*/ 	.byte	0x00, 0xf0, 0x05, 0x00


	//----- nvinfo : EIATTR_KPARAM_INFO
	.align		4
.L_2870:
        /*007c*/ 	.byte	0x04, 0x17
        /*007e*/ 	.short	(.L_2872 - .L_2871)
.L_2871:
        /*0080*/ 	.word	0x00000000
        /*0084*/ 	.short	0x0000
        /*0086*/ 	.short	0x0000
        /*0088*/ 	.byte	0x00, 0xf0, 0x11, 0x00


	//----- nvinfo : EIATTR_MAXREG_COUNT
	.align		4
.L_2872:
        /*008c*/ 	.byte	0x03, 0x1b
        /*008e*/ 	.short	0x00ff


	//----- nvinfo : EIATTR_EXTERNS
	.align		4
        /*0090*/ 	.byte	0x04, 0x0f
        /*0092*/ 	.short	(.L_2874 - .L_2873)


	//   ....[0]....
	.align		4
.L_2873:
        /*0094*/ 	.word	index@(__assertfail)


	//----- nvinfo : EIATTR_MERCURY_ISA_VERSION
	.align		4
.L_2874:
        /*0098*/ 	.byte	0x03, 0x5f
        /*009a*/ 	.short	0x0000


	//----- nvinfo : EIATTR_SYSCALL_OFFSETS
	.align		4
        /*009c*/ 	.byte	0x04, 0x46
        /*009e*/ 	.short	(.L_2876 - .L_2875)


	//   ....[0]....
.L_2875:
        /*00a0*/ 	.word	0x000010a0


	//   ....[1]....
        /*00a4*/ 	.word	0x000020f0


	//   ....[2]....
        /*00a8*/ 	.word	0x00003140


	//   ....[3]....
        /*00ac*/ 	.word	0x00004210


	//   ....[4]....
        /*00b0*/ 	.word	0x00005260


	//   ....[5]....
        /*00b4*/ 	.word	0x000062a0


	//   ....[6]....
        /*00b8*/ 	.word	0x000073b0


	//   ....[7]....
        /*00bc*/ 	.word	0x00008410


	//   ....[8]....
        /*00c0*/ 	.word	0x00009470


	//   ....[9]....
        /*00c4*/ 	.word	0x0000a580


	//   ....[10]....
        /*00c8*/ 	.word	0x0000b5e0


	//   ....[11]....
        /*00cc*/ 	.word	0x0000c570


	//   ....[12]....
        /*00d0*/ 	.word	0x0000dd20


	//   ....[13]....
        /*00d4*/ 	.word	0x0000ed90


	//   ....[14]....
        /*00d8*/ 	.word	0x0000fd80


	//   ....[15]....
        /*00dc*/ 	.word	0x00010d90


	//----- nvinfo : EIATTR_EXIT_INSTR_OFFSETS
	.align		4
.L_2876:
        /*00e0*/ 	.byte	0x04, 0x1c
        /*00e2*/ 	.short	(.L_2878 - .L_2877)


	//   ....[0]....
.L_2877:
        /*00e4*/ 	.word	0x0000fe40


	//   ....[1]....
        /*00e8*/ 	.word	0x0000ff90


	//   ....[2]....
        /*00ec*/ 	.word	0x0000ffd0


	//   ....[3]....
        /*00f0*/ 	.word	0x00010070


	//   ....[4]....
        /*00f4*/ 	.word	0x000100b0


	//   ....[5]....
        /*00f8*/ 	.word	0x000100f0


	//   ....[6]....
        /*00fc*/ 	.word	0x00010180


	//   ....[7]....
        /*0100*/ 	.word	0x000101a0


	//   ....[8]....
        /*0104*/ 	.word	0x00010240


	//   ....[9]....
        /*0108*/ 	.word	0x00010290


	//   ....[10]....
        /*010c*/ 	.word	0x000102e0


	//   ....[11]....
        /*0110*/ 	.word	0x000103b0


	//   ....[12]....
        /*0114*/ 	.word	0x00010410


	//   ....[13]....
        /*0118*/ 	.word	0x000105a0


	//   ....[14]....
        /*011c*/ 	.word	0x00010700


	//   ....[15]....
        /*0120*/ 	.word	0x00010740


	//   ....[16]....
        /*0124*/ 	.word	0x00010800


	//   ....[17]....
        /*0128*/ 	.word	0x00010980


	//   ....[18]....
        /*012c*/ 	.word	0x00010b00


	//   ....[19]....
        /*0130*/ 	.word	0x00010c60


	//   ....[20]....
        /*0134*/ 	.word	0x00010da0


	//   ....[21]....
        /*0138*/ 	.word	0x00010de0


	//   ....[22]....
        /*013c*/ 	.word	0x00010e20


	//----- nvinfo : EIATTR_MAX_THREADS
	.align		4
.L_2878:
        /*0140*/ 	.byte	0x04, 0x05
        /*0142*/ 	.short	(.L_2880 - .L_2879)
.L_2879:
        /*0144*/ 	.word	0x00000080
        /*0148*/ 	.word	0x00000001
        /*014c*/ 	.word	0x00000001


	//----- nvinfo : EIATTR_CRS_STACK_SIZE
	.align		4
.L_2880:
        /*0150*/ 	.byte	0x04, 0x1e
        /*0152*/ 	.short	(.L_2882 - .L_2881)
.L_2881:
        /*0154*/ 	.word	0x00000000
.L_2882:


//--------------------- .nv.info._ZN2at6native18elementwise_kernelILi128ELi4EZNS0_22gpu_kernel_impl_nocastIZZZN37_INTERNAL_cee6930f_7_Loss_cu_5b0651e139_GLOBAL__N__cee6930f_7_Loss_cu_5b0651e140binary_cross_entropy_backward_out_kernelERNS_6TensorERKS5_S8_S8_ENKUlvE_clEvENKUlvE1_clEvEUlN3c104HalfESC_SC_E_EEvRNS_18TensorIteratorBaseERKT_EUliE_EEviT1_ --------------------------
	.section	.nv.info._ZN2at6native18elementwise_kernelILi128ELi4EZNS0_22gpu_kernel_impl_nocastIZZZN37_INTERNAL_cee6930f_7_Loss_cu_5b0651e139_GLOBAL__N__cee6930f_7_Loss_cu_5b0651e140binary_cross_entropy_backward_out_kernelERNS_6TensorERKS5_S8_S8_ENKUlvE_clEvENKUlvE1_clEvEUlN3c104HalfESC_SC_E_EEvRNS_18TensorIteratorBaseERKT_EUliE_EEviT1_,"",@"SHT_CUDA_INFO"
	.sectionflags	@""
	.align	4


	//----- nvinfo : EIATTR_CUDA_API_VERSION
	.align		4
        /*0000*/ 	.byte	0x04, 0x37
        /*0002*/ 	.short	(.L_2884 - .L_2883)
.L_2883:
        /*0004*/ 	.word	0x00000082


	//----- nvinfo : EIATTR_SW2861232_WAR
	.align		4
.L_2884:
        /*0008*/ 	.byte	0x01, 0x35
	.zero		2


	//----- nvinfo : EIATTR_PARAM_CBANK
	.align		4
        /*000c*/ 	.byte	0x04, 0x0a
        /*000e*/ 	.short	(.L_2886 - .L_2885)
	.align		4
.L_2885:
        /*0010*/ 	.word	index@(.nv.constant0._ZN2at6native18elementwise_kernelILi128ELi4EZNS0_22gpu_kernel_impl_nocastIZZZN37_INTERNAL_cee6930f_7_Loss_cu_5b0651e139_GLOBAL__N__cee6930f_7_Loss_cu_5b0651e140binary_cross_entropy_backward_out_kernelERNS_6TensorERKS5_S8_S8_ENKUlvE_clEvENKUlvE1_clEvEUlN3c104HalfESC_SC_E_EEvRNS_18TensorIteratorBaseERKT_EUliE_EEviT1_)
        /*0014*/ 	.short	0x0160
        /*0016*/ 	.short	0x02f8


	//----- nvinfo : EIATTR_CBANK_PARAM_SIZE
	.align		4
.L_2886:
        /*0018*/ 	.byte	0x03, 0x19
        /*001a*/ 	.short	0x02f8


	//----- nvinfo : EIATTR_KPARAM_INFO
	.align		4
        /*001c*/ 	.byte	0x04, 0x17
        /*001e*/ 	.short	(.L_2888 - .L_2887)
.L_2887:
        /*0020*/ 	.word	0x00000000
        /*0024*/ 	.short	0x0001
        /*0026*/ 	.short	0x0008
        /*0028*/ 	.byte	0x00, 0xf0, 0xc1, 0x0b


	//----- nvinfo : EIATTR_KPARAM_INFO
	.align		4
.L_2888:
        /*002c*/ 	.byte	0x04, 0x17
        /*002e*/ 	.short	(.L_2890 - .L_2889)
.L_2889:
        /*0030*/ 	.word	0x00000000
        /*0034*/ 	.short	0x0000
        /*0036*/ 	.short	0x0000
        /*0038*/ 	.byte	0x00, 0xf0, 0x11, 0x00


	//----- nvinfo : EIATTR_MAXREG_COUNT
	.align		4
.L_2890:
        /*003c*/ 	.byte	0x03, 0x1b
        /*003e*/ 	.short	0x0080


	//----- nvinfo : EIATTR_MERCURY_ISA_VERSION
	.align		4
        /*0040*/ 	.byte	0x03, 0x5f
        /*0042*/ 	.short	0x0000


	//----- nvinfo : EIATTR_EXIT_INSTR_OFFSETS
	.align		4
        /*0044*/ 	.byte	0x04, 0x1c
        /*0046*/ 	.short	(.L_2892 - .L_2891)


	//   ....[0]....
.L_2891:
        /*0048*/ 	.word	0x00003b60


	//   ....[1]....
        /*004c*/ 	.word	0x00004ed0


	//----- nvinfo : EIATTR_MAX_THREADS
	.align		4
.L_2892:
        /*0050*/ 	.byte	0x04, 0x05
        /*0052*/ 	.short	(.L_2894 - .L_2893)
.L_2893:
        /*0054*/ 	.word	0x00000080
        /*0058*/ 	.word	0x00000001
        /*005c*/ 	.word	0x00000001


	//----- nvinfo : EIATTR_CRS_STACK_SIZE
	.align		4
.L_2894:
        /*0060*/ 	.byte	0x04, 0x1e
        /*0062*/ 	.short	(.L_2896 - .L_2895)
.L_2895:
        /*0064*/ 	.word	0x00000000
.L_2896:


//--------------------- .nv.info._ZN2at6native27unrolled_elementwise_kernelIZZZN37_INTERNAL_cee6930f_7_Loss_cu_5b0651e139_GLOBAL__N__cee6930f_7_Loss_cu_5b0651e140binary_cross_entropy_backward_out_kernelERNS_6TensorERKS4_S7_S7_ENKUlvE_clEvENKUlvE1_clEvEUlN3c104HalfESB_SB_E_St5arrayIPcLm4EELi4E23TrivialOffsetCalculatorILi3EjESG_ILi1EjENS0_6memory15LoadWithoutCastENSJ_16StoreWithoutCastEEEviT_T0_T2_T3_T4_T5_ --------------------------
	.section	.nv.info._ZN2at6native27unrolled_elementwise_kernelIZZZN37_INTERNAL_cee6930f_7_Loss_cu_5b0651e139_GLOBAL__N__cee6930f_7_Loss_cu_5b0651e140binary_cross_entropy_backward_out_kernelERNS_6TensorERKS4_S7_S7_ENKUlvE_clEvENKUlvE1_clEvEUlN3c104HalfESB_SB_E_St5arrayIPcLm4EELi4E23TrivialOffsetCalculatorILi3EjESG_ILi1EjENS0_6memory15LoadWithoutCastENSJ_16StoreWithoutCastEEEviT_T0_T2_T3_T4_T5_,"",@"SHT_CUDA_INFO"
	.sectionflags	@""
	.align	4


	//----- nvinfo : EIATTR_CUDA_API_VERSION
	.align		4
        /*0000*/ 	.byte	0x04, 0x37
        /*0002*/ 	.short	(.L_2898 - .L_2897)
.L_2897:
        /*0004*/ 	.word	0x00000082


	//----- nvinfo : EIATTR_SW2861232_WAR
	.align		4
.L_2898:
        /*0008*/ 	.byte	0x01, 0x35
	.zero		2


	//----- nvinfo : EIATTR_PARAM_CBANK
	.align		4
        /*000c*/ 	.byte	0x04, 0x0a
        /*000e*/ 	.short	(.L_2900 - .L_2899)
	.align		4
.L_2899:
        /*0010*/ 	.word	index@(.nv.constant0._ZN2at6native27unrolled_elementwise_kernelIZZZN37_INTERNAL_cee6930f_7_Loss_cu_5b0651e139_GLOBAL__N__cee6930f_7_Loss_cu_5b0651e140binary_cross_entropy_backward_out_kernelERNS_6TensorERKS4_S7_S7_ENKUlvE_clEvENKUlvE1_clEvEUlN3c104HalfESB_SB_E_St5arrayIPcLm4EELi4E23TrivialOffsetCalculatorILi3EjESG_ILi1EjENS0_6memory15LoadWithoutCastENSJ_16StoreWithoutCastEEEviT_T0_T2_T3_T4_T5_)
        /*0014*/ 	.short	0x0160
        /*0016*/ 	.short	0x002c


	//----- nvinfo : EIATTR_CBANK_PARAM_SIZE
	.align		4
.L_2900:
        /*0018*/ 	.byte	0x03, 0x19
        /*001a*/ 	.short	0x002c


	//----- nvinfo : EIATTR_KPARAM_INFO
	.align		4
        /*001c*/ 	.byte	0x04, 0x17
        /*001e*/ 	.short	(.L_2902 - .L_2901)
.L_2901:
        /*0020*/ 	.word	0x00000000
        /*0024*/ 	.short	0x0006
        /*0026*/ 	.short	0x002b
        /*0028*/ 	.byte	0x00, 0xf0, 0x05, 0x00


	//----- nvinfo : EIATTR_KPARAM_INFO
	.align		4
.L_2902:
        /*002c*/ 	.byte	0x04, 0x17
        /*002e*/ 	.short	(.L_2904 - .L_2903)
.L_2903:
        /*0030*/ 	.word	0x00000000
        /*0034*/ 	.short	0x0005
        /*0036*/ 	.short	0x002a
        /*0038*/ 	.byte	0x00, 0xf0, 0x05, 0x00


	//----- nvinfo : EIATTR_KPARAM_INFO
	.align		4
.L_2904:
        /*003c*/ 	.byte	0x04, 0x17
        /*003e*/ 	.short	(.L_2906 - .L_2905)
.L_2905:
        /*0040*/ 	.word	0x00000000
        /*0044*/ 	.short	0x0004
        /*0046*/ 	.short	0x0029
        /*0048*/ 	.byte	0x00, 0xf0, 0x05, 0x00


	//----- nvinfo : EIATTR_KPARAM_INFO
	.align		4
.L_2906:
        /*004c*/ 	.byte	0x04, 0x17
        /*004e*/ 	.short	(.L_2908 - .L_2907)
.L_2907:
        /*0050*/ 	.word	0x00000000
        /*0054*/ 	.short	0x0003
        /*0056*/ 	.short	0x0028
        /*0058*/ 	.byte	0x00, 0xf0, 0x05, 0x00


	//----- nvinfo : EIATTR_KPARAM_INFO
	.align		4
.L_2908:
        /*005c*/ 	.byte	0x04, 0x17
        /*005e*/ 	.short	(.L_2910 - .L_2909)
.L_2909:
        /*0060*/ 	.word	0x00000000
        /*0064*/ 	.short	0x0002
        /*0066*/ 	.short	0x0008
        /*0068*/ 	.byte	0x00, 0xf0, 0x81, 0x00


	//----- nvinfo : EIATTR_KPARAM_INFO
	.align		4
.L_2910:
        /*006c*/ 	.byte	0x04, 0x17
        /*006e*/ 	.short	(.L_2912 - .L_2911)
.L_2911:
        /*0070*/ 	.word	0x00000000
        /*0074*/ 	.short	0x0001
        /*0076*/ 	.short	0x0004
        /*0078*/ 	.byte	0x00, 0xf0, 0x05, 0x00


	//----- nvinfo : EIATTR_KPARAM_INFO
	.align		4
.L_2912:
        /*007c*/ 	.byte	0x04, 0x17
        /*007e*/ 	.short	(.L_2914 - .L_2913)
.L_2913:
        /*0080*/ 	.word	0x00000000
        /*0084*/ 	.short	0x0000
        /*0086*/ 	.short	0x0000
        /*0088*/ 	.byte	0x00, 0xf0, 0x11, 0x00


	//----- nvinfo : EIATTR_MAXREG_COUNT
	.align		4
.L_2914:
        /*008c*/ 	.byte	0x03, 0x1b
        /*008e*/ 	.short	0x00ff


	//----- nvinfo : EIATTR_MERCURY_ISA_VERSION
	.align		4
        /*0090*/ 	.byte	0x03, 0x5f
        /*0092*/ 	.short	0x0000


	//----- nvinfo : EIATTR_EXIT_INSTR_OFFSETS
	.align		4
        /*0094*/ 	.byte	0x04, 0x1c
        /*0096*/ 	.short	(.L_2916 - .L_2915)


	//   ....[0]....
.L_2915:
        /*0098*/ 	.word	0x00000b30


	//   ....[1]....
        /*009c*/ 	.word	0x00000b80


	//----- nvinfo : EIATTR_MAX_THREADS
	.align		4
.L_2916:
        /*00a0*/ 	.byte	0x04, 0x05
        /*00a2*/ 	.short	(.L_2918 - .L_2917)
.L_2917:
        /*00a4*/ 	.word	0x00000080
        /*00a8*/ 	.word	0x00000001
        /*00ac*/ 	.word	0x00000001


	//----- nvinfo : EIATTR_CRS_STACK_SIZE
	.align		4
.L_2918:
        /*00b0*/ 	.byte	0x04, 0x1e
        /*00b2*/ 	.short	(.L_2920 - .L_2919)
.L_2919:
        /*00b4*/ 	.word	0x00000000
.L_2920:


//--------------------- .nv.info._ZN2at6native29vectorized_elementwise_kernelILi2EZZZN37_INTERNAL_cee6930f_7_Loss_cu_5b0651e139_GLOBAL__N__cee6930f_7_Loss_cu_5b0651e140binary_cross_entropy_backward_out_kernelERNS_6TensorERKS4_S7_S7_ENKUlvE_clEvENKUlvE1_clEvEUlN3c104HalfESB_SB_E_St5arrayIPcLm4EEEEviT0_T1_ --------------------------
	.section	.nv.info._ZN2at6native29vectorized_elementwise_kernelILi2EZZZN37_INTERNAL_cee6930f_7_Loss_cu_5b0651e139_GLOBAL__N__cee6930f_7_Loss_cu_5b0651e140binary_cross_entropy_backward_out_kernelERNS_6TensorERKS4_S7_S7_ENKUlvE_clEvENKUlvE1_clEvEUlN3c104HalfESB_SB_E_St5arrayIPcLm4EEEEviT0_T1_,"",@"SHT_CUDA_INFO"
	.sectionflags	@""
	.align	4


	//----- nvinfo : EIATTR_CUDA_API_VERSION
	.align		4
        /*0000*/ 	.byte	0x04, 0x37
        /*0002*/ 	.short	(.L_2922 - .L_2921)
.L_2921:
        /*0004*/ 	.word	0x00000082


	//----- nvinfo : EIATTR_SW2861232_WAR
	.align		4
.L_2922:
        /*0008*/ 	.byte	0x01, 0x35
	.zero		2


	//----- nvinfo : EIATTR_PARAM_CBANK
	.align		4
        /*000c*/ 	.byte	0x04, 0x0a
        /*000e*/ 	.short	(.L_2924 - .L_2923)
	.align		4
.L_2923:
        /*0010*/ 	.word	index@(.nv.constant0._ZN2at6native29vectorized_elementwise_kernelILi2EZZZN37_INTERNAL_cee6930f_7_Loss_cu_5b0651e139_GLOBAL__N__cee6930f_7_Loss_cu_5b0651e140binary_cross_entropy_backward_out_kernelERNS_6TensorERKS4_S7_S7_ENKUlvE_clEvENKUlvE1_clEvEUlN3c104HalfESB_SB_E_St5arrayIPcLm4EEEEviT0_T1_)
        /*0014*/ 	.short	0x0160
        /*0016*/ 	.short	0x0028


	//----- nvinfo : EIATTR_CBANK_PARAM_SIZE
	.align		4
.L_2924:
        /*0018*/ 	.byte	0x03, 0x19
        /*001a*/ 	.short	0x0028


	//----- nvinfo : EIATTR_KPARAM_INFO
	.align		4
        /*001c*/ 	.byte	0x04, 0x17
        /*001e*/ 	.short	(.L_2926 - .L_2925)
.L_2925:
        /*0020*/ 	.word	0x00000000
        /*0024*/ 	.short	0x0002
        /*0026*/ 	.short	0x0008
        /*0028*/ 	.byte	0x00, 0xf0, 0x81, 0x00


	//----- nvinfo : EIATTR_KPARAM_INFO
	.align		4
.L_2926:
        /*002c*/ 	.byte	0x04, 0x17
        /*002e*/ 	.short	(.L_2928 - .L_2927)
.L_2927:
        /*0030*/ 	.word	0x00000000
        /*0034*/ 	.short	0x0001
        /*0036*/ 	.short	0x0004
        /*0038*/ 	.byte	0x00, 0xf0, 0x05, 0x00


	//----- nvinfo : EIATTR_KPARAM_INFO
	.align		4
.L_2928:
        /*003c*/ 	.byte	0x04, 0x17
        /*003e*/ 	.short	(.L_2930 - .L_2929)
.L_2929:
        /*0040*/ 	.word	0x00000000
        /*0044*/ 	.short	0x0000
        /*0046*/ 	.short	0x0000
        /*0048*/ 	.byte	0x00, 0xf0, 0x11, 0x00


	//----- nvinfo : EIATTR_MAXREG_COUNT
	.align		4
.L_2930:
        /*004c*/ 	.byte	0x03, 0x1b
        /*004e*/ 	.short	0x00ff


	//----- nvinfo : EIATTR_MERCURY_ISA_VERSION
	.align		4
        /*0050*/ 	.byte	0x03, 0x5f
        /*0052*/ 	.short	0x0000


	//----- nvinfo : EIATTR_EXIT_INSTR_OFFSETS
	.align		4
        /*0054*/ 	.byte	0x04, 0x1c
        /*0056*/ 	.short	(.L_2932 - .L_2931)


	//   ....[0]....
.L_2931:
        /*0058*/ 	.word	0x00000bd0


	//   ....[1]....
        /*005c*/ 	.word	0x00002250


	//   ....[2]....
        /*0060*/ 	.word	0x000022a0


	//----- nvinfo : EIATTR_MAX_THREADS
	.align		4
.L_2932:
        /*0064*/ 	.byte	0x04, 0x05
        /*0066*/ 	.short	(.L_2934 - .L_2933)
.L_2933:
        /*0068*/ 	.word	0x00000080
        /*006c*/ 	.word	0x00000001
        /*0070*/ 	.word	0x00000001


	//----- nvinfo : EIATTR_CRS_STACK_SIZE
	.align		4
.L_2934:
        /*0074*/ 	.byte	0x04, 0x1e
        /*0076*/ 	.short	(.L_2936 - .L_2935)
.L_2935:
        /*0078*/ 	.word	0x00000000
.L_2936:


//--------------------- .nv.info._ZN2at6native29vectorized_elementwise_kernelILi4EZZZN37_INTERNAL_cee6930f_7_Loss_cu_5b0651e139_GLOBAL__N__cee6930f_7_Loss_cu_5b0651e140binary_cross_entropy_backward_out_kernelERNS_6TensorERKS4_S7_S7_ENKUlvE_clEvENKUlvE1_clEvEUlN3c104HalfESB_SB_E_St5arrayIPcLm4EEEEviT0_T1_ --------------------------
	.section	.nv.info._ZN2at6native29vectorized_elementwise_kernelILi4EZZZN37_INTERNAL_cee6930f_7_Loss_cu_5b0651e139_GLOBAL__N__cee6930f_7_Loss_cu_5b0651e140binary_cross_entropy_backward_out_kernelERNS_6TensorERKS4_S7_S7_ENKUlvE_clEvENKUlvE1_clEvEUlN3c104HalfESB_SB_E_St5arrayIPcLm4EEEEviT0_T1_,"",@"SHT_CUDA_INFO"
	.sectionflags	@""
	.align	4


	//----- nvinfo : EIATTR_CUDA_API_VERSION
	.align		4
        /*0000*/ 	.byte	0x04, 0x37
        /*0002*/ 	.short	(.L_2938 - .L_2937)
.L_2937:
        /*0004*/ 	.word	0x00000082


	//----- nvinfo : EIATTR_SW2861232_WAR
	.align		4
.L_2938:
        /*0008*/ 	.byte	0x01, 0x35
	.zero		2


	//----- nvinfo : EIATTR_PARAM_CBANK
	.align		4
        /*000c*/ 	.byte	0x04, 0x0a
        /*000e*/ 	.short	(.L_2940 - .L_2939)
	.align		4
.L_2939:
        /*0010*/ 	.word	index@(.nv.constant0._ZN2at6native29vectorized_elementwise_kernelILi4EZZZN37_INTERNAL_cee6930f_7_Loss_cu_5b0651e139_GLOBAL__N__cee6930f_7_Loss_cu_5b0651e140binary_cross_entropy_backward_out_kernelERNS_6TensorERKS4_S7_S7_ENKUlvE_clEvENKUlvE1_clEvEUlN3c104HalfESB_SB_E_St5arrayIPcLm4EEEEviT0_T1_)
        /*0014*/ 	.short	0x0160
        /*0016*/ 	.short	0x0028


	//----- nvinfo : EIATTR_CBANK_PARAM_SIZE
	.align		4
.L_2940:
        /*0018*/ 	.byte	0x03, 0x19
        /*001a*/ 	.short	0x0028


	//----- nvinfo : EIATTR_KPARAM_INFO
	.align		4
        /*001c*/ 	.byte	0x04, 0x17
        /*001e*/ 	.short	(.L_2942 - .L_2941)
.L_2941:
        /*0020*/ 	.word	0x00000000
        /*0024*/ 	.short	0x0002
        /*0026*/ 	.short	0x0008
        /*0028*/ 	.byte	0x00, 0xf0, 0x81, 0x00


	//----- nvinfo : EIATTR_KPARAM_INFO
	.align		4
.L_2942:
        /*002c*/ 	.byte	0x04, 0x17
        /*002e*/ 	.short	(.L_2944 - .L_2943)
.L_2943:
        /*0030*/ 	.word	0x00000000
        /*0034*/ 	.short	0x0001
        /*0036*/ 	.short	0x0004
        /*0038*/ 	.byte	0x00, 0xf0, 0x05, 0x00


	//----- nvinfo : EIATTR_KPARAM_INFO
	.align		4
.L_2944:
        /*003c*/ 	.byte	0x04, 0x17
        /*003e*/ 	.short	(.L_2946 - .L_2945)
.L_2945:
        /*0040*/ 	.word	0x00000000
        /*0044*/ 	.short	0x0000
        /*0046*/ 	.short	0x0000
        /*0048*/ 	.byte	0x00, 0xf0, 0x11, 0x00


	//----- nvinfo : EIATTR_MAXREG_COUNT
	.align		4
.L_2946:
        /*004c*/ 	.byte	0x03, 0x1b
        /*004e*/ 	.short	0x00ff


	//----- nvinfo : EIATTR_MERCURY_ISA_VERSION
	.align		4
        /*0050*/ 	.byte	0x03, 0x5f
        /*0052*/ 	.short	0x0000


	//----- nvinfo : EIATTR_EXIT_INSTR_OFFSETS
	.align		4
        /*0054*/ 	.byte	0x04, 0x1c
        /*0056*/ 	.short	(.L_2948 - .L_2947)


	//   ....[0]....
.L_2947:
        /*0058*/ 	.word	0x00000b50


	//   ....[1]....
        /*005c*/ 	.word	0x000021d0


	//   ....[2]....
        /*0060*/ 	.word	0x00002220


	//----- nvinfo : EIATTR_MAX_THREADS
	.align		4
.L_2948:
        /*0064*/ 	.byte	0x04, 0x05
        /*0066*/ 	.short	(.L_2950 - .L_2949)
.L_2949:
        /*0068*/ 	.word	0x00000080
        /*006c*/ 	.word	0x00000001
        /*0070*/ 	.word	0x00000001


	//----- nvinfo : EIATTR_CRS_STACK_SIZE
	.align		4
.L_2950:
        /*0074*/ 	.byte	0x04, 0x1e
        /*0076*/ 	.short	(.L_2952 - .L_2951)
.L_2951:
        /*0078*/ 	.word	0x00000000
.L_2952:


//--------------------- .nv.info._ZN2at6native29vectorized_elementwise_kernelILi8EZZZN37_INTERNAL_cee6930f_7_Loss_cu_5b0651e139_GLOBAL__N__cee6930f_7_Loss_cu_5b0651e140binary_cross_entropy_backward_out_kernelERNS_6TensorERKS4_S7_S7_ENKUlvE_clEvENKUlvE1_clEvEUlN3c104HalfESB_SB_E_St5arrayIPcLm4EEEEviT0_T1_ --------------------------
	.section	.nv.info._ZN2at6native29vectorized_elementwise_kernelILi8EZZZN37_INTERNAL_cee6930f_7_Loss_cu_5b0651e139_GLOBAL__N__cee6930f_7_Loss_cu_5b0651e140binary_cross_entropy_backward_out_kernelERNS_6TensorERKS4_S7_S7_ENKUlvE_clEvENKUlvE1_clEvEUlN3c104HalfESB_SB_E_St5arrayIPcLm4EEEEviT0_T1_,"",@"SHT_CUDA_INFO"
	.sectionflags	@""
	.align	4


	//----- nvinfo : EIATTR_CUDA_API_VERSION
	.align		4
        /*0000*/ 	.byte	0x04, 0x37
        /*0002*/ 	.short	(.L_2954 - .L_2953)
.L_2953:
        /*0004*/ 	.word	0x00000082


	//----- nvinfo : EIATTR_SW2861232_WAR
	.align		4
.L_2954:
        /*0008*/ 	.byte	0x01, 0x35
	.zero		2


	//----- nvinfo : EIATTR_PARAM_CBANK
	.align		4
        /*000c*/ 	.byte	0x04, 0x0a
        /*000e*/ 	.short	(.L_2956 - .L_2955)
	.align		4
.L_2955:
        /*0010*/ 	.word	index@(.nv.constant0._ZN2at6native29vectorized_elementwise_kernelILi8EZZZN37_INTERNAL_cee6930f_7_Loss_cu_5b0651e139_GLOBAL__N__cee6930f_7_Loss_cu_5b0651e140binary_cross_entropy_backward_out_kernelERNS_6TensorERKS4_S7_S7_ENKUlvE_clEvENKUlvE1_clEvEUlN3c104HalfESB_SB_E_St5arrayIPcLm4EEEEviT0_T1_)
        /*0014*/ 	.short	0x0160
        /*0016*/ 	.short	0x0028


	//----- nvinfo : EIATTR_CBANK_PARAM_SIZE
	.align		4
.L_2956:
        /*0018*/ 	.byte	0x03, 0x19
        /*001a*/ 	.short	0x0028


	//----- nvinfo : EIATTR_KPARAM_INFO
	.align		4
        /*001c*/ 	.byte	0x04, 0x17
        /*001e*/ 	.short	(.L_2958 - .L_2957)
.L_2957:
        /*0020*/ 	.word	0x00000000
        /*0024*/ 	.short	0x0002
        /*0026*/ 	.short	0x0008
        /*0028*/ 	.byte	0x00, 0xf0, 0x81, 0x00


	//----- nvinfo : EIATTR_KPARAM_INFO
	.align		4
.L_2958:
        /*002c*/ 	.byte	0x04, 0x17
        /*002e*/ 	.short	(.L_2960 - .L_2959)
.L_2959:
        /*0030*/ 	.word	0x00000000
        /*0034*/ 	.short	0x0001
        /*0036*/ 	.short	0x0004
        /*0038*/ 	.byte	0x00, 0xf0, 0x05, 0x00


	//----- nvinfo : EIATTR_KPARAM_INFO
	.align		4
.L_2960:
        /*003c*/ 	.byte	0x04, 0x17
        /*003e*/ 	.short	(.L_2962 - .L_2961)
.L_2961:
        /*0040*/ 	.word	0x00000000
        /*0044*/ 	.short	0x0000
        /*0046*/ 	.short	0x0000
        /*0048*/ 	.byte	0x00, 0xf0, 0x11, 0x00


	//----- nvinfo : EIATTR_MAXREG_COUNT
	.align		4
.L_2962:
        /*004c*/ 	.byte	0x03, 0x1b
        /*004e*/ 	.short	0x00ff


	//----- nvinfo : EIATTR_MERCURY_ISA_VERSION
	.align		4
        /*0050*/ 	.byte	0x03, 0x5f
        /*0052*/ 	.short	0x0000


	//----- nvinfo : EIATTR_EXIT_INSTR_OFFSETS
	.align		4
        /*0054*/ 	.byte	0x04, 0x1c
        /*0056*/ 	.short	(.L_2964 - .L_2963)


	//   ....[0]....
.L_2963:
        /*0058*/ 	.word	0x00000010


	//----- nvinfo : EIATTR_MAX_THREADS
	.align		4
.L_2964:
        /*005c*/ 	.byte	0x04, 0x05
        /*005e*/ 	.short	(.L_2966 - .L_2965)
.L_2965:
        /*0060*/ 	.word	0x00000080
        /*0064*/ 	.word	0x00000001
        /*0068*/ 	.word	0x00000001
.L_2966:


//--------------------- .nv.info._ZN2at6native18elementwise_kernelILi128ELi4EZNS0_15gpu_kernel_implIZZZN37_INTERNAL_cee6930f_7_Loss_cu_5b0651e139_GLOBAL__N__cee6930f_7_Loss_cu_5b0651e140binary_cross_entropy_backward_out_kernelERNS_6TensorERKS5_S8_S8_ENKUlvE_clEvENKUlvE0_clEvEUlfffE_EEvRNS_18TensorIteratorBaseERKT_EUliE_EEviT1_ --------------------------
	.section	.nv.info._ZN2at6native18elementwise_kernelILi128ELi4EZNS0_15gpu_kernel_implIZZZN37_INTERNAL_cee6930f_7_Loss_cu_5b0651e139_GLOBAL__N__cee6930f_7_Loss_cu_5b0651e140binary_cross_entropy_backward_out_kernelERNS_6TensorERKS5_S8_S8_ENKUlvE_clEvENKUlvE0_clEvEUlfffE_EEvRNS_18TensorIteratorBaseERKT_EUliE_EEviT1_,"",@"SHT_CUDA_INFO"
	.sectionflags	@""
	.align	4


	//----- nvinfo : EIATTR_CUDA_API_VERSION
	.align		4
        /*0000*/ 	.byte	0x04, 0x37
        /*0002*/ 	.short	(.L_2968 - .L_2967)
.L_2967:
        /*0004*/ 	.word	0x00000082


	//----- nvinfo : EIATTR_SW2861232_WAR
	.align		4
.L_2968:
        /*0008*/ 	.byte	0x01, 0x35
	.zero		2


	//----- nvinfo : EIATTR_PARAM_CBANK
	.align		4
        /*000c*/ 	.byte	0x04, 0x0a
        /*000e*/ 	.short	(.L_2970 - .L_2969)
	.align		4
.L_2969:
        /*0010*/ 	.word	index@(.nv.constant0._ZN2at6native18elementwise_kernelILi128ELi4EZNS0_15gpu_kernel_implIZZZN37_INTERNAL_cee6930f_7_Loss_cu_5b0651e139_GLOBAL__N__cee6930f_7_Loss_cu_5b0651e140binary_cross_entropy_backward_out_kernelERNS_6TensorERKS5_S8_S8_ENKUlvE_clEvENKUlvE0_clEvEUlfffE_EEvRNS_18TensorIteratorBaseERKT_EUliE_EEviT1_)
        /*0014*/ 	.short	0x0160
        /*0016*/ 	.short	0x02f8


	//----- nvinfo : EIATTR_CBANK_PARAM_SIZE
	.align		4
.L_2970:
        /*0018*/ 	.byte	0x03, 0x19
        /*001a*/ 	.short	0x02f8


	//----- nvinfo : EIATTR_KPARAM_INFO
	.align		4
        /*001c*/ 	.byte	0x04, 0x17
        /*001e*/ 	.short	(.L_2972 - .L_2971)
.L_2971:
        /*0020*/ 	.word	0x00000000
        /*0024*/ 	.short	0x0001
        /*0026*/ 	.short	0x0008
        /*0028*/ 	.byte	0x00, 0xf0, 0xc1, 0x0b


	//----- nvinfo : EIATTR_KPARAM_INFO
	.align		4
.L_2972:
        /*002c*/ 	.byte	0x04, 0x17
        /*002e*/ 	.short	(.L_2974 - .L_2973)
.L_2973:
        /*0030*/ 	.word	0x00000000
        /*0034*/ 	.short	0x0000
        /*0036*/ 	.short	0x0000
        /*0038*/ 	.byte	0x00, 0xf0, 0x11, 0x00


	//----- nvinfo : EIATTR_MAXREG_COUNT
	.align		4
.L_2974:
        /*003c*/ 	.byte	0x03, 0x1b
        /*003e*/ 	.short	0x0080


	//----- nvinfo : EIATTR_EXTERNS
	.align		4
        /*0040*/ 	.byte	0x04, 0x0f
        /*0042*/ 	.short	(.L_2976 - .L_2975)


	//   ....[0]....
	.align		4
.L_2975:
        /*0044*/ 	.word	index@(__assertfail)


	//----- nvinfo : EIATTR_MERCURY_ISA_VERSION
	.align		4
.L_2976:
        /*0048*/ 	.byte	0x03, 0x5f
        /*004a*/ 	.short	0x0000


	//----- nvinfo : EIATTR_SYSCALL_OFFSETS
	.align		4
        /*004c*/ 	.byte	0x04, 0x46
        /*004e*/ 	.short	(.L_2978 - .L_2977)


	//   ....[0]....
.L_2977:
        /*0050*/ 	.word	0x00001fa0


	//   ....[1]....
        /*0054*/ 	.word	0x00002da0


	//   ....[2]....
        /*0058*/ 	.word	0x00003ba0


	//   ....[3]....
        /*005c*/ 	.word	0x00004a90


	//   ....[4]....
        /*0060*/ 	.word	0x00006a80


	//   ....[5]....
        /*0064*/ 	.word	0x00007880


	//   ....[6]....
        /*0068*/ 	.word	0x00008680


	//   ....[7]....
        /*006c*/ 	.word	0x00009570


	//   ....[8]....
        /*0070*/ 	.word	0x0000b530


	//   ....[9]....
        /*0074*/ 	.word	0x0000c330


	//   ....[10]....
        /*0078*/ 	.word	0x0000d130


	//   ....[11]....
        /*007c*/ 	.word	0x0000e020


	//   ....[12]....
        /*0080*/ 	.word	0x0000fff0


	//   ....[13]....
        /*0084*/ 	.word	0x00010df0


	//   ....[14]....
        /*0088*/ 	.word	0x00011bf0


	//   ....[15]....
        /*008c*/ 	.word	0x00012ae0


	//----- nvinfo : EIATTR_EXIT_INSTR_OFFSETS
	.align		4
.L_2978:
        /*0090*/ 	.byte	0x04, 0x1c
        /*0092*/ 	.short	(.L_2980 - .L_2979)


	//   ....[0]....
.L_2979:
        /*0094*/ 	.word	0x0000e0c0


	//   ....[1]....
        /*0098*/ 	.word	0x00011dd0


	//   ....[2]....
        /*009c*/ 	.word	0x00011e10


	//   ....[3]....
        /*00a0*/ 	.word	0x00011ea0


	//   ....[4]....
        /*00a4*/ 	.word	0x00011ed0


	//   ....[5]....
        /*00a8*/ 	.word	0x00011f00


	//   ....[6]....
        /*00ac*/ 	.word	0x00011f80


	//   ....[7]....
        /*00b0*/ 	.word	0x00011fb0


	//   ....[8]....
        /*00b4*/ 	.word	0x00012040


	//   ....[9]....
        /*00b8*/ 	.word	0x00012080


	//   ....[10]....
        /*00bc*/ 	.word	0x000120c0


	//   ....[11]....
        /*00c0*/ 	.word	0x00012180


	//   ....[12]....
        /*00c4*/ 	.word	0x000121d0


	//   ....[13]....
        /*00c8*/ 	.word	0x00012350


	//   ....[14]....
        /*00cc*/ 	.word	0x000124a0


	//   ....[15]....
        /*00d0*/ 	.word	0x000124d0


	//   ....[16]....
        /*00d4*/ 	.word	0x00012580


	//   ....[17]....
        /*00d8*/ 	.word	0x000126f0


	//   ....[18]....
        /*00dc*/ 	.word	0x00012860


	//   ....[19]....
        /*00e0*/ 	.word	0x000129b0


	//   ....[20]....
        /*00e4*/ 	.word	0x00012af0


	//   ....[21]....
        /*00e8*/ 	.word	0x00012b20


	//   ....[22]....
        /*00ec*/ 	.word	0x00012b50


	//----- nvinfo : EIATTR_MAX_THREADS
	.align		4
.L_2980:
        /*00f0*/ 	.byte	0x04, 0x05
        /*00f2*/ 	.short	(.L_2982 - .L_2981)
.L_2981:
        /*00f4*/ 	.word	0x00000080
        /*00f8*/ 	.word	0x00000001
        /*00fc*/ 	.word	0x00000001


	//----- nvinfo : EIATTR_CRS_STACK_SIZE
	.align		4
.L_2982:
        /*0100*/ 	.byte	0x04, 0x1e
        /*0102*/ 	.short	(.L_2984 - .L_2983)
.L_2983:
        /*0104*/ 	.word	0x00000000
.L_2984:


//--------------------- .nv.info._ZN2at6native27unrolled_elementwise_kernelIZZZN37_INTERNAL_cee6930f_7_Loss_cu_5b0651e139_GLOBAL__N__cee6930f_7_Loss_cu_5b0651e140binary_cross_entropy_backward_out_kernelERNS_6TensorERKS4_S7_S7_ENKUlvE_clEvENKUlvE0_clEvEUlfffE_St5arrayIPcLm4EELi4E23TrivialOffsetCalculatorILi3EjESE_ILi1EjENS0_6memory12LoadWithCastILi3EEENSH_13StoreWithCastILi1EEEEEviT_T0_T2_T3_T4_T5_ --------------------------
	.section	.nv.info._ZN2at6native27unrolled_elementwise_kernelIZZZN37_INTERNAL_cee6930f_7_Loss_cu_5b0651e139_GLOBAL__N__cee6930f_7_Loss_cu_5b0651e140binary_cross_entropy_backward_out_kernelERNS_6TensorERKS4_S7_S7_ENKUlvE_clEvENKUlvE0_clEvEUlfffE_St5arrayIPcLm4EELi4E23TrivialOffsetCalculatorILi3EjESE_ILi1EjENS0_6memory12LoadWithCastILi3EEENSH_13StoreWithCastILi1EEEEEviT_T0_T2_T3_T4_T5_,"",@"SHT_CUDA_INFO"
	.sectionflags	@""
	.align	4


	//----- nvinfo : EIATTR_CUDA_API_VERSION
	.align		4
        /*0000*/ 	.byte	0x04, 0x37
        /*0002*/ 	.short	(.L_2986 - .L_2985)
.L_2985:
        /*0004*/ 	.word	0x00000082


	//----- nvinfo : EIATTR_SW2861232_WAR
	.align		4
.L_2986:
        /*0008*/ 	.byte	0x01, 0x35
	.zero		2


	//----- nvinfo : EIATTR_PARAM_CBANK
	.align		4
        /*000c*/ 	.byte	0x04, 0x0a
        /*000e*/ 	.short	(.L_2988 - .L_2987)
	.align		4
.L_2987:
        /*0010*/ 	.word	index@(.nv.constant0._ZN2at6native27unrolled_elementwise_kernelIZZZN37_INTERNAL_cee6930f_7_Loss_cu_5b0651e139_GLOBAL__N__cee6930f_7_Loss_cu_5b0651e140binary_cross_entropy_backward_out_kernelERNS_6TensorERKS4_S7_S7_ENKUlvE_clEvENKUlvE0_clEvEUlfffE_St5arrayIPcLm4EELi4E23TrivialOffsetCalculatorILi3EjESE_ILi1EjENS0_6memory12LoadWithCastILi3EEENSH_13StoreWithCastILi1EEEEEviT_T0_T2_T3_T4_T5_)
        /*0014*/ 	.short	0x0160
        /*0016*/ 	.short	0x0044


	//----- nvinfo : EIATTR_CBANK_PARAM_SIZE
	.align		4
.L_2988:
        /*0018*/ 	.byte	0x03, 0x19
        /*001a*/ 	.short	0x0044


	//----- nvinfo : EIATTR_KPARAM_INFO
	.align		4
        /*001c*/ 	.byte	0x04, 0x17
        /*001e*/ 	.short	(.L_2990 - .L_2989)
.L_2989:
        /*0020*/ 	.word	0x00000000
        /*0024*/ 	.short	0x0006
        /*0026*/ 	.short	0x003c
        /*0028*/ 	.byte	0x00, 0xf0, 0x21, 0x00


	//----- nvinfo : EIATTR_KPARAM_INFO
	.align		4
.L_2990:
        /*002c*/ 	.byte	0x04, 0x17
        /*002e*/ 	.short	(.L_2992 - .L_2991)
.L_2991:
        /*0030*/ 	.word	0x00000000
        /*0034*/ 	.short	0x0005
        /*0036*/ 	.short	0x002c
        /*0038*/ 	.byte	0x00, 0xf0, 0x41, 0x00


	//----- nvinfo : EIATTR_KPARAM_INFO
	.align		4
.L_2992:
        /*003c*/ 	.byte	0x04, 0x17
        /*003e*/ 	.short	(.L_2994 - .L_2993)
.L_2993:
        /*0040*/ 	.word	0x00000000
        /*0044*/ 	.short	0x0004
        /*0046*/ 	.short	0x0029
        /*0048*/ 	.byte	0x00, 0xf0, 0x05, 0x00


	//----- nvinfo : EIATTR_KPARAM_INFO
	.align		4
.L_2994:
        /*004c*/ 	.byte	0x04, 0x17
        /*004e*/ 	.short	(.L_2996 - .L_2995)
.L_2995:
        /*0050*/ 	.word	0x00000000
        /*0054*/ 	.short	0x0003
        /*0056*/ 	.short	0x0028
        /*0058*/ 	.byte	0x00, 0xf0, 0x05, 0x00


	//----- nvinfo : EIATTR_KPARAM_INFO
	.align		4
.L_2996:
        /*005c*/ 	.byte	0x04, 0x17
        /*005e*/ 	.short	(.L_2998 - .L_2997)
.L_2997:
        /*0060*/ 	.word	0x00000000
        /*0064*/ 	.short	0x0002
        /*0066*/ 	.short	0x0008
        /*0068*/ 	.byte	0x00, 0xf0, 0x81, 0x00


	//----- nvinfo : EIATTR_KPARAM_INFO
	.align		4
.L_2998:
        /*006c*/ 	.byte	0x04, 0x17
        /*006e*/ 	.short	(.L_3000 - .L_2999)
.L_2999:
        /*0070*/ 	.word	0x00000000
        /*0074*/ 	.short	0x0001
        /*0076*/ 	.short	0x0004
        /*0078*/ 	.byte	0x00, 0xf0, 0x05, 0x00


	//----- nvinfo : EIATTR_KPARAM_INFO
	.align		4
.L_3000:
        /*007c*/ 	.byte	0x04, 0x17
        /*007e*/ 	.short	(.L_3002 - .L_3001)
.L_3001:
        /*0080*/ 	.word	0x00000000
        /*0084*/ 	.short	0x0000
        /*0086*/ 	.short	0x0000
        /*0088*/ 	.byte	0x00, 0xf0, 0x11, 0x00


	//----- nvinfo : EIATTR_MAXREG_COUNT
	.align		4
.L_3002:
        /*008c*/ 	.byte	0x03, 0x1b
        /*008e*/ 	.short	0x00ff


	//----- nvinfo : EIATTR_EXTERNS
	.align		4
        /*0090*/ 	.byte	0x04, 0x0f
        /*0092*/ 	.short	(.L_3004 - .L_3003)


	//   ....[0]....
	.align		4
.L_3003:
        /*0094*/ 	.word	index@(__assertfail)


	//----- nvinfo : EIATTR_MERCURY_ISA_VERSION
	.align		4
.L_3004:
        /*0098*/ 	.byte	0x03, 0x5f
        /*009a*/ 	.short	0x0000


	//----- nvinfo : EIATTR_SYSCALL_OFFSETS
	.align		4
        /*009c*/ 	.byte	0x04, 0x46
        /*009e*/ 	.short	(.L_3006 - .L_3005)


	//   ....[0]....
.L_3005:
        /*00a0*/ 	.word	0x00000e70


	//   ....[1]....
        /*00a4*/ 	.word	0x00001c70


	//   ....[2]....
        /*00a8*/ 	.word	0x00002a70


	//   ....[3]....
        /*00ac*/ 	.word	0x000038f0


	//   ....[4]....
        /*00b0*/ 	.word	0x000046f0


	//   ....[5]....
        /*00b4*/ 	.word	0x000054f0


	//   ....[6]....
        /*00b8*/ 	.word	0x00006380


	//   ....[7]....
        /*00bc*/ 	.word	0x00007180


	//   ....[8]....
        /*00c0*/ 	.word	0x00007f80


	//   ....[9]....
        /*00c4*/ 	.word	0x00008e00


	//   ....[10]....
        /*00c8*/ 	.word	0x00009c00


	//   ....[11]....
        /*00cc*/ 	.word	0x0000a9d0


	//   ....[12]....
        /*00d0*/ 	.word	0x0000bc10


	//   ....[13]....
        /*00d4*/ 	.word	0x0000cb20


	//   ....[14]....
        /*00d8*/ 	.word	0x0000d9f0


	//   ....[15]....
        /*00dc*/ 	.word	0x0000e8c0


	//----- nvinfo : EIATTR_EXIT_INSTR_OFFSETS
	.align		4
.L_3006:
        /*00e0*/ 	.byte	0x04, 0x1c
        /*00e2*/ 	.short	(.L_3008 - .L_3007)


	//   ....[0]....
.L_3007:
        /*00e4*/ 	.word	0x0000da90


	//   ....[1]....
        /*00e8*/ 	.word	0x0000dbb0


	//   ....[2]....
        /*00ec*/ 	.word	0x0000dbf0


	//   ....[3]....
        /*00f0*/ 	.word	0x0000dc80


	//   ....[4]....
        /*00f4*/ 	.word	0x0000dcb0


	//   ....[5]....
        /*00f8*/ 	.word	0x0000dce0


	//   ....[6]....
        /*00fc*/ 	.word	0x0000dd60


	//   ....[7]....
        /*0100*/ 	.word	0x0000dd90


	//   ....[8]....
        /*0104*/ 	.word	0x0000de20


	//   ....[9]....
        /*0108*/ 	.word	0x0000de60


	//   ....[10]....
        /*010c*/ 	.word	0x0000dea0


	//   ....[11]....
        /*0110*/ 	.word	0x0000df60


	//   ....[12]....
        /*0114*/ 	.word	0x0000dfb0


	//   ....[13]....
        /*0118*/ 	.word	0x0000e130


	//   ....[14]....
        /*011c*/ 	.word	0x0000e280


	//   ....[15]....
        /*0120*/ 	.word	0x0000e2b0


	//   ....[16]....
        /*0124*/ 	.word	0x0000e360


	//   ....[17]....
        /*0128*/ 	.word	0x0000e4d0


	//   ....[18]....
        /*012c*/ 	.word	0x0000e640


	//   ....[19]....
        /*0130*/ 	.word	0x0000e790


	//   ....[20]....
        /*0134*/ 	.word	0x0000e8d0


	//   ....[21]....
        /*0138*/ 	.word	0x0000e900


	//   ....[22]....
        /*013c*/ 	.word	0x0000e930


	//----- nvinfo : EIATTR_MAX_THREADS
	.align		4
.L_3008:
        /*0140*/ 	.byte	0x04, 0x05
        /*0142*/ 	.short	(.L_3010 - .L_3009)
.L_3009:
        /*0144*/ 	.word	0x00000080
        /*0148*/ 	.word	0x00000001
        /*014c*/ 	.word	0x00000001


	//----- nvinfo : EIATTR_CRS_STACK_SIZE
	.align		4
.L_3010:
        /*0150*/ 	.byte	0x04, 0x1e
        /*0152*/ 	.short	(.L_3012 - .L_3011)
.L_3011:
        /*0154*/ 	.word	0x00000000
.L_3012:


//--------------------- .nv.info._ZN2at6native18elementwise_kernelILi128ELi2EZNS0_22gpu_kernel_impl_nocastIZZZN37_INTERNAL_cee6930f_7_Loss_cu_5b0651e139_GLOBAL__N__cee6930f_7_Loss_cu_5b0651e140binary_cross_entropy_backward_out_kernelERNS_6TensorERKS5_S8_S8_ENKUlvE_clEvENKUlvE0_clEvEUlfffE_EEvRNS_18TensorIteratorBaseERKT_EUliE_EEviT1_ --------------------------
	.section	.nv.info._ZN2at6native18elementwise_kernelILi128ELi2EZNS0_22gpu_kernel_impl_nocastIZZZN37_INTERNAL_cee6930f_7_Loss_cu_5b0651e139_GLOBAL__N__cee6930f_7_Loss_cu_5b0651e140binary_cross_entropy_backward_out_kernelERNS_6TensorERKS5_S8_S8_ENKUlvE_clEvENKUlvE0_clEvEUlfffE_EEvRNS_18TensorIteratorBaseERKT_EUliE_EEviT1_,"",@"SHT_CUDA_INFO"
	.sectionflags	@""
	.align	4


	//----- nvinfo : EIATTR_CUDA_API_VERSION
	.align		4
        /*0000*/ 	.byte	0x04, 0x37
        /*0002*/ 	.short	(.L_3014 - .L_3013)
.L_3013:
        /*0004*/ 	.word	0x00000082


	//----- nvinfo : EIATTR_SW2861232_WAR
	.align		4
.L_3014:
        /*0008*/ 	.byte	0x01, 0x35
	.zero		2


	//----- nvinfo : EIATTR_PARAM_CBANK
	.align		4
        /*000c*/ 	.byte	0x04, 0x0a
        /*000e*/ 	.short	(.L_3016 - .L_3015)
	.align		4
.L_3015:
        /*0010*/ 	.word	index@(.nv.constant0._ZN2at6native18elementwise_kernelILi128ELi2EZNS0_22gpu_kernel_impl_nocastIZZZN37_INTERNAL_cee6930f_7_Loss_cu_5b0651e139_GLOBAL__N__cee6930f_7_Loss_cu_5b0651e140binary_cross_entropy_backward_out_kernelERNS_6TensorERKS5_S8_S8_ENKUlvE_clEvENKUlvE0_clEvEUlfffE_EEvRNS_18TensorIteratorBaseERKT_EUliE_EEviT1_)
        /*0014*/ 	.short	0x0160
        /*0016*/ 	.short	0x02f8


	//----- nvinfo : EIATTR_CBANK_PARAM_SIZE
	.align		4
.L_3016:
        /*0018*/ 	.byte	0x03, 0x19
        /*001a*/ 	.short	0x02f8


	//----- nvinfo : EIATTR_KPARAM_INFO
	.align		4
        /*001c*/ 	.byte	0x04, 0x17
        /*001e*/ 	.short	(.L_3018 - .L_3017)
.L_3017:
        /*0020*/ 	.word	0x00000000
        /*0024*/ 	.short	0x0001
        /*0026*/ 	.short	0x0008
        /*0028*/ 	.byte	0x00, 0xf0, 0xc1, 0x0b


	//----- nvinfo : EIATTR_KPARAM_INFO
	.align		4
.L_3018:
        /*002c*/ 	.byte	0x04, 0x17
        /*002e*/ 	.short	(.L_3020 - .L_3019)
.L_3019:
        /*0030*/ 	.word	0x00000000
        /*0034*/ 	.short	0x0000
        /*0036*/ 	.short	0x0000
        /*0038*/ 	.byte	0x00, 0xf0, 0x11, 0x00


	//----- nvinfo : EIATTR_MAXREG_COUNT
	.align		4
.L_3020:
        /*003c*/ 	.byte	0x03, 0x1b
        /*003e*/ 	.short	0x0080


	//----- nvinfo : EIATTR_MERCURY_ISA_VERSION
	.align		4
        /*0040*/ 	.byte	0x03, 0x5f
        /*0042*/ 	.short	0x0000


	//----- nvinfo : EIATTR_EXIT_INSTR_OFFSETS
	.align		4
        /*0044*/ 	.byte	0x04, 0x1c
        /*0046*/ 	.short	(.L_3022 - .L_3021)


	//   ....[0]....
.L_3021:
        /*0048*/ 	.word	0x00001350


	//   ....[1]....
        /*004c*/ 	.word	0x00002600


	//----- nvinfo : EIATTR_MAX_THREADS
	.align		4
.L_3022:
        /*0050*/ 	.byte	0x04, 0x05
        /*0052*/ 	.short	(.L_3024 - .L_3023)
.L_3023:
        /*0054*/ 	.word	0x00000080
        /*0058*/ 	.word	0x00000001
        /*005c*/ 	.word	0x00000001


	//----- nvinfo : EIATTR_CRS_STACK_SIZE
	.align		4
.L_3024:
        /*0060*/ 	.byte	0x04, 0x1e
        /*0062*/ 	.short	(.L_3026 - .L_3025)
.L_3025:
        /*0064*/ 	.word	0x00000000
.L_3026:


//--------------------- .nv.info._ZN2at6native27unrolled_elementwise_kernelIZZZN37_INTERNAL_cee6930f_7_Loss_cu_5b0651e139_GLOBAL__N__cee6930f_7_Loss_cu_5b0651e140binary_cross_entropy_backward_out_kernelERNS_6TensorERKS4_S7_S7_ENKUlvE_clEvENKUlvE0_clEvEUlfffE_St5arrayIPcLm4EELi4E23TrivialOffsetCalculatorILi3EjESE_ILi1EjENS0_6memory15LoadWithoutCastENSH_16StoreWithoutCastEEEviT_T0_T2_T3_T4_T5_ --------------------------
	.section	.nv.info._ZN2at6native27unrolled_elementwise_kernelIZZZN37_INTERNAL_cee6930f_7_Loss_cu_5b0651e139_GLOBAL__N__cee6930f_7_Loss_cu_5b0651e140binary_cross_entropy_backward_out_kernelERNS_6TensorERKS4_S7_S7_ENKUlvE_clEvENKUlvE0_clEvEUlfffE_St5arrayIPcLm4EELi4E23TrivialOffsetCalculatorILi3EjESE_ILi1EjENS0_6memory15LoadWithoutCastENSH_16StoreWithoutCastEEEviT_T0_T2_T3_T4_T5_,"",@"SHT_CUDA_INFO"
	.sectionflags	@""
	.align	4


	//----- nvinfo : EIATTR_CUDA_API_VERSION
	.align		4
        /*0000*/ 	.byte	0x04, 0x37
        /*0002*/ 	.short	(.L_3028 - .L_3027)
.L_3027:
        /*0004*/ 	.word	0x00000082


	//----- nvinfo : EIATTR_SW2861232_WAR
	.align		4
.L_3028:
        /*0008*/ 	.byte	0x01, 0x35
	.zero		2


	//----- nvinfo : EIATTR_PARAM_CBANK
	.align		4
        /*000c*/ 	.byte	0x04, 0x0a
        /*000e*/ 	.short	(.L_3030 - .L_3029)
	.align		4
.L_3029:
        /*0010*/ 	.word	index@(.nv.constant0._ZN2at6native27unrolled_elementwise_kernelIZZZN37_INTERNAL_cee6930f_7_Loss_cu_5b0651e139_GLOBAL__N__cee6930f_7_Loss_cu_5b0651e140binary_cross_entropy_backward_out_kernelERNS_6TensorERKS4_S7_S7_ENKUlvE_clEvENKUlvE0_clEvEUlfffE_St5arrayIPcLm4EELi4E23TrivialOffsetCalculatorILi3EjESE_ILi1EjENS0_6memory15LoadWithoutCastENSH_16StoreWithoutCastEEEviT_T0_T2_T3_T4_T5_)
        /*0014*/ 	.short	0x0160
        /*0016*/ 	.short	0x002c


	//----- nvinfo : EIATTR_CBANK_PARAM_SIZE
	.align		4
.L_3030:
        /*0018*/ 	.byte	0x03, 0x19
        /*001a*/ 	.short	0x002c


	//----- nvinfo : EIATTR_KPARAM_INFO
	.align		4
        /*001c*/ 	.byte	0x04, 0x17
        /*001e*/ 	.short	(.L_3032 - .L_3031)
.L_3031:
        /*0020*/ 	.word	0x00000000
        /*0024*/ 	.short	0x0006
        /*0026*/ 	.short	0x002b
        /*0028*/ 	.byte	0x00, 0xf0, 0x05, 0x00


	//----- nvinfo : EIATTR_KPARAM_INFO
	.align		4
.L_3032:
        /*002c*/ 	.byte	0x04, 0x17
        /*002e*/ 	.short	(.L_3034 - .L_3033)
.L_3033:
        /*0030*/ 	.word	0x00000000
        /*0034*/ 	.short	0x0005
        /*0036*/ 	.short	0x002a
        /*0038*/ 	.byte	0x00, 0xf0, 0x05, 0x00


	//----- nvinfo : EIATTR_KPARAM_INFO
	.align		4
.L_3034:
        /*003c*/ 	.byte	0x04, 0x17
        /*003e*/ 	.short	(.L_3036 - .L_3035)
.L_3035:
        /*0040*/ 	.word	0x00000000
        /*0044*/ 	.short	0x0004
        /*0046*/ 	.short	0x0029
        /*0048*/ 	.byte	0x00, 0xf0, 0x05, 0x00


	//----- nvinfo : EIATTR_KPARAM_INFO
	.align		4
.L_3036:
        /*004c*/ 	.byte	0x04, 0x17
        /*004e*/ 	.short	(.L_3038 - .L_3037)
.L_3037:
        /*0050*/ 	.word	0x00000000
        /*0054*/ 	.short	0x0003
        /*0056*/ 	.short	0x0028
        /*0058*/ 	.byte	0x00, 0xf0, 0x05, 0x00


	//----- nvinfo : EIATTR_KPARAM_INFO
	.align		4
.L_3038:
        /*005c*/ 	.byte	0x04, 0x17
        /*005e*/ 	.short	(.L_3040 - .L_3039)
.L_3039:
        /*0060*/ 	.word	0x00000000
        /*0064*/ 	.short	0x0002
        /*0066*/ 	.short	0x0008
        /*0068*/ 	.byte	0x00, 0xf0, 0x81, 0x00


	//----- nvinfo : EIATTR_KPARAM_INFO
	.align		4
.L_3040:
        /*006c*/ 	.byte	0x04, 0x17
        /*006e*/ 	.short	(.L_3042 - .L_3041)
.L_3041:
        /*0070*/ 	.word	0x00000000
        /*0074*/ 	.short	0x0001
        /*0076*/ 	.short	0x0004
        /*0078*/ 	.byte	0x00, 0xf0, 0x05, 0x00


	//----- nvinfo : EIATTR_KPARAM_INFO
	.align		4
.L_3042:
        /*007c*/ 	.byte	0x04, 0x17
        /*007e*/ 	.short	(.L_3044 - .L_3043)
.L_3043:
        /*0080*/ 	.word	0x00000000
        /*0084*/ 	.short	0x0000
        /*0086*/ 	.short	0x0000
        /*0088*/ 	.byte	0x00, 0xf0, 0x11, 0x00


	//----- nvinfo : EIATTR_MAXREG_COUNT
	.align		4
.L_3044:
        /*008c*/ 	.byte	0x03, 0x1b
        /*008e*/ 	.short	0x00ff


	//----- nvinfo : EIATTR_MERCURY_ISA_VERSION
	.align		4
        /*0090*/ 	.byte	0x03, 0x5f
        /*0092*/ 	.short	0x0000


	//----- nvinfo : EIATTR_EXIT_INSTR_OFFSETS
	.align		4
        /*0094*/ 	.byte	0x04, 0x1c
        /*0096*/ 	.short	(.L_3046 - .L_3045)


	//   ....[0]....
.L_3045:
        /*0098*/ 	.word	0x000006c0


	//   ....[1]....
        /*009c*/ 	.word	0x00000720


	//----- nvinfo : EIATTR_MAX_THREADS
	.align		4
.L_3046:
        /*00a0*/ 	.byte	0x04, 0x05
        /*00a2*/ 	.short	(.L_3048 - .L_3047)
.L_3047:
        /*00a4*/ 	.word	0x00000080
        /*00a8*/ 	.word	0x00000001
        /*00ac*/ 	.word	0x00000001


	//----- nvinfo : EIATTR_CRS_STACK_SIZE
	.align		4
.L_3048:
        /*00b0*/ 	.byte	0x04, 0x1e
        /*00b2*/ 	.short	(.L_3050 - .L_3049)
.L_3049:
        /*00b4*/ 	.word	0x00000000
.L_3050:


//--------------------- .nv.info._ZN2at6native29vectorized_elementwise_kernelILi2EZZZN37_INTERNAL_cee6930f_7_Loss_cu_5b0651e139_GLOBAL__N__cee6930f_7_Loss_cu_5b0651e140binary_cross_entropy_backward_out_kernelERNS_6TensorERKS4_S7_S7_ENKUlvE_clEvENKUlvE0_clEvEUlfffE_St5arrayIPcLm4EEEEviT0_T1_ --------------------------
	.section	.nv.info._ZN2at6native29vectorized_elementwise_kernelILi2EZZZN37_INTERNAL_cee6930f_7_Loss_cu_5b0651e139_GLOBAL__N__cee6930f_7_Loss_cu_5b0651e140binary_cross_entropy_backward_out_kernelERNS_6TensorERKS4_S7_S7_ENKUlvE_clEvENKUlvE0_clEvEUlfffE_St5arrayIPcLm4EEEEviT0_T1_,"",@"SHT_CUDA_INFO"
	.sectionflags	@""
	.align	4


	//----- nvinfo : EIATTR_CUDA_API_VERSION
	.align		4
        /*0000*/ 	.byte	0x04, 0x37
        /*0002*/ 	.short	(.L_3052 - .L_3051)
.L_3051:
        /*0004*/ 	.word	0x00000082


	//----- nvinfo : EIATTR_SW2861232_WAR
	.align		4
.L_3052:
        /*0008*/ 	.byte	0x01, 0x35
	.zero		2


	//----- nvinfo : EIATTR_PARAM_CBANK
	.align		4
        /*000c*/ 	.byte	0x04, 0x0a
        /*000e*/ 	.short	(.L_3054 - .L_3053)
	.align		4
.L_3053:
        /*0010*/ 	.word	index@(.nv.constant0._ZN2at6native29vectorized_elementwise_kernelILi2EZZZN37_INTERNAL_cee6930f_7_Loss_cu_5b0651e139_GLOBAL__N__cee6930f_7_Loss_cu_5b0651e140binary_cross_entropy_backward_out_kernelERNS_6TensorERKS4_S7_S7_ENKUlvE_clEvENKUlvE0_clEvEUlfffE_St5arrayIPcLm4EEEEviT0_T1_)
        /*0014*/ 	.short	0x0160
        /*0016*/ 	.short	0x0028


	//----- nvinfo : EIATTR_CBANK_PARAM_SIZE
	.align		4
.L_3054:
        /*0018*/ 	.byte	0x03, 0x19
        /*001a*/ 	.short	0x0028


	//----- nvinfo : EIATTR_KPARAM_INFO
	.align		4
        /*001c*/ 	.byte	0x04, 0x17
        /*001e*/ 	.short	(.L_3056 - .L_3055)
.L_3055:
        /*0020*/ 	.word	0x00000000
        /*0024*/ 	.short	0x0002
        /*0026*/ 	.short	0x0008
        /*0028*/ 	.byte	0x00, 0xf0, 0x81, 0x00


	//----- nvinfo : EIATTR_KPARAM_INFO
	.align		4
.L_3056:
        /*002c*/ 	.byte	0x04, 0x17
        /*002e*/ 	.short	(.L_3058 - .L_3057)
.L_3057:
        /*0030*/ 	.word	0x00000000
        /*0034*/ 	.short	0x0001
        /*0036*/ 	.short	0x0004
        /*0038*/ 	.byte	0x00, 0xf0, 0x05, 0x00


	//----- nvinfo : EIATTR_KPARAM_INFO
	.align		4
.L_3058:
        /*003c*/ 	.byte	0x04, 0x17
        /*003e*/ 	.short	(.L_3060 - .L_3059)
.L_3059:
        /*0040*/ 	.word	0x00000000
        /*0044*/ 	.short	0x0000
        /*0046*/ 	.short	0x0000
        /*0048*/ 	.byte	0x00, 0xf0, 0x11, 0x00


	//----- nvinfo : EIATTR_MAXREG_COUNT
	.align		4
.L_3060:
        /*004c*/ 	.byte	0x03, 0x1b
        /*004e*/ 	.short	0x00ff


	//----- nvinfo : EIATTR_MERCURY_ISA_VERSION
	.align		4
        /*0050*/ 	.byte	0x03, 0x5f
        /*0052*/ 	.short	0x0000


	//----- nvinfo : EIATTR_EXIT_INSTR_OFFSETS
	.align		4
        /*0054*/ 	.byte	0x04, 0x1c
        /*0056*/ 	.short	(.L_3062 - .L_3061)


	//   ....[0]....
.L_3061:
        /*0058*/ 	.word	0x00000590


	//   ....[1]....
        /*005c*/ 	.word	0x00001380


	//   ....[2]....
        /*0060*/ 	.word	0x000013d0


	//----- nvinfo : EIATTR_MAX_THREADS
	.align		4
.L_3062:
        /*0064*/ 	.byte	0x04, 0x05
        /*0066*/ 	.short	(.L_3064 - .L_3063)
.L_3063:
        /*0068*/ 	.word	0x00000080
        /*006c*/ 	.word	0x00000001
        /*0070*/ 	.word	0x00000001


	//----- nvinfo : EIATTR_CRS_STACK_SIZE
	.align		4
.L_3064:
        /*0074*/ 	.byte	0x04, 0x1e
        /*0076*/ 	.short	(.L_3066 - .L_3065)
.L_3065:
        /*0078*/ 	.word	0x00000000
.L_3066:


//--------------------- .nv.info._ZN2at6native29vectorized_elementwise_kernelILi4EZZZN37_INTERNAL_cee6930f_7_Loss_cu_5b0651e139_GLOBAL__N__cee6930f_7_Loss_cu_5b0651e140binary_cross_entropy_backward_out_kernelERNS_6TensorERKS4_S7_S7_ENKUlvE_clEvENKUlvE0_clEvEUlfffE_St5arrayIPcLm4EEEEviT0_T1_ --------------------------
	.section	.nv.info._ZN2at6native29vectorized_elementwise_kernelILi4EZZZN37_INTERNAL_cee6930f_7_Loss_cu_5b0651e139_GLOBAL__N__cee6930f_7_Loss_cu_5b0651e140binary_cross_entropy_backward_out_kernelERNS_6TensorERKS4_S7_S7_ENKUlvE_clEvENKUlvE0_clEvEUlfffE_St5arrayIPcLm4EEEEviT0_T1_,"",@"SHT_CUDA_INFO"
	.sectionflags	@""
	.align	4


	//----- nvinfo : EIATTR_CUDA_API_VERSION
	.align		4
        /*0000*/ 	.byte	0x04, 0x37
        /*0002*/ 	.short	(.L_3068 - .L_3067)
.L_3067:
        /*0004*/ 	.word	0x00000082


	//----- nvinfo : EIATTR_SW2861232_WAR
	.align		4
.L_3068:
        /*0008*/ 	.byte	0x01, 0x35
	.zero		2


	//----- nvinfo : EIATTR_PARAM_CBANK
	.align		4
        /*000c*/ 	.byte	0x04, 0x0a
        /*000e*/ 	.short	(.L_3070 - .L_3069)
	.align		4
.L_3069:
        /*0010*/ 	.word	index@(.nv.constant0._ZN2at6native29vectorized_elementwise_kernelILi4EZZZN37_INTERNAL_cee6930f_7_Loss_cu_5b0651e139_GLOBAL__N__cee6930f_7_Loss_cu_5b0651e140binary_cross_entropy_backward_out_kernelERNS_6TensorERKS4_S7_S7_ENKUlvE_clEvENKUlvE0_clEvEUlfffE_St5arrayIPcLm4EEEEviT0_T1_)
        /*0014*/ 	.short	0x0160
        /*0016*/ 	.short	0x0028


	//----- nvinfo : EIATTR_CBANK_PARAM_SIZE
	.align		4
.L_3070:
        /*0018*/ 	.byte	0x03, 0x19
        /*001a*/ 	.short	0x0028


	//----- nvinfo : EIATTR_KPARAM_INFO
	.align		4
        /*001c*/ 	.byte	0x04, 0x17
        /*001e*/ 	.short	(.L_3072 - .L_3071)
.L_3071:
        /*0020*/ 	.word	0x00000000
        /*0024*/ 	.short	0x0002
        /*0026*/ 	.short	0x0008
        /*0028*/ 	.byte	0x00, 0xf0, 0x81, 0x00


	//----- nvinfo : EIATTR_KPARAM_INFO
	.align		4
.L_3072:
        /*002c*/ 	.byte	0x04, 0x17
        /*002e*/ 	.short	(.L_3074 - .L_3073)
.L_3073:
        /*0030*/ 	.word	0x00000000
        /*0034*/ 	.short	0x0001
        /*0036*/ 	.short	0x0004
        /*0038*/ 	.byte	0x00, 0xf0, 0x05, 0x00


	//----- nvinfo : EIATTR_KPARAM_INFO
	.align		4
.L_3074:
        /*003c*/ 	.byte	0x04, 0x17
        /*003e*/ 	.short	(.L_3076 - .L_3075)
.L_3075:
        /*0040*/ 	.word	0x00000000
        /*0044*/ 	.short	0x0000
        /*0046*/ 	.short	0x0000
        /*0048*/ 	.byte	0x00, 0xf0, 0x11, 0x00


	//----- nvinfo : EIATTR_MAXREG_COUNT
	.align		4
.L_3076:
        /*004c*/ 	.byte	0x03, 0x1b
        /*004e*/ 	.short	0x00ff


	//----- nvinfo : EIATTR_MERCURY_ISA_VERSION
	.align		4
        /*0050*/ 	.byte	0x03, 0x5f
        /*0052*/ 	.short	0x0000


	//----- nvinfo : EIATTR_EXIT_INSTR_OFFSETS
	.align		4
        /*0054*/ 	.byte	0x04, 0x1c
        /*0056*/ 	.short	(.L_3078 - .L_3077)


	//   ....[0]....
.L_3077:
        /*0058*/ 	.word	0x00000510


	//   ....[1]....
        /*005c*/ 	.word	0x00001300


	//   ....[2]....
        /*0060*/ 	.word	0x00001350


	//----- nvinfo : EIATTR_MAX_THREADS
	.align		4
.L_3078:
        /*0064*/ 	.byte	0x04, 0x05
        /*0066*/ 	.short	(.L_3080 - .L_3079)
.L_3079:
        /*0068*/ 	.word	0x00000080
        /*006c*/ 	.word	0x00000001
        /*0070*/ 	.word	0x00000001


	//----- nvinfo : EIATTR_CRS_STACK_SIZE
	.align		4
.L_3080:
        /*0074*/ 	.byte	0x04, 0x1e
        /*0076*/ 	.short	(.L_3082 - .L_3081)
.L_3081:
        /*0078*/ 	.word	0x00000000
.L_3082:


//--------------------- .nv.info._ZN2at6native29vectorized_elementwise_kernelILi8EZZZN37_INTERNAL_cee6930f_7_Loss_cu_5b0651e139_GLOBAL__N__cee6930f_7_Loss_cu_5b0651e140binary_cross_entropy_backward_out_kernelERNS_6TensorERKS4_S7_S7_ENKUlvE_clEvENKUlvE0_clEvEUlfffE_St5arrayIPcLm4EEEEviT0_T1_ --------------------------
	.section	.nv.info._ZN2at6native29vectorized_elementwise_kernelILi8EZZZN37_INTERNAL_cee6930f_7_Loss_cu_5b0651e139_GLOBAL__N__cee6930f_7_Loss_cu_5b0651e140binary_cross_entropy_backward_out_kernelERNS_6TensorERKS4_S7_S7_ENKUlvE_clEvENKUlvE0_clEvEUlfffE_St5arrayIPcLm4EEEEviT0_T1_,"",@"SHT_CUDA_INFO"
	.sectionflags	@""
	.align	4


	//----- nvinfo : EIATTR_CUDA_API_VERSION
	.align		4
        /*0000*/ 	.byte	0x04, 0x37
        /*0002*/ 	.short	(.L_3084 - .L_3083)
.L_3083:
        /*0004*/ 	.word	0x00000082


	//----- nvinfo : EIATTR_SW2861232_WAR
	.align		4
.L_3084:
        /*0008*/ 	.byte	0x01, 0x35
	.zero		2


	//----- nvinfo : EIATTR_PARAM_CBANK
	.align		4
        /*000c*/ 	.byte	0x04, 0x0a
        /*000e*/ 	.short	(.L_3086 - .L_3085)
	.align		4
.L_3085:
        /*0010*/ 	.word	index@(.nv.constant0._ZN2at6native29vectorized_elementwise_kernelILi8EZZZN37_INTERNAL_cee6930f_7_Loss_cu_5b0651e139_GLOBAL__N__cee6930f_7_Loss_cu_5b0651e140binary_cross_entropy_backward_out_kernelERNS_6TensorERKS4_S7_S7_ENKUlvE_clEvENKUlvE0_clEvEUlfffE_St5arrayIPcLm4EEEEviT0_T1_)
        /*0014*/ 	.short	0x0160
        /*0016*/ 	.short	0x0028


	//----- nvinfo : EIATTR_CBANK_PARAM_SIZE
	.align		4
.L_3086:
        /*0018*/ 	.byte	0x03, 0x19
        /*001a*/ 	.short	0x0028


	//----- nvinfo : EIATTR_KPARAM_INFO
	.align		4
        /*001c*/ 	.byte	0x04, 0x17
        /*001e*/ 	.short	(.L_3088 - .L_3087)
.L_3087:
        /*0020*/ 	.word	0x00000000
        /*0024*/ 	.short	0x0002
        /*0026*/ 	.short	0x0008
        /*0028*/ 	.byte	0x00, 0xf0, 0x81, 0x00


	//----- nvinfo : EIATTR_KPARAM_INFO
	.align		4
.L_3088:
        /*002c*/ 	.byte	0x04, 0x17
        /*002e*/ 	.short	(.L_3090 - .L_3089)
.L_3089:
        /*0030*/ 	.word	0x00000000
        /*0034*/ 	.short	0x0001
        /*0036*/ 	.short	0x0004
        /*0038*/ 	.byte	0x00, 0xf0, 0x05, 0x00


	//----- nvinfo : EIATTR_KPARAM_INFO
	.align		4
.L_3090:
        /*003c*/ 	.byte	0x04, 0x17
        /*003e*/ 	.short	(.L_3092 - .L_3091)
.L_3091:
        /*0040*/ 	.word	0x00000000
        /*0044*/ 	.short	0x0000
        /*0046*/ 	.short	0x0000
        /*0048*/ 	.byte	0x00, 0xf0, 0x11, 0x00


	//----- nvinfo : EIATTR_MAXREG_COUNT
	.align		4
.L_3092:
        /*004c*/ 	.byte	0x03, 0x1b
        /*004e*/ 	.short	0x00ff


	//----- nvinfo : EIATTR_MERCURY_ISA_VERSION
	.align		4
        /*0050*/ 	.byte	0x03, 0x5f
        /*0052*/ 	.short	0x0000


	//----- nvinfo : EIATTR_EXIT_INSTR_OFFSETS
	.align		4
        /*0054*/ 	.byte	0x04, 0x1c
        /*0056*/ 	.short	(.L_3094 - .L_3093)


	//   ....[0]....
.L_3093:
        /*0058*/ 	.word	0x00000010


	//----- nvinfo : EIATTR_MAX_THREADS
	.align		4
.L_3094:
        /*005c*/ 	.byte	0x04, 0x05
        /*005e*/ 	.short	(.L_3096 - .L_3095)
.L_3095:
        /*0060*/ 	.word	0x00000080
        /*0064*/ 	.word	0x00000001
        /*0068*/ 	.word	0x00000001
.L_3096:


//--------------------- .nv.info._ZN2at6native18elementwise_kernelILi128ELi4EZNS0_15gpu_kernel_implIZZZN37_INTERNAL_cee6930f_7_Loss_cu_5b0651e139_GLOBAL__N__cee6930f_7_Loss_cu_5b0651e140binary_cross_entropy_backward_out_kernelERNS_6TensorERKS5_S8_S8_ENKUlvE_clEvENKUlvE_clEvEUldddE_EEvRNS_18TensorIteratorBaseERKT_EUliE_EEviT1_ --------------------------
	.section	.nv.info._ZN2at6native18elementwise_kernelILi128ELi4EZNS0_15gpu_kernel_implIZZZN37_INTERNAL_cee6930f_7_Loss_cu_5b0651e139_GLOBAL__N__cee6930f_7_Loss_cu_5b0651e140binary_cross_entropy_backward_out_kernelERNS_6TensorERKS5_S8_S8_ENKUlvE_clEvENKUlvE_clEvEUldddE_EEvRNS_18TensorIteratorBaseERKT_EUliE_EEviT1_,"",@"SHT_CUDA_INFO"
	.sectionflags	@""
	.align	4


	//----- nvinfo : EIATTR_CUDA_API_VERSION
	.align		4
        /*0000*/ 	.byte	0x04, 0x37
        /*0002*/ 	.short	(.L_3098 - .L_3097)
.L_3097:
        /*0004*/ 	.word	0x00000082


	//----- nvinfo : EIATTR_SW2861232_WAR
	.align		4
.L_3098:
        /*0008*/ 	.byte	0x01, 0x35
	.zero		2


	//----- nvinfo : EIATTR_PARAM_CBANK
	.align		4
        /*000c*/ 	.byte	0x04, 0x0a
        /*000e*/ 	.short	(.L_3100 - .L_3099)
	.align		4
.L_3099:
        /*0010*/ 	.word	index@(.nv.constant0._ZN2at6native18elementwise_kernelILi128ELi4EZNS0_15gpu_kernel_implIZZZN37_INTERNAL_cee6930f_7_Loss_cu_5b0651e139_GLOBAL__N__cee6930f_7_Loss_cu_5b0651e140binary_cross_entropy_backward_out_kernelERNS_6TensorERKS5_S8_S8_ENKUlvE_clEvENKUlvE_clEvEUldddE_EEvRNS_18TensorIteratorBaseERKT_EUliE_EEviT1_)
        /*0014*/ 	.short	0x0160
        /*0016*/ 	.short	0x02f8


	//----- nvinfo : EIATTR_CBANK_PARAM_SIZE
	.align		4
.L_3100:
        /*0018*/ 	.byte	0x03, 0x19
        /*001a*/ 	.short	0x02f8


	//----- nvinfo : EIATTR_KPARAM_INFO
	.align		4
        /*001c*/ 	.byte	0x04, 0x17
        /*001e*/ 	.short	(.L_3102 - .L_3101)
.L_3101:
        /*0020*/ 	.word	0x00000000
        /*0024*/ 	.short	0x0001
        /*0026*/ 	.short	0x0008
        /*0028*/ 	.byte	0x00, 0xf0, 0xc1, 0x0b


	//----- nvinfo : EIATTR_KPARAM_INFO
	.align		4
.L_3102:
        /*002c*/ 	.byte	0x04, 0x17
        /*002e*/ 	.short	(.L_3104 - .L_3103)
.L_3103:
        /*0030*/ 	.word	0x00000000
        /*0034*/ 	.short	0x0000
        /*0036*/ 	.short	0x0000
        /*0038*/ 	.byte	0x00, 0xf0, 0x11, 0x00


	//----- nvinfo : EIATTR_MAXREG_COUNT
	.align		4
.L_3104:
        /*003c*/ 	.byte	0x03, 0x1b
        /*003e*/ 	.short	0x0080


	//----- nvinfo : EIATTR_EXTERNS
	.align		4
        /*0040*/ 	.byte	0x04, 0x0f
        /*0042*/ 	.short	(.L_3106 - .L_3105)


	//   ....[0]....
	.align		4
.L_3105:
        /*0044*/ 	.word	index@(__assertfail)


	//----- nvinfo : EIATTR_MERCURY_ISA_VERSION
	.align		4
.L_3106:
        /*0048*/ 	.byte	0x03, 0x5f
        /*004a*/ 	.short	0x0000


	//----- nvinfo : EIATTR_SYSCALL_OFFSETS
	.align		4
        /*004c*/ 	.byte	0x04, 0x46
        /*004e*/ 	.short	(.L_3108 - .L_3107)


	//   ....[0]....
.L_3107:
        /*0050*/ 	.word	0x000020e0


	//   ....[1]....
        /*0054*/ 	.word	0x00003010


	//   ....[2]....
        /*0058*/ 	.word	0x00003f40


	//   ....[3]....
        /*005c*/ 	.word	0x00005130


	//   ....[4]....
        /*0060*/ 	.word	0x00007260


	//   ....[5]....
        /*0064*/ 	.word	0x00008190


	//   ....[6]....
        /*0068*/ 	.word	0x000090c0


	//   ....[7]....
        /*006c*/ 	.word	0x0000a300


	//   ....[8]....
        /*0070*/ 	.word	0x0000c400


	//   ....[9]....
        /*0074*/ 	.word	0x0000d330


	//   ....[10]....
        /*0078*/ 	.word	0x0000e260


	//   ....[11]....
        /*007c*/ 	.word	0x0000f4a0


	//   ....[12]....
        /*0080*/ 	.word	0x000115b0


	//   ....[13]....
        /*0084*/ 	.word	0x000124e0


	//   ....[14]....
        /*0088*/ 	.word	0x00013410


	//   ....[15]....
        /*008c*/ 	.word	0x00014650


	//----- nvinfo : EIATTR_EXIT_INSTR_OFFSETS
	.align		4
.L_3108:
        /*0090*/ 	.byte	0x04, 0x1c
        /*0092*/ 	.short	(.L_3110 - .L_3109)


	//   ....[0]....
.L_3109:
        /*0094*/ 	.word	0x0000f540


	//   ....[1]....
        /*0098*/ 	.word	0x000137a0


	//   ....[2]....
        /*009c*/ 	.word	0x000137e0


	//   ....[3]....
        /*00a0*/ 	.word	0x00013870


	//   ....[4]....
        /*00a4*/ 	.word	0x000138a0


	//   ....[5]....
        /*00a8*/ 	.word	0x000138d0


	//   ....[6]....
        /*00ac*/ 	.word	0x00013980


	//   ....[7]....
        /*00b0*/ 	.word	0x000139e0


	//   ....[8]....
        /*00b4*/ 	.word	0x00013aa0


	//   ....[9]....
        /*00b8*/ 	.word	0x00013b10


	//   ....[10]....
        /*00bc*/ 	.word	0x00013b30


	//   ....[11]....
        /*00c0*/ 	.word	0x00013bf0


	//   ....[12]....
        /*00c4*/ 	.word	0x00013c20


	//   ....[13]....
        /*00c8*/ 	.word	0x00013dd0


	//   ....[14]....
        /*00cc*/ 	.word	0x00013f50


	//   ....[15]....
        /*00d0*/ 	.word	0x00013fb0


	//   ....[16]....
        /*00d4*/ 	.word	0x00014060


	//   ....[17]....
        /*00d8*/ 	.word	0x00014200


	//   ....[18]....
        /*00dc*/ 	.word	0x000143a0


	//   ....[19]....
        /*00e0*/ 	.word	0x00014520


	//   ....[20]....
        /*00e4*/ 	.word	0x00014660


	//   ....[21]....
        /*00e8*/ 	.word	0x00014690


	//   ....[22]....
        /*00ec*/ 	.word	0x000146c0


	//----- nvinfo : EIATTR_MAX_THREADS
	.align		4
.L_3110:
        /*00f0*/ 	.byte	0x04, 0x05
        /*00f2*/ 	.short	(.L_3112 - .L_3111)
.L_3111:
        /*00f4*/ 	.word	0x00000080
        /*00f8*/ 	.word	0x00000001
        /*00fc*/ 	.word	0x00000001


	//----- nvinfo : EIATTR_CRS_STACK_SIZE
	.align		4
.L_3112:
        /*0100*/ 	.byte	0x04, 0x1e
        /*0102*/ 	.short	(.L_3114 - .L_3113)
.L_3113:
        /*0104*/ 	.word	0x00000000
.L_3114:


//--------------------- .nv.info._ZN2at6native27unrolled_elementwise_kernelIZZZN37_INTERNAL_cee6930f_7_Loss_cu_5b0651e139_GLOBAL__N__cee6930f_7_Loss_cu_5b0651e140binary_cross_entropy_backward_out_kernelERNS_6TensorERKS4_S7_S7_ENKUlvE_clEvENKUlvE_clEvEUldddE_St5arrayIPcLm4EELi4E23TrivialOffsetCalculatorILi3EjESE_ILi1EjENS0_6memory12LoadWithCastILi3EEENSH_13StoreWithCastILi1EEEEEviT_T0_T2_T3_T4_T5_ --------------------------
	.section	.nv.info._ZN2at6native27unrolled_elementwise_kernelIZZZN37_INTERNAL_cee6930f_7_Loss_cu_5b0651e139_GLOBAL__N__cee6930f_7_Loss_cu_5b0651e140binary_cross_entropy_backward_out_kernelERNS_6TensorERKS4_S7_S7_ENKUlvE_clEvENKUlvE_clEvEUldddE_St5arrayIPcLm4EELi4E23TrivialOffsetCalculatorILi3EjESE_ILi1EjENS0_6memory12LoadWithCastILi3EEENSH_13StoreWithCastILi1EEEEEviT_T0_T2_T3_T4_T5_,"",@"SHT_CUDA_INFO"
	.sectionflags	@""
	.align	4


	//----- nvinfo : EIATTR_CUDA_API_VERSION
	.align		4
        /*0000*/ 	.byte	0x04, 0x37
        /*0002*/ 	.short	(.L_3116 - .L_3115)
.L_3115:
        /*0004*/ 	.word	0x00000082


	//----- nvinfo : EIATTR_SW2861232_WAR
	.align		4
.L_3116:
        /*0008*/ 	.byte	0x01, 0x35
	.zero		2


	//----- nvinfo : EIATTR_PARAM_CBANK
	.align		4
        /*000c*/ 	.byte	0x04, 0x0a
        /*000e*/ 	.short	(.L_3118 - .L_3117)
	.align		4
.L_3117:
        /*0010*/ 	.word	index@(.nv.constant0._ZN2at6native27unrolled_elementwise_kernelIZZZN37_INTERNAL_cee6930f_7_Loss_cu_5b0651e139_GLOBAL__N__cee6930f_7_Loss_cu_5b0651e140binary_cross_entropy_backward_out_kernelERNS_6TensorERKS4_S7_S7_ENKUlvE_clEvENKUlvE_clEvEUldddE_St5arrayIPcLm4EELi4E23TrivialOffsetCalculatorILi3EjESE_ILi1EjENS0_6memory12LoadWithCastILi3EEENSH_13StoreWithCastILi1EEEEEviT_T0_T2_T3_T4_T5_)
        /*0014*/ 	.short	0x0160
        /*0016*/ 	.short	0x0044


	//----- nvinfo : EIATTR_CBANK_PARAM_SIZE
	.align		4
.L_3118:
        /*0018*/ 	.byte	0x03, 0x19
        /*001a*/ 	.short	0x0044


	//----- nvinfo : EIATTR_KPARAM_INFO
	.align		4
        /*001c*/ 	.byte	0x04, 0x17
        /*001e*/ 	.short	(.L_3120 - .L_3119)
.L_3119:
        /*0020*/ 	.word	0x00000000
        /*0024*/ 	.short	0x0006
        /*0026*/ 	.short	0x003c
        /*0028*/ 	.byte	0x00, 0xf0, 0x21, 0x00


	//----- nvinfo : EIATTR_KPARAM_INFO
	.align		4
.L_3120:
        /*002c*/ 	.byte	0x04, 0x17
        /*002e*/ 	.short	(.L_3122 - .L_3121)
.L_3121:
        /*0030*/ 	.word	0x00000000
        /*0034*/ 	.short	0x0005
        /*0036*/ 	.short	0x002c
        /*0038*/ 	.byte	0x00, 0xf0, 0x41, 0x00


	//----- nvinfo : EIATTR_KPARAM_INFO
	.align		4
.L_3122:
        /*003c*/ 	.byte	0x04, 0x17
        /*003e*/ 	.short	(.L_3124 - .L_3123)
.L_3123:
        /*0040*/ 	.word	0x00000000
        /*0044*/ 	.short	0x0004
        /*0046*/ 	.short	0x0029
        /*0048*/ 	.byte	0x00, 0xf0, 0x05, 0x00


	//----- nvinfo : EIATTR_KPARAM_INFO
	.align		4
.L_3124:
        /*004c*/ 	.byte	0x04, 0x17
        /*004e*/ 	.short	(.L_3126 - .L_3125)
.L_3125:
        /*0050*/ 	.word	0x00000000
        /*0054*/ 	.short	0x0003
        /*0056*/ 	.short	0x0028
        /*0058*/ 	.byte	0x00, 0xf0, 0x05, 0x00


	//----- nvinfo : EIATTR_KPARAM_INFO
	.align		4
.L_3126:
        /*005c*/ 	.byte	0x04, 0x17
        /*005e*/ 	.short	(.L_3128 - .L_3127)
.L_3127:
        /*0060*/ 	.word	0x00000000
        /*0064*/ 	.short	0x0002
        /*0066*/ 	.short	0x0008
        /*0068*/ 	.byte	0x00, 0xf0, 0x81, 0x00


	//----- nvinfo : EIATTR_KPARAM_INFO
	.align		4
.L_3128:
        /*006c*/ 	.byte	0x04, 0x17
        /*006e*/ 	.short	(.L_3130 - .L_3129)
.L_3129:
        /*0070*/ 	.word	0x00000000
        /*0074*/ 	.short	0x0001
        /*0076*/ 	.short	0x0004
        /*0078*/ 	.byte	0x00, 0xf0, 0x05, 0x00


	//----- nvinfo : EIATTR_KPARAM_INFO
	.align		4
.L_3130:
        /*007c*/ 	.byte	0x04, 0x17
        /*007e*/ 	.short	(.L_3132 - .L_3131)
.L_3131:
        /*0080*/ 	.word	0x00000000
        /*0084*/ 	.short	0x0000
        /*0086*/ 	.short	0x0000
        /*0088*/ 	.byte	0x00, 0xf0, 0x11, 0x00


	//----- nvinfo : EIATTR_MAXREG_COUNT
	.align		4
.L_3132:
        /*008c*/ 	.byte	0x03, 0x1b
        /*008e*/ 	.short	0x00ff


	//----- nvinfo : EIATTR_EXTERNS
	.align		4
        /*0090*/ 	.byte	0x04, 0x0f
        /*0092*/ 	.short	(.L_3134 - .L_3133)


	//   ....[0]....
	.align		4
.L_3133:
        /*0094*/ 	.word	index@(__assertfail)


	//----- nvinfo : EIATTR_MERCURY_ISA_VERSION
	.align		4
.L_3134:
        /*0098*/ 	.byte	0x03, 0x5f
        /*009a*/ 	.short	0x0000


	//----- nvinfo : EIATTR_SYSCALL_OFFSETS
	.align		4
        /*009c*/ 	.byte	0x04, 0x46
        /*009e*/ 	.short	(.L_3136 - .L_3135)


	//   ....[0]....
.L_3135:
        /*00a0*/ 	.word	0x00000fc0


	//   ....[1]....
        /*00a4*/ 	.word	0x00001ef0


	//   ....[2]....
        /*00a8*/ 	.word	0x00002e20


	//   ....[3]....
        /*00ac*/ 	.word	0x00003dd0


	//   ....[4]....
        /*00b0*/ 	.word	0x00004d00


	//   ....[5]....
        /*00b4*/ 	.word	0x00005c30


	//   ....[6]....
        /*00b8*/ 	.word	0x00006c00


	//   ....[7]....
        /*00bc*/ 	.word	0x00007b30


	//   ....[8]....
        /*00c0*/ 	.word	0x00008a60


	//   ....[9]....
        /*00c4*/ 	.word	0x00009a10


	//   ....[10]....
        /*00c8*/ 	.word	0x0000a950


	//   ....[11]....
        /*00cc*/ 	.word	0x0000b890


	//   ....[12]....
        /*00d0*/ 	.word	0x0000d350


	//   ....[13]....
        /*00d4*/ 	.word	0x0000e3e0


	//   ....[14]....
        /*00d8*/ 	.word	0x0000f430


	//   ....[15]....
        /*00dc*/ 	.word	0x000104a0


	//----- nvinfo : EIATTR_EXIT_INSTR_OFFSETS
	.align		4
.L_3136:
        /*00e0*/ 	.byte	0x04, 0x1c
        /*00e2*/ 	.short	(.L_3138 - .L_3137)


	//   ....[0]....
.L_3137:
        /*00e4*/ 	.word	0x0000f4d0


	//   ....[1]....
        /*00e8*/ 	.word	0x0000f5f0


	//   ....[2]....
        /*00ec*/ 	.word	0x0000f630


	//   ....[3]....
        /*00f0*/ 	.word	0x0000f6c0


	//   ....[4]....
        /*00f4*/ 	.word	0x0000f6f0


	//   ....[5]....
        /*00f8*/ 	.word	0x0000f720


	//   ....[6]....
        /*00fc*/ 	.word	0x0000f7d0


	//   ....[7]....
        /*0100*/ 	.word	0x0000f830


	//   ....[8]....
        /*0104*/ 	.word	0x0000f8f0


	//   ....[9]....
        /*0108*/ 	.word	0x0000f960


	//   ....[10]....
        /*010c*/ 	.word	0x0000f980


	//   ....[11]....
        /*0110*/ 	.word	0x0000fa40


	//   ....[12]....
        /*0114*/ 	.word	0x0000fa70


	//   ....[13]....
        /*0118*/ 	.word	0x0000fc20


	//   ....[14]....
        /*011c*/ 	.word	0x0000fda0


	//   ....[15]....
        /*0120*/ 	.word	0x0000fe00


	//   ....[16]....
        /*0124*/ 	.word	0x0000feb0


	//   ....[17]....
        /*0128*/ 	.word	0x00010050


	//   ....[18]....
        /*012c*/ 	.word	0x000101f0


	//   ....[19]....
        /*0130*/ 	.word	0x00010370


	//   ....[20]....
        /*0134*/ 	.word	0x000104b0


	//   ....[21]....
        /*0138*/ 	.word	0x000104e0


	//   ....[22]....
        /*013c*/ 	.word	0x00010510


	//----- nvinfo : EIATTR_MAX_THREADS
	.align		4
.L_3138:
        /*0140*/ 	.byte	0x04, 0x05
        /*0142*/ 	.short	(.L_3140 - .L_3139)
.L_3139:
        /*0144*/ 	.word	0x00000080
        /*0148*/ 	.word	0x00000001
        /*014c*/ 	.word	0x00000001


	//----- nvinfo : EIATTR_CRS_STACK_SIZE
	.align		4
.L_3140:
        /*0150*/ 	.byte	0x04, 0x1e
        /*0152*/ 	.short	(.L_3142 - .L_3141)
.L_3141:
        /*0154*/ 	.word	0x00000000
.L_3142:


//--------------------- .nv.info._ZN2at6native18elementwise_kernelILi128ELi2EZNS0_22gpu_kernel_impl_nocastIZZZN37_INTERNAL_cee6930f_7_Loss_cu_5b0651e139_GLOBAL__N__cee6930f_7_Loss_cu_5b0651e140binary_cross_entropy_backward_out_kernelERNS_6TensorERKS5_S8_S8_ENKUlvE_clEvENKUlvE_clEvEUldddE_EEvRNS_18TensorIteratorBaseERKT_EUliE_EEviT1_ --------------------------
	.section	.nv.info._ZN2at6native18elementwise_kernelILi128ELi2EZNS0_22gpu_kernel_impl_nocastIZZZN37_INTERNAL_cee6930f_7_Loss_cu_5b0651e139_GLOBAL__N__cee6930f_7_Loss_cu_5b0651e140binary_cross_entropy_backward_out_kernelERNS_6TensorERKS5_S8_S8_ENKUlvE_clEvENKUlvE_clEvEUldddE_EEvRNS_18TensorIteratorBaseERKT_EUliE_EEviT1_,"",@"SHT_CUDA_INFO"
	.sectionflags	@""
	.align	4


	//----- nvinfo : EIATTR_CUDA_API_VERSION
	.align		4
        /*0000*/ 	.byte	0x04, 0x37
        /*0002*/ 	.short	(.L_3144 - .L_3143)
.L_3143:
        /*0004*/ 	.word	0x00000082


	//----- nvinfo : EIATTR_SW2861232_WAR
	.align		4
.L_3144:
        /*0008*/ 	.byte	0x01, 0x35
	.zero		2


	//----- nvinfo : EIATTR_PARAM_CBANK
	.align		4
        /*000c*/ 	.byte	0x04, 0x0a
        /*000e*/ 	.short	(.L_3146 - .L_3145)
	.align		4
.L_3145:
        /*0010*/ 	.word	index@(.nv.constant0._ZN2at6native18elementwise_kernelILi128ELi2EZNS0_22gpu_kernel_impl_nocastIZZZN37_INTERNAL_cee6930f_7_Loss_cu_5b0651e139_GLOBAL__N__cee6930f_7_Loss_cu_5b0651e140binary_cross_entropy_backward_out_kernelERNS_6TensorERKS5_S8_S8_ENKUlvE_clEvENKUlvE_clEvEUldddE_EEvRNS_18TensorIteratorBaseERKT_EUliE_EEviT1_)
        /*0014*/ 	.short	0x0160
        /*0016*/ 	.short	0x02f8


	//----- nvinfo : EIATTR_CBANK_PARAM_SIZE
	.align		4
.L_3146:
        /*0018*/ 	.byte	0x03, 0x19
        /*001a*/ 	.short	0x02f8


	//----- nvinfo : EIATTR_KPARAM_INFO
	.align		4
        /*001c*/ 	.byte	0x04, 0x17
        /*001e*/ 	.short	(.L_3148 - .L_3147)
.L_3147:
        /*0020*/ 	.word	0x00000000
        /*0024*/ 	.short	0x0001
        /*0026*/ 	.short	0x0008
        /*0028*/ 	.byte	0x00, 0xf0, 0xc1, 0x0b


	//----- nvinfo : EIATTR_KPARAM_INFO
	.align		4
.L_3148:
        /*002c*/ 	.byte	0x04, 0x17
        /*002e*/ 	.short	(.L_3150 - .L_3149)
.L_3149:
        /*0030*/ 	.word	0x00000000
        /*0034*/ 	.short	0x0000
        /*0036*/ 	.short	0x0000
        /*0038*/ 	.byte	0x00, 0xf0, 0x11, 0x00


	//----- nvinfo : EIATTR_MAXREG_COUNT
	.align		4
.L_3150:
        /*003c*/ 	.byte	0x03, 0x1b
        /*003e*/ 	.short	0x0080


	//----- nvinfo : EIATTR_MERCURY_ISA_VERSION
	.align		4
        /*0040*/ 	.byte	0x03, 0x5f
        /*0042*/ 	.short	0x0000


	//----- nvinfo : EIATTR_EXIT_INSTR_OFFSETS
	.align		4
        /*0044*/ 	.byte	0x04, 0x1c
        /*0046*/ 	.short	(.L_3152 - .L_3151)


	//   ....[0]....
.L_3151:
        /*0048*/ 	.word	0x00001510


	//   ....[1]....
        /*004c*/ 	.word	0x00002940


	//----- nvinfo : EIATTR_MAX_THREADS
	.align		4
.L_3152:
        /*0050*/ 	.byte	0x04, 0x05
        /*0052*/ 	.short	(.L_3154 - .L_3153)
.L_3153:
        /*0054*/ 	.word	0x00000080
        /*0058*/ 	.word	0x00000001
        /*005c*/ 	.word	0x00000001


	//----- nvinfo : EIATTR_CRS_STACK_SIZE
	.align		4
.L_3154:
        /*0060*/ 	.byte	0x04, 0x1e
        /*0062*/ 	.short	(.L_3156 - .L_3155)
.L_3155:
        /*0064*/ 	.word	0x00000000
.L_3156:


//--------------------- .nv.info._ZN2at6native27unrolled_elementwise_kernelIZZZN37_INTERNAL_cee6930f_7_Loss_cu_5b0651e139_GLOBAL__N__cee6930f_7_Loss_cu_5b0651e140binary_cross_entropy_backward_out_kernelERNS_6TensorERKS4_S7_S7_ENKUlvE_clEvENKUlvE_clEvEUldddE_St5arrayIPcLm4EELi4E23TrivialOffsetCalculatorILi3EjESE_ILi1EjENS0_6memory15LoadWithoutCastENSH_16StoreWithoutCastEEEviT_T0_T2_T3_T4_T5_ --------------------------
	.section	.nv.info._ZN2at6native27unrolled_elementwise_kernelIZZZN37_INTERNAL_cee6930f_7_Loss_cu_5b0651e139_GLOBAL__N__cee6930f_7_Loss_cu_5b0651e140binary_cross_entropy_backward_out_kernelERNS_6TensorERKS4_S7_S7_ENKUlvE_clEvENKUlvE_clEvEUldddE_St5arrayIPcLm4EELi4E23TrivialOffsetCalculatorILi3EjESE_ILi1EjENS0_6memory15LoadWithoutCastENSH_16StoreWithoutCastEEEviT_T0_T2_T3_T4_T5_,"",@"SHT_CUDA_INFO"
	.sectionflags	@""
	.align	4


	//----- nvinfo : EIATTR_CUDA_API_VERSION
	.align		4
        /*0000*/ 	.byte	0x04, 0x37
        /*0002*/ 	.short	(.L_3158 - .L_3157)
.L_3157:
        /*0004*/ 	.word	0x00000082


	//----- nvinfo : EIATTR_SW2861232_WAR
	.align		4
.L_3158:
        /*0008*/ 	.byte	0x01, 0x35
	.zero		2


	//----- nvinfo : EIATTR_PARAM_CBANK
	.align		4
        /*000c*/ 	.byte	0x04, 0x0a
        /*000e*/ 	.short	(.L_3160 - .L_3159)
	.align		4
.L_3159:
        /*0010*/ 	.word	index@(.nv.constant0._ZN2at6native27unrolled_elementwise_kernelIZZZN37_INTERNAL_cee6930f_7_Loss_cu_5b0651e139_GLOBAL__N__cee6930f_7_Loss_cu_5b0651e140binary_cross_entropy_backward_out_kernelERNS_6TensorERKS4_S7_S7_ENKUlvE_clEvENKUlvE_clEvEUldddE_St5arrayIPcLm4EELi4E23TrivialOffsetCalculatorILi3EjESE_ILi1EjENS0_6memory15LoadWithoutCastENSH_16StoreWithoutCastEEEviT_T0_T2_T3_T4_T5_)
        /*0014*/ 	.short	0x0160
        /*0016*/ 	.short	0x002c


	//----- nvinfo : EIATTR_CBANK_PARAM_SIZE
	.align		4
.L_3160:
        /*0018*/ 	.byte	0x03, 0x19
        /*001a*/ 	.short	0x002c


	//----- nvinfo : EIATTR_KPARAM_INFO
	.align		4
        /*001c*/ 	.byte	0x04, 0x17
        /*001e*/ 	.short	(.L_3162 - .L_3161)
.L_3161:
        /*0020*/ 	.word	0x00000000
        /*0024*/ 	.short	0x0006
        /*0026*/ 	.short	0x002b
        /*0028*/ 	.byte	0x00, 0xf0, 0x05, 0x00


	//----- nvinfo : EIATTR_KPARAM_INFO
	.align		4
.L_3162:
        /*002c*/ 	.byte	0x04, 0x17
        /*002e*/ 	.short	(.L_3164 - .L_3163)
.L_3163:
        /*0030*/ 	.word	0x00000000
        /*0034*/ 	.short	0x0005
        /*0036*/ 	.short	0x002a
        /*0038*/ 	.byte	0x00, 0xf0, 0x05, 0x00


	//----- nvinfo : EIATTR_KPARAM_INFO
	.align		4
.L_3164:
        /*003c*/ 	.byte	0x04, 0x17
        /*003e*/ 	.short	(.L_3166 - .L_3165)
.L_3165:
        /*0040*/ 	.word	0x00000000
        /*0044*/ 	.short	0x0004
        /*0046*/ 	.short	0x0029
        /*0048*/ 	.byte	0x00, 0xf0, 0x05, 0x00


	//----- nvinfo : EIATTR_KPARAM_INFO
	.align		4
.L_3166:
        /*004c*/ 	.byte	0x04, 0x17
        /*004e*/ 	.short	(.L_3168 - .L_3167)
.L_3167:
        /*0050*/ 	.word	0x00000000
        /*0054*/ 	.short	0x0003
        /*0056*/ 	.short	0x0028
        /*0058*/ 	.byte	0x00, 0xf0, 0x05, 0x00


	//----- nvinfo : EIATTR_KPARAM_INFO
	.align		4
.L_3168:
        /*005c*/ 	.byte	0x04, 0x17
        /*005e*/ 	.short	(.L_3170 - .L_3169)
.L_3169:
        /*0060*/ 	.word	0x00000000
        /*0064*/ 	.short	0x0002
        /*0066*/ 	.short	0x0008
        /*0068*/ 	.byte	0x00, 0xf0, 0x81, 0x00


	//----- nvinfo : EIATTR_KPARAM_INFO
	.align		4
.L_3170:
        /*006c*/ 	.byte	0x04, 0x17
        /*006e*/ 	.short	(.L_3172 - .L_3171)
.L_3171:
        /*0070*/ 	.word	0x00000000
        /*0074*/ 	.short	0x0001
        /*0076*/ 	.short	0x0004
        /*0078*/ 	.byte	0x00, 0xf0, 0x05, 0x00


	//----- nvinfo : EIATTR_KPARAM_INFO
	.align		4
.L_3172:
        /*007c*/ 	.byte	0x04, 0x17
        /*007e*/ 	.short	(.L_3174 - .L_3173)
.L_3173:
        /*0080*/ 	.word	0x00000000
        /*0084*/ 	.short	0x0000
        /*0086*/ 	.short	0x0000
        /*0088*/ 	.byte	0x00, 0xf0, 0x11, 0x00


	//----- nvinfo : EIATTR_MAXREG_COUNT
	.align		4
.L_3174:
        /*008c*/ 	.byte	0x03, 0x1b
        /*008e*/ 	.short	0x00ff


	//----- nvinfo : EIATTR_MERCURY_ISA_VERSION
	.align		4
        /*0090*/ 	.byte	0x03, 0x5f
        /*0092*/ 	.short	0x0000


	//----- nvinfo : EIATTR_EXIT_INSTR_OFFSETS
	.align		4
        /*0094*/ 	.byte	0x04, 0x1c
        /*0096*/ 	.short	(.L_3176 - .L_3175)


	//   ....[0]....
.L_3175:
        /*0098*/ 	.word	0x00000dc0


	//   ....[1]....
        /*009c*/ 	.word	0x00000e10


	//----- nvinfo : EIATTR_MAX_THREADS
	.align		4
.L_3176:
        /*00a0*/ 	.byte	0x04, 0x05
        /*00a2*/ 	.short	(.L_3178 - .L_3177)
.L_3177:
        /*00a4*/ 	.word	0x00000080
        /*00a8*/ 	.word	0x00000001
        /*00ac*/ 	.word	0x00000001


	//----- nvinfo : EIATTR_CRS_STACK_SIZE
	.align		4
.L_3178:
        /*00b0*/ 	.byte	0x04, 0x1e
        /*00b2*/ 	.short	(.L_3180 - .L_3179)
.L_3179:
        /*00b4*/ 	.word	0x00000000
.L_3180:


//--------------------- .nv.info._ZN2at6native29vectorized_elementwise_kernelILi2EZZZN37_INTERNAL_cee6930f_7_Loss_cu_5b0651e139_GLOBAL__N__cee6930f_7_Loss_cu_5b0651e140binary_cross_entropy_backward_out_kernelERNS_6TensorERKS4_S7_S7_ENKUlvE_clEvENKUlvE_clEvEUldddE_St5arrayIPcLm4EEEEviT0_T1_ --------------------------
	.section	.nv.info._ZN2at6native29vectorized_elementwise_kernelILi2EZZZN37_INTERNAL_cee6930f_7_Loss_cu_5b0651e139_GLOBAL__N__cee6930f_7_Loss_cu_5b0651e140binary_cross_entropy_backward_out_kernelERNS_6TensorERKS4_S7_S7_ENKUlvE_clEvENKUlvE_clEvEUldddE_St5arrayIPcLm4EEEEviT0_T1_,"",@"SHT_CUDA_INFO"
	.sectionflags	@""
	.align	4


	//----- nvinfo : EIATTR_CUDA_API_VERSION
	.align		4
        /*0000*/ 	.byte	0x04, 0x37
        /*0002*/ 	.short	(.L_3182 - .L_3181)
.L_3181:
        /*0004*/ 	.word	0x00000082


	//----- nvinfo : EIATTR_SW2861232_WAR
	.align		4
.L_3182:
        /*0008*/ 	.byte	0x01, 0x35
	.zero		2


	//----- nvinfo : EIATTR_PARAM_CBANK
	.align		4
        /*000c*/ 	.byte	0x04, 0x0a
        /*000e*/ 	.short	(.L_3184 - .L_3183)
	.align		4
.L_3183:
        /*0010*/ 	.word	index@(.nv.constant0._ZN2at6native29vectorized_elementwise_kernelILi2EZZZN37_INTERNAL_cee6930f_7_Loss_cu_5b0651e139_GLOBAL__N__cee6930f_7_Loss_cu_5b0651e140binary_cross_entropy_backward_out_kernelERNS_6TensorERKS4_S7_S7_ENKUlvE_clEvENKUlvE_clEvEUldddE_St5arrayIPcLm4EEEEviT0_T1_)
        /*0014*/ 	.short	0x0160
        /*0016*/ 	.short	0x0028


	//----- nvinfo : EIATTR_CBANK_PARAM_SIZE
	.align		4
.L_3184:
        /*0018*/ 	.byte	0x03, 0x19
        /*001a*/ 	.short	0x0028


	//----- nvinfo : EIATTR_KPARAM_INFO
	.align		4
        /*001c*/ 	.byte	0x04, 0x17
        /*001e*/ 	.short	(.L_3186 - .L_3185)
.L_3185:
        /*0020*/ 	.word	0x00000000
        /*0024*/ 	.short	0x0002
        /*0026*/ 	.short	0x0008
        /*0028*/ 	.byte	0x00, 0xf0, 0x81, 0x00


	//----- nvinfo : EIATTR_KPARAM_INFO
	.align		4
.L_3186:
        /*002c*/ 	.byte	0x04, 0x17
        /*002e*/ 	.short	(.L_3188 - .L_3187)
.L_3187:
        /*0030*/ 	.word	0x00000000
        /*0034*/ 	.short	0x0001
        /*0036*/ 	.short	0x0004
        /*0038*/ 	.byte	0x00, 0xf0, 0x05, 0x00


	//----- nvinfo : EIATTR_KPARAM_INFO
	.align		4
.L_3188:
        /*003c*/ 	.byte	0x04, 0x17
        /*003e*/ 	.short	(.L_3190 - .L_3189)
.L_3189:
        /*0040*/ 	.word	0x00000000
        /*0044*/ 	.short	0x0000
        /*0046*/ 	.short	0x0000
        /*0048*/ 	.byte	0x00, 0xf0, 0x11, 0x00


	//----- nvinfo : EIATTR_MAXREG_COUNT
	.align		4
.L_3190:
        /*004c*/ 	.byte	0x03, 0x1b
        /*004e*/ 	.short	0x00ff


	//----- nvinfo : EIATTR_MERCURY_ISA_VERSION
	.align		4
        /*0050*/ 	.byte	0x03, 0x5f
        /*0052*/ 	.short	0x0000


	//----- nvinfo : EIATTR_EXIT_INSTR_OFFSETS
	.align		4
        /*0054*/ 	.byte	0x04, 0x1c
        /*0056*/ 	.short	(.L_3192 - .L_3191)


	//   ....[0]....
.L_3191:
        /*0058*/ 	.word	0x00001340


	//   ....[1]....
        /*005c*/ 	.word	0x00002fb0


	//   ....[2]....
        /*0060*/ 	.word	0x00003000


	//----- nvinfo : EIATTR_MAX_THREADS
	.align		4
.L_3192:
        /*0064*/ 	.byte	0x04, 0x05
        /*0066*/ 	.short	(.L_3194 - .L_3193)
.L_3193:
        /*0068*/ 	.word	0x00000080
        /*006c*/ 	.word	0x00000001
        /*0070*/ 	.word	0x00000001


	//----- nvinfo : EIATTR_CRS_STACK_SIZE
	.align		4
.L_3194:
        /*0074*/ 	.byte	0x04, 0x1e
        /*0076*/ 	.short	(.L_3196 - .L_3195)
.L_3195:
        /*0078*/ 	.word	0x00000000
.L_3196:


//--------------------- .nv.info._ZN2at6native29vectorized_elementwise_kernelILi4EZZZN37_INTERNAL_cee6930f_7_Loss_cu_5b0651e139_GLOBAL__N__cee6930f_7_Loss_cu_5b0651e140binary_cross_entropy_backward_out_kernelERNS_6TensorERKS4_S7_S7_ENKUlvE_clEvENKUlvE_clEvEUldddE_St5arrayIPcLm4EEEEviT0_T1_ --------------------------
	.section	.nv.info._ZN2at6native29vectorized_elementwise_kernelILi4EZZZN37_INTERNAL_cee6930f_7_Loss_cu_5b0651e139_GLOBAL__N__cee6930f_7_Loss_cu_5b0651e140binary_cross_entropy_backward_out_kernelERNS_6TensorERKS4_S7_S7_ENKUlvE_clEvENKUlvE_clEvEUldddE_St5arrayIPcLm4EEEEviT0_T1_,"",@"SHT_CUDA_INFO"
	.sectionflags	@""
	.align	4


	//----- nvinfo : EIATTR_CUDA_API_VERSION
	.align		4
        /*0000*/ 	.byte	0x04, 0x37
        /*0002*/ 	.short	(.L_3198 - .L_3197)
.L_3197:
        /*0004*/ 	.word	0x00000082


	//----- nvinfo : EIATTR_SW2861232_WAR
	.align		4
.L_3198:
        /*0008*/ 	.byte	0x01, 0x35
	.zero		2


	//----- nvinfo : EIATTR_PARAM_CBANK
	.align		4
        /*000c*/ 	.byte	0x04, 0x0a
        /*000e*/ 	.short	(.L_3200 - .L_3199)
	.align		4
.L_3199:
        /*0010*/ 	.word	index@(.nv.constant0._ZN2at6native29vectorized_elementwise_kernelILi4EZZZN37_INTERNAL_cee6930f_7_Loss_cu_5b0651e139_GLOBAL__N__cee6930f_7_Loss_cu_5b0651e140binary_cross_entropy_backward_out_kernelERNS_6TensorERKS4_S7_S7_ENKUlvE_clEvENKUlvE_clEvEUldddE_St5arrayIPcLm4EEEEviT0_T1_)
        /*0014*/ 	.short	0x0160
        /*0016*/ 	.short	0x0028


	//----- nvinfo : EIATTR_CBANK_PARAM_SIZE
	.align		4
.L_3200:
        /*0018*/ 	.byte	0x03, 0x19
        /*001a*/ 	.short	0x0028


	//----- nvinfo : EIATTR_KPARAM_INFO
	.align		4
        /*001c*/ 	.byte	0x04, 0x17
        /*001e*/ 	.short	(.L_3202 - .L_3201)
.L_3201:
        /*0020*/ 	.word	0x00000000
        /*0024*/ 	.short	0x0002
        /*0026*/ 	.short	0x0008
        /*0028*/ 	.byte	0x00, 0xf0, 0x81, 0x00


	//----- nvinfo : EIATTR_KPARAM_INFO
	.align		4
.L_3202:
        /*002c*/ 	.byte	0x04, 0x17
        /*002e*/ 	.short	(.L_3204 - .L_3203)
.L_3203:
        /*0030*/ 	.word	0x00000000
        /*0034*/ 	.short	0x0001
        /*0036*/ 	.short	0x0004
        /*0038*/ 	.byte	0x00, 0xf0, 0x05, 0x00


	//----- nvinfo : EIATTR_KPARAM_INFO
	.align		4
.L_3204:
        /*003c*/ 	.byte	0x04, 0x17
        /*003e*/ 	.short	(.L_3206 - .L_3205)
.L_3205:
        /*0040*/ 	.word	0x00000000
        /*0044*/ 	.short	0x0000
        /*0046*/ 	.short	0x0000
        /*0048*/ 	.byte	0x00, 0xf0, 0x11, 0x00


	//----- nvinfo : EIATTR_MAXREG_COUNT
	.align		4
.L_3206:
        /*004c*/ 	.byte	0x03, 0x1b
        /*004e*/ 	.short	0x00ff


	//----- nvinfo : EIATTR_MERCURY_ISA_VERSION
	.align		4
        /*0050*/ 	.byte	0x03, 0x5f
        /*0052*/ 	.short	0x0000


	//----- nvinfo : EIATTR_EXIT_INSTR_OFFSETS
	.align		4
        /*0054*/ 	.byte	0x04, 0x1c
        /*0056*/ 	.short	(.L_3208 - .L_3207)


	//   ....[0]....
.L_3207:
        /*0058*/ 	.word	0x00001340


	//   ....[1]....
        /*005c*/ 	.word	0x00002fb0


	//   ....[2]....
        /*0060*/ 	.word	0x00003000


	//----- nvinfo : EIATTR_MAX_THREADS
	.align		4
.L_3208:
        /*0064*/ 	.byte	0x04, 0x05
        /*0066*/ 	.short	(.L_3210 - .L_3209)
.L_3209:
        /*0068*/ 	.word	0x00000080
        /*006c*/ 	.word	0x00000001
        /*0070*/ 	.word	0x00000001


	//----- nvinfo : EIATTR_CRS_STACK_SIZE
	.align		4
.L_3210:
        /*0074*/ 	.byte	0x04, 0x1e
        /*0076*/ 	.short	(.L_3212 - .L_3211)
.L_3211:
        /*0078*/ 	.word	0x00000000
.L_3212:


//--------------------- .nv.info._ZN2at6native29vectorized_elementwise_kernelILi8EZZZN37_INTERNAL_cee6930f_7_Loss_cu_5b0651e139_GLOBAL__N__cee6930f_7_Loss_cu_5b0651e140binary_cross_entropy_backward_out_kernelERNS_6TensorERKS4_S7_S7_ENKUlvE_clEvENKUlvE_clEvEUldddE_St5arrayIPcLm4EEEEviT0_T1_ --------------------------
	.section	.nv.info._ZN2at6native29vectorized_elementwise_kernelILi8EZZZN37_INTERNAL_cee6930f_7_Loss_cu_5b0651e139_GLOBAL__N__cee6930f_7_Loss_cu_5b0651e140binary_cross_entropy_backward_out_kernelERNS_6TensorERKS4_S7_S7_ENKUlvE_clEvENKUlvE_clEvEUldddE_St5arrayIPcLm4EEEEviT0_T1_,"",@"SHT_CUDA_INFO"
	.sectionflags	@""
	.align	4


	//----- nvinfo : EIATTR_CUDA_API_VERSION
	.align		4
        /*0000*/ 	.byte	0x04, 0x37
        /*0002*/ 	.short	(.L_3214 - .L_3213)
.L_3213:
        /*0004*/ 	.word	0x00000082


	//----- nvinfo : EIATTR_SW2861232_WAR
	.align		4
.L_3214:
        /*0008*/ 	.byte	0x01, 0x35
	.zero		2


	//----- nvinfo : EIATTR_PARAM_CBANK
	.align		4
        /*000c*/ 	.byte	0x04, 0x0a
        /*000e*/ 	.short	(.L_3216 - .L_3215)
	.align		4
.L_3215:
        /*0010*/ 	.word	index@(.nv.constant0._ZN2at6native29vectorized_elementwise_kernelILi8EZZZN37_INTERNAL_cee6930f_7_Loss_cu_5b0651e139_GLOBAL__N__cee6930f_7_Loss_cu_5b0651e140binary_cross_entropy_backward_out_kernelERNS_6TensorERKS4_S7_S7_ENKUlvE_clEvENKUlvE_clEvEUldddE_St5arrayIPcLm4EEEEviT0_T1_)
        /*0014*/ 	.short	0x0160
        /*0016*/ 	.short	0x0028


	//----- nvinfo : EIATTR_CBANK_PARAM_SIZE
	.align		4
.L_3216:
        /*0018*/ 	.byte	0x03, 0x19
        /*001a*/ 	.short	0x0028


	//----- nvinfo : EIATTR_KPARAM_INFO
	.align		4
        /*001c*/ 	.byte	0x04, 0x17
        /*001e*/ 	.short	(.L_3218 - .L_3217)
.L_3217:
        /*0020*/ 	.word	0x00000000
        /*0024*/ 	.short	0x0002
        /*0026*/ 	.short	0x0008
        /*0028*/ 	.byte	0x00, 0xf0, 0x81, 0x00


	//----- nvinfo : EIATTR_KPARAM_INFO
	.align		4
.L_3218:
        /*002c*/ 	.byte	0x04, 0x17
        /*002e*/ 	.short	(.L_3220 - .L_3219)
.L_3219:
        /*0030*/ 	.word	0x00000000
        /*0034*/ 	.short	0x0001
        /*0036*/ 	.short	0x0004
        /*0038*/ 	.byte	0x00, 0xf0, 0x05, 0x00


	//----- nvinfo : EIATTR_KPARAM_INFO
	.align		4
.L_3220:
        /*003c*/ 	.byte	0x04, 0x17
        /*003e*/ 	.short	(.L_3222 - .L_3221)
.L_3221:
        /*0040*/ 	.word	0x00000000
        /*0044*/ 	.short	0x0000
        /*0046*/ 	.short	0x0000
        /*0048*/ 	.byte	0x00, 0xf0, 0x11, 0x00


	//----- nvinfo : EIATTR_MAXREG_COUNT
	.align		4
.L_3222:
        /*004c*/ 	.byte	0x03, 0x1b
        /*004e*/ 	.short	0x00ff


	//----- nvinfo : EIATTR_MERCURY_ISA_VERSION
	.align		4
        /*0050*/ 	.byte	0x03, 0x5f
        /*0052*/ 	.short	0x0000


	//----- nvinfo : EIATTR_EXIT_INSTR_OFFSETS
	.align		4
        /*0054*/ 	.byte	0x04, 0x1c
        /*0056*/ 	.short	(.L_3224 - .L_3223)


	//   ....[0]....
.L_3223:
        /*0058*/ 	.word	0x00000010


	//----- nvinfo : EIATTR_MAX_THREADS
	.align		4
.L_3224:
        /*005c*/ 	.byte	0x04, 0x05
        /*005e*/ 	.short	(.L_3226 - .L_3225)
.L_3225:
        /*0060*/ 	.word	0x00000080
        /*0064*/ 	.word	0x00000001
        /*0068*/ 	.word	0x00000001
.L_3226:


//--------------------- .nv.callgraph             --------------------------
	.section	.nv.callgraph,"",@"SHT_CUDA_CALLGRAPH"
	.align	4
	.sectionentsize	8
	.align		4
        /*0000*/ 	.word	0x00000000
	.align		4
        /*0004*/ 	.word	0xffffffff
	.align		4
        /*0008*/ 	.word	index@(_ZN2at6native39_GLOBAL__N__cee6930f_7_Loss_cu_5b0651e139nll_loss_backward_reduce_cuda_kernel_2dIN3c108BFloat16ElEEvPT_PKS5_PKT0_S8_S8_biill)
	.align		4
        /*000c*/ 	.word	index@(__assertfail)
	.align		4
        /*0010*/ 	.word	index@(_ZN2at6native39_GLOBAL__N__cee6930f_7_Loss_cu_5b0651e139nll_loss_backward_reduce_cuda_kernel_2dIN3c108BFloat16EhEEvPT_PKS5_PKT0_S8_S8_biill)
	.align		4
        /*0014*/ 	.word	index@(__assertfail)
	.align		4
        /*0018*/ 	.word	index@(_ZN2at6native39_GLOBAL__N__cee6930f_7_Loss_cu_5b0651e139nll_loss_backward_reduce_cuda_kernel_2dIN3c104HalfElEEvPT_PKS5_PKT0_S8_S8_biill)
	.align		4
        /*001c*/ 	.word	index@(__assertfail)
	.align		4
        /*0020*/ 	.word	index@(_ZN2at6native39_GLOBAL__N__cee6930f_7_Loss_cu_5b0651e139nll_loss_backward_reduce_cuda_kernel_2dIN3c104HalfEhEEvPT_PKS5_PKT0_S8_S8_biill)
	.align		4
        /*0024*/ 	.word	index@(__assertfail)
	.align		4
        /*0028*/ 	.word	index@(_ZN2at6native39_GLOBAL__N__cee6930f_7_Loss_cu_5b0651e139nll_loss_backward_reduce_cuda_kernel_2dIflEEvPT_PKS3_PKT0_S6_S6_biill)
	.align		4
        /*002c*/ 	.word	index@(__assertfail)
	.align		4
        /*0030*/ 	.word	index@(_ZN2at6native39_GLOBAL__N__cee6930f_7_Loss_cu_5b0651e139nll_loss_backward_reduce_cuda_kernel_2dIfhEEvPT_PKS3_PKT0_S6_S6_biill)
	.align		4
        /*0034*/ 	.word	index@(__assertfail)
	.align		4
        /*0038*/ 	.word	index@(_ZN2at6native39_GLOBAL__N__cee6930f_7_Loss_cu_5b0651e139nll_loss_backward_reduce_cuda_kernel_2dIdlEEvPT_PKS3_PKT0_S6_S6_biill)
	.align		4
        /*003c*/ 	.word	index@(__assertfail)
	.align		4
        /*0040*/ 	.word	index@(_ZN2at6native39_GLOBAL__N__cee6930f_7_Loss_cu_5b0651e139nll_loss_backward_reduce_cuda_kernel_2dIdhEEvPT_PKS3_PKT0_S6_S6_biill)
	.align		4
        /*0044*/ 	.word	index@(__assertfail)
	.align		4
        /*0048*/ 	.word	index@(_ZN2at6native39_GLOBAL__N__cee6930f_7_Loss_cu_5b0651e139nll_loss_backward_reduce_cuda_kernel_1dIN3c108BFloat16ElEEvPT_PKS5_S8_PKT0_S8_bll)
	.align		4
        /*004c*/ 	.word	index@(__assertfail)
	.align		4
        /*0050*/ 	.word	index@(_ZN2at6native39_GLOBAL__N__cee6930f_7_Loss_cu_5b0651e139nll_loss_backward_reduce_cuda_kernel_1dIN3c108BFloat16EhEEvPT_PKS5_S8_PKT0_S8_bll)
	.align		4
        /*0054*/ 	.word	index@(__assertfail)
	.align		4
        /*0058*/ 	.word	index@(_ZN2at6native39_GLOBAL__N__cee6930f_7_Loss_cu_5b0651e139nll_loss_backward_reduce_cuda_kernel_1dIN3c104HalfElEEvPT_PKS5_S8_PKT0_S8_bll)
	.align		4
        /*005c*/ 	.word	index@(__assertfail)
	.align		4
        /*0060*/ 	.word	index@(_ZN2at6native39_GLOBAL__N__cee6930f_7_Loss_cu_5b0651e139nll_loss_backward_reduce_cuda_kernel_1dIN3c104HalfEhEEvPT_PKS5_S8_PKT0_S8_bll)
	.align		4
        /*0064*/ 	.word	index@(__assertfail)
	.align		4
        /*0068*/ 	.word	index@(_ZN2at6native39_GLOBAL__N__cee6930f_7_Loss_cu_5b0651e139nll_loss_backward_reduce_cuda_kernel_1dIflEEvPT_PKS3_S6_PKT0_S6_bll)
	.align		4
        /*006c*/ 	.word	index@(__assertfail)
	.align		4
        /*0070*/ 	.word	index@(_ZN2at6native39_GLOBAL__N__cee6930f_7_Loss_cu_5b0651e139nll_loss_backward_reduce_cuda_kernel_1dIfhEEvPT_PKS3_S6_PKT0_S6_bll)
	.align		4
        /*0074*/ 	.word	index@(__assertfail)
	.align		4
        /*0078*/ 	.word	index@(_ZN2at6native39_GLOBAL__N__cee6930f_7_Loss_cu_5b0651e139nll_loss_backward_reduce_cuda_kernel_1dIdlEEvPT_PKS3_S6_PKT0_S6_bll)
	.align		4
        /*007c*/ 	.word	index@(__assertfail)
	.align		4
        /*0080*/ 	.word	index@(_ZN2at6native39_GLOBAL__N__cee6930f_7_Loss_cu_5b0651e139nll_loss_backward_reduce_cuda_kernel_1dIdhEEvPT_PKS3_S6_PKT0_S6_bll)
	.align		4
        /*0084*/ 	.word	index@(__assertfail)
	.align		4
        /*0088*/ 	.word	index@(_ZN2at6native39_GLOBAL__N__cee6930f_7_Loss_cu_5b0651e139nll_loss_backward_no_reduce_cuda_kernelIN3c108BFloat16ElEEviPKT0_NS_27GenericPackedTensorAccessorIKT_Lm1ENS_16DefaultPtrTraitsElEENS8_IS9_Lm2ESB_lEEPSA_ll)
	.align		4
        /*008c*/ 	.word	index@(__assertfail)
	.align		4
        /*0090*/ 	.word	index@(_ZN2at6native39_GLOBAL__N__cee6930f_7_Loss_cu_5b0651e139nll_loss_backward_no_reduce_cuda_kernelIN3c108BFloat16EhEEviPKT0_NS_27GenericPackedTensorAccessorIKT_Lm1ENS_16DefaultPtrTraitsElEENS8_IS9_Lm2ESB_lEEPSA_ll)
	.align		4
        /*0094*/ 	.word	index@(__assertfail)
	.align		4
        /*0098*/ 	.word	index@(_ZN2at6native39_GLOBAL__N__cee6930f_7_Loss_cu_5b0651e139nll_loss_backward_no_reduce_cuda_kernelIN3c104HalfElEEviPKT0_NS_27GenericPackedTensorAccessorIKT_Lm1ENS_16DefaultPtrTraitsElEENS8_IS9_Lm2ESB_lEEPSA_ll)
	.align		4
        /*009c*/ 	.word	index@(__assertfail)
	.align		4
        /*00a0*/ 	.word	index@(_ZN2at6native39_GLOBAL__N__cee6930f_7_Loss_cu_5b0651e139nll_loss_backward_no_reduce_cuda_kernelIN3c104HalfEhEEviPKT0_NS_27GenericPackedTensorAccessorIKT_Lm1ENS_16DefaultPtrTraitsElEENS8_IS9_Lm2ESB_lEEPSA_ll)
	.align		4
        /*00a4*/ 	.word	index@(__assertfail)
	.align		4
        /*00a8*/ 	.word	index@(_ZN2at6native39_GLOBAL__N__cee6930f_7_Loss_cu_5b0651e139nll_loss_backward_no_reduce_cuda_kernelIflEEviPKT0_NS_27GenericPackedTensorAccessorIKT_Lm1ENS_16DefaultPtrTraitsElEENS6_IS7_Lm2ES9_lEEPS8_ll)
	.align		4
        /*00ac*/ 	.word	index@(__assertfail)
	.align		4
        /*00b0*/ 	.word	index@(_ZN2at6native39_GLOBAL__N__cee6930f_7_Loss_cu_5b0651e139nll_loss_backward_no_reduce_cuda_kernelIfhEEviPKT0_NS_27GenericPackedTensorAccessorIKT_Lm1ENS_16DefaultPtrTraitsElEENS6_IS7_Lm2ES9_lEEPS8_ll)
	.align		4
        /*00b4*/ 	.word	index@(__assertfail)
	.align		4
        /*00b8*/ 	.word	index@(_ZN2at6native39_GLOBAL__N__cee6930f_7_Loss_cu_5b0651e139nll_loss_backward_no_reduce_cuda_kernelIdlEEviPKT0_NS_27GenericPackedTensorAccessorIKT_Lm1ENS_16DefaultPtrTraitsElEENS6_IS7_Lm2ES9_lEEPS8_ll)
	.align		4
        /*00bc*/ 	.word	index@(__assertfail)
	.align		4
        /*00c0*/ 	.word	index@(_ZN2at6native39_GLOBAL__N__cee6930f_7_Loss_cu_5b0651e139nll_loss_backward_no_reduce_cuda_kernelIdhEEviPKT0_NS_27GenericPackedTensorAccessorIKT_Lm1ENS_16DefaultPtrTraitsElEENS6_IS7_Lm2ES9_lEEPS8_ll)
	.align		4
        /*00c4*/ 	.word	index@(__assertfail)
	.align		4
        /*00c8*/ 	.word	index@(_ZN2at6native39_GLOBAL__N__cee6930f_7_Loss_cu_5b0651e138nll_loss_forward_reduce_cuda_kernel_2dIN3c108BFloat16EflEEvPT_S6_PKS5_PKT1_S8_bllll)
	.align		4
        /*00cc*/ 	.word	index@(__assertfail)
	.align		4
        /*00d0*/ 	.word	index@(_ZN2at6native39_GLOBAL__N__cee6930f_7_Loss_cu_5b0651e138nll_loss_forward_reduce_cuda_kernel_2dIN3c108BFloat16EfhEEvPT_S6_PKS5_PKT1_S8_bllll)
	.align		4
        /*00d4*/ 	.word	index@(__assertfail)
	.align		4
        /*00d8*/ 	.word	index@(_ZN2at6native39_GLOBAL__N__cee6930f_7_Loss_cu_5b0651e138nll_loss_forward_reduce_cuda_kernel_2dIN3c104HalfEflEEvPT_S6_PKS5_PKT1_S8_bllll)
	.align		4
        /*00dc*/ 	.word	index@(__assertfail)
	.align		4
        /*00e0*/ 	.word	index@(_ZN2at6native39_GLOBAL__N__cee6930f_7_Loss_cu_5b0651e138nll_loss_forward_reduce_cuda_kernel_2dIN3c104HalfEfhEEvPT_S6_PKS5_PKT1_S8_bllll)
	.align		4
        /*00e4*/ 	.word	index@(__assertfail)
	.align		4
        /*00e8*/ 	.word	index@(_ZN2at6native39_GLOBAL__N__cee6930f_7_Loss_cu_5b0651e138nll_loss_forward_reduce_cuda_kernel_2dIfflEEvPT_S4_PKS3_PKT1_S6_bllll)
	.align		4
        /*00ec*/ 	.word	index@(__assertfail)
	.align		4
        /*00f0*/ 	.word	index@(_ZN2at6native39_GLOBAL__N__cee6930f_7_Loss_cu_5b0651e138nll_loss_forward_reduce_cuda_kernel_2dIffhEEvPT_S4_PKS3_PKT1_S6_bllll)
	.align		4
        /*00f4*/ 	.word	index@(__assertfail)
	.align		4
        /*00f8*/ 	.word	index@(_ZN2at6native39_GLOBAL__N__cee6930f_7_Loss_cu_5b0651e138nll_loss_forward_reduce_cuda_kernel_2dIddlEEvPT_S4_PKS3_PKT1_S6_bllll)
	.align		4
        /*00fc*/ 	.word	index@(__assertfail)
	.align		4
        /*0100*/ 	.word	index@(_ZN2at6native39_GLOBAL__N__cee6930f_7_Loss_cu_5b0651e138nll_loss_forward_reduce_cuda_kernel_2dIddhEEvPT_S4_PKS3_PKT1_S6_bllll)
	.align		4
        /*0104*/ 	.word	index@(__assertfail)
	.align		4
        /*0108*/ 	.word	index@(_ZN2at6native39_GLOBAL__N__cee6930f_7_Loss_cu_5b0651e138nll_loss_forward_reduce_cuda_kernel_1dIN3c108BFloat16ElEEvPT_S6_PKS5_PKT0_S8_bll)
	.align		4
        /*010c*/ 	.word	index@(__assertfail)
	.align		4
        /*0110*/ 	.word	index@(_ZN2at6native39_GLOBAL__N__cee6930f_7_Loss_cu_5b0651e138nll_loss_forward_reduce_cuda_kernel_1dIN3c108BFloat16EhEEvPT_S6_PKS5_PKT0_S8_bll)
	.align		4
        /*0114*/ 	.word	index@(__assertfail)
	.align		4
        /*0118*/ 	.word	index@(_ZN2at6native39_GLOBAL__N__cee6930f_7_Loss_cu_5b0651e138nll_loss_forward_reduce_cuda_kernel_1dIN3c104HalfElEEvPT_S6_PKS5_PKT0_S8_bll)
	.align		4
        /*011c*/ 	.word	index@(__assertfail)
	.align		4
        /*0120*/ 	.word	index@(_ZN2at6native39_GLOBAL__N__cee6930f_7_Loss_cu_5b0651e138nll_loss_forward_reduce_cuda_kernel_1dIN3c104HalfEhEEvPT_S6_PKS5_PKT0_S8_bll)
	.align		4
        /*0124*/ 	.word	index@(__assertfail)
	.align		4
        /*0128*/ 	.word	index@(_ZN2at6native39_GLOBAL__N__cee6930f_7_Loss_cu_5b0651e138nll_loss_forward_reduce_cuda_kernel_1dIflEEvPT_S4_PKS3_PKT0_S6_bll)
	.align		4
        /*012c*/ 	.word	index@(__assertfail)
	.align		4
        /*0130*/ 	.word	index@(_ZN2at6native39_GLOBAL__N__cee6930f_7_Loss_cu_5b0651e138nll_loss_forward_reduce_cuda_kernel_1dIfhEEvPT_S4_PKS3_PKT0_S6_bll)
	.align		4
        /*0134*/ 	.word	index@(__assertfail)
	.align		4
        /*0138*/ 	.word	index@(_ZN2at6native39_GLOBAL__N__cee6930f_7_Loss_cu_5b0651e138nll_loss_forward_reduce_cuda_kernel_1dIdlEEvPT_S4_PKS3_PKT0_S6_bll)
	.align		4
        /*013c*/ 	.word	index@(__assertfail)
	.align		4
        /*0140*/ 	.word	index@(_ZN2at6native39_GLOBAL__N__cee6930f_7_Loss_cu_5b0651e138nll_loss_forward_reduce_cuda_kernel_1dIdhEEvPT_S4_PKS3_PKT0_S6_bll)
	.align		4
        /*0144*/ 	.word	index@(__assertfail)
	.align		4
        /*0148*/ 	.word	index@(_ZN2at6native39_GLOBAL__N__cee6930f_7_Loss_cu_5b0651e138nll_loss_forward_no_reduce_cuda_kernelIN3c108BFloat16ElEEvlNS_27GenericPackedTensorAccessorIT_Lm2ENS_16DefaultPtrTraitsElEEPKT0_PS6_PKS6_ll)
	.align		4
        /*014c*/ 	.word	index@(__assertfail)
	.align		4
        /*0150*/ 	.word	index@(_ZN2at6native39_GLOBAL__N__cee6930f_7_Loss_cu_5b0651e138nll_loss_forward_no_reduce_cuda_kernelIN3c108BFloat16EhEEvlNS_27GenericPackedTensorAccessorIT_Lm2ENS_16DefaultPtrTraitsElEEPKT0_PS6_PKS6_ll)
	.align		4
        /*0154*/ 	.word	index@(__assertfail)
	.align		4
        /*0158*/ 	.word	index@(_ZN2at6native39_GLOBAL__N__cee6930f_7_Loss_cu_5b0651e138nll_loss_forward_no_reduce_cuda_kernelIN3c104HalfElEEvlNS_27GenericPackedTensorAccessorIT_Lm2ENS_16DefaultPtrTraitsElEEPKT0_PS6_PKS6_ll)
	.align		4
        /*015c*/ 	.word	index@(__assertfail)
	.align		4
        /*0160*/ 	.word	index@(_ZN2at6native39_GLOBAL__N__cee6930f_7_Loss_cu_5b0651e138nll_loss_forward_no_reduce_cuda_kernelIN3c104HalfEhEEvlNS_27GenericPackedTensorAccessorIT_Lm2ENS_16DefaultPtrTraitsElEEPKT0_PS6_PKS6_ll)
	.align		4
        /*0164*/ 	.word	index@(__assertfail)
	.align		4
        /*0168*/ 	.word	index@(_ZN2at6native39_GLOBAL__N__cee6930f_7_Loss_cu_5b0651e138nll_loss_forward_no_reduce_cuda_kernelIflEEvlNS_27GenericPackedTensorAccessorIT_Lm2ENS_16DefaultPtrTraitsElEEPKT0_PS4_PKS4_ll)
	.align		4
        /*016c*/ 	.word	index@(__assertfail)
	.align		4
        /*0170*/ 	.word	index@(_ZN2at6native39_GLOBAL__N__cee6930f_7_Loss_cu_5b0651e138nll_loss_forward_no_reduce_cuda_kernelIfhEEvlNS_27GenericPackedTensorAccessorIT_Lm2ENS_16DefaultPtrTraitsElEEPKT0_PS4_PKS4_ll)
	.align		4
        /*0174*/ 	.word	index@(__assertfail)
	.align		4
        /*0178*/ 	.word	index@(_ZN2at6native39_GLOBAL__N__cee6930f_7_Loss_cu_5b0651e138nll_loss_forward_no_reduce_cuda_kernelIdlEEvlNS_27GenericPackedTensorAccessorIT_Lm2ENS_16DefaultPtrTraitsElEEPKT0_PS4_PKS4_ll)
	.align		4
        /*017c*/ 	.word	index@(__assertfail)
	.align		4
        /*0180*/ 	.word	index@(_ZN2at6native39_GLOBAL__N__cee6930f_7_Loss_cu_5b0651e138nll_loss_forward_no_reduce_cuda_kernelIdhEEvlNS_27GenericPackedTensorAccessorIT_Lm2ENS_16DefaultPtrTraitsElEEPKT0_PS4_PKS4_ll)
	.align		4
        /*0184*/ 	.word	index@(__assertfail)
	.align		4
        /*0188*/ 	.word	index@(_ZN2at6native18elementwise_kernelILi128ELi4EZNS0_15gpu_kernel_implIZZZNS0_29binary_cross_entropy_out_cudaERKNS_6TensorES5_RKSt8optionalIS3_ElRS3_ENKUlvE_clEvENKUlvE2_clEvEUlN3c108BFloat16ESE_E_EEvRNS_18TensorIteratorBaseERKT_EUliE_EEviT1_)
	.align		4
        /*018c*/ 	.word	index@(__assertfail)
	.align		4
        /*0190*/ 	.word	index@(_ZN2at6native27unrolled_elementwise_kernelIZZZNS0_29binary_cross_entropy_out_cudaERKNS_6TensorES4_RKSt8optionalIS2_ElRS2_ENKUlvE_clEvENKUlvE2_clEvEUlN3c108BFloat16ESD_E_St5arrayIPcLm3EELi4E23TrivialOffsetCalculatorILi2EjESI_ILi1EjENS0_6memory12LoadWithCastILi2EEENSL_13StoreWithCastILi1EEEEEviT_T0_T2_T3_T4_T5_)
	.align		4
        /*0194*/ 	.word	index@(__assertfail)
	.align		4
        /*0198*/ 	.word	index@(_ZN2at6native18elementwise_kernelILi128ELi4EZNS0_22gpu_kernel_impl_nocastIZZZNS0_29binary_cross_entropy_out_cudaERKNS_6TensorES5_RKSt8optionalIS3_ElRS3_ENKUlvE_clEvENKUlvE2_clEvEUlN3c108BFloat16ESE_E_EEvRNS_18TensorIteratorBaseERKT_EUliE_EEviT1_)
	.align		4
        /*019c*/ 	.word	index@(__assertfail)
	.align		4
        /*01a0*/ 	.word	index@(_ZN2at6native27unrolled_elementwise_kernelIZZZNS0_29binary_cross_entropy_out_cudaERKNS_6TensorES4_RKSt8optionalIS2_ElRS2_ENKUlvE_clEvENKUlvE2_clEvEUlN3c108BFloat16ESD_E_St5arrayIPcLm3EELi4E23TrivialOffsetCalculatorILi2EjESI_ILi1EjENS0_6memory15LoadWithoutCastENSL_16StoreWithoutCastEEEviT_T0_T2_T3_T4_T5_)
	.align		4
        /*01a4*/ 	.word	index@(__assertfail)
	.align		4
        /*01a8*/ 	.word	index@(_ZN2at6native29vectorized_elementwise_kernelILi2EZZZNS0_29binary_cross_entropy_out_cudaERKNS_6TensorES4_RKSt8optionalIS2_ElRS2_ENKUlvE_clEvENKUlvE2_clEvEUlN3c108BFloat16ESD_E_St5arrayIPcLm3EEEEviT0_T1_)
	.align		4
        /*01ac*/ 	.word	index@(__assertfail)
	.align		4
        /*01b0*/ 	.word	index@(_ZN2at6native29vectorized_elementwise_kernelILi4EZZZNS0_29binary_cross_entropy_out_cudaERKNS_6TensorES4_RKSt8optionalIS2_ElRS2_ENKUlvE_clEvENKUlvE2_clEvEUlN3c108BFloat16ESD_E_St5arrayIPcLm3EEEEviT0_T1_)
	.align		4
        /*01b4*/ 	.word	index@(__assertfail)
	.align		4
        /*01b8*/ 	.word	index@(_ZN2at6native18elementwise_kernelILi128ELi4EZNS0_15gpu_kernel_implIZZZNS0_29binary_cross_entropy_out_cudaERKNS_6TensorES5_RKSt8optionalIS3_ElRS3_ENKUlvE_clEvENKUlvE1_clEvEUlN3c104HalfESE_E_EEvRNS_18TensorIteratorBaseERKT_EUliE_EEviT1_)
	.align		4
        /*01bc*/ 	.word	index@(__assertfail)
	.align		4
        /*01c0*/ 	.word	index@(_ZN2at6native27unrolled_elementwise_kernelIZZZNS0_29binary_cross_entropy_out_cudaERKNS_6TensorES4_RKSt8optionalIS2_ElRS2_ENKUlvE_clEvENKUlvE1_clEvEUlN3c104HalfESD_E_St5arrayIPcLm3EELi4E23TrivialOffsetCalculatorILi2EjESI_ILi1EjENS0_6memory12LoadWithCastILi2EEENSL_13StoreWithCastILi1EEEEEviT_T0_T2_T3_T4_T5_)
	.align		4
        /*01c4*/ 	.word	index@(__assertfail)
	.align		4
        /*01c8*/ 	.word	index@(_ZN2at6native18elementwise_kernelILi128ELi4EZNS0_22gpu_kernel_impl_nocastIZZZNS0_29binary_cross_entropy_out_cudaERKNS_6TensorES5_RKSt8optionalIS3_ElRS3_ENKUlvE_clEvENKUlvE1_clEvEUlN3c104HalfESE_E_EEvRNS_18TensorIteratorBaseERKT_EUliE_EEviT1_)
	.align		4
        /*01cc*/ 	.word	index@(__assertfail)
	.align		4
        /*01d0*/ 	.word	index@(_ZN2at6native27unrolled_elementwise_kernelIZZZNS0_29binary_cross_entropy_out_cudaERKNS_6TensorES4_RKSt8optionalIS2_ElRS2_ENKUlvE_clEvENKUlvE1_clEvEUlN3c104HalfESD_E_St5arrayIPcLm3EELi4E23TrivialOffsetCalculatorILi2EjESI_ILi1EjENS0_6memory15LoadWithoutCastENSL_16StoreWithoutCastEEEviT_T0_T2_T3_T4_T5_)
	.align		4
        /*01d4*/ 	.word	index@(__assertfail)
	.align		4
        /*01d8*/ 	.word	index@(_ZN2at6native29vectorized_elementwise_kernelILi2EZZZNS0_29binary_cross_entropy_out_cudaERKNS_6TensorES4_RKSt8optionalIS2_ElRS2_ENKUlvE_clEvENKUlvE1_clEvEUlN3c104HalfESD_E_St5arrayIPcLm3EEEEviT0_T1_)
	.align		4
        /*01dc*/ 	.word	index@(__assertfail)
	.align		4
        /*01e0*/ 	.word	index@(_ZN2at6native29vectorized_elementwise_kernelILi4EZZZNS0_29binary_cross_entropy_out_cudaERKNS_6TensorES4_RKSt8optionalIS2_ElRS2_ENKUlvE_clEvENKUlvE1_clEvEUlN3c104HalfESD_E_St5arrayIPcLm3EEEEviT0_T1_)
	.align		4
        /*01e4*/ 	.word	index@(__assertfail)
	.align		4
        /*01e8*/ 	.word	index@(_ZN2at6native18elementwise_kernelILi128ELi4EZNS0_15gpu_kernel_implIZZZNS0_29binary_cross_entropy_out_cudaERKNS_6TensorES5_RKSt8optionalIS3_ElRS3_ENKUlvE_clEvENKUlvE0_clEvEUlffE_EEvRNS_18TensorIteratorBaseERKT_EUliE_EEviT1_)
	.align		4
        /*01ec*/ 	.word	index@(__assertfail)
	.align		4
        /*01f0*/ 	.word	index@(_ZN2at6native27unrolled_elementwise_kernelIZZZNS0_29binary_cross_entropy_out_cudaERKNS_6TensorES4_RKSt8optionalIS2_ElRS2_ENKUlvE_clEvENKUlvE0_clEvEUlffE_St5arrayIPcLm3EELi4E23TrivialOffsetCalculatorILi2EjESG_ILi1EjENS0_6memory12LoadWithCastILi2EEENSJ_13StoreWithCastILi1EEEEEviT_T0_T2_T3_T4_T5_)
	.align		4
        /*01f4*/ 	.word	index@(__assertfail)
	.align		4
        /*01f8*/ 	.word	index@(_ZN2at6native18elementwise_kernelILi128ELi2EZNS0_22gpu_kernel_impl_nocastIZZZNS0_29binary_cross_entropy_out_cudaERKNS_6TensorES5_RKSt8optionalIS3_ElRS3_ENKUlvE_clEvENKUlvE0_clEvEUlffE_EEvRNS_18TensorIteratorBaseERKT_EUliE_EEviT1_)
	.align		4
        /*01fc*/ 	.word	index@(__assertfail)
	.align		4
        /*0200*/ 	.word	index@(_ZN2at6native27unrolled_elementwise_kernelIZZZNS0_29binary_cross_entropy_out_cudaERKNS_6TensorES4_RKSt8optionalIS2_ElRS2_ENKUlvE_clEvENKUlvE0_clEvEUlffE_St5arrayIPcLm3EELi4E23TrivialOffsetCalculatorILi2EjESG_ILi1EjENS0_6memory15LoadWithoutCastENSJ_16StoreWithoutCastEEEviT_T0_T2_T3_T4_T5_)
	.align		4
        /*0204*/ 	.word	index@(__assertfail)
	.align		4
        /*0208*/ 	.word	index@(_ZN2at6native29vectorized_elementwise_kernelILi2EZZZNS0_29binary_cross_entropy_out_cudaERKNS_6TensorES4_RKSt8optionalIS2_ElRS2_ENKUlvE_clEvENKUlvE0_clEvEUlffE_St5arrayIPcLm3EEEEviT0_T1_)
	.align		4
        /*020c*/ 	.word	index@(__assertfail)
	.align		4
        /*0210*/ 	.word	index@(_ZN2at6native29vectorized_elementwise_kernelILi4EZZZNS0_29binary_cross_entropy_out_cudaERKNS_6TensorES4_RKSt8optionalIS2_ElRS2_ENKUlvE_clEvENKUlvE0_clEvEUlffE_St5arrayIPcLm3EEEEviT0_T1_)
	.align		4
        /*0214*/ 	.word	index@(__assertfail)
	.align		4
        /*0218*/ 	.word	index@(_ZN2at6native18elementwise_kernelILi128ELi4EZNS0_15gpu_kernel_implIZZZNS0_29binary_cross_entropy_out_cudaERKNS_6TensorES5_RKSt8optionalIS3_ElRS3_ENKUlvE_clEvENKUlvE_clEvEUlddE_EEvRNS_18TensorIteratorBaseERKT_EUliE_EEviT1_)
	.align		4
        /*021c*/ 	.word	index@(__assertfail)
	.align		4
        /*0220*/ 	.word	index@(_ZN2at6native27unrolled_elementwise_kernelIZZZNS0_29binary_cross_entropy_out_cudaERKNS_6TensorES4_RKSt8optionalIS2_ElRS2_ENKUlvE_clEvENKUlvE_clEvEUlddE_St5arrayIPcLm3EELi4E23TrivialOffsetCalculatorILi2EjESG_ILi1EjENS0_6memory12LoadWithCastILi2EEENSJ_13StoreWithCastILi1EEEEEviT_T0_T2_T3_T4_T5_)
	.align		4
        /*0224*/ 	.word	index@(__assertfail)
	.align		4
        /*0228*/ 	.word	index@(_ZN2at6native18elementwise_kernelILi128ELi2EZNS0_22gpu_kernel_impl_nocastIZZZNS0_29binary_cross_entropy_out_cudaERKNS_6TensorES5_RKSt8optionalIS3_ElRS3_ENKUlvE_clEvENKUlvE_clEvEUlddE_EEvRNS_18TensorIteratorBaseERKT_EUliE_EEviT1_)
	.align		4
        /*022c*/ 	.word	index@(__assertfail)
	.align		4
        /*0230*/ 	.word	index@(_ZN2at6native27unrolled_elementwise_kernelIZZZNS0_29binary_cross_entropy_out_cudaERKNS_6TensorES4_RKSt8optionalIS2_ElRS2_ENKUlvE_clEvENKUlvE_clEvEUlddE_St5arrayIPcLm3EELi4E23TrivialOffsetCalculatorILi2EjESG_ILi1EjENS0_6memory15LoadWithoutCastENSJ_16StoreWithoutCastEEEviT_T0_T2_T3_T4_T5_)
	.align		4
        /*0234*/ 	.word	index@(__assertfail)
	.align		4
        /*0238*/ 	.word	index@(_ZN2at6native29vectorized_elementwise_kernelILi2EZZZNS0_29binary_cross_entropy_out_cudaERKNS_6TensorES4_RKSt8optionalIS2_ElRS2_ENKUlvE_clEvENKUlvE_clEvEUlddE_St5arrayIPcLm3EEEEviT0_T1_)
	.align		4
        /*023c*/ 	.word	index@(__assertfail)
	.align		4
        /*0240*/ 	.word	index@(_ZN2at6native29vectorized_elementwise_kernelILi4EZZZNS0_29binary_cross_entropy_out_cudaERKNS_6TensorES4_RKSt8optionalIS2_ElRS2_ENKUlvE_clEvENKUlvE_clEvEUlddE_St5arrayIPcLm3EEEEviT0_T1_)
	.align		4
        /*0244*/ 	.word	index@(__assertfail)
	.align		4
        /*0248*/ 	.word	index@(_ZN2at6native18elementwise_kernelILi128ELi4EZNS0_15gpu_kernel_implIZZZN37_INTERNAL_cee6930f_7_Loss_cu_5b0651e139_GLOBAL__N__cee6930f_7_Loss_cu_5b0651e140binary_cross_entropy_backward_out_kernelERNS_6TensorERKS5_S8_S8_ENKUlvE_clEvENKUlvE2_clEvEUlN3c108BFloat16ESC_SC_E_EEvRNS_18TensorIteratorBaseERKT_EUliE_EEviT1_)
	.align		4
        /*024c*/ 	.word	index@(__assertfail)
	.align		4
        /*0250*/ 	.word	index@(_ZN2at6native27unrolled_elementwise_kernelIZZZN37_INTERNAL_cee6930f_7_Loss_cu_5b0651e139_GLOBAL__N__cee6930f_7_Loss_cu_5b0651e140binary_cross_entropy_backward_out_kernelERNS_6TensorERKS4_S7_S7_ENKUlvE_clEvENKUlvE2_clEvEUlN3c108BFloat16ESB_SB_E_St5arrayIPcLm4EELi4E23TrivialOffsetCalculatorILi3EjESG_ILi1EjENS0_6memory12LoadWithCastILi3EEENSJ_13StoreWithCastILi1EEEEEviT_T0_T2_T3_T4_T5_)
	.align		4
        /*0254*/ 	.word	index@(__assertfail)
	.align		4
        /*0258*/ 	.word	index@(_ZN2at6native18elementwise_kernelILi128ELi4EZNS0_15gpu_kernel_implIZZZN37_INTERNAL_cee6930f_7_Loss_cu_5b0651e139_GLOBAL__N__cee6930f_7_Loss_cu_5b0651e140binary_cross_entropy_backward_out_kernelERNS_6TensorERKS5_S8_S8_ENKUlvE_clEvENKUlvE1_clEvEUlN3c104HalfESC_SC_E_EEvRNS_18TensorIteratorBaseERKT_EUliE_EEviT1_)
	.align		4
        /*025c*/ 	.word	index@(__assertfail)
	.align		4
        /*0260*/ 	.word	index@(_ZN2at6native27unrolled_elementwise_kernelIZZZN37_INTERNAL_cee6930f_7_Loss_cu_5b0651e139_GLOBAL__N__cee6930f_7_Loss_cu_5b0651e140binary_cross_entropy_backward_out_kernelERNS_6TensorERKS4_S7_S7_ENKUlvE_clEvENKUlvE1_clEvEUlN3c104HalfESB_SB_E_St5arrayIPcLm4EELi4E23TrivialOffsetCalculatorILi3EjESG_ILi1EjENS0_6memory12LoadWithCastILi3EEENSJ_13StoreWithCastILi1EEEEEviT_T0_T2_T3_T4_T5_)
	.align		4
        /*0264*/ 	.word	index@(__assertfail)
	.align		4
        /*0268*/ 	.word	index@(_ZN2at6native18elementwise_kernelILi128ELi4EZNS0_15gpu_kernel_implIZZZN37_INTERNAL_cee6930f_7_Loss_cu_5b0651e139_GLOBAL__N__cee6930f_7_Loss_cu_5b0651e140binary_cross_entropy_backward_out_kernelERNS_6TensorERKS5_S8_S8_ENKUlvE_clEvENKUlvE0_clEvEUlfffE_EEvRNS_18TensorIteratorBaseERKT_EUliE_EEviT1_)
	.align		4
        /*026c*/ 	.word	index@(__assertfail)
	.align		4
        /*0270*/ 	.word	index@(_ZN2at6native27unrolled_elementwise_kernelIZZZN37_INTERNAL_cee6930f_7_Loss_cu_5b0651e139_GLOBAL__N__cee6930f_7_Loss_cu_5b0651e140binary_cross_entropy_backward_out_kernelERNS_6TensorERKS4_S7_S7_ENKUlvE_clEvENKUlvE0_clEvEUlfffE_St5arrayIPcLm4EELi4E23TrivialOffsetCalculatorILi3EjESE_ILi1EjENS0_6memory12LoadWithCastILi3EEENSH_13StoreWithCastILi1EEEEEviT_T0_T2_T3_T4_T5_)
	.align		4
        /*0274*/ 	.word	index@(__assertfail)
	.align		4
        /*0278*/ 	.word	index@(_ZN2at6native18elementwise_kernelILi128ELi4EZNS0_15gpu_kernel_implIZZZN37_INTERNAL_cee6930f_7_Loss_cu_5b0651e139_GLOBAL__N__cee6930f_7_Loss_cu_5b0651e140binary_cross_entropy_backward_out_kernelERNS_6TensorERKS5_S8_S8_ENKUlvE_clEvENKUlvE_clEvEUldddE_EEvRNS_18TensorIteratorBaseERKT_EUliE_EEviT1_)
	.align		4
        /*027c*/ 	.word	index@(__assertfail)
	.align		4
        /*0280*/ 	.word	index@(_ZN2at6native27unrolled_elementwise_kernelIZZZN37_INTERNAL_cee6930f_7_Loss_cu_5b0651e139_GLOBAL__N__cee6930f_7_Loss_cu_5b0651e140binary_cross_entropy_backward_out_kernelERNS_6TensorERKS4_S7_S7_ENKUlvE_clEvENKUlvE_clEvEUldddE_St5arrayIPcLm4EELi4E23TrivialOffsetCalculatorILi3EjESE_ILi1EjENS0_6memory12LoadWithCastILi3EEENSH_13StoreWithCastILi1EEEEEviT_T0_T2_T3_T4_T5_)
	.align		4
        /*0284*/ 	.word	index@(__assertfail)
	.align		4
        /*0288*/ 	.word	0x00000000
	.align		4
        /*028c*/ 	.word	0xfffffffe
	.align		4
        /*0290*/ 	.word	0x00000000
	.align		4
        /*0294*/ 	.word	0xfffffffd
	.align		4
        /*0298*/ 	.word	0x00000000
	.align		4
        /*029c*/ 	.word	0xfffffffc


//--------------------- .nv.rel.action            --------------------------
	.section	.nv.rel.action,"",@"SHT_CUDA_RELOCINFO"
	.align	8
	.sectionentsize	8
        /*0000*/ 	.byte	0x73, 0x00, 0x00, 0x00, 0x00, 0x00, 0x00, 0x00, 0x00, 0x00, 0x00, 0x11, 0x25, 0x00, 0x05, 0x36


//--------------------- .nv.constant4             --------------------------
	.section	.nv.constant4,"a",@progbits
	.align	8
	.align		8
.nv.constant4:
        /*0000*/ 	.dword	__assertfail
	.align		8
        /*0008*/ 	.dword	__unnamed_1
	.align		8
        /*0010*/ 	.dword	__unnamed_2
	.align		8
        /*0018*/ 	.dword	__unnamed_3
	.align		8
        /*0020*/ 	.dword	__unnamed_4
	.align		8
        /*0028*/ 	.dword	__unnamed_5
	.align		8
        /*0030*/ 	.dword	__unnamed_6
	.align		8
        /*0038*/ 	.dword	__unnamed_7
	.align		8
        /*0040*/ 	.dword	__unnamed_8
	.align		8
        /*0048*/ 	.dword	__unnamed_9
	.align		8
        /*0050*/ 	.dword	__unnamed_10
	.align		8
        /*0058*/ 	.dword	__unnamed_11
	.align		8
        /*0060*/ 	.dword	__unnamed_12
	.align		8
        /*0068*/ 	.dword	__unnamed_13
	.align		8
        /*0070*/ 	.dword	__unnamed_14
	.align		8
        /*0078*/ 	.dword	__unnamed_15
	.align		8
        /*0080*/ 	.dword	__unnamed_16
	.align		8
        /*0088*/ 	.dword	__unnamed_17
	.align		8
        /*0090*/ 	.dword	__unnamed_18
	.align		8
        /*0098*/ 	.dword	__unnamed_19
	.align		8
        /*00a0*/ 	.dword	__unnamed_20
	.align		8
        /*00a8*/ 	.dword	__unnamed_21
	.align		8
        /*00b0*/ 	.dword	__unnamed_22
	.align		8
        /*00b8*/ 	.dword	__unnamed_23
	.align		8
        /*00c0*/ 	.dword	__unnamed_24
	.align		8
        /*00c8*/ 	.dword	__unnamed_25
	.align		8
        /*00d0*/ 	.dword	__unnamed_26
	.align		8
        /*00d8*/ 	.dword	__unnamed_27
	.align		8
        /*00e0*/ 	.dword	__unnamed_28
	.align		8
        /*00e8*/ 	.dword	__unnamed_29
	.align		8
        /*00f0*/ 	.dword	__unnamed_30
	.align		8
        /*00f8*/ 	.dword	__unnamed_31
	.align		8
        /*0100*/ 	.dword	__unnamed_32
	.align		8
        /*0108*/ 	.dword	__unnamed_33
	.align		8
        /*0110*/ 	.dword	__unnamed_34
	.align		8
        /*0118*/ 	.dword	__unnamed_35
	.align		8
        /*0120*/ 	.dword	__unnamed_36
	.align		8
        /*0128*/ 	.dword	__unnamed_37
	.align		8
        /*0130*/ 	.dword	__unnamed_38
	.align		8
        /*0138*/ 	.dword	__unnamed_39
	.align		8
        /*0140*/ 	.dword	__unnamed_40
	.align		8
        /*0148*/ 	.dword	__unnamed_41
	.align		8
        /*0150*/ 	.dword	__unnamed_42
	.align		8
        /*0158*/ 	.dword	__unnamed_43
	.align		8
        /*0160*/ 	.dword	__unnamed_44
	.align		8
        /*0168*/ 	.dword	__unnamed_45
	.align		8
        /*0170*/ 	.dword	__unnamed_46
	.align		8
        /*0178*/ 	.dword	__unnamed_47
	.align		8
        /*0180*/ 	.dword	__unnamed_48
	.align		8
        /*0188*/ 	.dword	__unnamed_49
	.align		8
        /*0190*/ 	.dword	__unnamed_50
	.align		8
        /*0198*/ 	.dword	__unnamed_51
	.align		8
        /*01a0*/ 	.dword	__unnamed_52
	.align		8
        /*01a8*/ 	.dword	__unnamed_53
	.align		8
        /*01b0*/ 	.dword	__unnamed_54
	.align		8
        /*01b8*/ 	.dword	__unnamed_55
	.align		8
        /*01c0*/ 	.dword	__unnamed_56
	.align		8
        /*01c8*/ 	.dword	__unnamed_57
	.align		8
        /*01d0*/ 	.dword	__unnamed_58
	.align		8
        /*01d8*/ 	.dword	__unnamed_59
	.align		8
        /*01e0*/ 	.dword	__unnamed_60
	.align		8
        /*01e8*/ 	.dword	_ZN37_INTERNAL_cee6930f_7_Loss_cu_5b0651e14cuda3std3__45__cpo5beginE
	.align		8
        /*01f0*/ 	.dword	_ZN37_INTERNAL_cee6930f_7_Loss_cu_5b0651e14cuda3std3__45__cpo3endE
	.align		8
        /*01f8*/ 	.dword	_ZN37_INTERNAL_cee6930f_7_Loss_cu_5b0651e14cuda3std3__45__cpo6cbeginE
	.align		8
        /*0200*/ 	.dword	_ZN37_INTERNAL_cee6930f_7_Loss_cu_5b0651e14cuda3std3__45__cpo4cendE
	.align		8
        /*0208*/ 	.dword	_ZN37_INTERNAL_cee6930f_7_Loss_cu_5b0651e14cuda3std3__45__cpo6rbeginE
	.align		8
        /*0210*/ 	.dword	_ZN37_INTERNAL_cee6930f_7_Loss_cu_5b0651e14cuda3std3__45__cpo4rendE
	.align		8
        /*0218*/ 	.dword	_ZN37_INTERNAL_cee6930f_7_Loss_cu_5b0651e14cuda3std3__45__cpo7crbeginE
	.align		8
        /*0220*/ 	.dword	_ZN37_INTERNAL_cee6930f_7_Loss_cu_5b0651e14cuda3std3__45__cpo5crendE
	.align		8
        /*0228*/ 	.dword	_ZN37_INTERNAL_cee6930f_7_Loss_cu_5b0651e14cuda3std3__439_GLOBAL__N__cee6930f_7_Loss_cu_5b0651e16ignoreE
	.align		8
        /*0230*/ 	.dword	_ZN37_INTERNAL_cee6930f_7_Loss_cu_5b0651e14cuda3std3__419piecewise_constructE
	.align		8
        /*0238*/ 	.dword	_ZN37_INTERNAL_cee6930f_7_Loss_cu_5b0651e14cuda3std3__48in_placeE
	.align		8
        /*0240*/ 	.dword	_ZN37_INTERNAL_cee6930f_7_Loss_cu_5b0651e14cuda3std3__420unreachable_sentinelE
	.align		8
        /*0248*/ 	.dword	_ZN37_INTERNAL_cee6930f_7_Loss_cu_5b0651e14cuda3std6ranges3__45__cpo4swapE
	.align		8
        /*0250*/ 	.dword	_ZN37_INTERNAL_cee6930f_7_Loss_cu_5b0651e14cuda3std6ranges3__45__cpo9iter_moveE
	.align		8
        /*0258*/ 	.dword	_ZN37_INTERNAL_cee6930f_7_Loss_cu_5b0651e14cuda3std6ranges3__45__cpo5beginE
	.align		8
        /*0260*/ 	.dword	_ZN37_INTERNAL_cee6930f_7_Loss_cu_5b0651e14cuda3std6ranges3__45__cpo3endE
	.align		8
        /*0268*/ 	.dword	_ZN37_INTERNAL_cee6930f_7_Loss_cu_5b0651e14cuda3std6ranges3__45__cpo6cbeginE
	.align		8
        /*0270*/ 	.dword	_ZN37_INTERNAL_cee6930f_7_Loss_cu_5b0651e14cuda3std6ranges3__45__cpo4cendE
	.align		8
        /*0278*/ 	.dword	_ZN37_INTERNAL_cee6930f_7_Loss_cu_5b0651e14cuda3std6ranges3__45__cpo7advanceE
	.align		8
        /*0280*/ 	.dword	_ZN37_INTERNAL_cee6930f_7_Loss_cu_5b0651e14cuda3std6ranges3__45__cpo9iter_swapE
	.align		8
        /*0288*/ 	.dword	_ZN37_INTERNAL_cee6930f_7_Loss_cu_5b0651e14cuda3std6ranges3__45__cpo4nextE
	.align		8
        /*0290*/ 	.dword	_ZN37_INTERNAL_cee6930f_7_Loss_cu_5b0651e14cuda3std6ranges3__45__cpo4prevE
	.align		8
        /*0298*/ 	.dword	_ZN37_INTERNAL_cee6930f_7_Loss_cu_5b0651e14cuda3std6ranges3__45__cpo4dataE
	.align		8
        /*02a0*/ 	.dword	_ZN37_INTERNAL_cee6930f_7_Loss_cu_5b0651e14cuda3std6ranges3__45__cpo5cdataE
	.align		8
        /*02a8*/ 	.dword	_ZN37_INTERNAL_cee6930f_7_Loss_cu_5b0651e14cuda3std6ranges3__45__cpo4sizeE
	.align		8
        /*02b0*/ 	.dword	_ZN37_INTERNAL_cee6930f_7_Loss_cu_5b0651e14cuda3std6ranges3__45__cpo5ssizeE
	.align		8
        /*02b8*/ 	.dword	_ZN37_INTERNAL_cee6930f_7_Loss_cu_5b0651e14cuda3std6ranges3__45__cpo8distanceE
	.align		8
        /*02c0*/ 	.dword	_ZN37_INTERNAL_cee6930f_7_Loss_cu_5b0651e16thrust23THRUST_300001_SM_800_NS6system6detail10sequential3seqE
	.align		8
        /*02c8*/ 	.dword	$str
	.align		8
        /*02d0*/ 	.dword	$str$1
	.align		8
        /*02d8*/ 	.dword	$str$2
	.align		8
        /*02e0*/ 	.dword	$str$3
	.align		8
        /*02e8*/ 	.dword	$str$4
	.align		8
        /*02f0*/ 	.dword	$str$5
	.align		8
        /*02f8*/ 	.dword	$str$6
	.align		8
        /*0300*/ 	.dword	$str$18
	.align		8
        /*0308*/ 	.dword	$str$19
	.align		8
        /*0310*/ 	.dword	$str$26
	.align		8
        /*0318*/ 	.dword	$str$27


//--------------------- .nv.constant0._ZN2at6native39_GLOBAL__N__cee6930f_7_Loss_cu_5b0651e139nll_loss_backward_reduce_cuda_kernel_2dIN3c108BFloat16ElEEvPT_PKS5_PKT0_S8_S8_biill --------------------------
	.section	.nv.constant0._ZN2at6native39_GLOBAL__N__cee6930f_7_Loss_cu_5b0651e139nll_loss_backward_reduce_cuda_kernel_2dIN3c108BFloat16ElEEvPT_PKS5_PKT0_S8_S8_biill,"a",@progbits
	.sectionflags	@""
	.align	4
.nv.constant0._ZN2at6native39_GLOBAL__N__cee6930f_7_Loss_cu_5b0651e139nll_loss_backward_reduce_cuda_kernel_2dIN3c108BFloat16ElEEvPT_PKS5_PKT0_S8_S8_biill:
	.zero		424


//--------------------- .nv.constant0._ZN2at6native39_GLOBAL__N__cee6930f_7_Loss_cu_5b0651e139nll_loss_backward_reduce_cuda_kernel_2dIN3c108BFloat16EhEEvPT_PKS5_PKT0_S8_S8_biill --------------------------
	.section	.nv.constant0._ZN2at6native39_GLOBAL__N__cee6930f_7_Loss_cu_5b0651e139nll_loss_backward_reduce_cuda_kernel_2dIN3c108BFloat16EhEEvPT_PKS5_PKT0_S8_S8_biill,"a",@progbits
	.sectionflags	@""
	.align	4
.nv.constant0._ZN2at6native39_GLOBAL__N__cee6930f_7_Loss_cu_5b0651e139nll_loss_backward_reduce_cuda_kernel_2dIN3c108BFloat16EhEEvPT_PKS5_PKT0_S8_S8_biill:
	.zero		424


//--------------------- .nv.constant0._ZN2at6native39_GLOBAL__N__cee6930f_7_Loss_cu_5b0651e139nll_loss_backward_reduce_cuda_kernel_2dIN3c104HalfElEEvPT_PKS5_PKT0_S8_S8_biill --------------------------
	.section	.nv.constant0._ZN2at6native39_GLOBAL__N__cee6930f_7_Loss_cu_5b0651e139nll_loss_backward_reduce_cuda_kernel_2dIN3c104HalfElEEvPT_PKS5_PKT0_S8_S8_biill,"a",@progbits
	.sectionflags	@""
	.align	4
.nv.constant0._ZN2at6native39_GLOBAL__N__cee6930f_7_Loss_cu_5b0651e139nll_loss_backward_reduce_cuda_kernel_2dIN3c104HalfElEEvPT_PKS5_PKT0_S8_S8_biill:
	.zero		424


//--------------------- .nv.constant0._ZN2at6native39_GLOBAL__N__cee6930f_7_Loss_cu_5b0651e139nll_loss_backward_reduce_cuda_kernel_2dIN3c104HalfEhEEvPT_PKS5_PKT0_S8_S8_biill --------------------------
	.section	.nv.constant0._ZN2at6native39_GLOBAL__N__cee6930f_7_Loss_cu_5b0651e139nll_loss_backward_reduce_cuda_kernel_2dIN3c104HalfEhEEvPT_PKS5_PKT0_S8_S8_biill,"a",@progbits
	.sectionflags	@""
	.align	4
.nv.constant0._ZN2at6native39_GLOBAL__N__cee6930f_7_Loss_cu_5b0651e139nll_loss_backward_reduce_cuda_kernel_2dIN3c104HalfEhEEvPT_PKS5_PKT0_S8_S8_biill:
	.zero		424


//--------------------- .nv.constant0._ZN2at6native39_GLOBAL__N__cee6930f_7_Loss_cu_5b0651e139nll_loss_backward_reduce_cuda_kernel_2dIflEEvPT_PKS3_PKT0_S6_S6_biill --------------------------
	.section	.nv.constant0._ZN2at6native39_GLOBAL__N__cee6930f_7_Loss_cu_5b0651e139nll_loss_backward_reduce_cuda_kernel_2dIflEEvPT_PKS3_PKT0_S6_S6_biill,"a",@progbits
	.sectionflags	@""
	.align	4
.nv.constant0._ZN2at6native39_GLOBAL__N__cee6930f_7_Loss_cu_5b0651e139nll_loss_backward_reduce_cuda_kernel_2dIflEEvPT_PKS3_PKT0_S6_S6_biill:
	.zero		424


//--------------------- .nv.constant0._ZN2at6native39_GLOBAL__N__cee6930f_7_Loss_cu_5b0651e139nll_loss_backward_reduce_cuda_kernel_2dIfhEEvPT_PKS3_PKT0_S6_S6_biill --------------------------
	.section	.nv.constant0._ZN2at6native39_GLOBAL__N__cee6930f_7_Loss_cu_5b0651e139nll_loss_backward_reduce_cuda_kernel_2dIfhEEvPT_PKS3_PKT0_S6_S6_biill,"a",@progbits
	.sectionflags	@""
	.align	4
.nv.constant0._ZN2at6native39_GLOBAL__N__cee6930f_7_Loss_cu_5b0651e139nll_loss_backward_reduce_cuda_kernel_2dIfhEEvPT_PKS3_PKT0_S6_S6_biill:
	.zero		424


//--------------------- .nv.constant0._ZN2at6native39_GLOBAL__N__cee6930f_7_Loss_cu_5b0651e139nll_loss_backward_reduce_cuda_kernel_2dIdlEEvPT_PKS3_PKT0_S6_S6_biill --------------------------
	.section	.nv.constant0._ZN2at6native39_GLOBAL__N__cee6930f_7_Loss_cu_5b0651e139nll_loss_backward_reduce_cuda_kernel_2dIdlEEvPT_PKS3_PKT0_S6_S6_biill,"a",@progbits
	.sectionflags	@""
	.align	4
.nv.constant0._ZN2at6native39_GLOBAL__N__cee6930f_7_Loss_cu_5b0651e139nll_loss_backward_reduce_cuda_kernel_2dIdlEEvPT_PKS3_PKT0_S6_S6_biill:
	.zero		424


//--------------------- .nv.constant0._ZN2at6native39_GLOBAL__N__cee6930f_7_Loss_cu_5b0651e139nll_loss_backward_reduce_cuda_kernel_2dIdhEEvPT_PKS3_PKT0_S6_S6_biill --------------------------
	.section	.nv.constant0._ZN2at6native39_GLOBAL__N__cee6930f_7_Loss_cu_5b0651e139nll_loss_backward_reduce_cuda_kernel_2dIdhEEvPT_PKS3_PKT0_S6_S6_biill,"a",@progbits
	.sectionflags	@""
	.align	4
.nv.constant0._ZN2at6native39_GLOBAL__N__cee6930f_7_Loss_cu_5b0651e139nll_loss_backward_reduce_cuda_kernel_2dIdhEEvPT_PKS3_PKT0_S6_S6_biill:
	.zero		424


//--------------------- .nv.constant0._ZN2at6native39_GLOBAL__N__cee6930f_7_Loss_cu_5b0651e139nll_loss_backward_reduce_cuda_kernel_1dIN3c108BFloat16ElEEvPT_PKS5_S8_PKT0_S8_bll --------------------------
	.section	.nv.constant0._ZN2at6native39_GLOBAL__N__cee6930f_7_Loss_cu_5b0651e139nll_loss_backward_reduce_cuda_kernel_1dIN3c108BFloat16ElEEvPT_PKS5_S8_PKT0_S8_bll,"a",@progbits
	.sectionflags	@""
	.align	4
.nv.constant0._ZN2at6native39_GLOBAL__N__cee6930f_7_Loss_cu_5b0651e139nll_loss_backward_reduce_cuda_kernel_1dIN3c108BFloat16ElEEvPT_PKS5_S8_PKT0_S8_bll:
	.zero		416


//--------------------- .nv.constant0._ZN2at6native39_GLOBAL__N__cee6930f_7_Loss_cu_5b0651e139nll_loss_backward_reduce_cuda_kernel_1dIN3c108BFloat16EhEEvPT_PKS5_S8_PKT0_S8_bll --------------------------
	.section	.nv.constant0._ZN2at6native39_GLOBAL__N__cee6930f_7_Loss_cu_5b0651e139nll_loss_backward_reduce_cuda_kernel_1dIN3c108BFloat16EhEEvPT_PKS5_S8_PKT0_S8_bll,"a",@progbits
	.sectionflags	@""
	.align	4
.nv.constant0._ZN2at6native39_GLOBAL__N__cee6930f_7_Loss_cu_5b0651e139nll_loss_backward_reduce_cuda_kernel_1dIN3c108BFloat16EhEEvPT_PKS5_S8_PKT0_S8_bll:
	.zero		416


//--------------------- .nv.constant0._ZN2at6native39_GLOBAL__N__cee6930f_7_Loss_cu_5b0651e139nll_loss_backward_reduce_cuda_kernel_1dIN3c104HalfElEEvPT_PKS5_S8_PKT0_S8_bll --------------------------
	.section	.nv.constant0._ZN2at6native39_GLOBAL__N__cee6930f_7_Loss_cu_5b0651e139nll_loss_backward_reduce_cuda_kernel_1dIN3c104HalfElEEvPT_PKS5_S8_PKT0_S8_bll,"a",@progbits
	.sectionflags	@""
	.align	4
.nv.constant0._ZN2at6native39_GLOBAL__N__cee6930f_7_Loss_cu_5b0651e139nll_loss_backward_reduce_cuda_kernel_1dIN3c104HalfElEEvPT_PKS5_S8_PKT0_S8_bll:
	.zero		416


//--------------------- .nv.constant0._ZN2at6native39_GLOBAL__N__cee6930f_7_Loss_cu_5b0651e139nll_loss_backward_reduce_cuda_kernel_1dIN3c104HalfEhEEvPT_PKS5_S8_PKT0_S8_bll --------------------------
	.section	.nv.constant0._ZN2at6native39_GLOBAL__N__cee6930f_7_Loss_cu_5b0651e139nll_loss_backward_reduce_cuda_kernel_1dIN3c104HalfEhEEvPT_PKS5_S8_PKT0_S8_bll,"a",@progbits
	.sectionflags	@""
	.align	4
.nv.constant0._ZN2at6native39_GLOBAL__N__cee6930f_7_Loss_cu_5b0651e139nll_loss_backward_reduce_cuda_kernel_1dIN3c104HalfEhEEvPT_PKS5_S8_PKT0_S8_bll:
	.zero		416


//--------------------- .nv.constant0._ZN2at6native39_GLOBAL__N__cee6930f_7_Loss_cu_5b0651e139nll_loss_backward_reduce_cuda_kernel_1dIflEEvPT_PKS3_S6_PKT0_S6_bll --------------------------
	.section	.nv.constant0._ZN2at6native39_GLOBAL__N__cee6930f_7_Loss_cu_5b0651e139nll_loss_backward_reduce_cuda_kernel_1dIflEEvPT_PKS3_S6_PKT0_S6_bll,"a",@progbits
	.sectionflags	@""
	.align	4
.nv.constant0._ZN2at6native39_GLOBAL__N__cee6930f_7_Loss_cu_5b0651e139nll_loss_backward_reduce_cuda_kernel_1dIflEEvPT_PKS3_S6_PKT0_S6_bll:
	.zero		416


//--------------------- .nv.constant0._ZN2at6native39_GLOBAL__N__cee6930f_7_Loss_cu_5b0651e139nll_loss_backward_reduce_cuda_kernel_1dIfhEEvPT_PKS3_S6_PKT0_S6_bll --------------------------
	.section	.nv.constant0._ZN2at6native39_GLOBAL__N__cee6930f_7_Loss_cu_5b0651e139nll_loss_backward_reduce_cuda_kernel_1dIfhEEvPT_PKS3_S6_PKT0_S6_bll,"a",@progbits
	.sectionflags	@""
	.align	4
.nv.constant0._ZN2at6native39_GLOBAL__N__cee6930f_7_Loss_cu_5b0651e139nll_loss_backward_reduce_cuda_kernel_1dIfhEEvPT_PKS3_S6_PKT0_S6_bll:
	.zero		416


//--------------------- .nv.constant0._ZN2at6native39_GLOBAL__N__cee6930f_7_Loss_cu_5b0651e139nll_loss_backward_reduce_cuda_kernel_1dIdlEEvPT_PKS3_S6_PKT0_S6_bll --------------------------
	.section	.nv.constant0._ZN2at6native39_GLOBAL__N__cee6930f_7_Loss_cu_5b0651e139nll_loss_backward_reduce_cuda_kernel_1dIdlEEvPT_PKS3_S6_PKT0_S6_bll,"a",@progbits
	.sectionflags	@""
	.align	4
.nv.constant0._ZN2at6native39_GLOBAL__N__cee6930f_7_Loss_cu_5b0651e139nll_loss_backward_reduce_cuda_kernel_1dIdlEEvPT_PKS3_S6_PKT0_S6_bll:
	.zero		416


//--------------------- .nv.constant0._ZN2at6native39_GLOBAL__N__cee6930f_7_Loss_cu_5b0651e139nll_loss_backward_reduce_cuda_kernel_1dIdhEEvPT_PKS3_S6_PKT0_S6_bll --------------------------
	.section	.nv.constant0._ZN2at6native39_GLOBAL__N__cee6930f_7_Loss_cu_5b0651e139nll_loss_backward_reduce_cuda_kernel_1dIdhEEvPT_PKS3_S6_PKT0_S6_bll,"a",@progbits
	.sectionflags	@""
	.align	4
.nv.constant0._ZN2at6native39_GLOBAL__N__cee6930f_7_Loss_cu_5b0651e139nll_loss_backward_reduce_cuda_kernel_1dIdhEEvPT_PKS3_S6_PKT0_S6_bll:
	.zero		416


//--------------------- .nv.constant0._ZN2at6native39_GLOBAL__N__cee6930f_7_Loss_cu_5b0651e139nll_loss_backward_no_reduce_cuda_kernelIN3c108BFloat16ElEEviPKT0_NS_27GenericPackedTensorAccessorIKT_Lm1ENS_16DefaultPtrTraitsElEENS8_IS9_Lm2ESB_lEEPSA_ll --------------------------
	.section	.nv.constant0._ZN2at6native39_GLOBAL__N__cee6930f_7_Loss_cu_5b0651e139nll_loss_backward_no_reduce_cuda_kernelIN3c108BFloat16ElEEviPKT0_NS_27GenericPackedTensorAccessorIKT_Lm1ENS_16DefaultPtrTraitsElEENS8_IS9_Lm2ESB_lEEPSA_ll,"a",@progbits
	.sectionflags	@""
	.align	4
.nv.constant0._ZN2at6native39_GLOBAL__N__cee6930f_7_Loss_cu_5b0651e139nll_loss_backward_no_reduce_cuda_kernelIN3c108BFloat16ElEEviPKT0_NS_27GenericPackedTensorAccessorIKT_Lm1ENS_16DefaultPtrTraitsElEENS8_IS9_Lm2ESB_lEEPSA_ll:
	.zero		456


//--------------------- .nv.constant0._ZN2at6native39_GLOBAL__N__cee6930f_7_Loss_cu_5b0651e139nll_loss_backward_no_reduce_cuda_kernelIN3c108BFloat16EhEEviPKT0_NS_27GenericPackedTensorAccessorIKT_Lm1ENS_16DefaultPtrTraitsElEENS8_IS9_Lm2ESB_lEEPSA_ll --------------------------
	.section	.nv.constant0._ZN2at6native39_GLOBAL__N__cee6930f_7_Loss_cu_5b0651e139nll_loss_backward_no_reduce_cuda_kernelIN3c108BFloat16EhEEviPKT0_NS_27GenericPackedTensorAccessorIKT_Lm1ENS_16DefaultPtrTraitsElEENS8_IS9_Lm2ESB_lEEPSA_ll,"a",@progbits
	.sectionflags	@""
	.align	4
.nv.constant0._ZN2at6native39_GLOBAL__N__cee6930f_7_Loss_cu_5b0651e139nll_loss_backward_no_reduce_cuda_kernelIN3c108BFloat16EhEEviPKT0_NS_27GenericPackedTensorAccessorIKT_Lm1ENS_16DefaultPtrTraitsElEENS8_IS9_Lm2ESB_lEEPSA_ll:
	.zero		456


//--------------------- .nv.constant0._ZN2at6native39_GLOBAL__N__cee6930f_7_Loss_cu_5b0651e139nll_loss_backward_no_reduce_cuda_kernelIN3c104HalfElEEviPKT0_NS_27GenericPackedTensorAccessorIKT_Lm1ENS_16DefaultPtrTraitsElEENS8_IS9_Lm2ESB_lEEPSA_ll --------------------------
	.section	.nv.constant0._ZN2at6native39_GLOBAL__N__cee6930f_7_Loss_cu_5b0651e139nll_loss_backward_no_reduce_cuda_kernelIN3c104HalfElEEviPKT0_NS_27GenericPackedTensorAccessorIKT_Lm1ENS_16DefaultPtrTraitsElEENS8_IS9_Lm2ESB_lEEPSA_ll,"a",@progbits
	.sectionflags	@""
	.align	4
.nv.constant0._ZN2at6native39_GLOBAL__N__cee6930f_7_Loss_cu_5b0651e139nll_loss_backward_no_reduce_cuda_kernelIN3c104HalfElEEviPKT0_NS_27GenericPackedTensorAccessorIKT_Lm1ENS_16DefaultPtrTraitsElEENS8_IS9_Lm2ESB_lEEPSA_ll:
	.zero		456


//--------------------- .nv.constant0._ZN2at6native39_GLOBAL__N__cee6930f_7_Loss_cu_5b0651e139nll_loss_backward_no_reduce_cuda_kernelIN3c104HalfEhEEviPKT0_NS_27GenericPackedTensorAccessorIKT_Lm1ENS_16DefaultPtrTraitsElEENS8_IS9_Lm2ESB_lEEPSA_ll --------------------------
	.section	.nv.constant0._ZN2at6native39_GLOBAL__N__cee6930f_7_Loss_cu_5b0651e139nll_loss_backward_no_reduce_cuda_kernelIN3c104HalfEhEEviPKT0_NS_27GenericPackedTensorAccessorIKT_Lm1ENS_16DefaultPtrTraitsElEENS8_IS9_Lm2ESB_lEEPSA_ll,"a",@progbits
	.sectionflags	@""
	.align	4
.nv.constant0._ZN2at6native39_GLOBAL__N__cee6930f_7_Loss_cu_5b0651e139nll_loss_backward_no_reduce_cuda_kernelIN3c104HalfEhEEviPKT0_NS_27GenericPackedTensorAccessorIKT_Lm1ENS_16DefaultPtrTraitsElEENS8_IS9_Lm2ESB_lEEPSA_ll:
	.zero		456


//--------------------- .nv.constant0._ZN2at6native39_GLOBAL__N__cee6930f_7_Loss_cu_5b0651e139nll_loss_backward_no_reduce_cuda_kernelIflEEviPKT0_NS_27GenericPackedTensorAccessorIKT_Lm1ENS_16DefaultPtrTraitsElEENS6_IS7_Lm2ES9_lEEPS8_ll --------------------------
	.section	.nv.constant0._ZN2at6native39_GLOBAL__N__cee6930f_7_Loss_cu_5b0651e139nll_loss_backward_no_reduce_cuda_kernelIflEEviPKT0_NS_27GenericPackedTensorAccessorIKT_Lm1ENS_16DefaultPtrTraitsElEENS6_IS7_Lm2ES9_lEEPS8_ll,"a",@progbits
	.sectionflags	@""
	.align	4
.nv.constant0._ZN2at6native39_GLOBAL__N__cee6930f_7_Loss_cu_5b0651e139nll_loss_backward_no_reduce_cuda_kernelIflEEviPKT0_NS_27GenericPackedTensorAccessorIKT_Lm1ENS_16DefaultPtrTraitsElEENS6_IS7_Lm2ES9_lEEPS8_ll:
	.zero		456


//--------------------- .nv.constant0._ZN2at6native39_GLOBAL__N__cee6930f_7_Loss_cu_5b0651e139nll_loss_backward_no_reduce_cuda_kernelIfhEEviPKT0_NS_27GenericPackedTensorAccessorIKT_Lm1ENS_16DefaultPtrTraitsElEENS6_IS7_Lm2ES9_lEEPS8_ll --------------------------
	.section	.nv.constant0._ZN2at6native39_GLOBAL__N__cee6930f_7_Loss_cu_5b0651e139nll_loss_backward_no_reduce_cuda_kernelIfhEEviPKT0_NS_27GenericPackedTensorAccessorIKT_Lm1ENS_16DefaultPtrTraitsElEENS6_IS7_Lm2ES9_lEEPS8_ll,"a",@progbits
	.sectionflags	@""
	.align	4
.nv.constant0._ZN2at6native39_GLOBAL__N__cee6930f_7_Loss_cu_5b0651e139nll_loss_backward_no_reduce_cuda_kernelIfhEEviPKT0_NS_27GenericPackedTensorAccessorIKT_Lm1ENS_16DefaultPtrTraitsElEENS6_IS7_Lm2ES9_lEEPS8_ll:
	.zero		456


//--------------------- .nv.constant0._ZN2at6native39_GLOBAL__N__cee6930f_7_Loss_cu_5b0651e139nll_loss_backward_no_reduce_cuda_kernelIdlEEviPKT0_NS_27GenericPackedTensorAccessorIKT_Lm1ENS_16DefaultPtrTraitsElEENS6_IS7_Lm2ES9_lEEPS8_ll --------------------------
	.section	.nv.constant0._ZN2at6native39_GLOBAL__N__cee6930f_7_Loss_cu_5b0651e139nll_loss_backward_no_reduce_cuda_kernelIdlEEviPKT0_NS_27GenericPackedTensorAccessorIKT_Lm1ENS_16DefaultPtrTraitsElEENS6_IS7_Lm2ES9_lEEPS8_ll,"a",@progbits
	.sectionflags	@""
	.align	4
.nv.constant0._ZN2at6native39_GLOBAL__N__cee6930f_7_Loss_cu_5b0651e139nll_loss_backward_no_reduce_cuda_kernelIdlEEviPKT0_NS_27GenericPackedTensorAccessorIKT_Lm1ENS_16DefaultPtrTraitsElEENS6_IS7_Lm2ES9_lEEPS8_ll:
	.zero		456


//--------------------- .nv.constant0._ZN2at6native39_GLOBAL__N__cee6930f_7_Loss_cu_5b0651e139nll_loss_backward_no_reduce_cuda_kernelIdhEEviPKT0_NS_27GenericPackedTensorAccessorIKT_Lm1ENS_16DefaultPtrTraitsElEENS6_IS7_Lm2ES9_lEEPS8_ll --------------------------
	.section	.nv.constant0._ZN2at6native39_GLOBAL__N__cee6930f_7_Loss_cu_5b0651e139nll_loss_backward_no_reduce_cuda_kernelIdhEEviPKT0_NS_27GenericPackedTensorAccessorIKT_Lm1ENS_16DefaultPtrTraitsElEENS6_IS7_Lm2ES9_lEEPS8_ll,"a",@progbits
	.sectionflags	@""
	.align	4
.nv.constant0._ZN2at6native39_GLOBAL__N__cee6930f_7_Loss_cu_5b0651e139nll_loss_backward_no_reduce_cuda_kernelIdhEEviPKT0_NS_27GenericPackedTensorAccessorIKT_Lm1ENS_16DefaultPtrTraitsElEENS6_IS7_Lm2ES9_lEEPS8_ll:
	.zero		456


//--------------------- .nv.constant0._ZN2at6native39_GLOBAL__N__cee6930f_7_Loss_cu_5b0651e138nll_loss_forward_reduce_cuda_kernel_2dIN3c108BFloat16EflEEvPT_S6_PKS5_PKT1_S8_bllll --------------------------
	.section	.nv.constant0._ZN2at6native39_GLOBAL__N__cee6930f_7_Loss_cu_5b0651e138nll_loss_forward_reduce_cuda_kernel_2dIN3c108BFloat16EflEEvPT_S6_PKS5_PKT1_S8_bllll,"a",@progbits
	.sectionflags	@""
	.align	4
.nv.constant0._ZN2at6native39_GLOBAL__N__cee6930f_7_Loss_cu_5b0651e138nll_loss_forward_reduce_cuda_kernel_2dIN3c108BFloat16EflEEvPT_S6_PKS5_PKT1_S8_bllll:
	.zero		432


//--------------------- .nv.constant0._ZN2at6native39_GLOBAL__N__cee6930f_7_Loss_cu_5b0651e138nll_loss_forward_reduce_cuda_kernel_2dIN3c108BFloat16EfhEEvPT_S6_PKS5_PKT1_S8_bllll --------------------------
	.section	.nv.constant0._ZN2at6native39_GLOBAL__N__cee6930f_7_Loss_cu_5b0651e138nll_loss_forward_reduce_cuda_kernel_2dIN3c108BFloat16EfhEEvPT_S6_PKS5_PKT1_S8_bllll,"a",@progbits
	.sectionflags	@""
	.align	4
.nv.constant0._ZN2at6native39_GLOBAL__N__cee6930f_7_Loss_cu_5b0651e138nll_loss_forward_reduce_cuda_kernel_2dIN3c108BFloat16EfhEEvPT_S6_PKS5_PKT1_S8_bllll:
	.zero		432


//--------------------- .nv.constant0._ZN2at6native39_GLOBAL__N__cee6930f_7_Loss_cu_5b0651e138nll_loss_forward_reduce_cuda_kernel_2dIN3c104HalfEflEEvPT_S6_PKS5_PKT1_S8_bllll --------------------------
	.section	.nv.constant0._ZN2at6native39_GLOBAL__N__cee6930f_7_Loss_cu_5b0651e138nll_loss_forward_reduce_cuda_kernel_2dIN3c104HalfEflEEvPT_S6_PKS5_PKT1_S8_bllll,"a",@progbits
	.sectionflags	@""
	.align	4
.nv.constant0._ZN2at6native39_GLOBAL__N__cee6930f_7_Loss_cu_5b0651e138nll_loss_forward_reduce_cuda_kernel_2dIN3c104HalfEflEEvPT_S6_PKS5_PKT1_S8_bllll:
	.zero		432


//--------------------- .nv.constant0._ZN2at6native39_GLOBAL__N__cee6930f_7_Loss_cu_5b0651e138nll_loss_forward_reduce_cuda_kernel_2dIN3c104HalfEfhEEvPT_S6_PKS5_PKT1_S8_bllll --------------------------
	.section	.nv.constant0._ZN2at6native39_GLOBAL__N__cee6930f_7_Loss_cu_5b0651e138nll_loss_forward_reduce_cuda_kernel_2dIN3c104HalfEfhEEvPT_S6_PKS5_PKT1_S8_bllll,"a",@progbits
	.sectionflags	@""
	.align	4
.nv.constant0._ZN2at6native39_GLOBAL__N__cee6930f_7_Loss_cu_5b0651e138nll_loss_forward_reduce_cuda_kernel_2dIN3c104HalfEfhEEvPT_S6_PKS5_PKT1_S8_bllll:
	.zero		432


//--------------------- .nv.constant0._ZN2at6native39_GLOBAL__N__cee6930f_7_Loss_cu_5b0651e138nll_loss_forward_reduce_cuda_kernel_2dIfflEEvPT_S4_PKS3_PKT1_S6_bllll --------------------------
	.section	.nv.constant0._ZN2at6native39_GLOBAL__N__cee6930f_7_Loss_cu_5b0651e138nll_loss_forward_reduce_cuda_kernel_2dIfflEEvPT_S4_PKS3_PKT1_S6_bllll,"a",@progbits
	.sectionflags	@""
	.align	4
.nv.constant0._ZN2at6native39_GLOBAL__N__cee6930f_7_Loss_cu_5b0651e138nll_loss_forward_reduce_cuda_kernel_2dIfflEEvPT_S4_PKS3_PKT1_S6_bllll:
	.zero		432


//--------------------- .nv.constant0._ZN2at6native39_GLOBAL__N__cee6930f_7_Loss_cu_5b0651e138nll_loss_forward_reduce_cuda_kernel_2dIffhEEvPT_S4_PKS3_PKT1_S6_bllll --------------------------
	.section	.nv.constant0._ZN2at6native39_GLOBAL__N__cee6930f_7_Loss_cu_5b0651e138nll_loss_forward_reduce_cuda_kernel_2dIffhEEvPT_S4_PKS3_PKT1_S6_bllll,"a",@progbits
	.sectionflags	@""
	.align	4
.nv.constant0._ZN2at6native39_GLOBAL__N__cee6930f_7_Loss_cu_5b0651e138nll_loss_forward_reduce_cuda_kernel_2dIffhEEvPT_S4_PKS3_PKT1_S6_bllll:
	.zero		432


//--------------------- .nv.constant0._ZN2at6native39_GLOBAL__N__cee6930f_7_Loss_cu_5b0651e138nll_loss_forward_reduce_cuda_kernel_2dIddlEEvPT_S4_PKS3_PKT1_S6_bllll --------------------------
	.section	.nv.constant0._ZN2at6native39_GLOBAL__N__cee6930f_7_Loss_cu_5b0651e138nll_loss_forward_reduce_cuda_kernel_2dIddlEEvPT_S4_PKS3_PKT1_S6_bllll,"a",@progbits
	.sectionflags	@""
	.align	4
.nv.constant0._ZN2at6native39_GLOBAL__N__cee6930f_7_Loss_cu_5b0651e138nll_loss_forward_reduce_cuda_kernel_2dIddlEEvPT_S4_PKS3_PKT1_S6_bllll:
	.zero		432


//--------------------- .nv.constant0._ZN2at6native39_GLOBAL__N__cee6930f_7_Loss_cu_5b0651e138nll_loss_forward_reduce_cuda_kernel_2dIddhEEvPT_S4_PKS3_PKT1_S6_bllll --------------------------
	.section	.nv.constant0._ZN2at6native39_GLOBAL__N__cee6930f_7_Loss_cu_5b0651e138nll_loss_forward_reduce_cuda_kernel_2dIddhEEvPT_S4_PKS3_PKT1_S6_bllll,"a",@progbits
	.sectionflags	@""
	.align	4
.nv.constant0._ZN2at6native39_GLOBAL__N__cee6930f_7_Loss_cu_5b0651e138nll_loss_forward_reduce_cuda_kernel_2dIddhEEvPT_S4_PKS3_PKT1_S6_bllll:
	.zero		432


//--------------------- .nv.constant0._ZN2at6native39_GLOBAL__N__cee6930f_7_Loss_cu_5b0651e138nll_loss_forward_reduce_cuda_kernel_1dIN3c108BFloat16ElEEvPT_S6_PKS5_PKT0_S8_bll --------------------------
	.section	.nv.constant0._ZN2at6native39_GLOBAL__N__cee6930f_7_Loss_cu_5b0651e138nll_loss_forward_reduce_cuda_kernel_1dIN3c108BFloat16ElEEvPT_S6_PKS5_PKT0_S8_bll,"a",@progbits
	.sectionflags	@""
	.align	4
.nv.constant0._ZN2at6native39_GLOBAL__N__cee6930f_7_Loss_cu_5b0651e138nll_loss_forward_reduce_cuda_kernel_1dIN3c108BFloat16ElEEvPT_S6_PKS5_PKT0_S8_bll:
	.zero		416


//--------------------- .nv.constant0._ZN2at6native39_GLOBAL__N__cee6930f_7_Loss_cu_5b0651e138nll_loss_forward_reduce_cuda_kernel_1dIN3c108BFloat16EhEEvPT_S6_PKS5_PKT0_S8_bll --------------------------
	.section	.nv.constant0._ZN2at6native39_GLOBAL__N__cee6930f_7_Loss_cu_5b0651e138nll_loss_forward_reduce_cuda_kernel_1dIN3c108BFloat16EhEEvPT_S6_PKS5_PKT0_S8_bll,"a",@progbits
	.sectionflags	@""
	.align	4
.nv.constant0._ZN2at6native39_GLOBAL__N__cee6930f_7_Loss_cu_5b0651e138nll_loss_forward_reduce_cuda_kernel_1dIN3c108BFloat16EhEEvPT_S6_PKS5_PKT0_S8_bll:
	.zero		416


//--------------------- .nv.constant0._ZN2at6native39_GLOBAL__N__cee6930f_7_Loss_cu_5b0651e138nll_loss_forward_reduce_cuda_kernel_1dIN3c104HalfElEEvPT_S6_PKS5_PKT0_S8_bll --------------------------
	.section	.nv.constant0._ZN2at6native39_GLOBAL__N__cee6930f_7_Loss_cu_5b0651e138nll_loss_forward_reduce_cuda_kernel_1dIN3c104HalfElEEvPT_S6_PKS5_PKT0_S8_bll,"a",@progbits
	.sectionflags	@""
	.align	4
.nv.constant0._ZN2at6native39_GLOBAL__N__cee6930f_7_Loss_cu_5b0651e138nll_loss_forward_reduce_cuda_kernel_1dIN3c104HalfElEEvPT_S6_PKS5_PKT0_S8_bll:
	.zero		416


//--------------------- .nv.constant0._ZN2at6native39_GLOBAL__N__cee6930f_7_Loss_cu_5b0651e138nll_loss_forward_reduce_cuda_kernel_1dIN3c104HalfEhEEvPT_S6_PKS5_PKT0_S8_bll --------------------------
	.section	.nv.constant0._ZN2at6native39_GLOBAL__N__cee6930f_7_Loss_cu_5b0651e138nll_loss_forward_reduce_cuda_kernel_1dIN3c104HalfEhEEvPT_S6_PKS5_PKT0_S8_bll,"a",@progbits
	.sectionflags	@""
	.align	4
.nv.constant0._ZN2at6native39_GLOBAL__N__cee6930f_7_Loss_cu_5b0651e138nll_loss_forward_reduce_cuda_kernel_1dIN3c104HalfEhEEvPT_S6_PKS5_PKT0_S8_bll:
	.zero		416


//--------------------- .nv.constant0._ZN2at6native39_GLOBAL__N__cee6930f_7_Loss_cu_5b0651e138nll_loss_forward_reduce_cuda_kernel_1dIflEEvPT_S4_PKS3_PKT0_S6_bll --------------------------
	.section	.nv.constant0._ZN2at6native39_GLOBAL__N__cee6930f_7_Loss_cu_5b0651e138nll_loss_forward_reduce_cuda_kernel_1dIflEEvPT_S4_PKS3_PKT0_S6_bll,"a",@progbits
	.sectionflags	@""
	.align	4
.nv.constant0._ZN2at6native39_GLOBAL__N__cee6930f_7_Loss_cu_5b0651e138nll_loss_forward_reduce_cuda_kernel_1dIflEEvPT_S4_PKS3_PKT0_S6_bll:
	.zero		416


//--------------------- .nv.constant0._ZN2at6native39_GLOBAL__N__cee6930f_7_Loss_cu_5b0651e138nll_loss_forward_reduce_cuda_kernel_1dIfhEEvPT_S4_PKS3_PKT0_S6_bll --------------------------
	.section	.nv.constant0._ZN2at6native39_GLOBAL__N__cee6930f_7_Loss_cu_5b0651e138nll_loss_forward_reduce_cuda_kernel_1dIfhEEvPT_S4_PKS3_PKT0_S6_bll,"a",@progbits
	.sectionflags	@""
	.align	4
.nv.constant0._ZN2at6native39_GLOBAL__N__cee6930f_7_Loss_cu_5b0651e138nll_loss_forward_reduce_cuda_kernel_1dIfhEEvPT_S4_PKS3_PKT0_S6_bll:
	.zero		416


//--------------------- .nv.constant0._ZN2at6native39_GLOBAL__N__cee6930f_7_Loss_cu_5b0651e138nll_loss_forward_reduce_cuda_kernel_1dIdlEEvPT_S4_PKS3_PKT0_S6_bll --------------------------
	.section	.nv.constant0._ZN2at6native39_GLOBAL__N__cee6930f_7_Loss_cu_5b0651e138nll_loss_forward_reduce_cuda_kernel_1dIdlEEvPT_S4_PKS3_PKT0_S6_bll,"a",@progbits
	.sectionflags	@""
	.align	4
.nv.constant0._ZN2at6native39_GLOBAL__N__cee6930f_7_Loss_cu_5b0651e138nll_loss_forward_reduce_cuda_kernel_1dIdlEEvPT_S4_PKS3_PKT0_S6_bll:
	.zero		416


//--------------------- .nv.constant0._ZN2at6native39_GLOBAL__N__cee6930f_7_Loss_cu_5b0651e138nll_loss_forward_reduce_cuda_kernel_1dIdhEEvPT_S4_PKS3_PKT0_S6_bll --------------------------
	.section	.nv.constant0._ZN2at6native39_GLOBAL__N__cee6930f_7_Loss_cu_5b0651e138nll_loss_forward_reduce_cuda_kernel_1dIdhEEvPT_S4_PKS3_PKT0_S6_bll,"a",@progbits
	.sectionflags	@""
	.align	4
.nv.constant0._ZN2at6native39_GLOBAL__N__cee6930f_7_Loss_cu_5b0651e138nll_loss_forward_reduce_cuda_kernel_1dIdhEEvPT_S4_PKS3_PKT0_S6_bll:
	.zero		416


//--------------------- .nv.constant0._ZN2at6native39_GLOBAL__N__cee6930f_7_Loss_cu_5b0651e138nll_loss_forward_no_reduce_cuda_kernelIN3c108BFloat16ElEEvlNS_27GenericPackedTensorAccessorIT_Lm2ENS_16DefaultPtrTraitsElEEPKT0_PS6_PKS6_ll --------------------------
	.section	.nv.constant0._ZN2at6native39_GLOBAL__N__cee6930f_7_Loss_cu_5b0651e138nll_loss_forward_no_reduce_cuda_kernelIN3c108BFloat16ElEEvlNS_27GenericPackedTensorAccessorIT_Lm2ENS_16DefaultPtrTraitsElEEPKT0_PS6_PKS6_ll,"a",@progbits
	.sectionflags	@""
	.align	4
.nv.constant0._ZN2at6native39_GLOBAL__N__cee6930f_7_Loss_cu_5b0651e138nll_loss_forward_no_reduce_cuda_kernelIN3c108BFloat16ElEEvlNS_27GenericPackedTensorAccessorIT_Lm2ENS_16DefaultPtrTraitsElEEPKT0_PS6_PKS6_ll:
	.zero		440


//--------------------- .nv.constant0._ZN2at6native39_GLOBAL__N__cee6930f_7_Loss_cu_5b0651e138nll_loss_forward_no_reduce_cuda_kernelIN3c108BFloat16EhEEvlNS_27GenericPackedTensorAccessorIT_Lm2ENS_16DefaultPtrTraitsElEEPKT0_PS6_PKS6_ll --------------------------
	.section	.nv.constant0._ZN2at6native39_GLOBAL__N__cee6930f_7_Loss_cu_5b0651e138nll_loss_forward_no_reduce_cuda_kernelIN3c108BFloat16EhEEvlNS_27GenericPackedTensorAccessorIT_Lm2ENS_16DefaultPtrTraitsElEEPKT0_PS6_PKS6_ll,"a",@progbits
	.sectionflags	@""
	.align	4
.nv.constant0._ZN2at6native39_GLOBAL__N__cee6930f_7_Loss_cu_5b0651e138nll_loss_forward_no_reduce_cuda_kernelIN3c108BFloat16EhEEvlNS_27GenericPackedTensorAccessorIT_Lm2ENS_16DefaultPtrTraitsElEEPKT0_PS6_PKS6_ll:
	.zero		440


//--------------------- .nv.constant0._ZN2at6native39_GLOBAL__N__cee6930f_7_Loss_cu_5b0651e138nll_loss_forward_no_reduce_cuda_kernelIN3c104HalfElEEvlNS_27GenericPackedTensorAccessorIT_Lm2ENS_16DefaultPtrTraitsElEEPKT0_PS6_PKS6_ll --------------------------
	.section	.nv.constant0._ZN2at6native39_GLOBAL__N__cee6930f_7_Loss_cu_5b0651e138nll_loss_forward_no_reduce_cuda_kernelIN3c104HalfElEEvlNS_27GenericPackedTensorAccessorIT_Lm2ENS_16DefaultPtrTraitsElEEPKT0_PS6_PKS6_ll,"a",@progbits
	.sectionflags	@""
	.align	4
.nv.constant0._ZN2at6native39_GLOBAL__N__cee6930f_7_Loss_cu_5b0651e138nll_loss_forward_no_reduce_cuda_kernelIN3c104HalfElEEvlNS_27GenericPackedTensorAccessorIT_Lm2ENS_16DefaultPtrTraitsElEEPKT0_PS6_PKS6_ll:
	.zero		440


//--------------------- .nv.constant0._ZN2at6native39_GLOBAL__N__cee6930f_7_Loss_cu_5b0651e138nll_loss_forward_no_reduce_cuda_kernelIN3c104HalfEhEEvlNS_27GenericPackedTensorAccessorIT_Lm2ENS_16DefaultPtrTraitsElEEPKT0_PS6_PKS6_ll --------------------------
	.section	.nv.constant0._ZN2at6native39_GLOBAL__N__cee6930f_7_Loss_cu_5b0651e138nll_loss_forward_no_reduce_cuda_kernelIN3c104HalfEhEEvlNS_27GenericPackedTensorAccessorIT_Lm2ENS_16DefaultPtrTraitsElEEPKT0_PS6_PKS6_ll,"a",@progbits
	.sectionflags	@""
	.align	4
.nv.constant0._ZN2at6native39_GLOBAL__N__cee6930f_7_Loss_cu_5b0651e138nll_loss_forward_no_reduce_cuda_kernelIN3c104HalfEhEEvlNS_27GenericPackedTensorAccessorIT_Lm2ENS_16DefaultPtrTraitsElEEPKT0_PS6_PKS6_ll:
	.zero		440


//--------------------- .nv.constant0._ZN2at6native39_GLOBAL__N__cee6930f_7_Loss_cu_5b0651e138nll_loss_forward_no_reduce_cuda_kernelIflEEvlNS_27GenericPackedTensorAccessorIT_Lm2ENS_16DefaultPtrTraitsElEEPKT0_PS4_PKS4_ll --------------------------
	.section	.nv.constant0._ZN2at6native39_GLOBAL__N__cee6930f_7_Loss_cu_5b0651e138nll_loss_forward_no_reduce_cuda_kernelIflEEvlNS_27GenericPackedTensorAccessorIT_Lm2ENS_16DefaultPtrTraitsElEEPKT0_PS4_PKS4_ll,"a",@progbits
	.sectionflags	@""
	.align	4
.nv.constant0._ZN2at6native39_GLOBAL__N__cee6930f_7_Loss_cu_5b0651e138nll_loss_forward_no_reduce_cuda_kernelIflEEvlNS_27GenericPackedTensorAccessorIT_Lm2ENS_16DefaultPtrTraitsElEEPKT0_PS4_PKS4_ll:
	.zero		440


//--------------------- .nv.constant0._ZN2at6native39_GLOBAL__N__cee6930f_7_Loss_cu_5b0651e138nll_loss_forward_no_reduce_cuda_kernelIfhEEvlNS_27GenericPackedTensorAccessorIT_Lm2ENS_16DefaultPtrTraitsElEEPKT0_PS4_PKS4_ll --------------------------
	.section	.nv.constant0._ZN2at6native39_GLOBAL__N__cee6930f_7_Loss_cu_5b0651e138nll_loss_forward_no_reduce_cuda_kernelIfhEEvlNS_27GenericPackedTensorAccessorIT_Lm2ENS_16DefaultPtrTraitsElEEPKT0_PS4_PKS4_ll,"a",@progbits
	.sectionflags	@""
	.align	4
.nv.constant0._ZN2at6native39_GLOBAL__N__cee6930f_7_Loss_cu_5b0651e138nll_loss_forward_no_reduce_cuda_kernelIfhEEvlNS_27GenericPackedTensorAccessorIT_Lm2ENS_16DefaultPtrTraitsElEEPKT0_PS4_PKS4_ll:
	.zero		440


//--------------------- .nv.constant0._ZN2at6native39_GLOBAL__N__cee6930f_7_Loss_cu_5b0651e138nll_loss_forward_no_reduce_cuda_kernelIdlEEvlNS_27GenericPackedTensorAccessorIT_Lm2ENS_16DefaultPtrTraitsElEEPKT0_PS4_PKS4_ll --------------------------
	.section	.nv.constant0._ZN2at6native39_GLOBAL__N__cee6930f_7_Loss_cu_5b0651e138nll_loss_forward_no_reduce_cuda_kernelIdlEEvlNS_27GenericPackedTensorAccessorIT_Lm2ENS_16DefaultPtrTraitsElEEPKT0_PS4_PKS4_ll,"a",@progbits
	.sectionflags	@""
	.align	4
.nv.constant0._ZN2at6native39_GLOBAL__N__cee6930f_7_Loss_cu_5b0651e138nll_loss_forward_no_reduce_cuda_kernelIdlEEvlNS_27GenericPackedTensorAccessorIT_Lm2ENS_16DefaultPtrTraitsElEEPKT0_PS4_PKS4_ll:
	.zero		440


//--------------------- .nv.constant0._ZN2at6native39_GLOBAL__N__cee6930f_7_Loss_cu_5b0651e138nll_loss_forward_no_reduce_cuda_kernelIdhEEvlNS_27GenericPackedTensorAccessorIT_Lm2ENS_16DefaultPtrTraitsElEEPKT0_PS4_PKS4_ll --------------------------
	.section	.nv.constant0._ZN2at6native39_GLOBAL__N__cee6930f_7_Loss_cu_5b0651e138nll_loss_forward_no_reduce_cuda_kernelIdhEEvlNS_27GenericPackedTensorAccessorIT_Lm2ENS_16DefaultPtrTraitsElEEPKT0_PS4_PKS4_ll,"a",@progbits
	.sectionflags	@""
	.align	4
.nv.constant0._ZN2at6native39_GLOBAL__N__cee6930f_7_Loss_cu_5b0651e138nll_loss_forward_no_reduce_cuda_kernelIdhEEvlNS_27GenericPackedTensorAccessorIT_Lm2ENS_16DefaultPtrTraitsElEEPKT0_PS4_PKS4_ll:
	.zero		440


//--------------------- .nv.constant2._ZN2at6native18elementwise_kernelILi128ELi4EZNS0_15gpu_kernel_implIZZZNS0_29binary_cross_entropy_out_cudaERKNS_6TensorES5_RKSt8optionalIS3_ElRS3_ENKUlvE_clEvENKUlvE2_clEvEUlN3c108BFloat16ESE_E_EEvRNS_18TensorIteratorBaseERKT_EUliE_EEviT1_ --------------------------
	.section	.nv.constant2._ZN2at6native18elementwise_kernelILi128ELi4EZNS0_15gpu_kernel_implIZZZNS0_29binary_cross_entropy_out_cudaERKNS_6TensorES5_RKSt8optionalIS3_ElRS3_ENKUlvE_clEvENKUlvE2_clEvEUlN3c108BFloat16ESE_E_EEvRNS_18TensorIteratorBaseERKT_EUliE_EEviT1_,"a",@progbits
	.sectionflags	@""
	.align	4
.nv.constant2._ZN2at6native18elementwise_kernelILi128ELi4EZNS0_15gpu_kernel_implIZZZNS0_29binary_cross_entropy_out_cudaERKNS_6TensorES5_RKSt8optionalIS3_ElRS3_ENKUlvE_clEvENKUlvE2_clEvEUlN3c108BFloat16ESE_E_EEvRNS_18TensorIteratorBaseERKT_EUliE_EEviT1_:
        /*0000*/ 	.byte	0x00, 0x00, 0x00, 0xf0, 0xff, 0xff, 0x0f, 0x38


//--------------------- .nv.constant0._ZN2at6native18elementwise_kernelILi128ELi4EZNS0_15gpu_kernel_implIZZZNS0_29binary_cross_entropy_out_cudaERKNS_6TensorES5_RKSt8optionalIS3_ElRS3_ENKUlvE_clEvENKUlvE2_clEvEUlN3c108BFloat16ESE_E_EEvRNS_18TensorIteratorBaseERKT_EUliE_EEviT1_ --------------------------
	.section	.nv.constant0._ZN2at6native18elementwise_kernelILi128ELi4EZNS0_15gpu_kernel_implIZZZNS0_29binary_cross_entropy_out_cudaERKNS_6TensorES5_RKSt8optionalIS3_ElRS3_ENKUlvE_clEvENKUlvE2_clEvEUlN3c108BFloat16ESE_E_EEvRNS_18TensorIteratorBaseERKT_EUliE_EEviT1_,"a",@progbits
	.sectionflags	@""
	.align	4
.nv.constant0._ZN2at6native18elementwise_kernelILi128ELi4EZNS0_15gpu_kernel_implIZZZNS0_29binary_cross_entropy_out_cudaERKNS_6TensorES5_RKSt8optionalIS3_ElRS3_ENKUlvE_clEvENKUlvE2_clEvEUlN3c108BFloat16ESE_E_EEvRNS_18TensorIteratorBaseERKT_EUliE_EEviT1_:
	.zero		1008


//--------------------- .nv.constant2._ZN2at6native27unrolled_elementwise_kernelIZZZNS0_29binary_cross_entropy_out_cudaERKNS_6TensorES4_RKSt8optionalIS2_ElRS2_ENKUlvE_clEvENKUlvE2_clEvEUlN3c108BFloat16ESD_E_St5arrayIPcLm3EELi4E23TrivialOffsetCalculatorILi2EjESI_ILi1EjENS0_6memory12LoadWithCastILi2EEENSL_13StoreWithCastILi1EEEEEviT_T0_T2_T3_T4_T5_ --------------------------
	.section	.nv.constant2._ZN2at6native27unrolled_elementwise_kernelIZZZNS0_29binary_cross_entropy_out_cudaERKNS_6TensorES4_RKSt8optionalIS2_ElRS2_ENKUlvE_clEvENKUlvE2_clEvEUlN3c108BFloat16ESD_E_St5arrayIPcLm3EELi4E23TrivialOffsetCalculatorILi2EjESI_ILi1EjENS0_6memory12LoadWithCastILi2EEENSL_13StoreWithCastILi1EEEEEviT_T0_T2_T3_T4_T5_,"a",@progbits
	.sectionflags	@""
	.align	4
.nv.constant2._ZN2at6native27unrolled_elementwise_kernelIZZZNS0_29binary_cross_entropy_out_cudaERKNS_6TensorES4_RKSt8optionalIS2_ElRS2_ENKUlvE_clEvENKUlvE2_clEvEUlN3c108BFloat16ESD_E_St5arrayIPcLm3EELi4E23TrivialOffsetCalculatorILi2EjESI_ILi1EjENS0_6memory12LoadWithCastILi2EEENSL_13StoreWithCastILi1EEEEEviT_T0_T2_T3_T4_T5_:
        /*0000*/ 	.byte	0x00, 0x00, 0x00, 0xf0, 0xff, 0xff, 0x0f, 0x38


//--------------------- .nv.constant0._ZN2at6native27unrolled_elementwise_kernelIZZZNS0_29binary_cross_entropy_out_cudaERKNS_6TensorES4_RKSt8optionalIS2_ElRS2_ENKUlvE_clEvENKUlvE2_clEvEUlN3c108BFloat16ESD_E_St5arrayIPcLm3EELi4E23TrivialOffsetCalculatorILi2EjESI_ILi1EjENS0_6memory12LoadWithCastILi2EEENSL_13StoreWithCastILi1EEEEEviT_T0_T2_T3_T4_T5_ --------------------------
	.section	.nv.constant0._ZN2at6native27unrolled_elementwise_kernelIZZZNS0_29binary_cross_entropy_out_cudaERKNS_6TensorES4_RKSt8optionalIS2_ElRS2_ENKUlvE_clEvENKUlvE2_clEvEUlN3c108BFloat16ESD_E_St5arrayIPcLm3EELi4E23TrivialOffsetCalculatorILi2EjESI_ILi1EjENS0_6memory12LoadWithCastILi2EEENSL_13StoreWithCastILi1EEEEEviT_T0_T2_T3_T4_T5_,"a",@progbits
	.sectionflags	@""
	.align	4
.nv.constant0._ZN2at6native27unrolled_elementwise_kernelIZZZNS0_29binary_cross_entropy_out_cudaERKNS_6TensorES4_RKSt8optionalIS2_ElRS2_ENKUlvE_clEvENKUlvE2_clEvEUlN3c108BFloat16ESD_E_St5arrayIPcLm3EELi4E23TrivialOffsetCalculatorILi2EjESI_ILi1EjENS0_6memory12LoadWithCastILi2EEENSL_13StoreWithCastILi1EEEEEviT_T0_T2_T3_T4_T5_:
	.zero		408


//--------------------- .nv.constant0._ZN2at6native18elementwise_kernelILi128ELi4EZNS0_22gpu_kernel_impl_nocastIZZZNS0_29binary_cross_entropy_out_cudaERKNS_6TensorES5_RKSt8optionalIS3_ElRS3_ENKUlvE_clEvENKUlvE2_clEvEUlN3c108BFloat16ESE_E_EEvRNS_18TensorIteratorBaseERKT_EUliE_EEviT1_ --------------------------
	.section	.nv.constant0._ZN2at6native18elementwise_kernelILi128ELi4EZNS0_22gpu_kernel_impl_nocastIZZZNS0_29binary_cross_entropy_out_cudaERKNS_6TensorES5_RKSt8optionalIS3_ElRS3_ENKUlvE_clEvENKUlvE2_clEvEUlN3c108BFloat16ESE_E_EEvRNS_18TensorIteratorBaseERKT_EUliE_EEviT1_,"a",@progbits
	.sectionflags	@""
	.align	4
.nv.constant0._ZN2at6native18elementwise_kernelILi128ELi4EZNS0_22gpu_kernel_impl_nocastIZZZNS0_29binary_cross_entropy_out_cudaERKNS_6TensorES5_RKSt8optionalIS3_ElRS3_ENKUlvE_clEvENKUlvE2_clEvEUlN3c108BFloat16ESE_E_EEvRNS_18TensorIteratorBaseERKT_EUliE_EEviT1_:
	.zero		1008


//--------------------- .nv.constant0._ZN2at6native27unrolled_elementwise_kernelIZZZNS0_29binary_cross_entropy_out_cudaERKNS_6TensorES4_RKSt8optionalIS2_ElRS2_ENKUlvE_clEvENKUlvE2_clEvEUlN3c108BFloat16ESD_E_St5arrayIPcLm3EELi4E23TrivialOffsetCalculatorILi2EjESI_ILi1EjENS0_6memory15LoadWithoutCastENSL_16StoreWithoutCastEEEviT_T0_T2_T3_T4_T5_ --------------------------
	.section	.nv.constant0._ZN2at6native27unrolled_elementwise_kernelIZZZNS0_29binary_cross_entropy_out_cudaERKNS_6TensorES4_RKSt8optionalIS2_ElRS2_ENKUlvE_clEvENKUlvE2_clEvEUlN3c108BFloat16ESD_E_St5arrayIPcLm3EELi4E23TrivialOffsetCalculatorILi2EjESI_ILi1EjENS0_6memory15LoadWithoutCastENSL_16StoreWithoutCastEEEviT_T0_T2_T3_T4_T5_,"a",@progbits
	.sectionflags	@""
	.align	4
.nv.constant0._ZN2at6native27unrolled_elementwise_kernelIZZZNS0_29binary_cross_entropy_out_cudaERKNS_6TensorES4_RKSt8optionalIS2_ElRS2_ENKUlvE_clEvENKUlvE2_clEvEUlN3c108BFloat16ESD_E_St5arrayIPcLm3EELi4E23TrivialOffsetCalculatorILi2EjESI_ILi1EjENS0_6memory15LoadWithoutCastENSL_16StoreWithoutCastEEEviT_T0_T2_T3_T4_T5_:
	.zero		388


//--------------------- .nv.constant0._ZN2at6native29vectorized_elementwise_kernelILi2EZZZNS0_29binary_cross_entropy_out_cudaERKNS_6TensorES4_RKSt8optionalIS2_ElRS2_ENKUlvE_clEvENKUlvE2_clEvEUlN3c108BFloat16ESD_E_St5arrayIPcLm3EEEEviT0_T1_ --------------------------
	.section	.nv.constant0._ZN2at6native29vectorized_elementwise_kernelILi2EZZZNS0_29binary_cross_entropy_out_cudaERKNS_6TensorES4_RKSt8optionalIS2_ElRS2_ENKUlvE_clEvENKUlvE2_clEvEUlN3c108BFloat16ESD_E_St5arrayIPcLm3EEEEviT0_T1_,"a",@progbits
	.sectionflags	@""
	.align	4
.nv.constant0._ZN2at6native29vectorized_elementwise_kernelILi2EZZZNS0_29binary_cross_entropy_out_cudaERKNS_6TensorES4_RKSt8optionalIS2_ElRS2_ENKUlvE_clEvENKUlvE2_clEvEUlN3c108BFloat16ESD_E_St5arrayIPcLm3EEEEviT0_T1_:
	.zero		384


//--------------------- .nv.constant0._ZN2at6native29vectorized_elementwise_kernelILi4EZZZNS0_29binary_cross_entropy_out_cudaERKNS_6TensorES4_RKSt8optionalIS2_ElRS2_ENKUlvE_clEvENKUlvE2_clEvEUlN3c108BFloat16ESD_E_St5arrayIPcLm3EEEEviT0_T1_ --------------------------
	.section	.nv.constant0._ZN2at6native29vectorized_elementwise_kernelILi4EZZZNS0_29binary_cross_entropy_out_cudaERKNS_6TensorES4_RKSt8optionalIS2_ElRS2_ENKUlvE_clEvENKUlvE2_clEvEUlN3c108BFloat16ESD_E_St5arrayIPcLm3EEEEviT0_T1_,"a",@progbits
	.sectionflags	@""
	.align	4
.nv.constant0._ZN2at6native29vectorized_elementwise_kernelILi4EZZZNS0_29binary_cross_entropy_out_cudaERKNS_6TensorES4_RKSt8optionalIS2_ElRS2_ENKUlvE_clEvENKUlvE2_clEvEUlN3c108BFloat16ESD_E_St5arrayIPcLm3EEEEviT0_T1_:
	.zero		384


//--------------------- .nv.constant0._ZN2at6native29vectorized_elementwise_kernelILi8EZZZNS0_29binary_cross_entropy_out_cudaERKNS_6TensorES4_RKSt8optionalIS2_ElRS2_ENKUlvE_clEvENKUlvE2_clEvEUlN3c108BFloat16ESD_E_St5arrayIPcLm3EEEEviT0_T1_ --------------------------
	.section	.nv.constant0._ZN2at6native29vectorized_elementwise_kernelILi8EZZZNS0_29binary_cross_entropy_out_cudaERKNS_6TensorES4_RKSt8optionalIS2_ElRS2_ENKUlvE_clEvENKUlvE2_clEvEUlN3c108BFloat16ESD_E_St5arrayIPcLm3EEEEviT0_T1_,"a",@progbits
	.sectionflags	@""
	.align	4
.nv.constant0._ZN2at6native29vectorized_elementwise_kernelILi8EZZZNS0_29binary_cross_entropy_out_cudaERKNS_6TensorES4_RKSt8optionalIS2_ElRS2_ENKUlvE_clEvENKUlvE2_clEvEUlN3c108BFloat16ESD_E_St5arrayIPcLm3EEEEviT0_T1_:
	.zero		384


//--------------------- .nv.constant2._ZN2at6native18elementwise_kernelILi128ELi4EZNS0_15gpu_kernel_implIZZZNS0_29binary_cross_entropy_out_cudaERKNS_6TensorES5_RKSt8optionalIS3_ElRS3_ENKUlvE_clEvENKUlvE1_clEvEUlN3c104HalfESE_E_EEvRNS_18TensorIteratorBaseERKT_EUliE_EEviT1_ --------------------------
	.section	.nv.constant2._ZN2at6native18elementwise_kernelILi128ELi4EZNS0_15gpu_kernel_implIZZZNS0_29binary_cross_entropy_out_cudaERKNS_6TensorES5_RKSt8optionalIS3_ElRS3_ENKUlvE_clEvENKUlvE1_clEvEUlN3c104HalfESE_E_EEvRNS_18TensorIteratorBaseERKT_EUliE_EEviT1_,"a",@progbits
	.sectionflags	@""
	.align	4
.nv.constant2._ZN2at6native18elementwise_kernelILi128ELi4EZNS0_15gpu_kernel_implIZZZNS0_29binary_cross_entropy_out_cudaERKNS_6TensorES5_RKSt8optionalIS3_ElRS3_ENKUlvE_clEvENKUlvE1_clEvEUlN3c104HalfESE_E_EEvRNS_18TensorIteratorBaseERKT_EUliE_EEviT1_:
        /*0000*/ 	.byte	0x00, 0x00, 0x00, 0xf0, 0xff, 0xff, 0x0f, 0x38


//--------------------- .nv.constant0._ZN2at6native18elementwise_kernelILi128ELi4EZNS0_15gpu_kernel_implIZZZNS0_29binary_cross_entropy_out_cudaERKNS_6TensorES5_RKSt8optionalIS3_ElRS3_ENKUlvE_clEvENKUlvE1_clEvEUlN3c104HalfESE_E_EEvRNS_18TensorIteratorBaseERKT_EUliE_EEviT1_ --------------------------
	.section	.nv.constant0._ZN2at6native18elementwise_kernelILi128ELi4EZNS0_15gpu_kernel_implIZZZNS0_29binary_cross_entropy_out_cudaERKNS_6TensorES5_RKSt8optionalIS3_ElRS3_ENKUlvE_clEvENKUlvE1_clEvEUlN3c104HalfESE_E_EEvRNS_18TensorIteratorBaseERKT_EUliE_EEviT1_,"a",@progbits
	.sectionflags	@""
	.align	4
.nv.constant0._ZN2at6native18elementwise_kernelILi128ELi4EZNS0_15gpu_kernel_implIZZZNS0_29binary_cross_entropy_out_cudaERKNS_6TensorES5_RKSt8optionalIS3_ElRS3_ENKUlvE_clEvENKUlvE1_clEvEUlN3c104HalfESE_E_EEvRNS_18TensorIteratorBaseERKT_EUliE_EEviT1_:
	.zero		1008


//--------------------- .nv.constant2._ZN2at6native27unrolled_elementwise_kernelIZZZNS0_29binary_cross_entropy_out_cudaERKNS_6TensorES4_RKSt8optionalIS2_ElRS2_ENKUlvE_clEvENKUlvE1_clEvEUlN3c104HalfESD_E_St5arrayIPcLm3EELi4E23TrivialOffsetCalculatorILi2EjESI_ILi1EjENS0_6memory12LoadWithCastILi2EEENSL_13StoreWithCastILi1EEEEEviT_T0_T2_T3_T4_T5_ --------------------------
	.section	.nv.constant2._ZN2at6native27unrolled_elementwise_kernelIZZZNS0_29binary_cross_entropy_out_cudaERKNS_6TensorES4_RKSt8optionalIS2_ElRS2_ENKUlvE_clEvENKUlvE1_clEvEUlN3c104HalfESD_E_St5arrayIPcLm3EELi4E23TrivialOffsetCalculatorILi2EjESI_ILi1EjENS0_6memory12LoadWithCastILi2EEENSL_13StoreWithCastILi1EEEEEviT_T0_T2_T3_T4_T5_,"a",@progbits
	.sectionflags	@""
	.align	4
.nv.constant2._ZN2at6native27unrolled_elementwise_kernelIZZZNS0_29binary_cross_entropy_out_cudaERKNS_6TensorES4_RKSt8optionalIS2_ElRS2_ENKUlvE_clEvENKUlvE1_clEvEUlN3c104HalfESD_E_St5arrayIPcLm3EELi4E23TrivialOffsetCalculatorILi2EjESI_ILi1EjENS0_6memory12LoadWithCastILi2EEENSL_13StoreWithCastILi1EEEEEviT_T0_T2_T3_T4_T5_:
        /*0000*/ 	.byte	0x00, 0x00, 0x00, 0xf0, 0xff, 0xff, 0x0f, 0x38


//--------------------- .nv.constant0._ZN2at6native27unrolled_elementwise_kernelIZZZNS0_29binary_cross_entropy_out_cudaERKNS_6TensorES4_RKSt8optionalIS2_ElRS2_ENKUlvE_clEvENKUlvE1_clEvEUlN3c104HalfESD_E_St5arrayIPcLm3EELi4E23TrivialOffsetCalculatorILi2EjESI_ILi1EjENS0_6memory12LoadWithCastILi2EEENSL_13StoreWithCastILi1EEEEEviT_T0_T2_T3_T4_T5_ --------------------------
	.section	.nv.constant0._ZN2at6native27unrolled_elementwise_kernelIZZZNS0_29binary_cross_entropy_out_cudaERKNS_6TensorES4_RKSt8optionalIS2_ElRS2_ENKUlvE_clEvENKUlvE1_clEvEUlN3c104HalfESD_E_St5arrayIPcLm3EELi4E23TrivialOffsetCalculatorILi2EjESI_ILi1EjENS0_6memory12LoadWithCastILi2EEENSL_13StoreWithCastILi1EEEEEviT_T0_T2_T3_T4_T5_,"a",@progbits
	.sectionflags	@""
	.align	4
.nv.constant0._ZN2at6native27unrolled_elementwise_kernelIZZZNS0_29binary_cross_entropy_out_cudaERKNS_6TensorES4_RKSt8optionalIS2_ElRS2_ENKUlvE_clEvENKUlvE1_clEvEUlN3c104HalfESD_E_St5arrayIPcLm3EELi4E23TrivialOffsetCalculatorILi2EjESI_ILi1EjENS0_6memory12LoadWithCastILi2EEENSL_13StoreWithCastILi1EEEEEviT_T0_T2_T3_T4_T5_:
	.zero		408


//--------------------- .nv.constant0._ZN2at6native18elementwise_kernelILi128ELi4EZNS0_22gpu_kernel_impl_nocastIZZZNS0_29binary_cross_entropy_out_cudaERKNS_6TensorES5_RKSt8optionalIS3_ElRS3_ENKUlvE_clEvENKUlvE1_clEvEUlN3c104HalfESE_E_EEvRNS_18TensorIteratorBaseERKT_EUliE_EEviT1_ --------------------------
	.section	.nv.constant0._ZN2at6native18elementwise_kernelILi128ELi4EZNS0_22gpu_kernel_impl_nocastIZZZNS0_29binary_cross_entropy_out_cudaERKNS_6TensorES5_RKSt8optionalIS3_ElRS3_ENKUlvE_clEvENKUlvE1_clEvEUlN3c104HalfESE_E_EEvRNS_18TensorIteratorBaseERKT_EUliE_EEviT1_,"a",@progbits
	.sectionflags	@""
	.align	4
.nv.constant0._ZN2at6native18elementwise_kernelILi128ELi4EZNS0_22gpu_kernel_impl_nocastIZZZNS0_29binary_cross_entropy_out_cudaERKNS_6TensorES5_RKSt8optionalIS3_ElRS3_ENKUlvE_clEvENKUlvE1_clEvEUlN3c104HalfESE_E_EEvRNS_18TensorIteratorBaseERKT_EUliE_EEviT1_:
	.zero		1008


//--------------------- .nv.constant0._ZN2at6native27unrolled_elementwise_kernelIZZZNS0_29binary_cross_entropy_out_cudaERKNS_6TensorES4_RKSt8optionalIS2_ElRS2_ENKUlvE_clEvENKUlvE1_clEvEUlN3c104HalfESD_E_St5arrayIPcLm3EELi4E23TrivialOffsetCalculatorILi2EjESI_ILi1EjENS0_6memory15LoadWithoutCastENSL_16StoreWithoutCastEEEviT_T0_T2_T3_T4_T5_ --------------------------
	.section	.nv.constant0._ZN2at6native27unrolled_elementwise_kernelIZZZNS0_29binary_cross_entropy_out_cudaERKNS_6TensorES4_RKSt8optionalIS2_ElRS2_ENKUlvE_clEvENKUlvE1_clEvEUlN3c104HalfESD_E_St5arrayIPcLm3EELi4E23TrivialOffsetCalculatorILi2EjESI_ILi1EjENS0_6memory15LoadWithoutCastENSL_16StoreWithoutCastEEEviT_T0_T2_T3_T4_T5_,"a",@progbits
	.sectionflags	@""
	.align	4
.nv.constant0._ZN2at6native27unrolled_elementwise_kernelIZZZNS0_29binary_cross_entropy_out_cudaERKNS_6TensorES4_RKSt8optionalIS2_ElRS2_ENKUlvE_clEvENKUlvE1_clEvEUlN3c104HalfESD_E_St5arrayIPcLm3EELi4E23TrivialOffsetCalculatorILi2EjESI_ILi1EjENS0_6memory15LoadWithoutCastENSL_16StoreWithoutCastEEEviT_T0_T2_T3_T4_T5_:
	.zero		388


//--------------------- .nv.constant0._ZN2at6native29vectorized_elementwise_kernelILi2EZZZNS0_29binary_cross_entropy_out_cudaERKNS_6TensorES4_RKSt8optionalIS2_ElRS2_ENKUlvE_clEvENKUlvE1_clEvEUlN3c104HalfESD_E_St5arrayIPcLm3EEEEviT0_T1_ --------------------------
	.section	.nv.constant0._ZN2at6native29vectorized_elementwise_kernelILi2EZZZNS0_29binary_cross_entropy_out_cudaERKNS_6TensorES4_RKSt8optionalIS2_ElRS2_ENKUlvE_clEvENKUlvE1_clEvEUlN3c104HalfESD_E_St5arrayIPcLm3EEEEviT0_T1_,"a",@progbits
	.sectionflags	@""
	.align	4
.nv.constant0._ZN2at6native29vectorized_elementwise_kernelILi2EZZZNS0_29binary_cross_entropy_out_cudaERKNS_6TensorES4_RKSt8optionalIS2_ElRS2_ENKUlvE_clEvENKUlvE1_clEvEUlN3c104HalfESD_E_St5arrayIPcLm3EEEEviT0_T1_:
	.zero		384


//--------------------- .nv.constant0._ZN2at6native29vectorized_elementwise_kernelILi4EZZZNS0_29binary_cross_entropy_out_cudaERKNS_6TensorES4_RKSt8optionalIS2_ElRS2_ENKUlvE_clEvENKUlvE1_clEvEUlN3c104HalfESD_E_St5arrayIPcLm3EEEEviT0_T1_ --------------------------
	.section	.nv.constant0._ZN2at6native29vectorized_elementwise_kernelILi4EZZZNS0_29binary_cross_entropy_out_cudaERKNS_6TensorES4_RKSt8optionalIS2_ElRS2_ENKUlvE_clEvENKUlvE1_clEvEUlN3c104HalfESD_E_St5arrayIPcLm3EEEEviT0_T1_,"a",@progbits
	.sectionflags	@""
	.align	4
.nv.constant0._ZN2at6native29vectorized_elementwise_kernelILi4EZZZNS0_29binary_cross_entropy_out_cudaERKNS_6TensorES4_RKSt8optionalIS2_ElRS2_ENKUlvE_clEvENKUlvE1_clEvEUlN3c104HalfESD_E_St5arrayIPcLm3EEEEviT0_T1_:
	.zero		384


//--------------------- .nv.constant0._ZN2at6native29vectorized_elementwise_kernelILi8EZZZNS0_29binary_cross_entropy_out_cudaERKNS_6TensorES4_RKSt8optionalIS2_ElRS2_ENKUlvE_clEvENKUlvE1_clEvEUlN3c104HalfESD_E_St5arrayIPcLm3EEEEviT0_T1_ --------------------------
	.section	.nv.constant0._ZN2at6native29vectorized_elementwise_kernelILi8EZZZNS0_29binary_cross_entropy_out_cudaERKNS_6TensorES4_RKSt8optionalIS2_ElRS2_ENKUlvE_clEvENKUlvE1_clEvEUlN3c104HalfESD_E_St5arrayIPcLm3EEEEviT0_T1_,"a",@progbits
	.sectionflags	@""
	.align	4
.nv.constant0._ZN2at6native29vectorized_elementwise_kernelILi8EZZZNS0_29binary_cross_entropy_out_cudaERKNS_6TensorES4_RKSt8optionalIS2_ElRS2_ENKUlvE_clEvENKUlvE1_clEvEUlN3c104HalfESD_E_St5arrayIPcLm3EEEEviT0_T1_:
	.zero		384


//--------------------- .nv.constant2._ZN2at6native18elementwise_kernelILi128ELi4EZNS0_15gpu_kernel_implIZZZNS0_29binary_cross_entropy_out_cudaERKNS_6TensorES5_RKSt8optionalIS3_ElRS3_ENKUlvE_clEvENKUlvE0_clEvEUlffE_EEvRNS_18TensorIteratorBaseERKT_EUliE_EEviT1_ --------------------------
	.section	.nv.constant2._ZN2at6native18elementwise_kernelILi128ELi4EZNS0_15gpu_kernel_implIZZZNS0_29binary_cross_entropy_out_cudaERKNS_6TensorES5_RKSt8optionalIS3_ElRS3_ENKUlvE_clEvENKUlvE0_clEvEUlffE_EEvRNS_18TensorIteratorBaseERKT_EUliE_EEviT1_,"a",@progbits
	.sectionflags	@""
	.align	4
.nv.constant2._ZN2at6native18elementwise_kernelILi128ELi4EZNS0_15gpu_kernel_implIZZZNS0_29binary_cross_entropy_out_cudaERKNS_6TensorES5_RKSt8optionalIS3_ElRS3_ENKUlvE_clEvENKUlvE0_clEvEUlffE_EEvRNS_18TensorIteratorBaseERKT_EUliE_EEviT1_:
        /*0000*/ 	.byte	0x00, 0x00, 0x00, 0xf0, 0xff, 0xff, 0x0f, 0x38


//--------------------- .nv.constant0._ZN2at6native18elementwise_kernelILi128ELi4EZNS0_15gpu_kernel_implIZZZNS0_29binary_cross_entropy_out_cudaERKNS_6TensorES5_RKSt8optionalIS3_ElRS3_ENKUlvE_clEvENKUlvE0_clEvEUlffE_EEvRNS_18TensorIteratorBaseERKT_EUliE_EEviT1_ --------------------------
	.section	.nv.constant0._ZN2at6native18elementwise_kernelILi128ELi4EZNS0_15gpu_kernel_implIZZZNS0_29binary_cross_entropy_out_cudaERKNS_6TensorES5_RKSt8optionalIS3_ElRS3_ENKUlvE_clEvENKUlvE0_clEvEUlffE_EEvRNS_18TensorIteratorBaseERKT_EUliE_EEviT1_,"a",@progbits
	.sectionflags	@""
	.align	4
.nv.constant0._ZN2at6native18elementwise_kernelILi128ELi4EZNS0_15gpu_kernel_implIZZZNS0_29binary_cross_entropy_out_cudaERKNS_6TensorES5_RKSt8optionalIS3_ElRS3_ENKUlvE_clEvENKUlvE0_clEvEUlffE_EEvRNS_18TensorIteratorBaseERKT_EUliE_EEviT1_:
	.zero		1008


//--------------------- .nv.constant2._ZN2at6native27unrolled_elementwise_kernelIZZZNS0_29binary_cross_entropy_out_cudaERKNS_6TensorES4_RKSt8optionalIS2_ElRS2_ENKUlvE_clEvENKUlvE0_clEvEUlffE_St5arrayIPcLm3EELi4E23TrivialOffsetCalculatorILi2EjESG_ILi1EjENS0_6memory12LoadWithCastILi2EEENSJ_13StoreWithCastILi1EEEEEviT_T0_T2_T3_T4_T5_ --------------------------
	.section	.nv.constant2._ZN2at6native27unrolled_elementwise_kernelIZZZNS0_29binary_cross_entropy_out_cudaERKNS_6TensorES4_RKSt8optionalIS2_ElRS2_ENKUlvE_clEvENKUlvE0_clEvEUlffE_St5arrayIPcLm3EELi4E23TrivialOffsetCalculatorILi2EjESG_ILi1EjENS0_6memory12LoadWithCastILi2EEENSJ_13StoreWithCastILi1EEEEEviT_T0_T2_T3_T4_T5_,"a",@progbits
	.sectionflags	@""
	.align	4
.nv.constant2._ZN2at6native27unrolled_elementwise_kernelIZZZNS0_29binary_cross_entropy_out_cudaERKNS_6TensorES4_RKSt8optionalIS2_ElRS2_ENKUlvE_clEvENKUlvE0_clEvEUlffE_St5arrayIPcLm3EELi4E23TrivialOffsetCalculatorILi2EjESG_ILi1EjENS0_6memory12LoadWithCastILi2EEENSJ_13StoreWithCastILi1EEEEEviT_T0_T2_T3_T4_T5_:
        /*0000*/ 	.byte	0x00, 0x00, 0x00, 0xf0, 0xff, 0xff, 0x0f, 0x38


//--------------------- .nv.constant0._ZN2at6native27unrolled_elementwise_kernelIZZZNS0_29binary_cross_entropy_out_cudaERKNS_6TensorES4_RKSt8optionalIS2_ElRS2_ENKUlvE_clEvENKUlvE0_clEvEUlffE_St5arrayIPcLm3EELi4E23TrivialOffsetCalculatorILi2EjESG_ILi1EjENS0_6memory12LoadWithCastILi2EEENSJ_13StoreWithCastILi1EEEEEviT_T0_T2_T3_T4_T5_ --------------------------
	.section	.nv.constant0._ZN2at6native27unrolled_elementwise_kernelIZZZNS0_29binary_cross_entropy_out_cudaERKNS_6TensorES4_RKSt8optionalIS2_ElRS2_ENKUlvE_clEvENKUlvE0_clEvEUlffE_St5arrayIPcLm3EELi4E23TrivialOffsetCalculatorILi2EjESG_ILi1EjENS0_6memory12LoadWithCastILi2EEENSJ_13StoreWithCastILi1EEEEEviT_T0_T2_T3_T4_T5_,"a",@progbits
	.sectionflags	@""
	.align	4
.nv.constant0._ZN2at6native27unrolled_elementwise_kernelIZZZNS0_29binary_cross_entropy_out_cudaERKNS_6TensorES4_RKSt8optionalIS2_ElRS2_ENKUlvE_clEvENKUlvE0_clEvEUlffE_St5arrayIPcLm3EELi4E23TrivialOffsetCalculatorILi2EjESG_ILi1EjENS0_6memory12LoadWithCastILi2EEENSJ_13StoreWithCastILi1EEEEEviT_T0_T2_T3_T4_T5_:
	.zero		408


//--------------------- .nv.constant0._ZN2at6native18elementwise_kernelILi128ELi2EZNS0_22gpu_kernel_impl_nocastIZZZNS0_29binary_cross_entropy_out_cudaERKNS_6TensorES5_RKSt8optionalIS3_ElRS3_ENKUlvE_clEvENKUlvE0_clEvEUlffE_EEvRNS_18TensorIteratorBaseERKT_EUliE_EEviT1_ --------------------------
	.section	.nv.constant0._ZN2at6native18elementwise_kernelILi128ELi2EZNS0_22gpu_kernel_impl_nocastIZZZNS0_29binary_cross_entropy_out_cudaERKNS_6TensorES5_RKSt8optionalIS3_ElRS3_ENKUlvE_clEvENKUlvE0_clEvEUlffE_EEvRNS_18TensorIteratorBaseERKT_EUliE_EEviT1_,"a",@progbits
	.sectionflags	@""
	.align	4
.nv.constant0._ZN2at6native18elementwise_kernelILi128ELi2EZNS0_22gpu_kernel_impl_nocastIZZZNS0_29binary_cross_entropy_out_cudaERKNS_6TensorES5_RKSt8optionalIS3_ElRS3_ENKUlvE_clEvENKUlvE0_clEvEUlffE_EEvRNS_18TensorIteratorBaseERKT_EUliE_EEviT1_:
	.zero		1008


//--------------------- .nv.constant0._ZN2at6native27unrolled_elementwise_kernelIZZZNS0_29binary_cross_entropy_out_cudaERKNS_6TensorES4_RKSt8optionalIS2_ElRS2_ENKUlvE_clEvENKUlvE0_clEvEUlffE_St5arrayIPcLm3EELi4E23TrivialOffsetCalculatorILi2EjESG_ILi1EjENS0_6memory15LoadWithoutCastENSJ_16StoreWithoutCastEEEviT_T0_T2_T3_T4_T5_ --------------------------
	.section	.nv.constant0._ZN2at6native27unrolled_elementwise_kernelIZZZNS0_29binary_cross_entropy_out_cudaERKNS_6TensorES4_RKSt8optionalIS2_ElRS2_ENKUlvE_clEvENKUlvE0_clEvEUlffE_St5arrayIPcLm3EELi4E23TrivialOffsetCalculatorILi2EjESG_ILi1EjENS0_6memory15LoadWithoutCastENSJ_16StoreWithoutCastEEEviT_T0_T2_T3_T4_T5_,"a",@progbits
	.sectionflags	@""
	.align	4
.nv.constant0._ZN2at6native27unrolled_elementwise_kernelIZZZNS0_29binary_cross_entropy_out_cudaERKNS_6TensorES4_RKSt8optionalIS2_ElRS2_ENKUlvE_clEvENKUlvE0_clEvEUlffE_St5arrayIPcLm3EELi4E23TrivialOffsetCalculatorILi2EjESG_ILi1EjENS0_6memory15LoadWithoutCastENSJ_16StoreWithoutCastEEEviT_T0_T2_T3_T4_T5_:
	.zero		388


//--------------------- .nv.constant0._ZN2at6native29vectorized_elementwise_kernelILi2EZZZNS0_29binary_cross_entropy_out_cudaERKNS_6TensorES4_RKSt8optionalIS2_ElRS2_ENKUlvE_clEvENKUlvE0_clEvEUlffE_St5arrayIPcLm3EEEEviT0_T1_ --------------------------
	.section	.nv.constant0._ZN2at6native29vectorized_elementwise_kernelILi2EZZZNS0_29binary_cross_entropy_out_cudaERKNS_6TensorES4_RKSt8optionalIS2_ElRS2_ENKUlvE_clEvENKUlvE0_clEvEUlffE_St5arrayIPcLm3EEEEviT0_T1_,"a",@progbits
	.sectionflags	@""
	.align	4
.nv.constant0._ZN2at6native29vectorized_elementwise_kernelILi2EZZZNS0_29binary_cross_entropy_out_cudaERKNS_6TensorES4_RKSt8optionalIS2_ElRS2_ENKUlvE_clEvENKUlvE0_clEvEUlffE_St5arrayIPcLm3EEEEviT0_T1_:
	.zero		384


//--------------------- .nv.constant0._ZN2at6native29vectorized_elementwise_kernelILi4EZZZNS0_29binary_cross_entropy_out_cudaERKNS_6TensorES4_RKSt8optionalIS2_ElRS2_ENKUlvE_clEvENKUlvE0_clEvEUlffE_St5arrayIPcLm3EEEEviT0_T1_ --------------------------
	.section	.nv.constant0._ZN2at6native29vectorized_elementwise_kernelILi4EZZZNS0_29binary_cross_entropy_out_cudaERKNS_6TensorES4_RKSt8optionalIS2_ElRS2_ENKUlvE_clEvENKUlvE0_clEvEUlffE_St5arrayIPcLm3EEEEviT0_T1_,"a",@progbits
	.sectionflags	@""
	.align	4
.nv.constant0._ZN2at6native29vectorized_elementwise_kernelILi4EZZZNS0_29binary_cross_entropy_out_cudaERKNS_6TensorES4_RKSt8optionalIS2_ElRS2_ENKUlvE_clEvENKUlvE0_clEvEUlffE_St5arrayIPcLm3EEEEviT0_T1_:
	.zero		384


//--------------------- .nv.constant0._ZN2at6native29vectorized_elementwise_kernelILi8EZZZNS0_29binary_cross_entropy_out_cudaERKNS_6TensorES4_RKSt8optionalIS2_ElRS2_ENKUlvE_clEvENKUlvE0_clEvEUlffE_St5arrayIPcLm3EEEEviT0_T1_ --------------------------
	.section	.nv.constant0._ZN2at6native29vectorized_elementwise_kernelILi8EZZZNS0_29binary_cross_entropy_out_cudaERKNS_6TensorES4_RKSt8optionalIS2_ElRS2_ENKUlvE_clEvENKUlvE0_clEvEUlffE_St5arrayIPcLm3EEEEviT0_T1_,"a",@progbits
	.sectionflags	@""
	.align	4
.nv.constant0._ZN2at6native29vectorized_elementwise_kernelILi8EZZZNS0_29binary_cross_entropy_out_cudaERKNS_6TensorES4_RKSt8optionalIS2_ElRS2_ENKUlvE_clEvENKUlvE0_clEvEUlffE_St5arrayIPcLm3EEEEviT0_T1_:
	.zero		384


//--------------------- .nv.constant2._ZN2at6native18elementwise_kernelILi128ELi4EZNS0_15gpu_kernel_implIZZZNS0_29binary_cross_entropy_out_cudaERKNS_6TensorES5_RKSt8optionalIS3_ElRS3_ENKUlvE_clEvENKUlvE_clEvEUlddE_EEvRNS_18TensorIteratorBaseERKT_EUliE_EEviT1_ --------------------------
	.section	.nv.constant2._ZN2at6native18elementwise_kernelILi128ELi4EZNS0_15gpu_kernel_implIZZZNS0_29binary_cross_entropy_out_cudaERKNS_6TensorES5_RKSt8optionalIS3_ElRS3_ENKUlvE_clEvENKUlvE_clEvEUlddE_EEvRNS_18TensorIteratorBaseERKT_EUliE_EEviT1_,"a",@progbits
	.sectionflags	@""
	.align	4
.nv.constant2._ZN2at6native18elementwise_kernelILi128ELi4EZNS0_15gpu_kernel_implIZZZNS0_29binary_cross_entropy_out_cudaERKNS_6TensorES5_RKSt8optionalIS3_ElRS3_ENKUlvE_clEvENKUlvE_clEvEUlddE_EEvRNS_18TensorIteratorBaseERKT_EUliE_EEviT1_:
        /* <DEDUP_REMOVED lines=9> */


//--------------------- .nv.constant0._ZN2at6native18elementwise_kernelILi128ELi4EZNS0_15gpu_kernel_implIZZZNS0_29binary_cross_entropy_out_cudaERKNS_6TensorES5_RKSt8optionalIS3_ElRS3_ENKUlvE_clEvENKUlvE_clEvEUlddE_EEvRNS_18TensorIteratorBaseERKT_EUliE_EEviT1_ --------------------------
	.section	.nv.constant0._ZN2at6native18elementwise_kernelILi128ELi4EZNS0_15gpu_kernel_implIZZZNS0_29binary_cross_entropy_out_cudaERKNS_6TensorES5_RKSt8optionalIS3_ElRS3_ENKUlvE_clEvENKUlvE_clEvEUlddE_EEvRNS_18TensorIteratorBaseERKT_EUliE_EEviT1_,"a",@progbits
	.sectionflags	@""
	.align	4
.nv.constant0._ZN2at6native18elementwise_kernelILi128ELi4EZNS0_15gpu_kernel_implIZZZNS0_29binary_cross_entropy_out_cudaERKNS_6TensorES5_RKSt8optionalIS3_ElRS3_ENKUlvE_clEvENKUlvE_clEvEUlddE_EEvRNS_18TensorIteratorBaseERKT_EUliE_EEviT1_:
	.zero		1008


//--------------------- .nv.constant2._ZN2at6native27unrolled_elementwise_kernelIZZZNS0_29binary_cross_entropy_out_cudaERKNS_6TensorES4_RKSt8optionalIS2_ElRS2_ENKUlvE_clEvENKUlvE_clEvEUlddE_St5arrayIPcLm3EELi4E23TrivialOffsetCalculatorILi2EjESG_ILi1EjENS0_6memory12LoadWithCastILi2EEENSJ_13StoreWithCastILi1EEEEEviT_T0_T2_T3_T4_T5_ --------------------------
	.section	.nv.constant2._ZN2at6native27unrolled_elementwise_kernelIZZZNS0_29binary_cross_entropy_out_cudaERKNS_6TensorES4_RKSt8optionalIS2_ElRS2_ENKUlvE_clEvENKUlvE_clEvEUlddE_St5arrayIPcLm3EELi4E23TrivialOffsetCalculatorILi2EjESG_ILi1EjENS0_6memory12LoadWithCastILi2EEENSJ_13StoreWithCastILi1EEEEEviT_T0_T2_T3_T4_T5_,"a",@progbits
	.sectionflags	@""
	.align	4
.nv.constant2._ZN2at6native27unrolled_elementwise_kernelIZZZNS0_29binary_cross_entropy_out_cudaERKNS_6TensorES4_RKSt8optionalIS2_ElRS2_ENKUlvE_clEvENKUlvE_clEvEUlddE_St5arrayIPcLm3EELi4E23TrivialOffsetCalculatorILi2EjESG_ILi1EjENS0_6memory12LoadWithCastILi2EEENSJ_13StoreWithCastILi1EEEEEviT_T0_T2_T3_T4_T5_:
        /* <DEDUP_REMOVED lines=9> */


//--------------------- .nv.constant0._ZN2at6native27unrolled_elementwise_kernelIZZZNS0_29binary_cross_entropy_out_cudaERKNS_6TensorES4_RKSt8optionalIS2_ElRS2_ENKUlvE_clEvENKUlvE_clEvEUlddE_St5arrayIPcLm3EELi4E23TrivialOffsetCalculatorILi2EjESG_ILi1EjENS0_6memory12LoadWithCastILi2EEENSJ_13StoreWithCastILi1EEEEEviT_T0_T2_T3_T4_T5_ --------------------------
	.section	.nv.constant0._ZN2at6native27unrolled_elementwise_kernelIZZZNS0_29binary_cross_entropy_out_cudaERKNS_6TensorES4_RKSt8optionalIS2_ElRS2_ENKUlvE_clEvENKUlvE_clEvEUlddE_St5arrayIPcLm3EELi4E23TrivialOffsetCalculatorILi2EjESG_ILi1EjENS0_6memory12LoadWithCastILi2EEENSJ_13StoreWithCastILi1EEEEEviT_T0_T2_T3_T4_T5_,"a",@progbits
	.sectionflags	@""
	.align	4
.nv.constant0._ZN2at6native27unrolled_elementwise_kernelIZZZNS0_29binary_cross_entropy_out_cudaERKNS_6TensorES4_RKSt8optionalIS2_ElRS2_ENKUlvE_clEvENKUlvE_clEvEUlddE_St5arrayIPcLm3EELi4E23TrivialOffsetCalculatorILi2EjESG_ILi1EjENS0_6memory12LoadWithCastILi2EEENSJ_13StoreWithCastILi1EEEEEviT_T0_T2_T3_T4_T5_:
	.zero		408


//--------------------- .nv.constant2._ZN2at6native18elementwise_kernelILi128ELi2EZNS0_22gpu_kernel_impl_nocastIZZZNS0_29binary_cross_entropy_out_cudaERKNS_6TensorES5_RKSt8optionalIS3_ElRS3_ENKUlvE_clEvENKUlvE_clEvEUlddE_EEvRNS_18TensorIteratorBaseERKT_EUliE_EEviT1_ --------------------------
	.section	.nv.constant2._ZN2at6native18elementwise_kernelILi128ELi2EZNS0_22gpu_kernel_impl_nocastIZZZNS0_29binary_cross_entropy_out_cudaERKNS_6TensorES5_RKSt8optionalIS3_ElRS3_ENKUlvE_clEvENKUlvE_clEvEUlddE_EEvRNS_18TensorIteratorBaseERKT_EUliE_EEviT1_,"a",@progbits
	.sectionflags	@""
	.align	4
.nv.constant2._ZN2at6native18elementwise_kernelILi128ELi2EZNS0_22gpu_kernel_impl_nocastIZZZNS0_29binary_cross_entropy_out_cudaERKNS_6TensorES5_RKSt8optionalIS3_ElRS3_ENKUlvE_clEvENKUlvE_clEvEUlddE_EEvRNS_18TensorIteratorBaseERKT_EUliE_EEviT1_:
        /* <DEDUP_REMOVED lines=9> */


//--------------------- .nv.constant0._ZN2at6native18elementwise_kernelILi128ELi2EZNS0_22gpu_kernel_impl_nocastIZZZNS0_29binary_cross_entropy_out_cudaERKNS_6TensorES5_RKSt8optionalIS3_ElRS3_ENKUlvE_clEvENKUlvE_clEvEUlddE_EEvRNS_18TensorIteratorBaseERKT_EUliE_EEviT1_ --------------------------
	.section	.nv.constant0._ZN2at6native18elementwise_kernelILi128ELi2EZNS0_22gpu_kernel_impl_nocastIZZZNS0_29binary_cross_entropy_out_cudaERKNS_6TensorES5_RKSt8optionalIS3_ElRS3_ENKUlvE_clEvENKUlvE_clEvEUlddE_EEvRNS_18TensorIteratorBaseERKT_EUliE_EEviT1_,"a",@progbits
	.sectionflags	@""
	.align	4
.nv.constant0._ZN2at6native18elementwise_kernelILi128ELi2EZNS0_22gpu_kernel_impl_nocastIZZZNS0_29binary_cross_entropy_out_cudaERKNS_6TensorES5_RKSt8optionalIS3_ElRS3_ENKUlvE_clEvENKUlvE_clEvEUlddE_EEvRNS_18TensorIteratorBaseERKT_EUliE_EEviT1_:
	.zero		1008


//--------------------- .nv.constant2._ZN2at6native27unrolled_elementwise_kernelIZZZNS0_29binary_cross_entropy_out_cudaERKNS_6TensorES4_RKSt8optionalIS2_ElRS2_ENKUlvE_clEvENKUlvE_clEvEUlddE_St5arrayIPcLm3EELi4E23TrivialOffsetCalculatorILi2EjESG_ILi1EjENS0_6memory15LoadWithoutCastENSJ_16StoreWithoutCastEEEviT_T0_T2_T3_T4_T5_ --------------------------
	.section	.nv.constant2._ZN2at6native27unrolled_elementwise_kernelIZZZNS0_29binary_cross_entropy_out_cudaERKNS_6TensorES4_RKSt8optionalIS2_ElRS2_ENKUlvE_clEvENKUlvE_clEvEUlddE_St5arrayIPcLm3EELi4E23TrivialOffsetCalculatorILi2EjESG_ILi1EjENS0_6memory15LoadWithoutCastENSJ_16StoreWithoutCastEEEviT_T0_T2_T3_T4_T5_,"a",@progbits
	.sectionflags	@""
	.align	4
.nv.constant2._ZN2at6native27unrolled_elementwise_kernelIZZZNS0_29binary_cross_entropy_out_cudaERKNS_6TensorES4_RKSt8optionalIS2_ElRS2_ENKUlvE_clEvENKUlvE_clEvEUlddE_St5arrayIPcLm3EELi4E23TrivialOffsetCalculatorILi2EjESG_ILi1EjENS0_6memory15LoadWithoutCastENSJ_16StoreWithoutCastEEEviT_T0_T2_T3_T4_T5_:
        /* <DEDUP_REMOVED lines=9> */


//--------------------- .nv.constant0._ZN2at6native27unrolled_elementwise_kernelIZZZNS0_29binary_cross_entropy_out_cudaERKNS_6TensorES4_RKSt8optionalIS2_ElRS2_ENKUlvE_clEvENKUlvE_clEvEUlddE_St5arrayIPcLm3EELi4E23TrivialOffsetCalculatorILi2EjESG_ILi1EjENS0_6memory15LoadWithoutCastENSJ_16StoreWithoutCastEEEviT_T0_T2_T3_T4_T5_ --------------------------
	.section	.nv.constant0._ZN2at6native27unrolled_elementwise_kernelIZZZNS0_29binary_cross_entropy_out_cudaERKNS_6TensorES4_RKSt8optionalIS2_ElRS2_ENKUlvE_clEvENKUlvE_clEvEUlddE_St5arrayIPcLm3EELi4E23TrivialOffsetCalculatorILi2EjESG_ILi1EjENS0_6memory15LoadWithoutCastENSJ_16StoreWithoutCastEEEviT_T0_T2_T3_T4_T5_,"a",@progbits
	.sectionflags	@""
	.align	4
.nv.constant0._ZN2at6native27unrolled_elementwise_kernelIZZZNS0_29binary_cross_entropy_out_cudaERKNS_6TensorES4_RKSt8optionalIS2_ElRS2_ENKUlvE_clEvENKUlvE_clEvEUlddE_St5arrayIPcLm3EELi4E23TrivialOffsetCalculatorILi2EjESG_ILi1EjENS0_6memory15LoadWithoutCastENSJ_16StoreWithoutCastEEEviT_T0_T2_T3_T4_T5_:
	.zero		388


//--------------------- .nv.constant2._ZN2at6native29vectorized_elementwise_kernelILi2EZZZNS0_29binary_cross_entropy_out_cudaERKNS_6TensorES4_RKSt8optionalIS2_ElRS2_ENKUlvE_clEvENKUlvE_clEvEUlddE_St5arrayIPcLm3EEEEviT0_T1_ --------------------------
	.section	.nv.constant2._ZN2at6native29vectorized_elementwise_kernelILi2EZZZNS0_29binary_cross_entropy_out_cudaERKNS_6TensorES4_RKSt8optionalIS2_ElRS2_ENKUlvE_clEvENKUlvE_clEvEUlddE_St5arrayIPcLm3EEEEviT0_T1_,"a",@progbits
	.sectionflags	@""
	.align	4
.nv.constant2._ZN2at6native29vectorized_elementwise_kernelILi2EZZZNS0_29binary_cross_entropy_out_cudaERKNS_6TensorES4_RKSt8optionalIS2_ElRS2_ENKUlvE_clEvENKUlvE_clEvEUlddE_St5arrayIPcLm3EEEEviT0_T1_:
        /* <DEDUP_REMOVED lines=9> */


//--------------------- .nv.constant0._ZN2at6native29vectorized_elementwise_kernelILi2EZZZNS0_29binary_cross_entropy_out_cudaERKNS_6TensorES4_RKSt8optionalIS2_ElRS2_ENKUlvE_clEvENKUlvE_clEvEUlddE_St5arrayIPcLm3EEEEviT0_T1_ --------------------------
	.section	.nv.constant0._ZN2at6native29vectorized_elementwise_kernelILi2EZZZNS0_29binary_cross_entropy_out_cudaERKNS_6TensorES4_RKSt8optionalIS2_ElRS2_ENKUlvE_clEvENKUlvE_clEvEUlddE_St5arrayIPcLm3EEEEviT0_T1_,"a",@progbits
	.sectionflags	@""
	.align	4
.nv.constant0._ZN2at6native29vectorized_elementwise_kernelILi2EZZZNS0_29binary_cross_entropy_out_cudaERKNS_6TensorES4_RKSt8optionalIS2_ElRS2_ENKUlvE_clEvENKUlvE_clEvEUlddE_St5arrayIPcLm3EEEEviT0_T1_:
	.zero		384


//--------------------- .nv.constant2._ZN2at6native29vectorized_elementwise_kernelILi4EZZZNS0_29binary_cross_entropy_out_cudaERKNS_6TensorES4_RKSt8optionalIS2_ElRS2_ENKUlvE_clEvENKUlvE_clEvEUlddE_St5arrayIPcLm3EEEEviT0_T1_ --------------------------
	.section	.nv.constant2._ZN2at6native29vectorized_elementwise_kernelILi4EZZZNS0_29binary_cross_entropy_out_cudaERKNS_6TensorES4_RKSt8optionalIS2_ElRS2_ENKUlvE_clEvENKUlvE_clEvEUlddE_St5arrayIPcLm3EEEEviT0_T1_,"a",@progbits
	.sectionflags	@""
	.align	4
.nv.constant2._ZN2at6native29vectorized_elementwise_kernelILi4EZZZNS0_29binary_cross_entropy_out_cudaERKNS_6TensorES4_RKSt8optionalIS2_ElRS2_ENKUlvE_clEvENKUlvE_clEvEUlddE_St5arrayIPcLm3EEEEviT0_T1_:
        /* <DEDUP_REMOVED lines=9> */


//--------------------- .nv.constant0._ZN2at6native29vectorized_elementwise_kernelILi4EZZZNS0_29binary_cross_entropy_out_cudaERKNS_6TensorES4_RKSt8optionalIS2_ElRS2_ENKUlvE_clEvENKUlvE_clEvEUlddE_St5arrayIPcLm3EEEEviT0_T1_ --------------------------
	.section	.nv.constant0._ZN2at6native29vectorized_elementwise_kernelILi4EZZZNS0_29binary_cross_entropy_out_cudaERKNS_6TensorES4_RKSt8optionalIS2_ElRS2_ENKUlvE_clEvENKUlvE_clEvEUlddE_St5arrayIPcLm3EEEEviT0_T1_,"a",@progbits
	.sectionflags	@""
	.align	4
.nv.constant0._ZN2at6native29vectorized_elementwise_kernelILi4EZZZNS0_29binary_cross_entropy_out_cudaERKNS_6TensorES4_RKSt8optionalIS2_ElRS2_ENKUlvE_clEvENKUlvE_clEvEUlddE_St5arrayIPcLm3EEEEviT0_T1_:
	.zero		384


//--------------------- .nv.constant0._ZN2at6native29vectorized_elementwise_kernelILi8EZZZNS0_29binary_cross_entropy_out_cudaERKNS_6TensorES4_RKSt8optionalIS2_ElRS2_ENKUlvE_clEvENKUlvE_clEvEUlddE_St5arrayIPcLm3EEEEviT0_T1_ --------------------------
	.section	.nv.constant0._ZN2at6native29vectorized_elementwise_kernelILi8EZZZNS0_29binary_cross_entropy_out_cudaERKNS_6TensorES4_RKSt8optionalIS2_ElRS2_ENKUlvE_clEvENKUlvE_clEvEUlddE_St5arrayIPcLm3EEEEviT0_T1_,"a",@progbits
	.sectionflags	@""
	.align	4
.nv.constant0._ZN2at6native29vectorized_elementwise_kernelILi8EZZZNS0_29binary_cross_entropy_out_cudaERKNS_6TensorES4_RKSt8optionalIS2_ElRS2_ENKUlvE_clEvENKUlvE_clEvEUlddE_St5arrayIPcLm3EEEEviT0_T1_:
	.zero		384


//--------------------- .nv.constant2._ZN2at6native18elementwise_kernelILi128ELi4EZNS0_15gpu_kernel_implIZZZN37_INTERNAL_cee6930f_7_Loss_cu_5b0651e139_GLOBAL__N__cee6930f_7_Loss_cu_5b0651e140binary_cross_entropy_backward_out_kernelERNS_6TensorERKS5_S8_S8_ENKUlvE_clEvENKUlvE2_clEvEUlN3c108BFloat16ESC_SC_E_EEvRNS_18TensorIteratorBaseERKT_EUliE_EEviT1_ --------------------------
	.section	.nv.constant2._ZN2at6native18elementwise_kernelILi128ELi4EZNS0_15gpu_kernel_implIZZZN37_INTERNAL_cee6930f_7_Loss_cu_5b0651e139_GLOBAL__N__cee6930f_7_Loss_cu_5b0651e140binary_cross_entropy_backward_out_kernelERNS_6TensorERKS5_S8_S8_ENKUlvE_clEvENKUlvE2_clEvEUlN3c108BFloat16ESC_SC_E_EEvRNS_18TensorIteratorBaseERKT_EUliE_EEviT1_,"a",@progbits
	.sectionflags	@""
	.align	4
.nv.constant2._ZN2at6native18elementwise_kernelILi128ELi4EZNS0_15gpu_kernel_implIZZZN37_INTERNAL_cee6930f_7_Loss_cu_5b0651e139_GLOBAL__N__cee6930f_7_Loss_cu_5b0651e140binary_cross_entropy_backward_out_kernelERNS_6TensorERKS5_S8_S8_ENKUlvE_clEvENKUlvE2_clEvEUlN3c108BFloat16ESC_SC_E_EEvRNS_18TensorIteratorBaseERKT_EUliE_EEviT1_:
        /*0000*/ 	.byte	0x00, 0x00, 0x00, 0xf0, 0xff, 0xff, 0x0f, 0x38


//--------------------- .nv.constant0._ZN2at6native18elementwise_kernelILi128ELi4EZNS0_15gpu_kernel_implIZZZN37_INTERNAL_cee6930f_7_Loss_cu_5b0651e139_GLOBAL__N__cee6930f_7_Loss_cu_5b0651e140binary_cross_entropy_backward_out_kernelERNS_6TensorERKS5_S8_S8_ENKUlvE_clEvENKUlvE2_clEvEUlN3c108BFloat16ESC_SC_E_EEvRNS_18TensorIteratorBaseERKT_EUliE_EEviT1_ --------------------------
	.section	.nv.constant0._ZN2at6native18elementwise_kernelILi128ELi4EZNS0_15gpu_kernel_implIZZZN37_INTERNAL_cee6930f_7_Loss_cu_5b0651e139_GLOBAL__N__cee6930f_7_Loss_cu_5b0651e140binary_cross_entropy_backward_out_kernelERNS_6TensorERKS5_S8_S8_ENKUlvE_clEvENKUlvE2_clEvEUlN3c108BFloat16ESC_SC_E_EEvRNS_18TensorIteratorBaseERKT_EUliE_EEviT1_,"a",@progbits
	.sectionflags	@""
	.align	4
.nv.constant0._ZN2at6native18elementwise_kernelILi128ELi4EZNS0_15gpu_kernel_implIZZZN37_INTERNAL_cee6930f_7_Loss_cu_5b0651e139_GLOBAL__N__cee6930f_7_Loss_cu_5b0651e140binary_cross_entropy_backward_out_kernelERNS_6TensorERKS5_S8_S8_ENKUlvE_clEvENKUlvE2_clEvEUlN3c108BFloat16ESC_SC_E_EEvRNS_18TensorIteratorBaseERKT_EUliE_EEviT1_:
	.zero		1112


//--------------------- .nv.constant2._ZN2at6native27unrolled_elementwise_kernelIZZZN37_INTERNAL_cee6930f_7_Loss_cu_5b0651e139_GLOBAL__N__cee6930f_7_Loss_cu_5b0651e140binary_cross_entropy_backward_out_kernelERNS_6TensorERKS4_S7_S7_ENKUlvE_clEvENKUlvE2_clEvEUlN3c108BFloat16ESB_SB_E_St5arrayIPcLm4EELi4E23TrivialOffsetCalculatorILi3EjESG_ILi1EjENS0_6memory12LoadWithCastILi3EEENSJ_13StoreWithCastILi1EEEEEviT_T0_T2_T3_T4_T5_ --------------------------
	.section	.nv.constant2._ZN2at6native27unrolled_elementwise_kernelIZZZN37_INTERNAL_cee6930f_7_Loss_cu_5b0651e139_GLOBAL__N__cee6930f_7_Loss_cu_5b0651e140binary_cross_entropy_backward_out_kernelERNS_6TensorERKS4_S7_S7_ENKUlvE_clEvENKUlvE2_clEvEUlN3c108BFloat16ESB_SB_E_St5arrayIPcLm4EELi4E23TrivialOffsetCalculatorILi3EjESG_ILi1EjENS0_6memory12LoadWithCastILi3EEENSJ_13StoreWithCastILi1EEEEEviT_T0_T2_T3_T4_T5_,"a",@progbits
	.sectionflags	@""
	.align	4
.nv.constant2._ZN2at6native27unrolled_elementwise_kernelIZZZN37_INTERNAL_cee6930f_7_Loss_cu_5b0651e139_GLOBAL__N__cee6930f_7_Loss_cu_5b0651e140binary_cross_entropy_backward_out_kernelERNS_6TensorERKS4_S7_S7_ENKUlvE_clEvENKUlvE2_clEvEUlN3c108BFloat16ESB_SB_E_St5arrayIPcLm4EELi4E23TrivialOffsetCalculatorILi3EjESG_ILi1EjENS0_6memory12LoadWithCastILi3EEENSJ_13StoreWithCastILi1EEEEEviT_T0_T2_T3_T4_T5_:
        /*0000*/ 	.byte	0x00, 0x00, 0x00, 0xf0, 0xff, 0xff, 0x0f, 0x38


//--------------------- .nv.constant0._ZN2at6native27unrolled_elementwise_kernelIZZZN37_INTERNAL_cee6930f_7_Loss_cu_5b0651e139_GLOBAL__N__cee6930f_7_Loss_cu_5b0651e140binary_cross_entropy_backward_out_kernelERNS_6TensorERKS4_S7_S7_ENKUlvE_clEvENKUlvE2_clEvEUlN3c108BFloat16ESB_SB_E_St5arrayIPcLm4EELi4E23TrivialOffsetCalculatorILi3EjESG_ILi1EjENS0_6memory12LoadWithCastILi3EEENSJ_13StoreWithCastILi1EEEEEviT_T0_T2_T3_T4_T5_ --------------------------
	.section	.nv.constant0._ZN2at6native27unrolled_elementwise_kernelIZZZN37_INTERNAL_cee6930f_7_Loss_cu_5b0651e139_GLOBAL__N__cee6930f_7_Loss_cu_5b0651e140binary_cross_entropy_backward_out_kernelERNS_6TensorERKS4_S7_S7_ENKUlvE_clEvENKUlvE2_clEvEUlN3c108BFloat16ESB_SB_E_St5arrayIPcLm4EELi4E23TrivialOffsetCalculatorILi3EjESG_ILi1EjENS0_6memory12LoadWithCastILi3EEENSJ_13StoreWithCastILi1EEEEEviT_T0_T2_T3_T4_T5_,"a",@progbits
	.sectionflags	@""
	.align	4
.nv.constant0._ZN2at6native27unrolled_elementwise_kernelIZZZN37_INTERNAL_cee6930f_7_Loss_cu_5b0651e139_GLOBAL__N__cee6930f_7_Loss_cu_5b0651e140binary_cross_entropy_backward_out_kernelERNS_6TensorERKS4_S7_S7_ENKUlvE_clEvENKUlvE2_clEvEUlN3c108BFloat16ESB_SB_E_St5arrayIPcLm4EELi4E23TrivialOffsetCalculatorILi3EjESG_ILi1EjENS0_6memory12LoadWithCastILi3EEENSJ_13StoreWithCastILi1EEEEEviT_T0_T2_T3_T4_T5_:
	.zero		420


//--------------------- .nv.constant0._ZN2at6native18elementwise_kernelILi128ELi4EZNS0_22gpu_kernel_impl_nocastIZZZN37_INTERNAL_cee6930f_7_Loss_cu_5b0651e139_GLOBAL__N__cee6930f_7_Loss_cu_5b0651e140binary_cross_entropy_backward_out_kernelERNS_6TensorERKS5_S8_S8_ENKUlvE_clEvENKUlvE2_clEvEUlN3c108BFloat16ESC_SC_E_EEvRNS_18TensorIteratorBaseERKT_EUliE_EEviT1_ --------------------------
	.section	.nv.constant0._ZN2at6native18elementwise_kernelILi128ELi4EZNS0_22gpu_kernel_impl_nocastIZZZN37_INTERNAL_cee6930f_7_Loss_cu_5b0651e139_GLOBAL__N__cee6930f_7_Loss_cu_5b0651e140binary_cross_entropy_backward_out_kernelERNS_6TensorERKS5_S8_S8_ENKUlvE_clEvENKUlvE2_clEvEUlN3c108BFloat16ESC_SC_E_EEvRNS_18TensorIteratorBaseERKT_EUliE_EEviT1_,"a",@progbits
	.sectionflags	@""
	.align	4
.nv.constant0._ZN2at6native18elementwise_kernelILi128ELi4EZNS0_22gpu_kernel_impl_nocastIZZZN37_INTERNAL_cee6930f_7_Loss_cu_5b0651e139_GLOBAL__N__cee6930f_7_Loss_cu_5b0651e140binary_cross_entropy_backward_out_kernelERNS_6TensorERKS5_S8_S8_ENKUlvE_clEvENKUlvE2_clEvEUlN3c108BFloat16ESC_SC_E_EEvRNS_18TensorIteratorBaseERKT_EUliE_EEviT1_:
	.zero		1112


//--------------------- .nv.constant0._ZN2at6native27unrolled_elementwise_kernelIZZZN37_INTERNAL_cee6930f_7_Loss_cu_5b0651e139_GLOBAL__N__cee6930f_7_Loss_cu_5b0651e140binary_cross_entropy_backward_out_kernelERNS_6TensorERKS4_S7_S7_ENKUlvE_clEvENKUlvE2_clEvEUlN3c108BFloat16ESB_SB_E_St5arrayIPcLm4EELi4E23TrivialOffsetCalculatorILi3EjESG_ILi1EjENS0_6memory15LoadWithoutCastENSJ_16StoreWithoutCastEEEviT_T0_T2_T3_T4_T5_ --------------------------
	.section	.nv.constant0._ZN2at6native27unrolled_elementwise_kernelIZZZN37_INTERNAL_cee6930f_7_Loss_cu_5b0651e139_GLOBAL__N__cee6930f_7_Loss_cu_5b0651e140binary_cross_entropy_backward_out_kernelERNS_6TensorERKS4_S7_S7_ENKUlvE_clEvENKUlvE2_clEvEUlN3c108BFloat16ESB_SB_E_St5arrayIPcLm4EELi4E23TrivialOffsetCalculatorILi3EjESG_ILi1EjENS0_6memory15LoadWithoutCastENSJ_16StoreWithoutCastEEEviT_T0_T2_T3_T4_T5_,"a",@progbits
	.sectionflags	@""
	.align	4
.nv.constant0._ZN2at6native27unrolled_elementwise_kernelIZZZN37_INTERNAL_cee6930f_7_Loss_cu_5b0651e139_GLOBAL__N__cee6930f_7_Loss_cu_5b0651e140binary_cross_entropy_backward_out_kernelERNS_6TensorERKS4_S7_S7_ENKUlvE_clEvENKUlvE2_clEvEUlN3c108BFloat16ESB_SB_E_St5arrayIPcLm4EELi4E23TrivialOffsetCalculatorILi3EjESG_ILi1EjENS0_6memory15LoadWithoutCastENSJ_16StoreWithoutCastEEEviT_T0_T2_T3_T4_T5_:
	.zero		396


//--------------------- .nv.constant0._ZN2at6native29vectorized_elementwise_kernelILi2EZZZN37_INTERNAL_cee6930f_7_Loss_cu_5b0651e139_GLOBAL__N__cee6930f_7_Loss_cu_5b0651e140binary_cross_entropy_backward_out_kernelERNS_6TensorERKS4_S7_S7_ENKUlvE_clEvENKUlvE2_clEvEUlN3c108BFloat16ESB_SB_E_St5arrayIPcLm4EEEEviT0_T1_ --------------------------
	.section	.nv.constant0._ZN2at6native29vectorized_elementwise_kernelILi2EZZZN37_INTERNAL_cee6930f_7_Loss_cu_5b0651e139_GLOBAL__N__cee6930f_7_Loss_cu_5b0651e140binary_cross_entropy_backward_out_kernelERNS_6TensorERKS4_S7_S7_ENKUlvE_clEvENKUlvE2_clEvEUlN3c108BFloat16ESB_SB_E_St5arrayIPcLm4EEEEviT0_T1_,"a",@progbits
	.sectionflags	@""
	.align	4
.nv.constant0._ZN2at6native29vectorized_elementwise_kernelILi2EZZZN37_INTERNAL_cee6930f_7_Loss_cu_5b0651e139_GLOBAL__N__cee6930f_7_Loss_cu_5b0651e140binary_cross_entropy_backward_out_kernelERNS_6TensorERKS4_S7_S7_ENKUlvE_clEvENKUlvE2_clEvEUlN3c108BFloat16ESB_SB_E_St5arrayIPcLm4EEEEviT0_T1_:
	.zero		392


//--------------------- .nv.constant0._ZN2at6native29vectorized_elementwise_kernelILi4EZZZN37_INTERNAL_cee6930f_7_Loss_cu_5b0651e139_GLOBAL__N__cee6930f_7_Loss_cu_5b0651e140binary_cross_entropy_backward_out_kernelERNS_6TensorERKS4_S7_S7_ENKUlvE_clEvENKUlvE2_clEvEUlN3c108BFloat16ESB_SB_E_St5arrayIPcLm4EEEEviT0_T1_ --------------------------
	.section	.nv.constant0._ZN2at6native29vectorized_elementwise_kernelILi4EZZZN37_INTERNAL_cee6930f_7_Loss_cu_5b0651e139_GLOBAL__N__cee6930f_7_Loss_cu_5b0651e140binary_cross_entropy_backward_out_kernelERNS_6TensorERKS4_S7_S7_ENKUlvE_clEvENKUlvE2_clEvEUlN3c108BFloat16ESB_SB_E_St5arrayIPcLm4EEEEviT0_T1_,"a",@progbits
	.sectionflags	@""
	.align	4
.nv.constant0._ZN2at6native29vectorized_elementwise_kernelILi4EZZZN37_INTERNAL_cee6930f_7_Loss_cu_5b0651e139_GLOBAL__N__cee6930f_7_Loss_cu_5b0651e140binary_cross_entropy_backward_out_kernelERNS_6TensorERKS4_S7_S7_ENKUlvE_clEvENKUlvE2_clEvEUlN3c108BFloat16ESB_SB_E_St5arrayIPcLm4EEEEviT0_T1_:
	.zero		392


//--------------------- .nv.constant0._ZN2at6native29vectorized_elementwise_kernelILi8EZZZN37_INTERNAL_cee6930f_7_Loss_cu_5b0651e139_GLOBAL__N__cee6930f_7_Loss_cu_5b0651e140binary_cross_entropy_backward_out_kernelERNS_6TensorERKS4_S7_S7_ENKUlvE_clEvENKUlvE2_clEvEUlN3c108BFloat16ESB_SB_E_St5arrayIPcLm4EEEEviT0_T1_ --------------------------
	.section	.nv.constant0._ZN2at6native29vectorized_elementwise_kernelILi8EZZZN37_INTERNAL_cee6930f_7_Loss_cu_5b0651e139_GLOBAL__N__cee6930f_7_Loss_cu_5b0651e140binary_cross_entropy_backward_out_kernelERNS_6TensorERKS4_S7_S7_ENKUlvE_clEvENKUlvE2_clEvEUlN3c108BFloat16ESB_SB_E_St5arrayIPcLm4EEEEviT0_T1_,"a",@progbits
	.sectionflags	@""
	.align	4
.nv.constant0._ZN2at6native29vectorized_elementwise_kernelILi8EZZZN37_INTERNAL_cee6930f_7_Loss_cu_5b0651e139_GLOBAL__N__cee6930f_7_Loss_cu_5b0651e140binary_cross_entropy_backward_out_kernelERNS_6TensorERKS4_S7_S7_ENKUlvE_clEvENKUlvE2_clEvEUlN3c108BFloat16ESB_SB_E_St5arrayIPcLm4EEEEviT0_T1_:
	.zero		392


//--------------------- .nv.constant2._ZN2at6native18elementwise_kernelILi128ELi4EZNS0_15gpu_kernel_implIZZZN37_INTERNAL_cee6930f_7_Loss_cu_5b0651e139_GLOBAL__N__cee6930f_7_Loss_cu_5b0651e140binary_cross_entropy_backward_out_kernelERNS_6TensorERKS5_S8_S8_ENKUlvE_clEvENKUlvE1_clEvEUlN3c104HalfESC_SC_E_EEvRNS_18TensorIteratorBaseERKT_EUliE_EEviT1_ --------------------------
	.section	.nv.constant2._ZN2at6native18elementwise_kernelILi128ELi4EZNS0_15gpu_kernel_implIZZZN37_INTERNAL_cee6930f_7_Loss_cu_5b0651e139_GLOBAL__N__cee6930f_7_Loss_cu_5b0651e140binary_cross_entropy_backward_out_kernelERNS_6TensorERKS5_S8_S8_ENKUlvE_clEvENKUlvE1_clEvEUlN3c104HalfESC_SC_E_EEvRNS_18TensorIteratorBaseERKT_EUliE_EEviT1_,"a",@progbits
	.sectionflags	@""
	.align	4
.nv.constant2._ZN2at6native18elementwise_kernelILi128ELi4EZNS0_15gpu_kernel_implIZZZN37_INTERNAL_cee6930f_7_Loss_cu_5b0651e139_GLOBAL__N__cee6930f_7_Loss_cu_5b0651e140binary_cross_entropy_backward_out_kernelERNS_6TensorERKS5_S8_S8_ENKUlvE_clEvENKUlvE1_clEvEUlN3c104HalfESC_SC_E_EEvRNS_18TensorIteratorBaseERKT_EUliE_EEviT1_:
        /*0000*/ 	.byte	0x00, 0x00, 0x00, 0xf0, 0xff, 0xff, 0x0f, 0x38


//--------------------- .nv.constant0._ZN2at6native18elementwise_kernelILi128ELi4EZNS0_15gpu_kernel_implIZZZN37_INTERNAL_cee6930f_7_Loss_cu_5b0651e139_GLOBAL__N__cee6930f_7_Loss_cu_5b0651e140binary_cross_entropy_backward_out_kernelERNS_6TensorERKS5_S8_S8_ENKUlvE_clEvENKUlvE1_clEvEUlN3c104HalfESC_SC_E_EEvRNS_18TensorIteratorBaseERKT_EUliE_EEviT1_ --------------------------
	.section	.nv.constant0._ZN2at6native18elementwise_kernelILi128ELi4EZNS0_15gpu_kernel_implIZZZN37_INTERNAL_cee6930f_7_Loss_cu_5b0651e139_GLOBAL__N__cee6930f_7_Loss_cu_5b0651e140binary_cross_entropy_backward_out_kernelERNS_6TensorERKS5_S8_S8_ENKUlvE_clEvENKUlvE1_clEvEUlN3c104HalfESC_SC_E_EEvRNS_18TensorIteratorBaseERKT_EUliE_EEviT1_,"a",@progbits
	.sectionflags	@""
	.align	4
.nv.constant0._ZN2at6native18elementwise_kernelILi128ELi4EZNS0_15gpu_kernel_implIZZZN37_INTERNAL_cee6930f_7_Loss_cu_5b0651e139_GLOBAL__N__cee6930f_7_Loss_cu_5b0651e140binary_cross_entropy_backward_out_kernelERNS_6TensorERKS5_S8_S8_ENKUlvE_clEvENKUlvE1_clEvEUlN3c104HalfESC_SC_E_EEvRNS_18TensorIteratorBaseERKT_EUliE_EEviT1_:
	.zero		1112


//--------------------- .nv.constant2._ZN2at6native27unrolled_elementwise_kernelIZZZN37_INTERNAL_cee6930f_7_Loss_cu_5b0651e139_GLOBAL__N__cee6930f_7_Loss_cu_5b0651e140binary_cross_entropy_backward_out_kernelERNS_6TensorERKS4_S7_S7_ENKUlvE_clEvENKUlvE1_clEvEUlN3c104HalfESB_SB_E_St5arrayIPcLm4EELi4E23TrivialOffsetCalculatorILi3EjESG_ILi1EjENS0_6memory12LoadWithCastILi3EEENSJ_13StoreWithCastILi1EEEEEviT_T0_T2_T3_T4_T5_ --------------------------
	.section	.nv.constant2._ZN2at6native27unrolled_elementwise_kernelIZZZN37_INTERNAL_cee6930f_7_Loss_cu_5b0651e139_GLOBAL__N__cee6930f_7_Loss_cu_5b0651e140binary_cross_entropy_backward_out_kernelERNS_6TensorERKS4_S7_S7_ENKUlvE_clEvENKUlvE1_clEvEUlN3c104HalfESB_SB_E_St5arrayIPcLm4EELi4E23TrivialOffsetCalculatorILi3EjESG_ILi1EjENS0_6memory12LoadWithCastILi3EEENSJ_13StoreWithCastILi1EEEEEviT_T0_T2_T3_T4_T5_,"a",@progbits
	.sectionflags	@""
	.align	4
.nv.constant2._ZN2at6native27unrolled_elementwise_kernelIZZZN37_INTERNAL_cee6930f_7_Loss_cu_5b0651e139_GLOBAL__N__cee6930f_7_Loss_cu_5b0651e140binary_cross_entropy_backward_out_kernelERNS_6TensorERKS4_S7_S7_ENKUlvE_clEvENKUlvE1_clEvEUlN3c104HalfESB_SB_E_St5arrayIPcLm4EELi4E23TrivialOffsetCalculatorILi3EjESG_ILi1EjENS0_6memory12LoadWithCastILi3EEENSJ_13StoreWithCastILi1EEEEEviT_T0_T2_T3_T4_T5_:
        /*0000*/ 	.byte	0x00, 0x00, 0x00, 0xf0, 0xff, 0xff, 0x0f, 0x38


//--------------------- .nv.constant0._ZN2at6native27unrolled_elementwise_kernelIZZZN37_INTERNAL_cee6930f_7_Loss_cu_5b0651e139_GLOBAL__N__cee6930f_7_Loss_cu_5b0651e140binary_cross_entropy_backward_out_kernelERNS_6TensorERKS4_S7_S7_ENKUlvE_clEvENKUlvE1_clEvEUlN3c104HalfESB_SB_E_St5arrayIPcLm4EELi4E23TrivialOffsetCalculatorILi3EjESG_ILi1EjENS0_6memory12LoadWithCastILi3EEENSJ_13StoreWithCastILi1EEEEEviT_T0_T2_T3_T4_T5_ --------------------------
	.section	.nv.constant0._ZN2at6native27unrolled_elementwise_kernelIZZZN37_INTERNAL_cee6930f_7_Loss_cu_5b0651e139_GLOBAL__N__cee6930f_7_Loss_cu_5b0651e140binary_cross_entropy_backward_out_kernelERNS_6TensorERKS4_S7_S7_ENKUlvE_clEvENKUlvE1_clEvEUlN3c104HalfESB_SB_E_St5arrayIPcLm4EELi4E23TrivialOffsetCalculatorILi3EjESG_ILi1EjENS0_6memory12LoadWithCastILi3EEENSJ_13StoreWithCastILi1EEEEEviT_T0_T2_T3_T4_T5_,"a",@progbits
	.sectionflags	@""
	.align	4
.nv.constant0._ZN2at6native27unrolled_elementwise_kernelIZZZN37_INTERNAL_cee6930f_7_Loss_cu_5b0651e139_GLOBAL__N__cee6930f_7_Loss_cu_5b0651e140binary_cross_entropy_backward_out_kernelERNS_6TensorERKS4_S7_S7_ENKUlvE_clEvENKUlvE1_clEvEUlN3c104HalfESB_SB_E_St5arrayIPcLm4EELi4E23TrivialOffsetCalculatorILi3EjESG_ILi1EjENS0_6memory12LoadWithCastILi3EEENSJ_13StoreWithCastILi1EEEEEviT_T0_T2_T3_T4_T5_:
	.zero		420


//--------------------- .nv.constant0._ZN2at6native18elementwise_kernelILi128ELi4EZNS0_22gpu_kernel_impl_nocastIZZZN37_INTERNAL_cee6930f_7_Loss_cu_5b0651e139_GLOBAL__N__cee6930f_7_Loss_cu_5b0651e140binary_cross_entropy_backward_out_kernelERNS_6TensorERKS5_S8_S8_ENKUlvE_clEvENKUlvE1_clEvEUlN3c104HalfESC_SC_E_EEvRNS_18TensorIteratorBaseERKT_EUliE_EEviT1_ --------------------------
	.section	.nv.constant0._ZN2at6native18elementwise_kernelILi128ELi4EZNS0_22gpu_kernel_impl_nocastIZZZN37_INTERNAL_cee6930f_7_Loss_cu_5b0651e139_GLOBAL__N__cee6930f_7_Loss_cu_5b0651e140binary_cross_entropy_backward_out_kernelERNS_6TensorERKS5_S8_S8_ENKUlvE_clEvENKUlvE1_clEvEUlN3c104HalfESC_SC_E_EEvRNS_18TensorIteratorBaseERKT_EUliE_EEviT1_,"a",@progbits
	.sectionflags	@""
	.align	4
.nv.constant0._ZN2at6native18elementwise_kernelILi128ELi4EZNS0_22gpu_kernel_impl_nocastIZZZN37_INTERNAL_cee6930f_7_Loss_cu_5b0651e139_GLOBAL__N__cee6930f_7_Loss_cu_5b0651e140binary_cross_entropy_backward_out_kernelERNS_6TensorERKS5_S8_S8_ENKUlvE_clEvENKUlvE1_clEvEUlN3c104HalfESC_SC_E_EEvRNS_18TensorIteratorBaseERKT_EUliE_EEviT1_:
	.zero		1112


//--------------------- .nv.constant0._ZN2at6native27unrolled_elementwise_kernelIZZZN37_INTERNAL_cee6930f_7_Loss_cu_5b0651e139_GLOBAL__N__cee6930f_7_Loss_cu_5b0651e140binary_cross_entropy_backward_out_kernelERNS_6TensorERKS4_S7_S7_ENKUlvE_clEvENKUlvE1_clEvEUlN3c104HalfESB_SB_E_St5arrayIPcLm4EELi4E23TrivialOffsetCalculatorILi3EjESG_ILi1EjENS0_6memory15LoadWithoutCastENSJ_16StoreWithoutCastEEEviT_T0_T2_T3_T4_T5_ --------------------------
	.section	.nv.constant0._ZN2at6native27unrolled_elementwise_kernelIZZZN37_INTERNAL_cee6930f_7_Loss_cu_5b0651e139_GLOBAL__N__cee6930f_7_Loss_cu_5b0651e140binary_cross_entropy_backward_out_kernelERNS_6TensorERKS4_S7_S7_ENKUlvE_clEvENKUlvE1_clEvEUlN3c104HalfESB_SB_E_St5arrayIPcLm4EELi4E23TrivialOffsetCalculatorILi3EjESG_ILi1EjENS0_6memory15LoadWithoutCastENSJ_16StoreWithoutCastEEEviT_T0_T2_T3_T4_T5_,"a",@progbits
	.sectionflags	@""
	.align	4
.nv.constant0._ZN2at6native27unrolled_elementwise_kernelIZZZN37_INTERNAL_cee6930f_7_Loss_cu_5b0651e139_GLOBAL__N__cee6930f_7_Loss_cu_5b0651e140binary_cross_entropy_backward_out_kernelERNS_6TensorERKS4_S7_S7_ENKUlvE_clEvENKUlvE1_clEvEUlN3c104HalfESB_SB_E_St5arrayIPcLm4EELi4E23TrivialOffsetCalculatorILi3EjESG_ILi1EjENS0_6memory15LoadWithoutCastENSJ_16StoreWithoutCastEEEviT_T0_T2_T3_T4_T5_:
	.zero		396


//--------------------- .nv.constant0._ZN2at6native29vectorized_elementwise_kernelILi2EZZZN37_INTERNAL_cee6930f_7_Loss_cu_5b0651e139_GLOBAL__N__cee6930f_7_Loss_cu_5b0651e140binary_cross_entropy_backward_out_kernelERNS_6TensorERKS4_S7_S7_ENKUlvE_clEvENKUlvE1_clEvEUlN3c104HalfESB_SB_E_St5arrayIPcLm4EEEEviT0_T1_ --------------------------
	.section	.nv.constant0._ZN2at6native29vectorized_elementwise_kernelILi2EZZZN37_INTERNAL_cee6930f_7_Loss_cu_5b0651e139_GLOBAL__N__cee6930f_7_Loss_cu_5b0651e140binary_cross_entropy_backward_out_kernelERNS_6TensorERKS4_S7_S7_ENKUlvE_clEvENKUlvE1_clEvEUlN3c104HalfESB_SB_E_St5arrayIPcLm4EEEEviT0_T1_,"a",@progbits
	.sectionflags	@""
	.align	4
.nv.constant0._ZN2at6native29vectorized_elementwise_kernelILi2EZZZN37_INTERNAL_cee6930f_7_Loss_cu_5b0651e139_GLOBAL__N__cee6930f_7_Loss_cu_5b0651e140binary_cross_entropy_backward_out_kernelERNS_6TensorERKS4_S7_S7_ENKUlvE_clEvENKUlvE1_clEvEUlN3c104HalfESB_SB_E_St5arrayIPcLm4EEEEviT0_T1_:
	.zero		392


//--------------------- .nv.constant0._ZN2at6native29vectorized_elementwise_kernelILi4EZZZN37_INTERNAL_cee6930f_7_Loss_cu_5b0651e139_GLOBAL__N__cee6930f_7_Loss_cu_5b0651e140binary_cross_entropy_backward_out_kernelERNS_6TensorERKS4_S7_S7_ENKUlvE_clEvENKUlvE1_clEvEUlN3c104HalfESB_SB_E_St5arrayIPcLm4EEEEviT0_T1_ --------------------------
	.section	.nv.constant0._ZN2at6native29vectorized_elementwise_kernelILi4EZZZN37_INTERNAL_cee6930f_7_Loss_cu_5b0651e139_GLOBAL__N__cee6930f_7_Loss_cu_5b0651e140binary_cross_entropy_backward_out_kernelERNS_6TensorERKS4_S7_S7_ENKUlvE_clEvENKUlvE1_clEvEUlN3c104HalfESB_SB_E_St5arrayIPcLm4EEEEviT0_T1_,"a",@progbits
	.sectionflags	@""
	.align	4
.nv.constant0._ZN2at6native29vectorized_elementwise_kernelILi4EZZZN37_INTERNAL_cee6930f_7_Loss_cu_5b0651e139_GLOBAL__N__cee6930f_7_Loss_cu_5b0651e140binary_cross_entropy_backward_out_kernelERNS_6TensorERKS4_S7_S7_ENKUlvE_clEvENKUlvE1_clEvEUlN3c104HalfESB_SB_E_St5arrayIPcLm4EEEEviT0_T1_:
	.zero		392


//--------------------- .nv.constant0._ZN2at6native29vectorized_elementwise_kernelILi8EZZZN37_INTERNAL_cee6930f_7_Loss_cu_5b0651e139_GLOBAL__N__cee6930f_7_Loss_cu_5b0651e140binary_cross_entropy_backward_out_kernelERNS_6TensorERKS4_S7_S7_ENKUlvE_clEvENKUlvE1_clEvEUlN3c104HalfESB_SB_E_St5arrayIPcLm4EEEEviT0_T1_ --------------------------
	.section	.nv.constant0._ZN2at6native29vectorized_elementwise_kernelILi8EZZZN37_INTERNAL_cee6930f_7_Loss_cu_5b0651e139_GLOBAL__N__cee6930f_7_Loss_cu_5b0651e140binary_cross_entropy_backward_out_kernelERNS_6TensorERKS4_S7_S7_ENKUlvE_clEvENKUlvE1_clEvEUlN3c104HalfESB_SB_E_St5arrayIPcLm4EEEEviT0_T1_,"a",@progbits
	.sectionflags	@""
	.align	4
.nv.constant0._ZN2at6native29vectorized_elementwise_kernelILi8EZZZN37_INTERNAL_cee6930f_7_Loss_cu_5b0651e139_GLOBAL__N__cee6930f_7_Loss_cu_5b0651e140binary_cross_entropy_backward_out_kernelERNS_6TensorERKS4_S7_S7_ENKUlvE_clEvENKUlvE1_clEvEUlN3c104HalfESB_SB_E_St5arrayIPcLm4EEEEviT0_T1_:
	.zero		392


//--------------------- .nv.constant2._ZN2at6native18elementwise_kernelILi128ELi4EZNS0_15gpu_kernel_implIZZZN37_INTERNAL_cee6930f_7_Loss_cu_5b0651e139_GLOBAL__N__cee6930f_7_Loss_cu_5b0651e140binary_cross_entropy_backward_out_kernelERNS_6TensorERKS5_S8_S8_ENKUlvE_clEvENKUlvE0_clEvEUlfffE_EEvRNS_18TensorIteratorBaseERKT_EUliE_EEviT1_ --------------------------
	.section	.nv.constant2._ZN2at6native18elementwise_kernelILi128ELi4EZNS0_15gpu_kernel_implIZZZN37_INTERNAL_cee6930f_7_Loss_cu_5b0651e139_GLOBAL__N__cee6930f_7_Loss_cu_5b0651e140binary_cross_entropy_backward_out_kernelERNS_6TensorERKS5_S8_S8_ENKUlvE_clEvENKUlvE0_clEvEUlfffE_EEvRNS_18TensorIteratorBaseERKT_EUliE_EEviT1_,"a",@progbits
	.sectionflags	@""
	.align	4
.nv.constant2._ZN2at6native18elementwise_kernelILi128ELi4EZNS0_15gpu_kernel_implIZZZN37_INTERNAL_cee6930f_7_Loss_cu_5b0651e139_GLOBAL__N__cee6930f_7_Loss_cu_5b0651e140binary_cross_entropy_backward_out_kernelERNS_6TensorERKS5_S8_S8_ENKUlvE_clEvENKUlvE0_clEvEUlfffE_EEvRNS_18TensorIteratorBaseERKT_EUliE_EEviT1_:
        /*0000*/ 	.byte	0x00, 0x00, 0x00, 0xf0, 0xff, 0xff, 0x0f, 0x38


//--------------------- .nv.constant0._ZN2at6native18elementwise_kernelILi128ELi4EZNS0_15gpu_kernel_implIZZZN37_INTERNAL_cee6930f_7_Loss_cu_5b0651e139_GLOBAL__N__cee6930f_7_Loss_cu_5b0651e140binary_cross_entropy_backward_out_kernelERNS_6TensorERKS5_S8_S8_ENKUlvE_clEvENKUlvE0_clEvEUlfffE_EEvRNS_18TensorIteratorBaseERKT_EUliE_EEviT1_ --------------------------
	.section	.nv.constant0._ZN2at6native18elementwise_kernelILi128ELi4EZNS0_15gpu_kernel_implIZZZN37_INTERNAL_cee6930f_7_Loss_cu_5b0651e139_GLOBAL__N__cee6930f_7_Loss_cu_5b0651e140binary_cross_entropy_backward_out_kernelERNS_6TensorERKS5_S8_S8_ENKUlvE_clEvENKUlvE0_clEvEUlfffE_EEvRNS_18TensorIteratorBaseERKT_EUliE_EEviT1_,"a",@progbits
	.sectionflags	@""
	.align	4
.nv.constant0._ZN2at6native18elementwise_kernelILi128ELi4EZNS0_15gpu_kernel_implIZZZN37_INTERNAL_cee6930f_7_Loss_cu_5b0651e139_GLOBAL__N__cee6930f_7_Loss_cu_5b0651e140binary_cross_entropy_backward_out_kernelERNS_6TensorERKS5_S8_S8_ENKUlvE_clEvENKUlvE0_clEvEUlfffE_EEvRNS_18TensorIteratorBaseERKT_EUliE_EEviT1_:
	.zero		1112


//--------------------- .nv.constant2._ZN2at6native27unrolled_elementwise_kernelIZZZN37_INTERNAL_cee6930f_7_Loss_cu_5b0651e139_GLOBAL__N__cee6930f_7_Loss_cu_5b0651e140binary_cross_entropy_backward_out_kernelERNS_6TensorERKS4_S7_S7_ENKUlvE_clEvENKUlvE0_clEvEUlfffE_St5arrayIPcLm4EELi4E23TrivialOffsetCalculatorILi3EjESE_ILi1EjENS0_6memory12LoadWithCastILi3EEENSH_13StoreWithCastILi1EEEEEviT_T0_T2_T3_T4_T5_ --------------------------
	.section	.nv.constant2._ZN2at6native27unrolled_elementwise_kernelIZZZN37_INTERNAL_cee6930f_7_Loss_cu_5b0651e139_GLOBAL__N__cee6930f_7_Loss_cu_5b0651e140binary_cross_entropy_backward_out_kernelERNS_6TensorERKS4_S7_S7_ENKUlvE_clEvENKUlvE0_clEvEUlfffE_St5arrayIPcLm4EELi4E23TrivialOffsetCalculatorILi3EjESE_ILi1EjENS0_6memory12LoadWithCastILi3EEENSH_13StoreWithCastILi1EEEEEviT_T0_T2_T3_T4_T5_,"a",@progbits
	.sectionflags	@""
	.align	4
.nv.constant2._ZN2at6native27unrolled_elementwise_kernelIZZZN37_INTERNAL_cee6930f_7_Loss_cu_5b0651e139_GLOBAL__N__cee6930f_7_Loss_cu_5b0651e140binary_cross_entropy_backward_out_kernelERNS_6TensorERKS4_S7_S7_ENKUlvE_clEvENKUlvE0_clEvEUlfffE_St5arrayIPcLm4EELi4E23TrivialOffsetCalculatorILi3EjESE_ILi1EjENS0_6memory12LoadWithCastILi3EEENSH_13StoreWithCastILi1EEEEEviT_T0_T2_T3_T4_T5_:
        /*0000*/ 	.byte	0x00, 0x00, 0x00, 0xf0, 0xff, 0xff, 0x0f, 0x38


//--------------------- .nv.constant0._ZN2at6native27unrolled_elementwise_kernelIZZZN37_INTERNAL_cee6930f_7_Loss_cu_5b0651e139_GLOBAL__N__cee6930f_7_Loss_cu_5b0651e140binary_cross_entropy_backward_out_kernelERNS_6TensorERKS4_S7_S7_ENKUlvE_clEvENKUlvE0_clEvEUlfffE_St5arrayIPcLm4EELi4E23TrivialOffsetCalculatorILi3EjESE_ILi1EjENS0_6memory12LoadWithCastILi3EEENSH_13StoreWithCastILi1EEEEEviT_T0_T2_T3_T4_T5_ --------------------------
	.section	.nv.constant0._ZN2at6native27unrolled_elementwise_kernelIZZZN37_INTERNAL_cee6930f_7_Loss_cu_5b0651e139_GLOBAL__N__cee6930f_7_Loss_cu_5b0651e140binary_cross_entropy_backward_out_kernelERNS_6TensorERKS4_S7_S7_ENKUlvE_clEvENKUlvE0_clEvEUlfffE_St5arrayIPcLm4EELi4E23TrivialOffsetCalculatorILi3EjESE_ILi1EjENS0_6memory12LoadWithCastILi3EEENSH_13StoreWithCastILi1EEEEEviT_T0_T2_T3_T4_T5_,"a",@progbits
	.sectionflags	@""
	.align	4
.nv.constant0._ZN2at6native27unrolled_elementwise_kernelIZZZN37_INTERNAL_cee6930f_7_Loss_cu_5b0651e139_GLOBAL__N__cee6930f_7_Loss_cu_5b0651e140binary_cross_entropy_backward_out_kernelERNS_6TensorERKS4_S7_S7_ENKUlvE_clEvENKUlvE0_clEvEUlfffE_St5arrayIPcLm4EELi4E23TrivialOffsetCalculatorILi3EjESE_ILi1EjENS0_6memory12LoadWithCastILi3EEENSH_13StoreWithCastILi1EEEEEviT_T0_T2_T3_T4_T5_:
	.zero		420


//--------------------- .nv.constant0._ZN2at6native18elementwise_kernelILi128ELi2EZNS0_22gpu_kernel_impl_nocastIZZZN37_INTERNAL_cee6930f_7_Loss_cu_5b0651e139_GLOBAL__N__cee6930f_7_Loss_cu_5b0651e140binary_cross_entropy_backward_out_kernelERNS_6TensorERKS5_S8_S8_ENKUlvE_clEvENKUlvE0_clEvEUlfffE_EEvRNS_18TensorIteratorBaseERKT_EUliE_EEviT1_ --------------------------
	.section	.nv.constant0._ZN2at6native18elementwise_kernelILi128ELi2EZNS0_22gpu_kernel_impl_nocastIZZZN37_INTERNAL_cee6930f_7_Loss_cu_5b0651e139_GLOBAL__N__cee6930f_7_Loss_cu_5b0651e140binary_cross_entropy_backward_out_kernelERNS_6TensorERKS5_S8_S8_ENKUlvE_clEvENKUlvE0_clEvEUlfffE_EEvRNS_18TensorIteratorBaseERKT_EUliE_EEviT1_,"a",@progbits
	.sectionflags	@""
	.align	4
.nv.constant0._ZN2at6native18elementwise_kernelILi128ELi2EZNS0_22gpu_kernel_impl_nocastIZZZN37_INTERNAL_cee6930f_7_Loss_cu_5b0651e139_GLOBAL__N__cee6930f_7_Loss_cu_5b0651e140binary_cross_entropy_backward_out_kernelERNS_6TensorERKS5_S8_S8_ENKUlvE_clEvENKUlvE0_clEvEUlfffE_EEvRNS_18TensorIteratorBaseERKT_EUliE_EEviT1_:
	.zero		1112


//--------------------- .nv.constant0._ZN2at6native27unrolled_elementwise_kernelIZZZN37_INTERNAL_cee6930f_7_Loss_cu_5b0651e139_GLOBAL__N__cee6930f_7_Loss_cu_5b0651e140binary_cross_entropy_backward_out_kernelERNS_6TensorERKS4_S7_S7_ENKUlvE_clEvENKUlvE0_clEvEUlfffE_St5arrayIPcLm4EELi4E23TrivialOffsetCalculatorILi3EjESE_ILi1EjENS0_6memory15LoadWithoutCastENSH_16StoreWithoutCastEEEviT_T0_T2_T3_T4_T5_ --------------------------
	.section	.nv.constant0._ZN2at6native27unrolled_elementwise_kernelIZZZN37_INTERNAL_cee6930f_7_Loss_cu_5b0651e139_GLOBAL__N__cee6930f_7_Loss_cu_5b0651e140binary_cross_entropy_backward_out_kernelERNS_6TensorERKS4_S7_S7_ENKUlvE_clEvENKUlvE0_clEvEUlfffE_St5arrayIPcLm4EELi4E23TrivialOffsetCalculatorILi3EjESE_ILi1EjENS0_6memory15LoadWithoutCastENSH_16StoreWithoutCastEEEviT_T0_T2_T3_T4_T5_,"a",@progbits
	.sectionflags	@""
	.align	4
.nv.constant0._ZN2at6native27unrolled_elementwise_kernelIZZZN37_INTERNAL_cee6930f_7_Loss_cu_5b0651e139_GLOBAL__N__cee6930f_7_Loss_cu_5b0651e140binary_cross_entropy_backward_out_kernelERNS_6TensorERKS4_S7_S7_ENKUlvE_clEvENKUlvE0_clEvEUlfffE_St5arrayIPcLm4EELi4E23TrivialOffsetCalculatorILi3EjESE_ILi1EjENS0_6memory15LoadWithoutCastENSH_16StoreWithoutCastEEEviT_T0_T2_T3_T4_T5_:
	.zero		396


//--------------------- .nv.constant0._ZN2at6native29vectorized_elementwise_kernelILi2EZZZN37_INTERNAL_cee6930f_7_Loss_cu_5b0651e139_GLOBAL__N__cee6930f_7_Loss_cu_5b0651e140binary_cross_entropy_backward_out_kernelERNS_6TensorERKS4_S7_S7_ENKUlvE_clEvENKUlvE0_clEvEUlfffE_St5arrayIPcLm4EEEEviT0_T1_ --------------------------
	.section	.nv.constant0._ZN2at6native29vectorized_elementwise_kernelILi2EZZZN37_INTERNAL_cee6930f_7_Loss_cu_5b0651e139_GLOBAL__N__cee6930f_7_Loss_cu_5b0651e140binary_cross_entropy_backward_out_kernelERNS_6TensorERKS4_S7_S7_ENKUlvE_clEvENKUlvE0_clEvEUlfffE_St5arrayIPcLm4EEEEviT0_T1_,"a",@progbits
	.sectionflags	@""
	.align	4
.nv.constant0._ZN2at6native29vectorized_elementwise_kernelILi2EZZZN37_INTERNAL_cee6930f_7_Loss_cu_5b0651e139_GLOBAL__N__cee6930f_7_Loss_cu_5b0651e140binary_cross_entropy_backward_out_kernelERNS_6TensorERKS4_S7_S7_ENKUlvE_clEvENKUlvE0_clEvEUlfffE_St5arrayIPcLm4EEEEviT0_T1_:
	.zero		392


//--------------------- .nv.constant0._ZN2at6native29vectorized_elementwise_kernelILi4EZZZN37_INTERNAL_cee6930f_7_Loss_cu_5b0651e139_GLOBAL__N__cee6930f_7_Loss_cu_5b0651e140binary_cross_entropy_backward_out_kernelERNS_6TensorERKS4_S7_S7_ENKUlvE_clEvENKUlvE0_clEvEUlfffE_St5arrayIPcLm4EEEEviT0_T1_ --------------------------
	.section	.nv.constant0._ZN2at6native29vectorized_elementwise_kernelILi4EZZZN37_INTERNAL_cee6930f_7_Loss_cu_5b0651e139_GLOBAL__N__cee6930f_7_Loss_cu_5b0651e140binary_cross_entropy_backward_out_kernelERNS_6TensorERKS4_S7_S7_ENKUlvE_clEvENKUlvE0_clEvEUlfffE_St5arrayIPcLm4EEEEviT0_T1_,"a",@progbits
	.sectionflags	@""
	.align	4
.nv.constant0._ZN2at6native29vectorized_elementwise_kernelILi4EZZZN37_INTERNAL_cee6930f_7_Loss_cu_5b0651e139_GLOBAL__N__cee6930f_7_Loss_cu_5b0651e140binary_cross_entropy_backward_out_kernelERNS_6TensorERKS4_S7_S7_ENKUlvE_clEvENKUlvE0_clEvEUlfffE_St5arrayIPcLm4EEEEviT0_T1_:
	.zero		392


//--------------------- .nv.constant0._ZN2at6native29vectorized_elementwise_kernelILi8EZZZN37_INTERNAL_cee6930f_7_Loss_cu_5b0651e139_GLOBAL__N__cee6930f_7_Loss_cu_5b0651e140binary_cross_entropy_backward_out_kernelERNS_6TensorERKS4_S7_S7_ENKUlvE_clEvENKUlvE0_clEvEUlfffE_St5arrayIPcLm4EEEEviT0_T1_ --------------------------
	.section	.nv.constant0._ZN2at6native29vectorized_elementwise_kernelILi8EZZZN37_INTERNAL_cee6930f_7_Loss_cu_5b0651e139_GLOBAL__N__cee6930f_7_Loss_cu_5b0651e140binary_cross_entropy_backward_out_kernelERNS_6TensorERKS4_S7_S7_ENKUlvE_clEvENKUlvE0_clEvEUlfffE_St5arrayIPcLm4EEEEviT0_T1_,"a",@progbits
	.sectionflags	@""
	.align	4
.nv.constant0._ZN2at6native29vectorized_elementwise_kernelILi8EZZZN37_INTERNAL_cee6930f_7_Loss_cu_5b0651e139_GLOBAL__N__cee6930f_7_Loss_cu_5b0651e140binary_cross_entropy_backward_out_kernelERNS_6TensorERKS4_S7_S7_ENKUlvE_clEvENKUlvE0_clEvEUlfffE_St5arrayIPcLm4EEEEviT0_T1_:
	.zero		392


//--------------------- .nv.constant2._ZN2at6native18elementwise_kernelILi128ELi4EZNS0_15gpu_kernel_implIZZZN37_INTERNAL_cee6930f_7_Loss_cu_5b0651e139_GLOBAL__N__cee6930f_7_Loss_cu_5b0651e140binary_cross_entropy_backward_out_kernelERNS_6TensorERKS5_S8_S8_ENKUlvE_clEvENKUlvE_clEvEUldddE_EEvRNS_18TensorIteratorBaseERKT_EUliE_EEviT1_ --------------------------
	.section	.nv.constant2._ZN2at6native18elementwise_kernelILi128ELi4EZNS0_15gpu_kernel_implIZZZN37_INTERNAL_cee6930f_7_Loss_cu_5b0651e139_GLOBAL__N__cee6930f_7_Loss_cu_5b0651e140binary_cross_entropy_backward_out_kernelERNS_6TensorERKS5_S8_S8_ENKUlvE_clEvENKUlvE_clEvEUldddE_EEvRNS_18TensorIteratorBaseERKT_EUliE_EEviT1_,"a",@progbits
	.sectionflags	@""
	.align	4
.nv.constant2._ZN2at6native18elementwise_kernelILi128ELi4EZNS0_15gpu_kernel_implIZZZN37_INTERNAL_cee6930f_7_Loss_cu_5b0651e139_GLOBAL__N__cee6930f_7_Loss_cu_5b0651e140binary_cross_entropy_backward_out_kernelERNS_6TensorERKS5_S8_S8_ENKUlvE_clEvENKUlvE_clEvEUldddE_EEvRNS_18TensorIteratorBaseERKT_EUliE_EEviT1_:
        /*0000*/ 	.byte	0x00, 0x00, 0x00, 0x80, 0x99, 0x97, 0x71, 0x3d, 0x00, 0x00, 0x00, 0xf0, 0xff, 0xff, 0x0f, 0x38


//--------------------- .nv.constant0._ZN2at6native18elementwise_kernelILi128ELi4EZNS0_15gpu_kernel_implIZZZN37_INTERNAL_cee6930f_7_Loss_cu_5b0651e139_GLOBAL__N__cee6930f_7_Loss_cu_5b0651e140binary_cross_entropy_backward_out_kernelERNS_6TensorERKS5_S8_S8_ENKUlvE_clEvENKUlvE_clEvEUldddE_EEvRNS_18TensorIteratorBaseERKT_EUliE_EEviT1_ --------------------------
	.section	.nv.constant0._ZN2at6native18elementwise_kernelILi128ELi4EZNS0_15gpu_kernel_implIZZZN37_INTERNAL_cee6930f_7_Loss_cu_5b0651e139_GLOBAL__N__cee6930f_7_Loss_cu_5b0651e140binary_cross_entropy_backward_out_kernelERNS_6TensorERKS5_S8_S8_ENKUlvE_clEvENKUlvE_clEvEUldddE_EEvRNS_18TensorIteratorBaseERKT_EUliE_EEviT1_,"a",@progbits
	.sectionflags	@""
	.align	4
.nv.constant0._ZN2at6native18elementwise_kernelILi128ELi4EZNS0_15gpu_kernel_implIZZZN37_INTERNAL_cee6930f_7_Loss_cu_5b0651e139_GLOBAL__N__cee6930f_7_Loss_cu_5b0651e140binary_cross_entropy_backward_out_kernelERNS_6TensorERKS5_S8_S8_ENKUlvE_clEvENKUlvE_clEvEUldddE_EEvRNS_18TensorIteratorBaseERKT_EUliE_EEviT1_:
	.zero		1112


//--------------------- .nv.constant2._ZN2at6native27unrolled_elementwise_kernelIZZZN37_INTERNAL_cee6930f_7_Loss_cu_5b0651e139_GLOBAL__N__cee6930f_7_Loss_cu_5b0651e140binary_cross_entropy_backward_out_kernelERNS_6TensorERKS4_S7_S7_ENKUlvE_clEvENKUlvE_clEvEUldddE_St5arrayIPcLm4EELi4E23TrivialOffsetCalculatorILi3EjESE_ILi1EjENS0_6memory12LoadWithCastILi3EEENSH_13StoreWithCastILi1EEEEEviT_T0_T2_T3_T4_T5_ --------------------------
	.section	.nv.constant2._ZN2at6native27unrolled_elementwise_kernelIZZZN37_INTERNAL_cee6930f_7_Loss_cu_5b0651e139_GLOBAL__N__cee6930f_7_Loss_cu_5b0651e140binary_cross_entropy_backward_out_kernelERNS_6TensorERKS4_S7_S7_ENKUlvE_clEvENKUlvE_clEvEUldddE_St5arrayIPcLm4EELi4E23TrivialOffsetCalculatorILi3EjESE_ILi1EjENS0_6memory12LoadWithCastILi3EEENSH_13StoreWithCastILi1EEEEEviT_T0_T2_T3_T4_T5_,"a",@progbits
	.sectionflags	@""
	.align	4
.nv.constant2._ZN2at6native27unrolled_elementwise_kernelIZZZN37_INTERNAL_cee6930f_7_Loss_cu_5b0651e139_GLOBAL__N__cee6930f_7_Loss_cu_5b0651e140binary_cross_entropy_backward_out_kernelERNS_6TensorERKS4_S7_S7_ENKUlvE_clEvENKUlvE_clEvEUldddE_St5arrayIPcLm4EELi4E23TrivialOffsetCalculatorILi3EjESE_ILi1EjENS0_6memory12LoadWithCastILi3EEENSH_13StoreWithCastILi1EEEEEviT_T0_T2_T3_T4_T5_:
        /*0000*/ 	.byte	0x00, 0x00, 0x00, 0x80, 0x99, 0x97, 0x71, 0x3d, 0x00, 0x00, 0x00, 0xf0, 0xff, 0xff, 0x0f, 0x38


//--------------------- .nv.constant0._ZN2at6native27unrolled_elementwise_kernelIZZZN37_INTERNAL_cee6930f_7_Loss_cu_5b0651e139_GLOBAL__N__cee6930f_7_Loss_cu_5b0651e140binary_cross_entropy_backward_out_kernelERNS_6TensorERKS4_S7_S7_ENKUlvE_clEvENKUlvE_clEvEUldddE_St5arrayIPcLm4EELi4E23TrivialOffsetCalculatorILi3EjESE_ILi1EjENS0_6memory12LoadWithCastILi3EEENSH_13StoreWithCastILi1EEEEEviT_T0_T2_T3_T4_T5_ --------------------------
	.section	.nv.constant0._ZN2at6native27unrolled_elementwise_kernelIZZZN37_INTERNAL_cee6930f_7_Loss_cu_5b0651e139_GLOBAL__N__cee6930f_7_Loss_cu_5b0651e140binary_cross_entropy_backward_out_kernelERNS_6TensorERKS4_S7_S7_ENKUlvE_clEvENKUlvE_clEvEUldddE_St5arrayIPcLm4EELi4E23TrivialOffsetCalculatorILi3EjESE_ILi1EjENS0_6memory12LoadWithCastILi3EEENSH_13StoreWithCastILi1EEEEEviT_T0_T2_T3_T4_T5_,"a",@progbits
	.sectionflags	@""
	.align	4
.nv.constant0._ZN2at6native27unrolled_elementwise_kernelIZZZN37_INTERNAL_cee6930f_7_Loss_cu_5b0651e139_GLOBAL__N__cee6930f_7_Loss_cu_5b0651e140binary_cross_entropy_backward_out_kernelERNS_6TensorERKS4_S7_S7_ENKUlvE_clEvENKUlvE_clEvEUldddE_St5arrayIPcLm4EELi4E23TrivialOffsetCalculatorILi3EjESE_ILi1EjENS0_6memory12LoadWithCastILi3EEENSH_13StoreWithCastILi1EEEEEviT_T0_T2_T3_T4_T5_:
	.zero		420


//--------------------- .nv.constant2._ZN2at6native18elementwise_kernelILi128ELi2EZNS0_22gpu_kernel_impl_nocastIZZZN37_INTERNAL_cee6930f_7_Loss_cu_5b0651e139_GLOBAL__N__cee6930f_7_Loss_cu_5b0651e140binary_cross_entropy_backward_out_kernelERNS_6TensorERKS5_S8_S8_ENKUlvE_clEvENKUlvE_clEvEUldddE_EEvRNS_18TensorIteratorBaseERKT_EUliE_EEviT1_ --------------------------
	.section	.nv.constant2._ZN2at6native18elementwise_kernelILi128ELi2EZNS0_22gpu_kernel_impl_nocastIZZZN37_INTERNAL_cee6930f_7_Loss_cu_5b0651e139_GLOBAL__N__cee6930f_7_Loss_cu_5b0651e140binary_cross_entropy_backward_out_kernelERNS_6TensorERKS5_S8_S8_ENKUlvE_clEvENKUlvE_clEvEUldddE_EEvRNS_18TensorIteratorBaseERKT_EUliE_EEviT1_,"a",@progbits
	.sectionflags	@""
	.align	4
.nv.constant2._ZN2at6native18elementwise_kernelILi128ELi2EZNS0_22gpu_kernel_impl_nocastIZZZN37_INTERNAL_cee6930f_7_Loss_cu_5b0651e139_GLOBAL__N__cee6930f_7_Loss_cu_5b0651e140binary_cross_entropy_backward_out_kernelERNS_6TensorERKS5_S8_S8_ENKUlvE_clEvENKUlvE_clEvEUldddE_EEvRNS_18TensorIteratorBaseERKT_EUliE_EEviT1_:
        /*0000*/ 	.byte	0x00, 0x00, 0x00, 0x80, 0x99, 0x97, 0x71, 0x3d


//--------------------- .nv.constant0._ZN2at6native18elementwise_kernelILi128ELi2EZNS0_22gpu_kernel_impl_nocastIZZZN37_INTERNAL_cee6930f_7_Loss_cu_5b0651e139_GLOBAL__N__cee6930f_7_Loss_cu_5b0651e140binary_cross_entropy_backward_out_kernelERNS_6TensorERKS5_S8_S8_ENKUlvE_clEvENKUlvE_clEvEUldddE_EEvRNS_18TensorIteratorBaseERKT_EUliE_EEviT1_ --------------------------
	.section	.nv.constant0._ZN2at6native18elementwise_kernelILi128ELi2EZNS0_22gpu_kernel_impl_nocastIZZZN37_INTERNAL_cee6930f_7_Loss_cu_5b0651e139_GLOBAL__N__cee6930f_7_Loss_cu_5b0651e140binary_cross_entropy_backward_out_kernelERNS_6TensorERKS5_S8_S8_ENKUlvE_clEvENKUlvE_clEvEUldddE_EEvRNS_18TensorIteratorBaseERKT_EUliE_EEviT1_,"a",@progbits
	.sectionflags	@""
	.align	4
.nv.constant0._ZN2at6native18elementwise_kernelILi128ELi2EZNS0_22gpu_kernel_impl_nocastIZZZN37_INTERNAL_cee6930f_7_Loss_cu_5b0651e139_GLOBAL__N__cee6930f_7_Loss_cu_5b0651e140binary_cross_entropy_backward_out_kernelERNS_6TensorERKS5_S8_S8_ENKUlvE_clEvENKUlvE_clEvEUldddE_EEvRNS_18TensorIteratorBaseERKT_EUliE_EEviT1_:
	.zero		1112


//--------------------- .nv.constant2._ZN2at6native27unrolled_elementwise_kernelIZZZN37_INTERNAL_cee6930f_7_Loss_cu_5b0651e139_GLOBAL__N__cee6930f_7_Loss_cu_5b0651e140binary_cross_entropy_backward_out_kernelERNS_6TensorERKS4_S7_S7_ENKUlvE_clEvENKUlvE_clEvEUldddE_St5arrayIPcLm4EELi4E23TrivialOffsetCalculatorILi3EjESE_ILi1EjENS0_6memory15LoadWithoutCastENSH_16StoreWithoutCastEEEviT_T0_T2_T3_T4_T5_ --------------------------
	.section	.nv.constant2._ZN2at6native27unrolled_elementwise_kernelIZZZN37_INTERNAL_cee6930f_7_Loss_cu_5b0651e139_GLOBAL__N__cee6930f_7_Loss_cu_5b0651e140binary_cross_entropy_backward_out_kernelERNS_6TensorERKS4_S7_S7_ENKUlvE_clEvENKUlvE_clEvEUldddE_St5arrayIPcLm4EELi4E23TrivialOffsetCalculatorILi3EjESE_ILi1EjENS0_6memory15LoadWithoutCastENSH_16StoreWithoutCastEEEviT_T0_T2_T3_T4_T5_,"a",@progbits
	.sectionflags	@""
	.align	4
.nv.constant2._ZN2at6native27unrolled_elementwise_kernelIZZZN37_INTERNAL_cee6930f_7_Loss_cu_5b0651e139_GLOBAL__N__cee6930f_7_Loss_cu_5b0651e140binary_cross_entropy_backward_out_kernelERNS_6TensorERKS4_S7_S7_ENKUlvE_clEvENKUlvE_clEvEUldddE_St5arrayIPcLm4EELi4E23TrivialOffsetCalculatorILi3EjESE_ILi1EjENS0_6memory15LoadWithoutCastENSH_16StoreWithoutCastEEEviT_T0_T2_T3_T4_T5_:
        /*0000*/ 	.byte	0x00, 0x00, 0x00, 0x80, 0x99, 0x97, 0x71, 0x3d


//--------------------- .nv.constant0._ZN2at6native27unrolled_elementwise_kernelIZZZN37_INTERNAL_cee6930f_7_Loss_cu_5b0651e139_GLOBAL__N__cee6930f_7_Loss_cu_5b0651e140binary_cross_entropy_backward_out_kernelERNS_6TensorERKS4_S7_S7_ENKUlvE_clEvENKUlvE_clEvEUldddE_St5arrayIPcLm4EELi4E23TrivialOffsetCalculatorILi3EjESE_ILi1EjENS0_6memory15LoadWithoutCastENSH_16StoreWithoutCastEEEviT_T0_T2_T3_T4_T5_ --------------------------
	.section	.nv.constant0._ZN2at6native27unrolled_elementwise_kernelIZZZN37_INTERNAL_cee6930f_7_Loss_cu_5b0651e139_GLOBAL__N__cee6930f_7_Loss_cu_5b0651e140binary_cross_entropy_backward_out_kernelERNS_6TensorERKS4_S7_S7_ENKUlvE_clEvENKUlvE_clEvEUldddE_St5arrayIPcLm4EELi4E23TrivialOffsetCalculatorILi3EjESE_ILi1EjENS0_6memory15LoadWithoutCastENSH_16StoreWithoutCastEEEviT_T0_T2_T3_T4_T5_,"a",@progbits
	.sectionflags	@""
	.align	4
.nv.constant0._ZN2at6native27unrolled_elementwise_kernelIZZZN37_INTERNAL_cee6930f_7_Loss_cu_5b0651e139_GLOBAL__N__cee6930f_7_Loss_cu_5b0651e140binary_cross_entropy_backward_out_kernelERNS_6TensorERKS4_S7_S7_ENKUlvE_clEvENKUlvE_clEvEUldddE_St5arrayIPcLm4EELi4E23TrivialOffsetCalculatorILi3EjESE_ILi1EjENS0_6memory15LoadWithoutCastENSH_16StoreWithoutCastEEEviT_T0_T2_T3_T4_T5_:
	.zero		396


//--------------------- .nv.constant2._ZN2at6native29vectorized_elementwise_kernelILi2EZZZN37_INTERNAL_cee6930f_7_Loss_cu_5b0651e139_GLOBAL__N__cee6930f_7_Loss_cu_5b0651e140binary_cross_entropy_backward_out_kernelERNS_6TensorERKS4_S7_S7_ENKUlvE_clEvENKUlvE_clEvEUldddE_St5arrayIPcLm4EEEEviT0_T1_ --------------------------
	.section	.nv.constant2._ZN2at6native29vectorized_elementwise_kernelILi2EZZZN37_INTERNAL_cee6930f_7_Loss_cu_5b0651e139_GLOBAL__N__cee6930f_7_Loss_cu_5b0651e140binary_cross_entropy_backward_out_kernelERNS_6TensorERKS4_S7_S7_ENKUlvE_clEvENKUlvE_clEvEUldddE_St5arrayIPcLm4EEEEviT0_T1_,"a",@progbits
	.sectionflags	@""
	.align	4
.nv.constant2._ZN2at6native29vectorized_elementwise_kernelILi2EZZZN37_INTERNAL_cee6930f_7_Loss_cu_5b0651e139_GLOBAL__N__cee6930f_7_Loss_cu_5b0651e140binary_cross_entropy_backward_out_kernelERNS_6TensorERKS4_S7_S7_ENKUlvE_clEvENKUlvE_clEvEUldddE_St5arrayIPcLm4EEEEviT0_T1_:
        /*0000*/ 	.byte	0x00, 0x00, 0x00, 0x80, 0x99, 0x97, 0x71, 0x3d


//--------------------- .nv.constant0._ZN2at6native29vectorized_elementwise_kernelILi2EZZZN37_INTERNAL_cee6930f_7_Loss_cu_5b0651e139_GLOBAL__N__cee6930f_7_Loss_cu_5b0651e140binary_cross_entropy_backward_out_kernelERNS_6TensorERKS4_S7_S7_ENKUlvE_clEvENKUlvE_clEvEUldddE_St5arrayIPcLm4EEEEviT0_T1_ --------------------------
	.section	.nv.constant0._ZN2at6native29vectorized_elementwise_kernelILi2EZZZN37_INTERNAL_cee6930f_7_Loss_cu_5b0651e139_GLOBAL__N__cee6930f_7_Loss_cu_5b0651e140binary_cross_entropy_backward_out_kernelERNS_6TensorERKS4_S7_S7_ENKUlvE_clEvENKUlvE_clEvEUldddE_St5arrayIPcLm4EEEEviT0_T1_,"a",@progbits
	.sectionflags	@""
	.align	4
.nv.constant0._ZN2at6native29vectorized_elementwise_kernelILi2EZZZN37_INTERNAL_cee6930f_7_Loss_cu_5b0651e139_GLOBAL__N__cee6930f_7_Loss_cu_5b0651e140binary_cross_entropy_backward_out_kernelERNS_6TensorERKS4_S7_S7_ENKUlvE_clEvENKUlvE_clEvEUldddE_St5arrayIPcLm4EEEEviT0_T1_:
	.zero		392


//--------------------- .nv.constant2._ZN2at6native29vectorized_elementwise_kernelILi4EZZZN37_INTERNAL_cee6930f_7_Loss_cu_5b0651e139_GLOBAL__N__cee6930f_7_Loss_cu_5b0651e140binary_cross_entropy_backward_out_kernelERNS_6TensorERKS4_S7_S7_ENKUlvE_clEvENKUlvE_clEvEUldddE_St5arrayIPcLm4EEEEviT0_T1_ --------------------------
	.section	.nv.constant2._ZN2at6native29vectorized_elementwise_kernelILi4EZZZN37_INTERNAL_cee6930f_7_Loss_cu_5b0651e139_GLOBAL__N__cee6930f_7_Loss_cu_5b0651e140binary_cross_entropy_backward_out_kernelERNS_6TensorERKS4_S7_S7_ENKUlvE_clEvENKUlvE_clEvEUldddE_St5arrayIPcLm4EEEEviT0_T1_,"a",@progbits
	.sectionflags	@""
	.align	4
.nv.constant2._ZN2at6native29vectorized_elementwise_kernelILi4EZZZN37_INTERNAL_cee6930f_7_Loss_cu_5b0651e139_GLOBAL__N__cee6930f_7_Loss_cu_5b0651e140binary_cross_entropy_backward_out_kernelERNS_6TensorERKS4_S7_S7_ENKUlvE_clEvENKUlvE_clEvEUldddE_St5arrayIPcLm4EEEEviT0_T1_:
        /*0000*/ 	.byte	0x00, 0x00, 0x00, 0x80, 0x99, 0x97, 0x71, 0x3d


//--------------------- .nv.constant0._ZN2at6native29vectorized_elementwise_kernelILi4EZZZN37_INTERNAL_cee6930f_7_Loss_cu_5b0651e139_GLOBAL__N__cee6930f_7_Loss_cu_5b0651e140binary_cross_entropy_backward_out_kernelERNS_6TensorERKS4_S7_S7_ENKUlvE_clEvENKUlvE_clEvEUldddE_St5arrayIPcLm4EEEEviT0_T1_ --------------------------
	.section	.nv.constant0._ZN2at6native29vectorized_elementwise_kernelILi4EZZZN37_INTERNAL_cee6930f_7_Loss_cu_5b0651e139_GLOBAL__N__cee6930f_7_Loss_cu_5b0651e140binary_cross_entropy_backward_out_kernelERNS_6TensorERKS4_S7_S7_ENKUlvE_clEvENKUlvE_clEvEUldddE_St5arrayIPcLm4EEEEviT0_T1_,"a",@progbits
	.sectionflags	@""
	.align	4
.nv.constant0._ZN2at6native29vectorized_elementwise_kernelILi4EZZZN37_INTERNAL_cee6930f_7_Loss_cu_5b0651e139_GLOBAL__N__cee6930f_7_Loss_cu_5b0651e140binary_cross_entropy_backward_out_kernelERNS_6TensorERKS4_S7_S7_ENKUlvE_clEvENKUlvE_clEvEUldddE_St5arrayIPcLm4EEEEviT0_T1_:
	.zero		392


//--------------------- .nv.constant0._ZN2at6native29vectorized_elementwise_kernelILi8EZZZN37_INTERNAL_cee6930f_7_Loss_cu_5b0651e139_GLOBAL__N__cee6930f_7_Loss_cu_5b0651e140binary_cross_entropy_backward_out_kernelERNS_6TensorERKS4_S7_S7_ENKUlvE_clEvENKUlvE_clEvEUldddE_St5arrayIPcLm4EEEEviT0_T1_ --------------------------
	.section	.nv.constant0._ZN2at6native29vectorized_elementwise_kernelILi8EZZZN37_INTERNAL_cee6930f_7_Loss_cu_5b0651e139_GLOBAL__N__cee6930f_7_Loss_cu_5b0651e140binary_cross_entropy_backward_out_kernelERNS_6TensorERKS4_S7_S7_ENKUlvE_clEvENKUlvE_clEvEUldddE_St5arrayIPcLm4EEEEviT0_T1_,"a",@progbits
	.sectionflags	@""
	.align	4
.nv.constant0._ZN2at6native29vectorized_elementwise_kernelILi8EZZZN37_INTERNAL_cee6930f_7_Loss_cu_5b0651e139_GLOBAL__N__cee6930f_7_Loss_cu_5b0651e140binary_cross_entropy_backward_out_kernelERNS_6TensorERKS4_S7_S7_ENKUlvE_clEvENKUlvE_clEvEUldddE_St5arrayIPcLm4EEEEviT0_T1_:
	.zero		392


//--------------------- .text._ZN2at6native39_GLOBAL__N__cee6930f_7_Loss_cu_5b0651e139nll_loss_backward_reduce_cuda_kernel_2dIN3c108BFloat16ElEEvPT_PKS5_PKT0_S8_S8_biill --------------------------
	.section	.text._ZN2at6native39_GLOBAL__N__cee6930f_7_Loss_cu_5b0651e139nll_loss_backward_reduce_cuda_kernel_2dIN3c108BFloat16ElEEvPT_PKS5_PKT0_S8_S8_biill,"ax",@progbits
	.sectioninfo	@"SHI_REGISTERS=25"
	.align	128
.text._ZN2at6native39_GLOBAL__N__cee6930f_7_Loss_cu_5b0651e139nll_loss_backward_reduce_cuda_kernel_2dIN3c108BFloat16ElEEvPT_PKS5_PKT0_S8_S8_biill:
        .type           _ZN2at6native39_GLOBAL__N__cee6930f_7_Loss_cu_5b0651e139nll_loss_backward_reduce_cuda_kernel_2dIN3c108BFloat16ElEEvPT_PKS5_PKT0_S8_S8_biill,@function
        .size           _ZN2at6native39_GLOBAL__N__cee6930f_7_Loss_cu_5b0651e139nll_loss_backward_reduce_cuda_kernel_2dIN3c108BFloat16ElEEvPT_PKS5_PKT0_S8_S8_biill,(.L_x_9762 - _ZN2at6native39_GLOBAL__N__cee6930f_7_Loss_cu_5b0651e139nll_loss_backward_reduce_cuda_kernel_2dIN3c108BFloat16ElEEvPT_PKS5_PKT0_S8_S8_biill)
        .other          _ZN2at6native39_GLOBAL__N__cee6930f_7_Loss_cu_5b0651e139nll_loss_backward_reduce_cuda_kernel_2dIN3c108BFloat16ElEEvPT_PKS5_PKT0_S8_S8_biill,@"STO_CUDA_ENTRY STV_DEFAULT"
_ZN2at6native39_GLOBAL__N__cee6930f_7_Loss_cu_5b0651e139nll_loss_backward_reduce_cuda_kernel_2dIN3c108BFloat16ElEEvPT_PKS5_PKT0_S8_S8_biill:
[----:B------:R-:W-:Y:S02]  /*0000*/  IMAD.MOV.U32 R1, RZ, RZ, c[0x0][0x28] ;  /* 0x00000a00ff017624 */ /* 0x000fe400078e00ff */
[----:B------:R-:W-:Y:S02]  /*0010*/  ULDC.S8 UR4, c[0x0][0x188] ;  /* 0x0000620000047ab9 */ /* 0x000fe40000000200 */
[----:B------:R-:W-:Y:S01]  /*0020*/  ISETP.NE.AND P1, PT, RZ, UR4, PT ;  /* 0x00000004ff007c0c */ /* 0x000fe2000bf25270 */
[----:B------:R-:W-:-:S12]  /*0030*/  ULDC.64 UR36, c[0x0][0x118] ;  /* 0x0000460000247ab9 */ /* 0x000fd80000000a00 */
[----:B------:R-:W-:Y:S02]  /*0040*/  @P1 IMAD.MOV.U32 R4, RZ, RZ, c[0x0][0x180] ;  /* 0x00006000ff041624 */ /* 0x000fe400078e00ff */
[----:B------:R-:W-:-:S05]  /*0050*/  @P1 IMAD.MOV.U32 R5, RZ, RZ, c[0x0][0x184] ;  /* 0x00006100ff051624 */ /* 0x000fca00078e00ff */
[----:B------:R-:W2:Y:S01]  /*0060*/  @P1 LDG.E.U16 R4, [R4.64] ;  /* 0x0000002404041981 */ /* 0x000ea2000c1e1500 */
[----:B------:R-:W-:Y:S02]  /*0070*/  IMAD.MOV.U32 R2, RZ, RZ, c[0x0][0x168] ;  /* 0x00005a00ff027624 */ /* 0x000fe400078e00ff */
[----:B------:R-:W-:-:S05]  /*0080*/  IMAD.MOV.U32 R3, RZ, RZ, c[0x0][0x16c] ;  /* 0x00005b00ff037624 */ /* 0x000fca00078e00ff */
[----:B------:R-:W3:Y:S04]  /*0090*/  LDG.E.U16 R2, [R2.64] ;  /* 0x0000002402027981 */ /* 0x000ee8000c1e1500 */
[----:B------:R-:W0:Y:S02]  /*00a0*/  S2R R19, SR_TID.X ;  /* 0x0000000000137919 */ /* 0x000e240000002100 */
[----:B0-----:R-:W-:Y:S02]  /*00b0*/  ISETP.GE.AND P0, PT, R19, c[0x0][0x18c], PT ;  /* 0x0000630013007a0c */ /* 0x001fe40003f06270 */
[----:B--2---:R-:W-:-:S04]  /*00c0*/  @P1 PRMT R4, RZ, 0x5410, R4 ;  /* 0x00005410ff041816 */ /* 0x004fc80000000004 */
[----:B------:R-:W0:Y:S01]  /*00d0*/  @P1 MUFU.RCP R7, R4 ;  /* 0x0000000400071308 */ /* 0x000e220000001000 */
[----:B---3--:R-:W-:-:S05]  /*00e0*/  @P1 PRMT R0, RZ, 0x5410, R2 ;  /* 0x00005410ff001816 */ /* 0x008fca0000000002 */
[----:B0-----:R-:W-:-:S05]  /*00f0*/  @P1 FMUL.FTZ R0, R0, R7 ;  /* 0x0000000700001220 */ /* 0x001fca0000410000 */
[----:B------:R-:W-:Y:S01]  /*0100*/  @P1 F2FP.BF16.PACK_AB R0, RZ, R0 ;  /* 0x00000000ff00123e */ /* 0x000fe200000010ff */
[----:B------:R-:W-:Y:S06]  /*0110*/  @P0 EXIT ;  /* 0x000000000000094d */ /* 0x000fec0003800000 */
[----:B------:R-:W-:Y:S01]  /*0120*/  ISETP.NE.U32.AND P0, PT, RZ, c[0x0][0x178], PT ;  /* 0x00005e00ff007a0c */ /* 0x000fe20003f05070 */
[----:B------:R-:W-:Y:S01]  /*0130*/  ULDC UR38, c[0x0][0x190] ;  /* 0x0000640000267ab9 */ /* 0x000fe20000000800 */
[----:B------:R-:W-:Y:S01]  /*0140*/  @!P1 PRMT R0, R2, 0x7610, R0 ;  /* 0x0000761002009816 */ /* 0x000fe20000000000 */
[----:B------:R-:W-:Y:S01]  /*0150*/  USHF.R.S32.HI UR38, URZ, 0x1f, UR38 ;  /* 0x0000001f3f267899 */ /* 0x000fe20008011426 */
[----:B------:R-:W-:Y:S02]  /*0160*/  ISETP.NE.AND.EX P0, PT, RZ, c[0x0][0x17c], PT, P0 ;  /* 0x00005f00ff007a0c */ /* 0x000fe40003f05300 */
[----:B------:R-:W-:-:S05]  /*0170*/  PRMT R0, RZ, 0x5410, R0 ;  /* 0x00005410ff007816 */ /* 0x000fca0000000000 */
[----:B------:R-:W-:-:S05]  /*0180*/  FADD.FTZ R22, -R0, -RZ ;  /* 0x800000ff00167221 */ /* 0x000fca0000010100 */
[----:B------:R-:W-:Y:S01]  /*0190*/  F2FP.BF16.PACK_AB R22, RZ, R22 ;  /* 0x00000016ff16723e */ /* 0x000fe200000010ff */
[----:B------:R-:W-:Y:S05]  /*01a0*/  @!P0 BRA `(.L_x_0) ;  /* 0x0000036000008947 */ /* 0x000fea0003800000 */
[----:B------:R-:W-:Y:S02]  /*01b0*/  PRMT R18, RZ, 0x5410, R22 ;  /* 0x00005410ff127816 */ /* 0x000fe40000000016 */
.L_x_5:
[----:B------:R-:W-:-:S04]  /*01c0*/  IMAD.MOV.U32 R16, RZ, RZ, 0x8 ;  /* 0x00000008ff107424 */ /* 0x000fc800078e00ff */
[----:B------:R-:W-:-:S06]  /*01d0*/  IMAD.WIDE R16, R19, R16, c[0x0][0x170] ;  /* 0x00005c0013107625 */ /* 0x000fcc00078e0210 */
[----:B------:R-:W2:Y:S01]  /*01e0*/  LDG.E.64 R16, [R16.64] ;  /* 0x0000002410107981 */ /* 0x000ea2000c1e1b00 */
[----:B------:R-:W-:Y:S01]  /*01f0*/  BSSY B7, `(.L_x_1) ;  /* 0x000002d000077945 */ /* 0x000fe20003800000 */
[----:B--2---:R-:W-:-:S04]  /*0200*/  ISETP.NE.U32.AND P0, PT, R16, c[0x0][0x1a0], PT ;  /* 0x0000680010007a0c */ /* 0x004fc80003f05070 */
[----:B------:R-:W-:-:S13]  /*0210*/  ISETP.NE.AND.EX P0, PT, R17, c[0x0][0x1a4], PT, P0 ;  /* 0x0000690011007a0c */ /* 0x000fda0003f05300 */
[----:B0-----:R-:W-:Y:S05]  /*0220*/  @!P0 BRA `(.L_x_2) ;  /* 0x0000029000008947 */ /* 0x001fea0003800000 */
[----:B------:R-:W-:Y:S01]  /*0230*/  ISETP.GE.U32.AND P0, PT, R16, c[0x0][0x198], PT ;  /* 0x0000660010007a0c */ /* 0x000fe20003f06070 */
[----:B------:R-:W-:Y:S01]  /*0240*/  BSSY B6, `(.L_x_3) ;  /* 0x000001a000067945 */ /* 0x000fe20003800000 */
[----:B------:R-:W-:Y:S02]  /*0250*/  SHF.R.U32.HI R3, RZ, 0x1f, R17 ;  /* 0x0000001fff037819 */ /* 0x000fe40000011611 */
[----:B------:R-:W-:Y:S02]  /*0260*/  ISETP.GE.AND.EX P0, PT, R17, c[0x0][0x19c], PT, P0 ;  /* 0x0000670011007a0c */ /* 0x000fe40003f06300 */
[----:B------:R-:W-:Y:S02]  /*0270*/  SHF.R.S32.HI R22, RZ, 0x1f, R19 ;  /* 0x0000001fff167819 */ /* 0x000fe40000011413 */
[----:B------:R-:W-:-:S04]  /*0280*/  SEL R0, RZ, 0x1, !P0 ;  /* 0x00000001ff007807 */ /* 0x000fc80004000000 */
[----:B------:R-:W-:-:S13]  /*0290*/  LOP3.LUT P0, RZ, R0, R3, RZ, 0xfc, !PT ;  /* 0x0000000300ff7212 */ /* 0x000fda000780fcff */
[----:B------:R-:W-:Y:S05]  /*02a0*/  @!P0 BRA `(.L_x_4) ;  /* 0x0000013000008947 */ /* 0x000fea0003800000 */
[----:B------:R-:W-:Y:S01]  /*02b0*/  MOV R2, 0x0 ;  /* 0x0000000000027802 */ /* 0x000fe20000000f00 */
[----:B------:R-:W-:Y:S02]  /*02c0*/  IMAD.MOV.U32 R4, RZ, RZ, c[0x4][0x2f0] ;  /* 0x0100bc00ff047624 */ /* 0x000fe400078e00ff */
[----:B------:R-:W-:Y:S02]  /*02d0*/  IMAD.MOV.U32 R5, RZ, RZ, c[0x4][0x2f4] ;  /* 0x0100bd00ff057624 */ /* 0x000fe400078e00ff */
[----:B------:R-:W-:Y:S01]  /*02e0*/  IMAD.MOV.U32 R6, RZ, RZ, c[0x4][0x2d0] ;  /* 0x0100b400ff067624 */ /* 0x000fe200078e00ff */
[----:B------:R-:W0:Y:S01]  /*02f0*/  LDC.64 R2, c[0x4][R2] ;  /* 0x0100000002027b82 */ /* 0x000e220000000a00 */
[----:B------:R-:W-:Y:S02]  /*0300*/  IMAD.MOV.U32 R7, RZ, RZ, c[0x4][0x2d4] ;  /* 0x0100b500ff077624 */ /* 0x000fe400078e00ff */
[----:B------:R-:W-:Y:S02]  /*0310*/  IMAD.MOV.U32 R8, RZ, RZ, 0x1dd ;  /* 0x000001ddff087424 */ /* 0x000fe400078e00ff */
[----:B------:R-:W-:-:S02]  /*0320*/  IMAD.MOV.U32 R10, RZ, RZ, c[0x4][0x1e0] ;  /* 0x01007800ff0a7624 */ /* 0x000fc400078e00ff */
[----:B------:R-:W-:Y:S02]  /*0330*/  IMAD.MOV.U32 R11, RZ, RZ, c[0x4][0x1e4] ;  /* 0x01007900ff0b7624 */ /* 0x000fe400078e00ff */
[----:B------:R-:W-:Y:S02]  /*0340*/  IMAD.MOV.U32 R12, RZ, RZ, 0x1 ;  /* 0x00000001ff0c7424 */ /* 0x000fe400078e00ff */
[----:B------:R-:W-:Y:S02]  /*0350*/  IMAD.MOV.U32 R13, RZ, RZ, RZ ;  /* 0x000000ffff0d7224 */ /* 0x000fe400078e00ff */
[----:B------:R-:W-:Y:S01]  /*0360*/  LEPC R14 ;  /* 0x00000000000e734e */ /* 0x000fe20000000000 */
[----:B------:R-:W-:Y:S02]  /*0370*/  MOV R9, 0x3e0 ;  /* 0x000003e000097802 */ /* 0x000fe40000000f00 */
[----:B------:R-:W-:Y:S02]  /*0380*/  MOV R20, 0x360 ;  /* 0x0000036000147802 */ /* 0x000fe40000000f00 */
[----:B------:R-:W-:Y:S02]  /*0390*/  MOV R21, 0x0 ;  /* 0x0000000000157802 */ /* 0x000fe40000000f00 */
[----:B------:R-:W-:-:S02]  /*03a0*/  MOV R0, 0x0 ;  /* 0x0000000000007802 */ /* 0x000fc40000000f00 */
[----:B------:R-:W-:-:S04]  /*03b0*/  IADD3 R20, P0, P1, -R20, R9, R14 ;  /* 0x0000000914147210 */ /* 0x000fc8000791e10e */
[----:B------:R-:W-:-:S04]  /*03c0*/  IADD3.X R21, ~R0, R21, R15, P0, P1 ;  /* 0x0000001500157210 */ /* 0x000fc800007e250f */
[----:B0-----:R-:W-:Y:S05]  /*03d0*/  CALL.ABS.NOINC R2 ;  /* 0x0000000002007343 */ /* 0x001fea0003c00000 */
.L_x_4:
[----:B------:R-:W-:Y:S05]  /*03e0*/  BSYNC B6 ;  /* 0x0000000000067941 */ /* 0x000fea0003800000 */
.L_x_3:
[----:B------:R-:W-:-:S04]  /*03f0*/  LEA R2, P0, R16, c[0x0][0x178], 0x1 ;  /* 0x00005e0010027a11 */ /* 0x000fc800078008ff */
[----:B------:R-:W-:-:S05]  /*0400*/  LEA.HI.X R3, R16, c[0x0][0x17c], R17, 0x1, P0 ;  /* 0x00005f0010037a11 */ /* 0x000fca00000f0c11 */
[----:B------:R-:W2:Y:S01]  /*0410*/  LDG.E.U16 R2, [R2.64] ;  /* 0x0000002402027981 */ /* 0x000ea2000c1e1500 */
[----:B------:R-:W-:Y:S02]  /*0420*/  IMAD R22, R22, c[0x0][0x190], RZ ;  /* 0x0000640016167a24 */ /* 0x000fe400078e02ff */
[----:B------:R-:W-:-:S04]  /*0430*/  IMAD.WIDE.U32 R16, R19, c[0x0][0x190], R16 ;  /* 0x0000640013107a25 */ /* 0x000fc800078e0010 */
[----:B------:R-:W-:Y:S01]  /*0440*/  IMAD R5, R19, UR38, R22 ;  /* 0x0000002613057c24 */ /* 0x000fe2000f8e0216 */
[----:B------:R-:W-:-:S03]  /*0450*/  LEA R4, P0, R16, c[0x0][0x160], 0x1 ;  /* 0x0000580010047a11 */ /* 0x000fc600078008ff */
[----:B------:R-:W-:-:S05]  /*0460*/  IMAD.IADD R5, R17, 0x1, R5 ;  /* 0x0000000111057824 */ /* 0x000fca00078e0205 */
[----:B------:R-:W-:Y:S02]  /*0470*/  LEA.HI.X R5, R16, c[0x0][0x164], R5, 0x1, P0 ;  /* 0x0000590010057a11 */ /* 0x000fe400000f0c05 */
[----:B--2---:R-:W-:-:S05]  /*0480*/  PRMT R3, RZ, 0x5410, R2 ;  /* 0x00005410ff037816 */ /* 0x004fca0000000002 */
[----:B------:R-:W-:-:S05]  /*0490*/  FMUL.FTZ R0, R18, R3 ;  /* 0x0000000312007220 */ /* 0x000fca0000410000 */
[----:B------:R-:W-:-:S05]  /*04a0*/  F2FP.BF16.PACK_AB R0, RZ, R0 ;  /* 0x00000000ff00723e */ /* 0x000fca00000010ff */
[----:B------:R0:W-:Y:S02]  /*04b0*/  STG.E.U16 [R4.64], R0 ;  /* 0x0000000004007986 */ /* 0x0001e4000c101524 */
.L_x_2:
[----:B------:R-:W-:Y:S05]  /*04c0*/  BSYNC B7 ;  /* 0x0000000000077941 */ /* 0x000fea0003800000 */
.L_x_1:
[----:B------:R-:W-:-:S04]  /*04d0*/  IADD3 R19, R19, c[0x0][0x0], RZ ;  /* 0x0000000013137a10 */ /* 0x000fc80007ffe0ff */
[----:B------:R-:W-:-:S13]  /*04e0*/  ISETP.GE.AND P0, PT, R19, c[0x0][0x18c], PT ;  /* 0x0000630013007a0c */ /* 0x000fda0003f06270 */
[----:B------:R-:W-:Y:S05]  /*04f0*/  @!P0 BRA `(.L_x_5) ;  /* 0xfffffcc000008947 */ /* 0x000fea000383ffff */
[----:B------:R-:W-:Y:S05]  /*0500*/  EXIT ;  /* 0x000000000000794d */ /* 0x000fea0003800000 */
.L_x_0:
        /* <DEDUP_REMOVED lines=34> */
.L_x_9:
[----:B------:R-:W-:Y:S05]  /*0730*/  BSYNC B6 ;  /* 0x0000000000067941 */ /* 0x000fea0003800000 */
.L_x_8:
[----:B------:R-:W-:Y:S02]  /*0740*/  IMAD R18, R18, c[0x0][0x190], RZ ;  /* 0x0000640012127a24 */ /* 0x000fe400078e02ff */
[----:B------:R-:W-:-:S04]  /*0750*/  IMAD.WIDE.U32 R16, R19, c[0x0][0x190], R16 ;  /* 0x0000640013107a25 */ /* 0x000fc800078e0010 */
[----:B------:R-:W-:Y:S01]  /*0760*/  IMAD R3, R19, UR38, R18 ;  /* 0x0000002613037c24 */ /* 0x000fe2000f8e0212 */
[----:B------:R-:W-:-:S03]  /*0770*/  LEA R2, P0, R16, c[0x0][0x160], 0x1 ;  /* 0x0000580010027a11 */ /* 0x000fc600078008ff */
[----:B------:R-:W-:-:S05]  /*0780*/  IMAD.IADD R3, R17, 0x1, R3 ;  /* 0x0000000111037824 */ /* 0x000fca00078e0203 */
[----:B------:R-:W-:-:S05]  /*0790*/  LEA.HI.X R3, R16, c[0x0][0x164], R3, 0x1, P0 ;  /* 0x0000590010037a11 */ /* 0x000fca00000f0c03 */
[----:B------:R0:W-:Y:S02]  /*07a0*/  STG.E.U16 [R2.64], R22 ;  /* 0x0000001602007986 */ /* 0x0001e4000c101524 */
.L_x_7:
[----:B------:R-:W-:Y:S05]  /*07b0*/  BSYNC B7 ;  /* 0x0000000000077941 */ /* 0x000fea0003800000 */
.L_x_6:
[----:B------:R-:W-:-:S04]  /*07c0*/  IADD3 R19, R19, c[0x0][0x0], RZ ;  /* 0x0000000013137a10 */ /* 0x000fc80007ffe0ff */
[----:B------:R-:W-:-:S13]  /*07d0*/  ISETP.GE.AND P0, PT, R19, c[0x0][0x18c], PT ;  /* 0x0000630013007a0c */ /* 0x000fda0003f06270 */
[----:B------:R-:W-:Y:S05]  /*07e0*/  @!P0 BRA `(.L_x_0) ;  /* 0xfffffd2000008947 */ /* 0x000fea000383ffff */
[----:B------:R-:W-:Y:S05]  /*07f0*/  EXIT ;  /* 0x000000000000794d */ /* 0x000fea0003800000 */
.L_x_10:
[----:B------:R-:W-:-:S00]  /*0800*/  BRA `(.L_x_10) ;  /* 0xfffffff000007947 */ /* 0x000fc0000383ffff */
[----:B------:R-:W-:-:S00]  /*0810*/  NOP ;  /* 0x0000000000007918 */ /* 0x000fc00000000000 */
        /* <DEDUP_REMOVED lines=14> */
.L_x_9762:


//--------------------- .text._ZN2at6native39_GLOBAL__N__cee6930f_7_Loss_cu_5b0651e139nll_loss_backward_reduce_cuda_kernel_2dIN3c108BFloat16EhEEvPT_PKS5_PKT0_S8_S8_biill --------------------------
	.section	.text._ZN2at6native39_GLOBAL__N__cee6930f_7_Loss_cu_5b0651e139nll_loss_backward_reduce_cuda_kernel_2dIN3c108BFloat16EhEEvPT_PKS5_PKT0_S8_S8_biill,"ax",@progbits
	.sectioninfo	@"SHI_REGISTERS=24"
	.align	128
.text._ZN2at6native39_GLOBAL__N__cee6930f_7_Loss_cu_5b0651e139nll_loss_backward_reduce_cuda_kernel_2dIN3c108BFloat16EhEEvPT_PKS5_PKT0_S8_S8_biill:
        .type           _ZN2at6native39_GLOBAL__N__cee6930f_7_Loss_cu_5b0651e139nll_loss_backward_reduce_cuda_kernel_2dIN3c108BFloat16EhEEvPT_PKS5_PKT0_S8_S8_biill,@function
        .size           _ZN2at6native39_GLOBAL__N__cee6930f_7_Loss_cu_5b0651e139nll_loss_backward_reduce_cuda_kernel_2dIN3c108BFloat16EhEEvPT_PKS5_PKT0_S8_S8_biill,(.L_x_9763 - _ZN2at6native39_GLOBAL__N__cee6930f_7_Loss_cu_5b0651e139nll_loss_backward_reduce_cuda_kernel_2dIN3c108BFloat16EhEEvPT_PKS5_PKT0_S8_S8_biill)
        .other          _ZN2at6native39_GLOBAL__N__cee6930f_7_Loss_cu_5b0651e139nll_loss_backward_reduce_cuda_kernel_2dIN3c108BFloat16EhEEvPT_PKS5_PKT0_S8_S8_biill,@"STO_CUDA_ENTRY STV_DEFAULT"
_ZN2at6native39_GLOBAL__N__cee6930f_7_Loss_cu_5b0651e139nll_loss_backward_reduce_cuda_kernel_2dIN3c108BFloat16EhEEvPT_PKS5_PKT0_S8_S8_biill:
        /* <DEDUP_REMOVED lines=18> */
[----:B------:R-:W-:Y:S02]  /*0120*/  ISETP.NE.U32.AND P0, PT, RZ, c[0x0][0x178], PT ;  /* 0x00005e00ff007a0c */ /* 0x000fe40003f05070 */
[----:B------:R-:W-:Y:S02]  /*0130*/  @!P1 PRMT R0, R2, 0x7610, R0 ;  /* 0x0000761002009816 */ /* 0x000fe40000000000 */
[----:B------:R-:W-:Y:S02]  /*0140*/  ISETP.NE.AND.EX P0, PT, RZ, c[0x0][0x17c], PT, P0 ;  /* 0x00005f00ff007a0c */ /* 0x000fe40003f05300 */
[----:B------:R-:W-:-:S05]  /*0150*/  PRMT R0, RZ, 0x5410, R0 ;  /* 0x00005410ff007816 */ /* 0x000fca0000000000 */
[----:B------:R-:W-:-:S05]  /*0160*/  FADD.FTZ R17, -R0, -RZ ;  /* 0x800000ff00117221 */ /* 0x000fca0000010100 */
[----:B------:R-:W-:Y:S01]  /*0170*/  F2FP.BF16.PACK_AB R17, RZ, R17 ;  /* 0x00000011ff11723e */ /* 0x000fe200000010ff */
[----:B------:R-:W-:Y:S05]  /*0180*/  @!P0 BRA `(.L_x_11) ;  /* 0x0000047000008947 */ /* 0x000fea0003800000 */
[----:B------:R-:W-:Y:S02]  /*0190*/  PRMT R17, RZ, 0x5410, R17 ;  /* 0x00005410ff117816 */ /* 0x000fe40000000011 */
.L_x_18:
[----:B0-----:R-:W-:-:S04]  /*01a0*/  IADD3 R2, P0, R16, c[0x0][0x170], RZ ;  /* 0x00005c0010027a10 */ /* 0x001fc80007f1e0ff */
[----:B------:R-:W-:-:S05]  /*01b0*/  LEA.HI.X.SX32 R3, R16, c[0x0][0x174], 0x1, P0 ;  /* 0x00005d0010037a11 */ /* 0x000fca00000f0eff */
[----:B------:R-:W2:Y:S01]  /*01c0*/  LDG.E.U8 R19, [R2.64] ;  /* 0x0000002402137981 */ /* 0x000ea2000c1e1100 */
[----:B------:R-:W-:Y:S01]  /*01d0*/  BSSY B7, `(.L_x_12) ;  /* 0x000003e000077945 */ /* 0x000fe20003800000 */
[----:B--2---:R-:W-:-:S04]  /*01e0*/  LOP3.LUT R18, R19, 0xff, RZ, 0xc0, !PT ;  /* 0x000000ff13127812 */ /* 0x004fc800078ec0ff */
[----:B------:R-:W-:-:S04]  /*01f0*/  ISETP.NE.U32.AND P0, PT, R18, c[0x0][0x1a0], PT ;  /* 0x0000680012007a0c */ /* 0x000fc80003f05070 */
[----:B------:R-:W-:-:S13]  /*0200*/  ISETP.NE.AND.EX P0, PT, RZ, c[0x0][0x1a4], PT, P0 ;  /* 0x00006900ff007a0c */ /* 0x000fda0003f05300 */
[----:B------:R-:W-:Y:S05]  /*0210*/  @!P0 BRA `(.L_x_13) ;  /* 0x0000039000008947 */ /* 0x000fea0003800000 */
[----:B------:R-:W-:Y:S01]  /*0220*/  ISETP.GE.U32.AND P0, PT, R18, c[0x0][0x198], PT ;  /* 0x0000660012007a0c */ /* 0x000fe20003f06070 */
[----:B------:R-:W-:Y:S03]  /*0230*/  BSSY B6, `(.L_x_14) ;  /* 0x0000016000067945 */ /* 0x000fe60003800000 */
[----:B------:R-:W-:-:S13]  /*0240*/  ISETP.GE.AND.EX P0, PT, RZ, c[0x0][0x19c], PT, P0 ;  /* 0x00006700ff007a0c */ /* 0x000fda0003f06300 */
        /* <DEDUP_REMOVED lines=20> */
.L_x_15:
[----:B------:R-:W-:Y:S05]  /*0390*/  BSYNC B6 ;  /* 0x0000000000067941 */ /* 0x000fea0003800000 */
.L_x_14:
[----:B------:R-:W-:Y:S01]  /*03a0*/  IMAD R19, R16, c[0x0][0x190], R19 ;  /* 0x0000640010137a24 */ /* 0x000fe200078e0213 */
[----:B------:R-:W-:Y:S04]  /*03b0*/  BSSY B6, `(.L_x_16) ;  /* 0x0000016000067945 */ /* 0x000fe80003800000 */
[----:B------:R-:W-:-:S13]  /*03c0*/  ISETP.GT.AND P0, PT, R19, -0x1, PT ;  /* 0xffffffff1300780c */ /* 0x000fda0003f04270 */
[----:B------:R-:W-:Y:S05]  /*03d0*/  @P0 BRA `(.L_x_17) ;  /* 0x0000013000000947 */ /* 0x000fea0003800000 */
        /* <DEDUP_REMOVED lines=19> */
.L_x_17:
[----:B------:R-:W-:Y:S05]  /*0510*/  BSYNC B6 ;  /* 0x0000000000067941 */ /* 0x000fea0003800000 */
.L_x_16:
[----:B------:R-:W-:-:S04]  /*0520*/  LEA R4, P0, R18, c[0x0][0x178], 0x1 ;  /* 0x00005e0012047a11 */ /* 0x000fc800078008ff */
[----:B------:R-:W-:-:S05]  /*0530*/  LEA.HI.X R5, R18, c[0x0][0x17c], RZ, 0x1, P0 ;  /* 0x00005f0012057a11 */ /* 0x000fca00000f0cff */
[----:B------:R-:W2:Y:S01]  /*0540*/  LDG.E.U16 R4, [R4.64] ;  /* 0x0000002404047981 */ /* 0x000ea2000c1e1500 */
[----:B------:R-:W-:-:S04]  /*0550*/  IMAD.MOV.U32 R2, RZ, RZ, 0x2 ;  /* 0x00000002ff027424 */ /* 0x000fc800078e00ff */
[----:B------:R-:W-:Y:S01]  /*0560*/  IMAD.WIDE R2, R19, R2, c[0x0][0x160] ;  /* 0x0000580013027625 */ /* 0x000fe200078e0202 */
[----:B--2---:R-:W-:-:S05]  /*0570*/  PRMT R4, RZ, 0x5410, R4 ;  /* 0x00005410ff047816 */ /* 0x004fca0000000004 */
[----:B------:R-:W-:-:S05]  /*0580*/  FMUL.FTZ R0, R17, R4 ;  /* 0x0000000411007220 */ /* 0x000fca0000410000 */
[----:B------:R-:W-:-:S05]  /*0590*/  F2FP.BF16.PACK_AB R0, RZ, R0 ;  /* 0x00000000ff00723e */ /* 0x000fca00000010ff */
[----:B------:R0:W-:Y:S02]  /*05a0*/  STG.E.U16 [R2.64], R0 ;  /* 0x0000000002007986 */ /* 0x0001e4000c101524 */
.L_x_13:
[----:B------:R-:W-:Y:S05]  /*05b0*/  BSYNC B7 ;  /* 0x0000000000077941 */ /* 0x000fea0003800000 */
.L_x_12:
[----:B------:R-:W-:-:S04]  /*05c0*/  IADD3 R16, R16, c[0x0][0x0], RZ ;  /* 0x0000000010107a10 */ /* 0x000fc80007ffe0ff */
[----:B------:R-:W-:-:S13]  /*05d0*/  ISETP.GE.AND P0, PT, R16, c[0x0][0x18c], PT ;  /* 0x0000630010007a0c */ /* 0x000fda0003f06270 */
[----:B------:R-:W-:Y:S05]  /*05e0*/  @!P0 BRA `(.L_x_18) ;  /* 0xfffffbb000008947 */ /* 0x000fea000383ffff */
[----:B------:R-:W-:Y:S05]  /*05f0*/  EXIT ;  /* 0x000000000000794d */ /* 0x000fea0003800000 */
.L_x_11:
[----:B------:R-:W-:-:S04]  /*0600*/  IADD3 R2, P0, R16, c[0x0][0x170], RZ ;  /* 0x00005c0010027a10 */ /* 0x000fc80007f1e0ff */
[----:B------:R-:W-:-:S05]  /*0610*/  LEA.HI.X.SX32 R3, R16, c[0x0][0x174], 0x1, P0 ;  /* 0x00005d0010037a11 */ /* 0x000fca00000f0eff */
[----:B0-----:R-:W2:Y:S01]  /*0620*/  LDG.E.U8 R19, [R2.64] ;  /* 0x0000002402137981 */ /* 0x001ea2000c1e1100 */
        /* <DEDUP_REMOVED lines=28> */
.L_x_22:
[----:B------:R-:W-:Y:S05]  /*07f0*/  BSYNC B6 ;  /* 0x0000000000067941 */ /* 0x000fea0003800000 */
.L_x_21:
        /* <DEDUP_REMOVED lines=23> */
.L_x_24:
[----:B------:R-:W-:Y:S05]  /*0970*/  BSYNC B6 ;  /* 0x0000000000067941 */ /* 0x000fea0003800000 */
.L_x_23:
[----:B------:R-:W-:-:S04]  /*0980*/  IMAD.MOV.U32 R19, RZ, RZ, 0x2 ;  /* 0x00000002ff137424 */ /* 0x000fc800078e00ff */
[----:B------:R-:W-:-:S05]  /*0990*/  IMAD.WIDE R18, R18, R19, c[0x0][0x160] ;  /* 0x0000580012127625 */ /* 0x000fca00078e0213 */
[----:B------:R0:W-:Y:S02]  /*09a0*/  STG.E.U16 [R18.64], R17 ;  /* 0x0000001112007986 */ /* 0x0001e4000c101524 */
.L_x_20:
[----:B------:R-:W-:Y:S05]  /*09b0*/  BSYNC B7 ;  /* 0x0000000000077941 */ /* 0x000fea0003800000 */
.L_x_19:
[----:B------:R-:W-:-:S04]  /*09c0*/  IADD3 R16, R16, c[0x0][0x0], RZ ;  /* 0x0000000010107a10 */ /* 0x000fc80007ffe0ff */
[----:B------:R-:W-:-:S13]  /*09d0*/  ISETP.GE.AND P0, PT, R16, c[0x0][0x18c], PT ;  /* 0x0000630010007a0c */ /* 0x000fda0003f06270 */
[----:B------:R-:W-:Y:S05]  /*09e0*/  @!P0 BRA `(.L_x_11) ;  /* 0xfffffc1000008947 */ /* 0x000fea000383ffff */
[----:B------:R-:W-:Y:S05]  /*09f0*/  EXIT ;  /* 0x000000000000794d */ /* 0x000fea0003800000 */
.L_x_25:
        /* <DEDUP_REMOVED lines=16> */
.L_x_9763:


//--------------------- .text._ZN2at6native39_GLOBAL__N__cee6930f_7_Loss_cu_5b0651e139nll_loss_backward_reduce_cuda_kernel_2dIN3c104HalfElEEvPT_PKS5_PKT0_S8_S8_biill --------------------------
	.section	.text._ZN2at6native39_GLOBAL__N__cee6930f_7_Loss_cu_5b0651e139nll_loss_backward_reduce_cuda_kernel_2dIN3c104HalfElEEvPT_PKS5_PKT0_S8_S8_biill,"ax",@progbits
	.sectioninfo	@"SHI_REGISTERS=25"
	.align	128
.text._ZN2at6native39_GLOBAL__N__cee6930f_7_Loss_cu_5b0651e139nll_loss_backward_reduce_cuda_kernel_2dIN3c104HalfElEEvPT_PKS5_PKT0_S8_S8_biill:
        .type           _ZN2at6native39_GLOBAL__N__cee6930f_7_Loss_cu_5b0651e139nll_loss_backward_reduce_cuda_kernel_2dIN3c104HalfElEEvPT_PKS5_PKT0_S8_S8_biill,@function
        .size           _ZN2at6native39_GLOBAL__N__cee6930f_7_Loss_cu_5b0651e139nll_loss_backward_reduce_cuda_kernel_2dIN3c104HalfElEEvPT_PKS5_PKT0_S8_S8_biill,(.L_x_9764 - _ZN2at6native39_GLOBAL__N__cee6930f_7_Loss_cu_5b0651e139nll_loss_backward_reduce_cuda_kernel_2dIN3c104HalfElEEvPT_PKS5_PKT0_S8_S8_biill)
        .other          _ZN2at6native39_GLOBAL__N__cee6930f_7_Loss_cu_5b0651e139nll_loss_backward_reduce_cuda_kernel_2dIN3c104HalfElEEvPT_PKS5_PKT0_S8_S8_biill,@"STO_CUDA_ENTRY STV_DEFAULT"
_ZN2at6native39_GLOBAL__N__cee6930f_7_Loss_cu_5b0651e139nll_loss_backward_reduce_cuda_kernel_2dIN3c104HalfElEEvPT_PKS5_PKT0_S8_S8_biill:
        /* <DEDUP_REMOVED lines=11> */
[----:B0-----:R-:W-:Y:S01]  /*00b0*/  ISETP.GE.AND P0, PT, R19, c[0x0][0x18c], PT ;  /* 0x0000630013007a0c */ /* 0x001fe20003f06270 */
[----:B--2---:R-:W-:-:S04]  /*00c0*/  @P1 HADD2.F32 R6, -RZ, R4.H0_H0 ;  /* 0x20000004ff061230 */ /* 0x004fc80000004100 */
[----:B------:R-:W0:Y:S01]  /*00d0*/  @P1 MUFU.RCP R7, R6 ;  /* 0x0000000600071308 */ /* 0x000e220000001000 */
[----:B---3--:R-:W-:-:S05]  /*00e0*/  @P1 HADD2.F32 R0, -RZ, R2.H0_H0 ;  /* 0x20000002ff001230 */ /* 0x008fca0000004100 */
[----:B0-----:R-:W-:-:S05]  /*00f0*/  @P1 FMUL.FTZ R0, R0, R7 ;  /* 0x0000000700001220 */ /* 0x001fca0000410000 */
[----:B------:R-:W-:Y:S01]  /*0100*/  @P1 F2FP.PACK_AB R0, RZ, R0 ;  /* 0x00000000ff00123e */ /* 0x000fe200000000ff */
[----:B------:R-:W-:Y:S06]  /*0110*/  @P0 EXIT ;  /* 0x000000000000094d */ /* 0x000fec0003800000 */
[----:B------:R-:W-:Y:S01]  /*0120*/  ISETP.NE.U32.AND P0, PT, RZ, c[0x0][0x178], PT ;  /* 0x00005e00ff007a0c */ /* 0x000fe20003f05070 */
[----:B------:R-:W-:Y:S01]  /*0130*/  ULDC UR38, c[0x0][0x190] ;  /* 0x0000640000267ab9 */ /* 0x000fe20000000800 */
[----:B------:R-:W-:Y:S01]  /*0140*/  @!P1 PRMT R0, R2, 0x7610, R0 ;  /* 0x0000761002009816 */ /* 0x000fe20000000000 */
[----:B------:R-:W-:Y:S01]  /*0150*/  USHF.R.S32.HI UR38, URZ, 0x1f, UR38 ;  /* 0x0000001f3f267899 */ /* 0x000fe20008011426 */
[----:B------:R-:W-:-:S03]  /*0160*/  ISETP.NE.AND.EX P0, PT, RZ, c[0x0][0x17c], PT, P0 ;  /* 0x00005f00ff007a0c */ /* 0x000fc60003f05300 */
[----:B------:R-:W-:-:S05]  /*0170*/  HADD2 R18, -R0.H0_H0, -RZ.H0_H0 ;  /* 0xa00000ff00127230 */ /* 0x000fca0000000900 */
[----:B------:R-:W-:-:S05]  /*0180*/  PRMT R18, R18, 0x5410, RZ ;  /* 0x0000541012127816 */ /* 0x000fca00000000ff */
[----:B------:R-:W-:Y:S05]  /*0190*/  @!P0 BRA `(.L_x_26) ;  /* 0x0000036000008947 */ /* 0x000fea0003800000 */
[----:B------:R-:W-:Y:S02]  /*01a0*/  HADD2.F32 R18, -RZ, -R0.H0_H0 ;  /* 0xa0000000ff127230 */ /* 0x000fe40000004100 */
.L_x_31:
        /* <DEDUP_REMOVED lines=34> */
.L_x_30:
[----:B------:R-:W-:Y:S05]  /*03d0*/  BSYNC B6 ;  /* 0x0000000000067941 */ /* 0x000fea0003800000 */
.L_x_29:
[----:B------:R-:W-:-:S04]  /*03e0*/  LEA R2, P0, R16, c[0x0][0x178], 0x1 ;  /* 0x00005e0010027a11 */ /* 0x000fc800078008ff */
[----:B------:R-:W-:-:S05]  /*03f0*/  LEA.HI.X R3, R16, c[0x0][0x17c], R17, 0x1, P0 ;  /* 0x00005f0010037a11 */ /* 0x000fca00000f0c11 */
[----:B------:R-:W2:Y:S01]  /*0400*/  LDG.E.U16 R2, [R2.64] ;  /* 0x0000002402027981 */ /* 0x000ea2000c1e1500 */
[----:B------:R-:W-:Y:S02]  /*0410*/  IMAD R22, R22, c[0x0][0x190], RZ ;  /* 0x0000640016167a24 */ /* 0x000fe400078e02ff */
[----:B------:R-:W-:-:S04]  /*0420*/  IMAD.WIDE.U32 R16, R19, c[0x0][0x190], R16 ;  /* 0x0000640013107a25 */ /* 0x000fc800078e0010 */
[----:B------:R-:W-:Y:S01]  /*0430*/  IMAD R7, R19, UR38, R22 ;  /* 0x0000002613077c24 */ /* 0x000fe2000f8e0216 */
[----:B------:R-:W-:-:S03]  /*0440*/  LEA R4, P0, R16, c[0x0][0x160], 0x1 ;  /* 0x0000580010047a11 */ /* 0x000fc600078008ff */
[----:B------:R-:W-:Y:S01]  /*0450*/  IMAD.IADD R7, R17, 0x1, R7 ;  /* 0x0000000111077824 */ /* 0x000fe200078e0207 */
[----:B--2---:R-:W-:-:S05]  /*0460*/  HADD2.F32 R5, -RZ, R2.H0_H0 ;  /* 0x20000002ff057230 */ /* 0x004fca0000004100 */
[----:B------:R-:W-:-:S05]  /*0470*/  FMUL.FTZ R5, R18, R5 ;  /* 0x0000000512057220 */ /* 0x000fca0000410000 */
[----:B------:R-:W-:Y:S02]  /*0480*/  F2FP.PACK_AB R0, RZ, R5 ;  /* 0x00000005ff00723e */ /* 0x000fe400000000ff */
[----:B------:R-:W-:-:S05]  /*0490*/  LEA.HI.X R5, R16, c[0x0][0x164], R7, 0x1, P0 ;  /* 0x0000590010057a11 */ /* 0x000fca00000f0c07 */
[----:B------:R0:W-:Y:S02]  /*04a0*/  STG.E.U16 [R4.64], R0 ;  /* 0x0000000004007986 */ /* 0x0001e4000c101524 */
.L_x_28:
[----:B------:R-:W-:Y:S05]  /*04b0*/  BSYNC B7 ;  /* 0x0000000000077941 */ /* 0x000fea0003800000 */
.L_x_27:
[----:B------:R-:W-:-:S04]  /*04c0*/  IADD3 R19, R19, c[0x0][0x0], RZ ;  /* 0x0000000013137a10 */ /* 0x000fc80007ffe0ff */
[----:B------:R-:W-:-:S13]  /*04d0*/  ISETP.GE.AND P0, PT, R19, c[0x0][0x18c], PT ;  /* 0x0000630013007a0c */ /* 0x000fda0003f06270 */
[----:B------:R-:W-:Y:S05]  /*04e0*/  @!P0 BRA `(.L_x_31) ;  /* 0xfffffcc000008947 */ /* 0x000fea000383ffff */
[----:B------:R-:W-:Y:S05]  /*04f0*/  EXIT ;  /* 0x000000000000794d */ /* 0x000fea0003800000 */
.L_x_26:
        /* <DEDUP_REMOVED lines=34> */
.L_x_35:
[----:B------:R-:W-:Y:S05]  /*0720*/  BSYNC B6 ;  /* 0x0000000000067941 */ /* 0x000fea0003800000 */
.L_x_34:
[----:B------:R-:W-:Y:S02]  /*0730*/  IMAD R22, R22, c[0x0][0x190], RZ ;  /* 0x0000640016167a24 */ /* 0x000fe400078e02ff */
[----:B------:R-:W-:-:S04]  /*0740*/  IMAD.WIDE.U32 R16, R19, c[0x0][0x190], R16 ;  /* 0x0000640013107a25 */ /* 0x000fc800078e0010 */
[----:B------:R-:W-:Y:S01]  /*0750*/  IMAD R3, R19, UR38, R22 ;  /* 0x0000002613037c24 */ /* 0x000fe2000f8e0216 */
[----:B------:R-:W-:-:S03]  /*0760*/  LEA R2, P0, R16, c[0x0][0x160], 0x1 ;  /* 0x0000580010027a11 */ /* 0x000fc600078008ff */
[----:B------:R-:W-:-:S05]  /*0770*/  IMAD.IADD R3, R17, 0x1, R3 ;  /* 0x0000000111037824 */ /* 0x000fca00078e0203 */
[----:B------:R-:W-:-:S05]  /*0780*/  LEA.HI.X R3, R16, c[0x0][0x164], R3, 0x1, P0 ;  /* 0x0000590010037a11 */ /* 0x000fca00000f0c03 */
[----:B------:R0:W-:Y:S02]  /*0790*/  STG.E.U16 [R2.64], R18 ;  /* 0x0000001202007986 */ /* 0x0001e4000c101524 */
.L_x_33:
[----:B------:R-:W-:Y:S05]  /*07a0*/  BSYNC B7 ;  /* 0x0000000000077941 */ /* 0x000fea0003800000 */
.L_x_32:
[----:B------:R-:W-:-:S04]  /*07b0*/  IADD3 R19, R19, c[0x0][0x0], RZ ;  /* 0x0000000013137a10 */ /* 0x000fc80007ffe0ff */
[----:B------:R-:W-:-:S13]  /*07c0*/  ISETP.GE.AND P0, PT, R19, c[0x0][0x18c], PT ;  /* 0x0000630013007a0c */ /* 0x000fda0003f06270 */
[----:B------:R-:W-:Y:S05]  /*07d0*/  @!P0 BRA `(.L_x_26) ;  /* 0xfffffd2000008947 */ /* 0x000fea000383ffff */
[----:B------:R-:W-:Y:S05]  /*07e0*/  EXIT ;  /* 0x000000000000794d */ /* 0x000fea0003800000 */
.L_x_36:
        /* <DEDUP_REMOVED lines=9> */
.L_x_9764:


//--------------------- .text._ZN2at6native39_GLOBAL__N__cee6930f_7_Loss_cu_5b0651e139nll_loss_backward_reduce_cuda_kernel_2dIN3c104HalfEhEEvPT_PKS5_PKT0_S8_S8_biill --------------------------
	.section	.text._ZN2at6native39_GLOBAL__N__cee6930f_7_Loss_cu_5b0651e139nll_loss_backward_reduce_cuda_kernel_2dIN3c104HalfEhEEvPT_PKS5_PKT0_S8_S8_biill,"ax",@progbits
	.sectioninfo	@"SHI_REGISTERS=24"
	.align	128
.text._ZN2at6native39_GLOBAL__N__cee6930f_7_Loss_cu_5b0651e139nll_loss_backward_reduce_cuda_kernel_2dIN3c104HalfEhEEvPT_PKS5_PKT0_S8_S8_biill:
        .type           _ZN2at6native39_GLOBAL__N__cee6930f_7_Loss_cu_5b0651e139nll_loss_backward_reduce_cuda_kernel_2dIN3c104HalfEhEEvPT_PKS5_PKT0_S8_S8_biill,@function
        .size           _ZN2at6native39_GLOBAL__N__cee6930f_7_Loss_cu_5b0651e139nll_loss_backward_reduce_cuda_kernel_2dIN3c104HalfEhEEvPT_PKS5_PKT0_S8_S8_biill,(.L_x_9765 - _ZN2at6native39_GLOBAL__N__cee6930f_7_Loss_cu_5b0651e139nll_loss_backward_reduce_cuda_kernel_2dIN3c104HalfEhEEvPT_PKS5_PKT0_S8_S8_biill)
        .other          _ZN2at6native39_GLOBAL__N__cee6930f_7_Loss_cu_5b0651e139nll_loss_backward_reduce_cuda_kernel_2dIN3c104HalfEhEEvPT_PKS5_PKT0_S8_S8_biill,@"STO_CUDA_ENTRY STV_DEFAULT"
_ZN2at6native39_GLOBAL__N__cee6930f_7_Loss_cu_5b0651e139nll_loss_backward_reduce_cuda_kernel_2dIN3c104HalfEhEEvPT_PKS5_PKT0_S8_S8_biill:
        /* <DEDUP_REMOVED lines=18> */
[----:B------:R-:W-:Y:S02]  /*0120*/  ISETP.NE.U32.AND P0, PT, RZ, c[0x0][0x178], PT ;  /* 0x00005e00ff007a0c */ /* 0x000fe40003f05070 */
[----:B------:R-:W-:Y:S02]  /*0130*/  @!P1 PRMT R0, R2, 0x7610, R0 ;  /* 0x0000761002009816 */ /* 0x000fe40000000000 */
[----:B------:R-:W-:-:S03]  /*0140*/  ISETP.NE.AND.EX P0, PT, RZ, c[0x0][0x17c], PT, P0 ;  /* 0x00005f00ff007a0c */ /* 0x000fc60003f05300 */
[----:B------:R-:W-:-:S05]  /*0150*/  HADD2 R17, -R0.H0_H0, -RZ.H0_H0 ;  /* 0xa00000ff00117230 */ /* 0x000fca0000000900 */
[----:B------:R-:W-:-:S05]  /*0160*/  PRMT R17, R17, 0x5410, RZ ;  /* 0x0000541011117816 */ /* 0x000fca00000000ff */
[----:B------:R-:W-:Y:S05]  /*0170*/  @!P0 BRA `(.L_x_37) ;  /* 0x0000047000008947 */ /* 0x000fea0003800000 */
[----:B------:R-:W-:Y:S02]  /*0180*/  HADD2.F32 R17, -RZ, -R0.H0_H0 ;  /* 0xa0000000ff117230 */ /* 0x000fe40000004100 */
.L_x_44:
        /* <DEDUP_REMOVED lines=31> */
.L_x_41:
[----:B------:R-:W-:Y:S05]  /*0380*/  BSYNC B6 ;  /* 0x0000000000067941 */ /* 0x000fea0003800000 */
.L_x_40:
        /* <DEDUP_REMOVED lines=23> */
.L_x_43:
[----:B------:R-:W-:Y:S05]  /*0500*/  BSYNC B6 ;  /* 0x0000000000067941 */ /* 0x000fea0003800000 */
.L_x_42:
[----:B------:R-:W-:-:S04]  /*0510*/  LEA R4, P0, R18, c[0x0][0x178], 0x1 ;  /* 0x00005e0012047a11 */ /* 0x000fc800078008ff */
[----:B------:R-:W-:-:S05]  /*0520*/  LEA.HI.X R5, R18, c[0x0][0x17c], RZ, 0x1, P0 ;  /* 0x00005f0012057a11 */ /* 0x000fca00000f0cff */
[----:B------:R-:W2:Y:S01]  /*0530*/  LDG.E.U16 R4, [R4.64] ;  /* 0x0000002404047981 */ /* 0x000ea2000c1e1500 */
[----:B------:R-:W-:-:S04]  /*0540*/  IMAD.MOV.U32 R2, RZ, RZ, 0x2 ;  /* 0x00000002ff027424 */ /* 0x000fc800078e00ff */
[----:B------:R-:W-:Y:S01]  /*0550*/  IMAD.WIDE R2, R19, R2, c[0x0][0x160] ;  /* 0x0000580013027625 */ /* 0x000fe200078e0202 */
[----:B--2---:R-:W-:-:S05]  /*0560*/  HADD2.F32 R0, -RZ, R4.H0_H0 ;  /* 0x20000004ff007230 */ /* 0x004fca0000004100 */
[----:B------:R-:W-:-:S05]  /*0570*/  FMUL.FTZ R0, R17, R0 ;  /* 0x0000000011007220 */ /* 0x000fca0000410000 */
[----:B------:R-:W-:-:S05]  /*0580*/  F2FP.PACK_AB R0, RZ, R0 ;  /* 0x00000000ff00723e */ /* 0x000fca00000000ff */
[----:B------:R0:W-:Y:S02]  /*0590*/  STG.E.U16 [R2.64], R0 ;  /* 0x0000000002007986 */ /* 0x0001e4000c101524 */
.L_x_39:
[----:B------:R-:W-:Y:S05]  /*05a0*/  BSYNC B7 ;  /* 0x0000000000077941 */ /* 0x000fea0003800000 */
.L_x_38:
[----:B------:R-:W-:-:S04]  /*05b0*/  IADD3 R16, R16, c[0x0][0x0], RZ ;  /* 0x0000000010107a10 */ /* 0x000fc80007ffe0ff */
[----:B------:R-:W-:-:S13]  /*05c0*/  ISETP.GE.AND P0, PT, R16, c[0x0][0x18c], PT ;  /* 0x0000630010007a0c */ /* 0x000fda0003f06270 */
[----:B------:R-:W-:Y:S05]  /*05d0*/  @!P0 BRA `(.L_x_44) ;  /* 0xfffffbb000008947 */ /* 0x000fea000383ffff */
[----:B------:R-:W-:Y:S05]  /*05e0*/  EXIT ;  /* 0x000000000000794d */ /* 0x000fea0003800000 */
.L_x_37:
        /* <DEDUP_REMOVED lines=31> */
.L_x_48:
[----:B------:R-:W-:Y:S05]  /*07e0*/  BSYNC B6 ;  /* 0x0000000000067941 */ /* 0x000fea0003800000 */
.L_x_47:
        /* <DEDUP_REMOVED lines=23> */
.L_x_50:
[----:B------:R-:W-:Y:S05]  /*0960*/  BSYNC B6 ;  /* 0x0000000000067941 */ /* 0x000fea0003800000 */
.L_x_49:
[----:B------:R-:W-:-:S04]  /*0970*/  IMAD.MOV.U32 R2, RZ, RZ, 0x2 ;  /* 0x00000002ff027424 */ /* 0x000fc800078e00ff */
[----:B------:R-:W-:-:S05]  /*0980*/  IMAD.WIDE R2, R19, R2, c[0x0][0x160] ;  /* 0x0000580013027625 */ /* 0x000fca00078e0202 */
[----:B------:R0:W-:Y:S02]  /*0990*/  STG.E.U16 [R2.64], R17 ;  /* 0x0000001102007986 */ /* 0x0001e4000c101524 */
.L_x_46:
[----:B------:R-:W-:Y:S05]  /*09a0*/  BSYNC B7 ;  /* 0x0000000000077941 */ /* 0x000fea0003800000 */
.L_x_45:
[----:B------:R-:W-:-:S04]  /*09b0*/  IADD3 R16, R16, c[0x0][0x0], RZ ;  /* 0x0000000010107a10 */ /* 0x000fc80007ffe0ff */
[----:B------:R-:W-:-:S13]  /*09c0*/  ISETP.GE.AND P0, PT, R16, c[0x0][0x18c], PT ;  /* 0x0000630010007a0c */ /* 0x000fda0003f06270 */
[----:B------:R-:W-:Y:S05]  /*09d0*/  @!P0 BRA `(.L_x_37) ;  /* 0xfffffc1000008947 */ /* 0x000fea000383ffff */
[----:B------:R-:W-:Y:S05]  /*09e0*/  EXIT ;  /* 0x000000000000794d */ /* 0x000fea0003800000 */
.L_x_51:
        /* <DEDUP_REMOVED lines=9> */
.L_x_9765:


//--------------------- .text._ZN2at6native39_GLOBAL__N__cee6930f_7_Loss_cu_5b0651e139nll_loss_backward_reduce_cuda_kernel_2dIflEEvPT_PKS3_PKT0_S6_S6_biill --------------------------
	.section	.text._ZN2at6native39_GLOBAL__N__cee6930f_7_Loss_cu_5b0651e139nll_loss_backward_reduce_cuda_kernel_2dIflEEvPT_PKS3_PKT0_S6_S6_biill,"ax",@progbits
	.sectioninfo	@"SHI_REGISTERS=25"
	.align	128
.text._ZN2at6native39_GLOBAL__N__cee6930f_7_Loss_cu_5b0651e139nll_loss_backward_reduce_cuda_kernel_2dIflEEvPT_PKS3_PKT0_S6_S6_biill:
        .type           _ZN2at6native39_GLOBAL__N__cee6930f_7_Loss_cu_5b0651e139nll_loss_backward_reduce_cuda_kernel_2dIflEEvPT_PKS3_PKT0_S6_S6_biill,@function
        .size           _ZN2at6native39_GLOBAL__N__cee6930f_7_Loss_cu_5b0651e139nll_loss_backward_reduce_cuda_kernel_2dIflEEvPT_PKS3_PKT0_S6_S6_biill,(.L_x_9766 - _ZN2at6native39_GLOBAL__N__cee6930f_7_Loss_cu_5b0651e139nll_loss_backward_reduce_cuda_kernel_2dIflEEvPT_PKS3_PKT0_S6_S6_biill)
        .other          _ZN2at6native39_GLOBAL__N__cee6930f_7_Loss_cu_5b0651e139nll_loss_backward_reduce_cuda_kernel_2dIflEEvPT_PKS3_PKT0_S6_S6_biill,@"STO_CUDA_ENTRY STV_DEFAULT"
_ZN2at6native39_GLOBAL__N__cee6930f_7_Loss_cu_5b0651e139nll_loss_backward_reduce_cuda_kernel_2dIflEEvPT_PKS3_PKT0_S6_S6_biill:
[----:B------:R-:W-:Y:S02]  /*0000*/  IMAD.MOV.U32 R1, RZ, RZ, c[0x0][0x28] ;  /* 0x00000a00ff017624 */ /* 0x000fe400078e00ff */
[----:B------:R-:W-:Y:S02]  /*0010*/  ULDC.S8 UR4, c[0x0][0x188] ;  /* 0x0000620000047ab9 */ /* 0x000fe40000000200 */
[----:B------:R-:W-:Y:S01]  /*0020*/  ISETP.NE.AND P1, PT, RZ, UR4, PT ;  /* 0x00000004ff007c0c */ /* 0x000fe2000bf25270 */
[----:B------:R-:W-:-:S12]  /*0030*/  ULDC.64 UR36, c[0x0][0x118] ;  /* 0x0000460000247ab9 */ /* 0x000fd80000000a00 */
[----:B------:R-:W-:Y:S02]  /*0040*/  @P1 IMAD.MOV.U32 R2, RZ, RZ, c[0x0][0x180] ;  /* 0x00006000ff021624 */ /* 0x000fe400078e00ff */
[----:B------:R-:W-:-:S05]  /*0050*/  @P1 IMAD.MOV.U32 R3, RZ, RZ, c[0x0][0x184] ;  /* 0x00006100ff031624 */ /* 0x000fca00078e00ff */
[----:B------:R-:W2:Y:S01]  /*0060*/  @P1 LDG.E R2, [R2.64] ;  /* 0x0000002402021981 */ /* 0x000ea2000c1e1900 */
[----:B------:R-:W-:Y:S02]  /*0070*/  IMAD.MOV.U32 R18, RZ, RZ, c[0x0][0x168] ;  /* 0x00005a00ff127624 */ /* 0x000fe400078e00ff */
[----:B------:R-:W-:-:S05]  /*0080*/  IMAD.MOV.U32 R19, RZ, RZ, c[0x0][0x16c] ;  /* 0x00005b00ff137624 */ /* 0x000fca00078e00ff */
[----:B------:R0:W5:Y:S04]  /*0090*/  LDG.E R18, [R18.64] ;  /* 0x0000002412127981 */ /* 0x000168000c1e1900 */
[----:B0-----:R-:W0:Y:S02]  /*00a0*/  S2R R19, SR_TID.X ;  /* 0x0000000000137919 */ /* 0x001e240000002100 */
[----:B0-----:R-:W-:Y:S01]  /*00b0*/  ISETP.GE.AND P0, PT, R19, c[0x0][0x18c], PT ;  /* 0x0000630013007a0c */ /* 0x001fe20003f06270 */
[----:B--2---:R0:W1:-:S12]  /*00c0*/  @P1 MUFU.RCP R5, R2 ;  /* 0x0000000200051308 */ /* 0x0040580000001000 */
[----:B------:R-:W-:Y:S05]  /*00d0*/  @P0 EXIT ;  /* 0x000000000000094d */ /* 0x000fea0003800000 */
[----:B------:R-:W-:Y:S01]  /*00e0*/  ISETP.NE.U32.AND P0, PT, RZ, c[0x0][0x178], PT ;  /* 0x00005e00ff007a0c */ /* 0x000fe20003f05070 */
[----:B------:R-:W-:Y:S01]  /*00f0*/  ULDC UR38, c[0x0][0x190] ;  /* 0x0000640000267ab9 */ /* 0x000fe20000000800 */
[----:B-1---5:R-:W-:Y:S01]  /*0100*/  @P1 FMUL.FTZ R18, R18, R5 ;  /* 0x0000000512121220 */ /* 0x022fe20000410000 */
[----:B------:R-:W-:Y:S01]  /*0110*/  USHF.R.S32.HI UR38, URZ, 0x1f, UR38 ;  /* 0x0000001f3f267899 */ /* 0x000fe20008011426 */
[----:B------:R-:W-:Y:S02]  /*0120*/  ISETP.NE.AND.EX P0, PT, RZ, c[0x0][0x17c], PT, P0 ;  /* 0x00005f00ff007a0c */ /* 0x000fe40003f05300 */
[----:B------:R-:W-:-:S11]  /*0130*/  FADD.FTZ R22, -R18, -RZ ;  /* 0x800000ff12167221 */ /* 0x000fd60000010100 */
[----:B------:R-:W-:Y:S05]  /*0140*/  @!P0 BRA `(.L_x_52) ;  /* 0x0000033000008947 */ /* 0x000fea0003800000 */
.L_x_57:
        /* <DEDUP_REMOVED lines=15> */
[----:B0-----:R-:W-:Y:S01]  /*0240*/  MOV R2, 0x0 ;  /* 0x0000000000027802 */ /* 0x001fe20000000f00 */
        /* <DEDUP_REMOVED lines=18> */
.L_x_56:
[----:B------:R-:W-:Y:S05]  /*0370*/  BSYNC B6 ;  /* 0x0000000000067941 */ /* 0x000fea0003800000 */
.L_x_55:
[----:B0-----:R-:W-:-:S04]  /*0380*/  LEA R2, P0, R16, c[0x0][0x178], 0x2 ;  /* 0x00005e0010027a11 */ /* 0x001fc800078010ff */
[----:B------:R-:W-:-:S06]  /*0390*/  LEA.HI.X R3, R16, c[0x0][0x17c], R17, 0x2, P0 ;  /* 0x00005f0010037a11 */ /* 0x000fcc00000f1411 */
[----:B------:R-:W2:Y:S01]  /*03a0*/  LDG.E R3, [R2.64] ;  /* 0x0000002402037981 */ /* 0x000ea2000c1e1900 */
[----:B------:R-:W-:Y:S02]  /*03b0*/  IMAD R22, R22, c[0x0][0x190], RZ ;  /* 0x0000640016167a24 */ /* 0x000fe400078e02ff */
[----:B------:R-:W-:-:S04]  /*03c0*/  IMAD.WIDE.U32 R16, R19, c[0x0][0x190], R16 ;  /* 0x0000640013107a25 */ /* 0x000fc800078e0010 */
[----:B------:R-:W-:Y:S01]  /*03d0*/  IMAD R5, R19, UR38, R22 ;  /* 0x0000002613057c24 */ /* 0x000fe2000f8e0216 */
[----:B------:R-:W-:-:S03]  /*03e0*/  LEA R4, P0, R16, c[0x0][0x160], 0x2 ;  /* 0x0000580010047a11 */ /* 0x000fc600078010ff */
[----:B------:R-:W-:-:S05]  /*03f0*/  IMAD.IADD R5, R17, 0x1, R5 ;  /* 0x0000000111057824 */ /* 0x000fca00078e0205 */
[----:B------:R-:W-:Y:S01]  /*0400*/  LEA.HI.X R5, R16, c[0x0][0x164], R5, 0x2, P0 ;  /* 0x0000590010057a11 */ /* 0x000fe200000f1405 */
[----:B--2---:R-:W-:-:S05]  /*0410*/  FMUL.FTZ R7, R3, -R18 ;  /* 0x8000001203077220 */ /* 0x004fca0000410000 */
[----:B------:R0:W-:Y:S02]  /*0420*/  STG.E [R4.64], R7 ;  /* 0x0000000704007986 */ /* 0x0001e4000c101924 */
.L_x_54:
[----:B------:R-:W-:Y:S05]  /*0430*/  BSYNC B7 ;  /* 0x0000000000077941 */ /* 0x000fea0003800000 */
.L_x_53:
[----:B------:R-:W-:-:S04]  /*0440*/  IADD3 R19, R19, c[0x0][0x0], RZ ;  /* 0x0000000013137a10 */ /* 0x000fc80007ffe0ff */
[----:B------:R-:W-:-:S13]  /*0450*/  ISETP.GE.AND P0, PT, R19, c[0x0][0x18c], PT ;  /* 0x0000630013007a0c */ /* 0x000fda0003f06270 */
[----:B------:R-:W-:Y:S05]  /*0460*/  @!P0 BRA `(.L_x_57) ;  /* 0xfffffce000008947 */ /* 0x000fea000383ffff */
[----:B------:R-:W-:Y:S05]  /*0470*/  EXIT ;  /* 0x000000000000794d */ /* 0x000fea0003800000 */
.L_x_52:
        /* <DEDUP_REMOVED lines=34> */
.L_x_61:
[----:B------:R-:W-:Y:S05]  /*06a0*/  BSYNC B6 ;  /* 0x0000000000067941 */ /* 0x000fea0003800000 */
.L_x_60:
[----:B------:R-:W-:Y:S02]  /*06b0*/  IMAD R18, R18, c[0x0][0x190], RZ ;  /* 0x0000640012127a24 */ /* 0x000fe400078e02ff */
[----:B------:R-:W-:-:S04]  /*06c0*/  IMAD.WIDE.U32 R16, R19, c[0x0][0x190], R16 ;  /* 0x0000640013107a25 */ /* 0x000fc800078e0010 */
[----:B------:R-:W-:Y:S01]  /*06d0*/  IMAD R3, R19, UR38, R18 ;  /* 0x0000002613037c24 */ /* 0x000fe2000f8e0212 */
[----:B0-----:R-:W-:-:S03]  /*06e0*/  LEA R2, P0, R16, c[0x0][0x160], 0x2 ;  /* 0x0000580010027a11 */ /* 0x001fc600078010ff */
[----:B------:R-:W-:-:S05]  /*06f0*/  IMAD.IADD R3, R17, 0x1, R3 ;  /* 0x0000000111037824 */ /* 0x000fca00078e0203 */
[----:B------:R-:W-:-:S05]  /*0700*/  LEA.HI.X R3, R16, c[0x0][0x164], R3, 0x2, P0 ;  /* 0x0000590010037a11 */ /* 0x000fca00000f1403 */
[----:B------:R0:W-:Y:S02]  /*0710*/  STG.E [R2.64], R22 ;  /* 0x0000001602007986 */ /* 0x0001e4000c101924 */
.L_x_59:
[----:B------:R-:W-:Y:S05]  /*0720*/  BSYNC B7 ;  /* 0x0000000000077941 */ /* 0x000fea0003800000 */
.L_x_58:
[----:B------:R-:W-:-:S04]  /*0730*/  IADD3 R19, R19, c[0x0][0x0], RZ ;  /* 0x0000000013137a10 */ /* 0x000fc80007ffe0ff */
[----:B------:R-:W-:-:S13]  /*0740*/  ISETP.GE.AND P0, PT, R19, c[0x0][0x18c], PT ;  /* 0x0000630013007a0c */ /* 0x000fda0003f06270 */
[----:B------:R-:W-:Y:S05]  /*0750*/  @!P0 BRA `(.L_x_52) ;  /* 0xfffffd2000008947 */ /* 0x000fea000383ffff */
[----:B------:R-:W-:Y:S05]  /*0760*/  EXIT ;  /* 0x000000000000794d */ /* 0x000fea0003800000 */
.L_x_62:
        /* <DEDUP_REMOVED lines=9> */
.L_x_9766:


//--------------------- .text._ZN2at6native39_GLOBAL__N__cee6930f_7_Loss_cu_5b0651e139nll_loss_backward_reduce_cuda_kernel_2dIfhEEvPT_PKS3_PKT0_S6_S6_biill --------------------------
	.section	.text._ZN2at6native39_GLOBAL__N__cee6930f_7_Loss_cu_5b0651e139nll_loss_backward_reduce_cuda_kernel_2dIfhEEvPT_PKS3_PKT0_S6_S6_biill,"ax",@progbits
	.sectioninfo	@"SHI_REGISTERS=24"
	.align	128
.text._ZN2at6native39_GLOBAL__N__cee6930f_7_Loss_cu_5b0651e139nll_loss_backward_reduce_cuda_kernel_2dIfhEEvPT_PKS3_PKT0_S6_S6_biill:
        .type           _ZN2at6native39_GLOBAL__N__cee6930f_7_Loss_cu_5b0651e139nll_loss_backward_reduce_cuda_kernel_2dIfhEEvPT_PKS3_PKT0_S6_S6_biill,@function
        .size           _ZN2at6native39_GLOBAL__N__cee6930f_7_Loss_cu_5b0651e139nll_loss_backward_reduce_cuda_kernel_2dIfhEEvPT_PKS3_PKT0_S6_S6_biill,(.L_x_9767 - _ZN2at6native39_GLOBAL__N__cee6930f_7_Loss_cu_5b0651e139nll_loss_backward_reduce_cuda_kernel_2dIfhEEvPT_PKS3_PKT0_S6_S6_biill)
        .other          _ZN2at6native39_GLOBAL__N__cee6930f_7_Loss_cu_5b0651e139nll_loss_backward_reduce_cuda_kernel_2dIfhEEvPT_PKS3_PKT0_S6_S6_biill,@"STO_CUDA_ENTRY STV_DEFAULT"
_ZN2at6native39_GLOBAL__N__cee6930f_7_Loss_cu_5b0651e139nll_loss_backward_reduce_cuda_kernel_2dIfhEEvPT_PKS3_PKT0_S6_S6_biill:
        /* <DEDUP_REMOVED lines=10> */
[----:B------:R-:W1:Y:S02]  /*00a0*/  S2R R16, SR_TID.X ;  /* 0x0000000000107919 */ /* 0x000e640000002100 */
[----:B-1----:R-:W-:Y:S01]  /*00b0*/  ISETP.GE.AND P0, PT, R16, c[0x0][0x18c], PT ;  /* 0x0000630010007a0c */ /* 0x002fe20003f06270 */
[----:B--2---:R0:W1:-:S12]  /*00c0*/  @P1 MUFU.RCP R0, R4 ;  /* 0x0000000400001308 */ /* 0x0040580000001000 */
[----:B------:R-:W-:Y:S05]  /*00d0*/  @P0 EXIT ;  /* 0x000000000000094d */ /* 0x000fea0003800000 */
[----:B------:R-:W-:Y:S01]  /*00e0*/  ISETP.NE.U32.AND P0, PT, RZ, c[0x0][0x178], PT ;  /* 0x00005e00ff007a0c */ /* 0x000fe20003f05070 */
[----:B-1---5:R-:W-:-:S03]  /*00f0*/  @P1 FMUL.FTZ R17, R17, R0 ;  /* 0x0000000011111220 */ /* 0x022fc60000410000 */
[----:B------:R-:W-:Y:S01]  /*0100*/  ISETP.NE.AND.EX P0, PT, RZ, c[0x0][0x17c], PT, P0 ;  /* 0x00005f00ff007a0c */ /* 0x000fe20003f05300 */
[----:B------:R-:W-:-:S12]  /*0110*/  FADD.FTZ R18, -R17, -RZ ;  /* 0x800000ff11127221 */ /* 0x000fd80000010100 */
[----:B------:R-:W-:Y:S05]  /*0120*/  @!P0 BRA `(.L_x_63) ;  /* 0x0000044000008947 */ /* 0x000fea0003800000 */
.L_x_70:
        /* <DEDUP_REMOVED lines=31> */
.L_x_67:
[----:B------:R-:W-:Y:S05]  /*0320*/  BSYNC B6 ;  /* 0x0000000000067941 */ /* 0x000fea0003800000 */
.L_x_66:
        /* <DEDUP_REMOVED lines=23> */
.L_x_69:
[----:B------:R-:W-:Y:S05]  /*04a0*/  BSYNC B6 ;  /* 0x0000000000067941 */ /* 0x000fea0003800000 */
.L_x_68:
[----:B------:R-:W-:-:S04]  /*04b0*/  LEA R4, P0, R18, c[0x0][0x178], 0x2 ;  /* 0x00005e0012047a11 */ /* 0x000fc800078010ff */
[----:B------:R-:W-:-:S05]  /*04c0*/  LEA.HI.X R5, R18, c[0x0][0x17c], RZ, 0x2, P0 ;  /* 0x00005f0012057a11 */ /* 0x000fca00000f14ff */
[----:B------:R-:W2:Y:S01]  /*04d0*/  LDG.E R4, [R4.64] ;  /* 0x0000002404047981 */ /* 0x000ea2000c1e1900 */
[----:B------:R-:W-:-:S04]  /*04e0*/  IMAD.MOV.U32 R2, RZ, RZ, 0x4 ;  /* 0x00000004ff027424 */ /* 0x000fc800078e00ff */
[----:B------:R-:W-:-:S04]  /*04f0*/  IMAD.WIDE R2, R19, R2, c[0x0][0x160] ;  /* 0x0000580013027625 */ /* 0x000fc800078e0202 */
[----:B--2---:R-:W-:-:S05]  /*0500*/  FMUL.FTZ R7, R4, -R17 ;  /* 0x8000001104077220 */ /* 0x004fca0000410000 */
[----:B------:R0:W-:Y:S02]  /*0510*/  STG.E [R2.64], R7 ;  /* 0x0000000702007986 */ /* 0x0001e4000c101924 */
.L_x_65:
[----:B------:R-:W-:Y:S05]  /*0520*/  BSYNC B7 ;  /* 0x0000000000077941 */ /* 0x000fea0003800000 */
.L_x_64:
[----:B------:R-:W-:-:S04]  /*0530*/  IADD3 R16, R16, c[0x0][0x0], RZ ;  /* 0x0000000010107a10 */ /* 0x000fc80007ffe0ff */
[----:B------:R-:W-:-:S13]  /*0540*/  ISETP.GE.AND P0, PT, R16, c[0x0][0x18c], PT ;  /* 0x0000630010007a0c */ /* 0x000fda0003f06270 */
[----:B------:R-:W-:Y:S05]  /*0550*/  @!P0 BRA `(.L_x_70) ;  /* 0xfffffbd000008947 */ /* 0x000fea000383ffff */
[----:B------:R-:W-:Y:S05]  /*0560*/  EXIT ;  /* 0x000000000000794d */ /* 0x000fea0003800000 */
.L_x_63:
        /* <DEDUP_REMOVED lines=31> */
.L_x_74:
[----:B------:R-:W-:Y:S05]  /*0760*/  BSYNC B6 ;  /* 0x0000000000067941 */ /* 0x000fea0003800000 */
.L_x_73:
        /* <DEDUP_REMOVED lines=23> */
.L_x_76:
[----:B------:R-:W-:Y:S05]  /*08e0*/  BSYNC B6 ;  /* 0x0000000000067941 */ /* 0x000fea0003800000 */
.L_x_75:
[----:B------:R-:W-:-:S04]  /*08f0*/  IMAD.MOV.U32 R2, RZ, RZ, 0x4 ;  /* 0x00000004ff027424 */ /* 0x000fc800078e00ff */
[----:B------:R-:W-:-:S05]  /*0900*/  IMAD.WIDE R2, R17, R2, c[0x0][0x160] ;  /* 0x0000580011027625 */ /* 0x000fca00078e0202 */
[----:B------:R0:W-:Y:S02]  /*0910*/  STG.E [R2.64], R18 ;  /* 0x0000001202007986 */ /* 0x0001e4000c101924 */
.L_x_72:
[----:B------:R-:W-:Y:S05]  /*0920*/  BSYNC B7 ;  /* 0x0000000000077941 */ /* 0x000fea0003800000 */
.L_x_71:
[----:B------:R-:W-:-:S04]  /*0930*/  IADD3 R16, R16, c[0x0][0x0], RZ ;  /* 0x0000000010107a10 */ /* 0x000fc80007ffe0ff */
[----:B------:R-:W-:-:S13]  /*0940*/  ISETP.GE.AND P0, PT, R16, c[0x0][0x18c], PT ;  /* 0x0000630010007a0c */ /* 0x000fda0003f06270 */
[----:B------:R-:W-:Y:S05]  /*0950*/  @!P0 BRA `(.L_x_63) ;  /* 0xfffffc1000008947 */ /* 0x000fea000383ffff */
[----:B------:R-:W-:Y:S05]  /*0960*/  EXIT ;  /* 0x000000000000794d */ /* 0x000fea0003800000 */
.L_x_77:
        /* <DEDUP_REMOVED lines=9> */
.L_x_9767:


//--------------------- .text._ZN2at6native39_GLOBAL__N__cee6930f_7_Loss_cu_5b0651e139nll_loss_backward_reduce_cuda_kernel_2dIdlEEvPT_PKS3_PKT0_S6_S6_biill --------------------------
	.section	.text._ZN2at6native39_GLOBAL__N__cee6930f_7_Loss_cu_5b0651e139nll_loss_backward_reduce_cuda_kernel_2dIdlEEvPT_PKS3_PKT0_S6_S6_biill,"ax",@progbits
	.sectioninfo	@"SHI_REGISTERS=26"
	.align	128
.text._ZN2at6native39_GLOBAL__N__cee6930f_7_Loss_cu_5b0651e139nll_loss_backward_reduce_cuda_kernel_2dIdlEEvPT_PKS3_PKT0_S6_S6_biill:
        .type           _ZN2at6native39_GLOBAL__N__cee6930f_7_Loss_cu_5b0651e139nll_loss_backward_reduce_cuda_kernel_2dIdlEEvPT_PKS3_PKT0_S6_S6_biill,@function
        .size           _ZN2at6native39_GLOBAL__N__cee6930f_7_Loss_cu_5b0651e139nll_loss_backward_reduce_cuda_kernel_2dIdlEEvPT_PKS3_PKT0_S6_S6_biill,(.L_x_9768 - _ZN2at6native39_GLOBAL__N__cee6930f_7_Loss_cu_5b0651e139nll_loss_backward_reduce_cuda_kernel_2dIdlEEvPT_PKS3_PKT0_S6_S6_biill)
        .other          _ZN2at6native39_GLOBAL__N__cee6930f_7_Loss_cu_5b0651e139nll_loss_backward_reduce_cuda_kernel_2dIdlEEvPT_PKS3_PKT0_S6_S6_biill,@"STO_CUDA_ENTRY STV_DEFAULT"
_ZN2at6native39_GLOBAL__N__cee6930f_7_Loss_cu_5b0651e139nll_loss_backward_reduce_cuda_kernel_2dIdlEEvPT_PKS3_PKT0_S6_S6_biill:
[----:B------:R-:W-:Y:S02]  /*0000*/  IMAD.MOV.U32 R1, RZ, RZ, c[0x0][0x28] ;  /* 0x00000a00ff017624 */ /* 0x000fe400078e00ff */
[----:B------:R-:W-:Y:S01]  /*0010*/  IMAD.MOV.U32 R18, RZ, RZ, c[0x0][0x168] ;  /* 0x00005a00ff127624 */ /* 0x000fe200078e00ff */
[----:B------:R-:W-:Y:S01]  /*0020*/  ULDC.64 UR36, c[0x0][0x118] ;  /* 0x0000460000247ab9 */ /* 0x000fe20000000a00 */
[----:B------:R-:W-:-:S06]  /*0030*/  IMAD.MOV.U32 R19, RZ, RZ, c[0x0][0x16c] ;  /* 0x00005b00ff137624 */ /* 0x000fcc00078e00ff */
[----:B------:R-:W5:Y:S01]  /*0040*/  LDG.E.64 R18, [R18.64] ;  /* 0x0000002412127981 */ /* 0x000f62000c1e1b00 */
[----:B------:R-:W-:Y:S02]  /*0050*/  ULDC.S8 UR4, c[0x0][0x188] ;  /* 0x0000620000047ab9 */ /* 0x000fe40000000200 */
[----:B------:R-:W-:-:S13]  /*0060*/  ISETP.NE.AND P0, PT, RZ, UR4, PT ;  /* 0x00000004ff007c0c */ /* 0x000fda000bf05270 */
[----:B------:R-:W-:Y:S05]  /*0070*/  @!P0 BRA `(.L_x_78) ;  /* 0x0000017000008947 */ /* 0x000fea0003800000 */
[----:B------:R-:W-:Y:S02]  /*0080*/  IMAD.MOV.U32 R4, RZ, RZ, c[0x0][0x180] ;  /* 0x00006000ff047624 */ /* 0x000fe400078e00ff */
[----:B------:R-:W-:-:S06]  /*0090*/  IMAD.MOV.U32 R5, RZ, RZ, c[0x0][0x184] ;  /* 0x00006100ff057624 */ /* 0x000fcc00078e00ff */
[----:B------:R-:W2:Y:S01]  /*00a0*/  LDG.E.64 R4, [R4.64] ;  /* 0x0000002404047981 */ /* 0x000ea2000c1e1b00 */
[----:B------:R-:W-:Y:S01]  /*00b0*/  IMAD.MOV.U32 R2, RZ, RZ, 0x1 ;  /* 0x00000001ff027424 */ /* 0x000fe200078e00ff */
[----:B-----5:R-:W-:Y:S01]  /*00c0*/  FSETP.GEU.AND P1, PT, |R19|, 6.5827683646048100446e-37, PT ;  /* 0x036000001300780b */ /* 0x020fe20003f2e200 */
[----:B--2---:R-:W0:Y:S04]  /*00d0*/  MUFU.RCP64H R3, R5 ;  /* 0x0000000500037308 */ /* 0x004e280000001800 */
[----:B0-----:R-:W0:-:S06]  /*00e0*/  DFMA R6, -R4, R2, 1 ;  /* 0x3ff000000406742b */ /* 0x001e0c0000000102 */
[----:B0-----:R-:W0:-:S06]  /*00f0*/  DFMA R6, R6, R6, R6 ;  /* 0x000000060606722b */ /* 0x001e0c0000000006 */
[----:B0-----:R-:W0:-:S06]  /*0100*/  DFMA R6, R2, R6, R2 ;  /* 0x000000060206722b */ /* 0x001e0c0000000002 */
[----:B0-----:R-:W0:-:S06]  /*0110*/  DFMA R2, -R4, R6, 1 ;  /* 0x3ff000000402742b */ /* 0x001e0c0000000106 */
[----:B0-----:R-:W0:-:S06]  /*0120*/  DFMA R2, R6, R2, R6 ;  /* 0x000000020602722b */ /* 0x001e0c0000000006 */
[----:B0-----:R-:W0:-:S06]  /*0130*/  DMUL R6, R18, R2 ;  /* 0x0000000212067228 */ /* 0x001e0c0000000000 */
[----:B0-----:R-:W0:-:S06]  /*0140*/  DFMA R8, -R4, R6, R18 ;  /* 0x000000060408722b */ /* 0x001e0c0000000112 */
[----:B0-----:R-:W0:-:S10]  /*0150*/  DFMA R2, R2, R8, R6 ;  /* 0x000000080202722b */ /* 0x001e140000000006 */
[----:B0-----:R-:W-:-:S05]  /*0160*/  FFMA R0, RZ, R5, R3 ;  /* 0x00000005ff007223 */ /* 0x001fca0000000003 */
[----:B------:R-:W-:-:S13]  /*0170*/  FSETP.GT.AND P0, PT, |R0|, 1.469367938527859385e-39, PT ;  /* 0x001000000000780b */ /* 0x000fda0003f04200 */
[----:B------:R-:W-:Y:S05]  /*0180*/  @P0 BRA P1, `(.L_x_79) ;  /* 0x0000004000000947 */ /* 0x000fea0000800000 */
[----:B------:R-:W-:Y:S02]  /*0190*/  MOV R0, 0x1b0 ;  /* 0x000001b000007802 */ /* 0x000fe40000000f00 */
[----:B------:R-:W-:Y:S05]  /*01a0*/  CALL.REL.NOINC `($__internal_0_$__cuda_sm20_div_rn_f64_full) ;  /* 0x000006f000007944 */ /* 0x000fea0003c00000 */
[----:B------:R-:W-:Y:S02]  /*01b0*/  IMAD.MOV.U32 R2, RZ, RZ, R10 ;  /* 0x000000ffff027224 */ /* 0x000fe400078e000a */
[----:B------:R-:W-:Y:S02]  /*01c0*/  IMAD.MOV.U32 R3, RZ, RZ, R11 ;  /* 0x000000ffff037224 */ /* 0x000fe400078e000b */
.L_x_79:
[----:B------:R-:W-:Y:S02]  /*01d0*/  IMAD.MOV.U32 R18, RZ, RZ, R2 ;  /* 0x000000ffff127224 */ /* 0x000fe400078e0002 */
[----:B------:R-:W-:-:S03]  /*01e0*/  IMAD.MOV.U32 R19, RZ, RZ, R3 ;  /* 0x000000ffff137224 */ /* 0x000fc600078e0003 */
.L_x_78:
[----:B------:R-:W0:Y:S02]  /*01f0*/  S2R R23, SR_TID.X ;  /* 0x0000000000177919 */ /* 0x000e240000002100 */
[----:B0-----:R-:W-:-:S13]  /*0200*/  ISETP.GE.AND P0, PT, R23, c[0x0][0x18c], PT ;  /* 0x0000630017007a0c */ /* 0x001fda0003f06270 */
[----:B------:R-:W-:Y:S05]  /*0210*/  @P0 EXIT ;  /* 0x000000000000094d */ /* 0x000fea0003800000 */
[----:B------:R-:W-:Y:S01]  /*0220*/  ISETP.NE.U32.AND P0, PT, RZ, c[0x0][0x178], PT ;  /* 0x00005e00ff007a0c */ /* 0x000fe20003f05070 */
[----:B------:R-:W-:Y:S02]  /*0230*/  ULDC UR38, c[0x0][0x190] ;  /* 0x0000640000267ab9 */ /* 0x000fe40000000800 */
[----:B------:R-:W-:Y:S01]  /*0240*/  USHF.R.S32.HI UR38, URZ, 0x1f, UR38 ;  /* 0x0000001f3f267899 */ /* 0x000fe20008011426 */
[----:B------:R-:W-:-:S13]  /*0250*/  ISETP.NE.AND.EX P0, PT, RZ, c[0x0][0x17c], PT, P0 ;  /* 0x00005f00ff007a0c */ /* 0x000fda0003f05300 */
[----:B------:R-:W-:Y:S05]  /*0260*/  @!P0 BRA `(.L_x_80) ;  /* 0x0000033000008947 */ /* 0x000fea0003800000 */
.L_x_85:
        /* <DEDUP_REMOVED lines=33> */
[----:B0----5:R-:W-:Y:S05]  /*0480*/  CALL.ABS.NOINC R2 ;  /* 0x0000000002007343 */ /* 0x021fea0003c00000 */
.L_x_84:
[----:B------:R-:W-:Y:S05]  /*0490*/  BSYNC B6 ;  /* 0x0000000000067941 */ /* 0x000fea0003800000 */
.L_x_83:
[----:B------:R-:W-:-:S04]  /*04a0*/  LEA R4, P0, R16, c[0x0][0x178], 0x3 ;  /* 0x00005e0010047a11 */ /* 0x000fc800078018ff */
[----:B------:R-:W-:-:S05]  /*04b0*/  LEA.HI.X R5, R16, c[0x0][0x17c], R17, 0x3, P0 ;  /* 0x00005f0010057a11 */ /* 0x000fca00000f1c11 */
[----:B------:R-:W2:Y:S01]  /*04c0*/  LDG.E.64 R2, [R4.64] ;  /* 0x0000002404027981 */ /* 0x000ea2000c1e1b00 */
[----:B------:R-:W-:Y:S02]  /*04d0*/  IMAD R22, R22, c[0x0][0x190], RZ ;  /* 0x0000640016167a24 */ /* 0x000fe400078e02ff */
[----:B------:R-:W-:-:S04]  /*04e0*/  IMAD.WIDE.U32 R16, R23, c[0x0][0x190], R16 ;  /* 0x0000640017107a25 */ /* 0x000fc800078e0010 */
[----:B------:R-:W-:Y:S01]  /*04f0*/  IMAD R7, R23, UR38, R22 ;  /* 0x0000002617077c24 */ /* 0x000fe2000f8e0216 */
[----:B------:R-:W-:-:S03]  /*0500*/  LEA R6, P0, R16, c[0x0][0x160], 0x3 ;  /* 0x0000580010067a11 */ /* 0x000fc600078018ff */
[----:B------:R-:W-:-:S05]  /*0510*/  IMAD.IADD R7, R17, 0x1, R7 ;  /* 0x0000000111077824 */ /* 0x000fca00078e0207 */
[----:B------:R-:W-:Y:S01]  /*0520*/  LEA.HI.X R7, R16, c[0x0][0x164], R7, 0x3, P0 ;  /* 0x0000590010077a11 */ /* 0x000fe200000f1c07 */
[----:B--2--5:R-:W0:-:S07]  /*0530*/  DMUL R2, R2, -R18 ;  /* 0x8000001202027228 */ /* 0x024e0e0000000000 */
[----:B0-----:R0:W-:Y:S04]  /*0540*/  STG.E.64 [R6.64], R2 ;  /* 0x0000000206007986 */ /* 0x0011e8000c101b24 */
.L_x_82:
[----:B------:R-:W-:Y:S05]  /*0550*/  BSYNC B7 ;  /* 0x0000000000077941 */ /* 0x000fea0003800000 */
.L_x_81:
[----:B------:R-:W-:-:S04]  /*0560*/  IADD3 R23, R23, c[0x0][0x0], RZ ;  /* 0x0000000017177a10 */ /* 0x000fc80007ffe0ff */
[----:B------:R-:W-:-:S13]  /*0570*/  ISETP.GE.AND P0, PT, R23, c[0x0][0x18c], PT ;  /* 0x0000630017007a0c */ /* 0x000fda0003f06270 */
[----:B------:R-:W-:Y:S05]  /*0580*/  @!P0 BRA `(.L_x_85) ;  /* 0xfffffce000008947 */ /* 0x000fea000383ffff */
[----:B------:R-:W-:Y:S05]  /*0590*/  EXIT ;  /* 0x000000000000794d */ /* 0x000fea0003800000 */
.L_x_80:
        /* <DEDUP_REMOVED lines=34> */
.L_x_89:
[----:B------:R-:W-:Y:S05]  /*07c0*/  BSYNC B6 ;  /* 0x0000000000067941 */ /* 0x000fea0003800000 */
.L_x_88:
[----:B------:R-:W-:Y:S01]  /*07d0*/  IMAD R22, R22, c[0x0][0x190], RZ ;  /* 0x0000640016167a24 */ /* 0x000fe200078e02ff */
[----:B-----5:R-:W0:Y:S01]  /*07e0*/  DADD R4, -RZ, -R18 ;  /* 0x00000000ff047229 */ /* 0x020e220000000912 */
[----:B------:R-:W-:-:S04]  /*07f0*/  IMAD.WIDE.U32 R16, R23, c[0x0][0x190], R16 ;  /* 0x0000640017107a25 */ /* 0x000fc800078e0010 */
[----:B------:R-:W-:Y:S01]  /*0800*/  IMAD R3, R23, UR38, R22 ;  /* 0x0000002617037c24 */ /* 0x000fe2000f8e0216 */
[----:B------:R-:W-:-:S03]  /*0810*/  LEA R2, P0, R16, c[0x0][0x160], 0x3 ;  /* 0x0000580010027a11 */ /* 0x000fc600078018ff */
[----:B------:R-:W-:-:S05]  /*0820*/  IMAD.IADD R3, R17, 0x1, R3 ;  /* 0x0000000111037824 */ /* 0x000fca00078e0203 */
[----:B------:R-:W-:-:S05]  /*0830*/  LEA.HI.X R3, R16, c[0x0][0x164], R3, 0x3, P0 ;  /* 0x0000590010037a11 */ /* 0x000fca00000f1c03 */
[----:B0-----:R0:W-:Y:S02]  /*0840*/  STG.E.64 [R2.64], R4 ;  /* 0x0000000402007986 */ /* 0x0011e4000c101b24 */
.L_x_87:
[----:B------:R-:W-:Y:S05]  /*0850*/  BSYNC B7 ;  /* 0x0000000000077941 */ /* 0x000fea0003800000 */
.L_x_86:
[----:B------:R-:W-:-:S04]  /*0860*/  IADD3 R23, R23, c[0x0][0x0], RZ ;  /* 0x0000000017177a10 */ /* 0x000fc80007ffe0ff */
[----:B------:R-:W-:-:S13]  /*0870*/  ISETP.GE.AND P0, PT, R23, c[0x0][0x18c], PT ;  /* 0x0000630017007a0c */ /* 0x000fda0003f06270 */
[----:B------:R-:W-:Y:S05]  /*0880*/  @!P0 BRA `(.L_x_80) ;  /* 0xfffffd1000008947 */ /* 0x000fea000383ffff */
[----:B------:R-:W-:Y:S05]  /*0890*/  EXIT ;  /* 0x000000000000794d */ /* 0x000fea0003800000 */
        .weak           $__internal_0_$__cuda_sm20_div_rn_f64_full
        .type           $__internal_0_$__cuda_sm20_div_rn_f64_full,@function
        .size           $__internal_0_$__cuda_sm20_div_rn_f64_full,(.L_x_9768 - $__internal_0_$__cuda_sm20_div_rn_f64_full)
$__internal_0_$__cuda_sm20_div_rn_f64_full:
[C---:B------:R-:W-:Y:S01]  /*08a0*/  FSETP.GEU.AND P0, PT, |R5|.reuse, 1.469367938527859385e-39, PT ;  /* 0x001000000500780b */ /* 0x040fe20003f0e200 */
[----:B------:R-:W-:Y:S01]  /*08b0*/  IMAD.MOV.U32 R6, RZ, RZ, 0x1 ;  /* 0x00000001ff067424 */ /* 0x000fe200078e00ff */
[C---:B------:R-:W-:Y:S01]  /*08c0*/  LOP3.LUT R2, R5.reuse, 0x800fffff, RZ, 0xc0, !PT ;  /* 0x800fffff05027812 */ /* 0x040fe200078ec0ff */
[----:B------:R-:W-:Y:S01]  /*08d0*/  IMAD.MOV.U32 R11, RZ, RZ, 0x1ca00000 ;  /* 0x1ca00000ff0b7424 */ /* 0x000fe200078e00ff */
[----:B------:R-:W-:Y:S02]  /*08e0*/  LOP3.LUT R12, R5, 0x7ff00000, RZ, 0xc0, !PT ;  /* 0x7ff00000050c7812 */ /* 0x000fe400078ec0ff */
[----:B------:R-:W-:Y:S01]  /*08f0*/  LOP3.LUT R3, R2, 0x3ff00000, RZ, 0xfc, !PT ;  /* 0x3ff0000002037812 */ /* 0x000fe200078efcff */
[----:B------:R-:W-:Y:S01]  /*0900*/  IMAD.MOV.U32 R2, RZ, RZ, R4 ;  /* 0x000000ffff027224 */ /* 0x000fe200078e0004 */
[----:B------:R-:W-:-:S04]  /*0910*/  LOP3.LUT R10, R19, 0x7ff00000, RZ, 0xc0, !PT ;  /* 0x7ff00000130a7812 */ /* 0x000fc800078ec0ff */
[----:B------:R-:W-:Y:S01]  /*0920*/  ISETP.GE.U32.AND P1, PT, R10, R12, PT ;  /* 0x0000000c0a00720c */ /* 0x000fe20003f26070 */
[----:B------:R-:W0:-:S03]  /*0930*/  @!P0 DMUL R2, R4, 8.98846567431157953865e+307 ;  /* 0x7fe0000004028828 */ /* 0x000e060000000000 */
[----:B------:R-:W-:Y:S02]  /*0940*/  SEL R13, R11, 0x63400000, !P1 ;  /* 0x634000000b0d7807 */ /* 0x000fe40004800000 */
[----:B------:R-:W-:Y:S01]  /*0950*/  FSETP.GEU.AND P1, PT, |R19|, 1.469367938527859385e-39, PT ;  /* 0x001000001300780b */ /* 0x000fe20003f2e200 */
[----:B0-----:R-:W0:Y:S04]  /*0960*/  MUFU.RCP64H R7, R3 ;  /* 0x0000000300077308 */ /* 0x001e280000001800 */
[----:B------:R-:W-:Y:S01]  /*0970*/  @!P0 LOP3.LUT R12, R3, 0x7ff00000, RZ, 0xc0, !PT ;  /* 0x7ff00000030c8812 */ /* 0x000fe200078ec0ff */
[----:B0-----:R-:W0:-:S06]  /*0980*/  DFMA R8, R6, -R2, 1 ;  /* 0x3ff000000608742b */ /* 0x001e0c0000000802 */
[----:B0-----:R-:W0:-:S06]  /*0990*/  DFMA R8, R8, R8, R8 ;  /* 0x000000080808722b */ /* 0x001e0c0000000008 */
[----:B0-----:R-:W0:-:S06]  /*09a0*/  DFMA R8, R6, R8, R6 ;  /* 0x000000080608722b */ /* 0x001e0c0000000006 */
[----:B0-----:R-:W0:-:S06]  /*09b0*/  DFMA R6, R8, -R2, 1 ;  /* 0x3ff000000806742b */ /* 0x001e0c0000000802 */
[----:B0-----:R0:W1:Y:S02]  /*09c0*/  DFMA R8, R8, R6, R8 ;  /* 0x000000060808722b */ /* 0x0010640000000008 */
[----:B0-----:R-:W-:Y:S01]  /*09d0*/  LOP3.LUT R7, R13, 0x800fffff, R19, 0xf8, !PT ;  /* 0x800fffff0d077812 */ /* 0x001fe200078ef813 */
[----:B------:R-:W-:Y:S02]  /*09e0*/  IMAD.MOV.U32 R13, RZ, RZ, R10 ;  /* 0x000000ffff0d7224 */ /* 0x000fe400078e000a */
[----:B------:R-:W-:Y:S01]  /*09f0*/  IMAD.MOV.U32 R6, RZ, RZ, R18 ;  /* 0x000000ffff067224 */ /* 0x000fe200078e0012 */
[----:B------:R-:W-:Y:S05]  /*0a00*/  @P1 BRA `(.L_x_90) ;  /* 0x0000008000001947 */ /* 0x000fea0003800000 */
[----:B-1----:R-:W-:Y:S01]  /*0a10*/  LOP3.LUT R13, R5, 0x7ff00000, RZ, 0xc0, !PT ;  /* 0x7ff00000050d7812 */ /* 0x002fe200078ec0ff */
[----:B------:R-:W-:-:S03]  /*0a20*/  IMAD.MOV.U32 R14, RZ, RZ, RZ ;  /* 0x000000ffff0e7224 */ /* 0x000fc600078e00ff */
[----:B------:R-:W-:-:S04]  /*0a30*/  ISETP.GE.U32.AND P0, PT, R10, R13, PT ;  /* 0x0000000d0a00720c */ /* 0x000fc80003f06070 */
[----:B------:R-:W-:-:S04]  /*0a40*/  SEL R13, R11, 0x63400000, !P0 ;  /* 0x634000000b0d7807 */ /* 0x000fc80004000000 */
[----:B------:R-:W-:-:S04]  /*0a50*/  LOP3.LUT R13, R13, 0x80000000, R19, 0xf8, !PT ;  /* 0x800000000d0d7812 */ /* 0x000fc800078ef813 */
[----:B------:R-:W-:-:S06]  /*0a60*/  LOP3.LUT R15, R13, 0x100000, RZ, 0xfc, !PT ;  /* 0x001000000d0f7812 */ /* 0x000fcc00078efcff */
[----:B------:R-:W0:-:S10]  /*0a70*/  DFMA R6, R6, 2, -R14 ;  /* 0x400000000606782b */ /* 0x000e14000000080e */
[----:B0-----:R-:W-:-:S04]  /*0a80*/  LOP3.LUT R13, R7, 0x7ff00000, RZ, 0xc0, !PT ;  /* 0x7ff00000070d7812 */ /* 0x001fc800078ec0ff */
.L_x_90:
[----:B-1----:R-:W-:Y:S01]  /*0a90*/  IADD3 R16, R13, -0x1, RZ ;  /* 0xffffffff0d107810 */ /* 0x002fe20007ffe0ff */
[----:B------:R-:W0:Y:S01]  /*0aa0*/  DMUL R14, R8, R6 ;  /* 0x00000006080e7228 */ /* 0x000e220000000000 */
[----:B------:R-:W-:Y:S02]  /*0ab0*/  IADD3 R20, R12, -0x1, RZ ;  /* 0xffffffff0c147810 */ /* 0x000fe40007ffe0ff */
[----:B------:R-:W-:-:S03]  /*0ac0*/  ISETP.GT.U32.AND P0, PT, R16, 0x7feffffe, PT ;  /* 0x7feffffe1000780c */ /* 0x000fc60003f04070 */
[----:B0-----:R-:W0:Y:S01]  /*0ad0*/  DFMA R16, R14, -R2, R6 ;  /* 0x800000020e10722b */ /* 0x001e220000000006 */
[----:B------:R-:W-:-:S05]  /*0ae0*/  ISETP.GT.U32.OR P0, PT, R20, 0x7feffffe, P0 ;  /* 0x7feffffe1400780c */ /* 0x000fca0000704470 */
[----:B0-----:R0:W1:-:S08]  /*0af0*/  DFMA R8, R8, R16, R14 ;  /* 0x000000100808722b */ /* 0x001050000000000e */
[----:B------:R-:W-:Y:S05]  /*0b00*/  @P0 BRA `(.L_x_91) ;  /* 0x000001c000000947 */ /* 0x000fea0003800000 */
[----:B01----:R-:W-:-:S04]  /*0b10*/  LOP3.LUT R13, R5, 0x7ff00000, RZ, 0xc0, !PT ;  /* 0x7ff00000050d7812 */ /* 0x003fc800078ec0ff */
[C---:B------:R-:W-:Y:S01]  /*0b20*/  ISETP.GE.U32.AND P0, PT, R10.reuse, R13, PT ;  /* 0x0000000d0a00720c */ /* 0x040fe20003f06070 */
[----:B------:R-:W-:-:S03]  /*0b30*/  IMAD.IADD R12, R10, 0x1, -R13 ;  /* 0x000000010a0c7824 */ /* 0x000fc600078e0a0d */
[----:B------:R-:W-:Y:S02]  /*0b40*/  SEL R11, R11, 0x63400000, !P0 ;  /* 0x634000000b0b7807 */ /* 0x000fe40004000000 */
[----:B------:R-:W-:-:S04]  /*0b50*/  IMNMX R12, R12, -0x46a00000, !PT ;  /* 0xb96000000c0c7817 */ /* 0x000fc80007800200 */
[----:B------:R-:W-:-:S05]  /*0b60*/  IMNMX R12, R12, 0x46a00000, PT ;  /* 0x46a000000c0c7817 */ /* 0x000fca0003800200 */
[----:B------:R-:W-:Y:S02]  /*0b70*/  IMAD.IADD R14, R12, 0x1, -R11 ;  /* 0x000000010c0e7824 */ /* 0x000fe400078e0a0b */
[----:B------:R-:W-:-:S03]  /*0b80*/  IMAD.MOV.U32 R12, RZ, RZ, RZ ;  /* 0x000000ffff0c7224 */ /* 0x000fc600078e00ff */
[----:B------:R-:W-:-:S06]  /*0b90*/  IADD3 R13, R14, 0x7fe00000, RZ ;  /* 0x7fe000000e0d7810 */ /* 0x000fcc0007ffe0ff */
[----:B------:R-:W0:-:S10]  /*0ba0*/  DMUL R10, R8, R12 ;  /* 0x0000000c080a7228 */ /* 0x000e140000000000 */
[----:B0-----:R-:W-:-:S13]  /*0bb0*/  FSETP.GTU.AND P0, PT, |R11|, 1.469367938527859385e-39, PT ;  /* 0x001000000b00780b */ /* 0x001fda0003f0c200 */
[----:B------:R-:W-:Y:S05]  /*0bc0*/  @P0 BRA `(.L_x_92) ;  /* 0x0000025000000947 */ /* 0x000fea0003800000 */
[----:B------:R-:W0:Y:S01]  /*0bd0*/  DFMA R2, R8, -R2, R6 ;  /* 0x800000020802722b */ /* 0x000e220000000006 */
[----:B------:R-:W-:-:S09]  /*0be0*/  IMAD.MOV.U32 R12, RZ, RZ, RZ ;  /* 0x000000ffff0c7224 */ /* 0x000fd200078e00ff */
[C---:B0-----:R-:W-:Y:S02]  /*0bf0*/  FSETP.NEU.AND P0, PT, R3.reuse, RZ, PT ;  /* 0x000000ff0300720b */ /* 0x041fe40003f0d000 */
[----:B------:R-:W-:-:S04]  /*0c00*/  LOP3.LUT R5, R3, 0x80000000, R5, 0x48, !PT ;  /* 0x8000000003057812 */ /* 0x000fc800078e4805 */
[----:B------:R-:W-:-:S07]  /*0c10*/  LOP3.LUT R13, R5, R13, RZ, 0xfc, !PT ;  /* 0x0000000d050d7212 */ /* 0x000fce00078efcff */
[----:B------:R-:W-:Y:S05]  /*0c20*/  @!P0 BRA `(.L_x_92) ;  /* 0x000001f000008947 */ /* 0x000fea0003800000 */
[----:B------:R-:W-:Y:S02]  /*0c30*/  IMAD.MOV R3, RZ, RZ, -R14 ;  /* 0x000000ffff037224 */ /* 0x000fe400078e0a0e */
[----:B------:R-:W-:-:S06]  /*0c40*/  IMAD.MOV.U32 R2, RZ, RZ, RZ ;  /* 0x000000ffff027224 */ /* 0x000fcc00078e00ff */
[----:B------:R-:W0:-:S04]  /*0c50*/  DFMA R2, R10, -R2, R8 ;  /* 0x800000020a02722b */ /* 0x000e080000000008 */
[----:B------:R-:W1:Y:S02]  /*0c60*/  DMUL.RP R8, R8, R12 ;  /* 0x0000000c08087228 */ /* 0x000e640000008000 */
[----:B0-----:R-:W-:-:S04]  /*0c70*/  IADD3 R2, -R14, -0x43300000, RZ ;  /* 0xbcd000000e027810 */ /* 0x001fc80007ffe1ff */
[----:B------:R-:W-:-:S04]  /*0c80*/  FSETP.NEU.AND P0, PT, |R3|, R2, PT ;  /* 0x000000020300720b */ /* 0x000fc80003f0d200 */
[----:B-1----:R-:W-:Y:S02]  /*0c90*/  LOP3.LUT R5, R9, R5, RZ, 0x3c, !PT ;  /* 0x0000000509057212 */ /* 0x002fe400078e3cff */
[----:B------:R-:W-:Y:S02]  /*0ca0*/  FSEL R10, R8, R10, !P0 ;  /* 0x0000000a080a7208 */ /* 0x000fe40004000000 */
[----:B------:R-:W-:Y:S01]  /*0cb0*/  FSEL R11, R5, R11, !P0 ;  /* 0x0000000b050b7208 */ /* 0x000fe20004000000 */
[----:B------:R-:W-:Y:S05]  /*0cc0*/  BRA `(.L_x_92) ;  /* 0x0000015000007947 */ /* 0x000fea0003800000 */
.L_x_91:
[----:B01----:R-:W0:-:S14]  /*0cd0*/  DSETP.NAN.AND P0, PT, R18, R18, PT ;  /* 0x000000121200722a */ /* 0x003e1c0003f08000 */
[----:B0-----:R-:W-:Y:S05]  /*0ce0*/  @P0 BRA `(.L_x_93) ;  /* 0x0000011000000947 */ /* 0x001fea0003800000 */
[----:B------:R-:W0:-:S14]  /*0cf0*/  DSETP.NAN.AND P0, PT, R4, R4, PT ;  /* 0x000000040400722a */ /* 0x000e1c0003f08000 */
[----:B0-----:R-:W-:Y:S05]  /*0d00*/  @P0 BRA `(.L_x_94) ;  /* 0x000000c000000947 */ /* 0x001fea0003800000 */
[----:B------:R-:W-:Y:S01]  /*0d10*/  ISETP.NE.AND P0, PT, R13, R12, PT ;  /* 0x0000000c0d00720c */ /* 0x000fe20003f05270 */
[----:B------:R-:W-:Y:S02]  /*0d20*/  IMAD.MOV.U32 R10, RZ, RZ, 0x0 ;  /* 0x00000000ff0a7424 */ /* 0x000fe400078e00ff */
[----:B------:R-:W-:-:S10]  /*0d30*/  IMAD.MOV.U32 R11, RZ, RZ, -0x80000 ;  /* 0xfff80000ff0b7424 */ /* 0x000fd400078e00ff */
[----:B------:R-:W-:Y:S05]  /*0d40*/  @!P0 BRA `(.L_x_92) ;  /* 0x000000d000008947 */ /* 0x000fea0003800000 */
[----:B------:R-:W-:Y:S02]  /*0d50*/  ISETP.NE.AND P0, PT, R13, 0x7ff00000, PT ;  /* 0x7ff000000d00780c */ /* 0x000fe40003f05270 */
[----:B------:R-:W-:Y:S02]  /*0d60*/  LOP3.LUT R11, R19, 0x80000000, R5, 0x48, !PT ;  /* 0x80000000130b7812 */ /* 0x000fe400078e4805 */
[----:B------:R-:W-:-:S13]  /*0d70*/  ISETP.EQ.OR P0, PT, R12, RZ, !P0 ;  /* 0x000000ff0c00720c */ /* 0x000fda0004702670 */
[----:B------:R-:W-:Y:S01]  /*0d80*/  @P0 LOP3.LUT R2, R11, 0x7ff00000, RZ, 0xfc, !PT ;  /* 0x7ff000000b020812 */ /* 0x000fe200078efcff */
[----:B------:R-:W-:Y:S02]  /*0d90*/  @!P0 IMAD.MOV.U32 R10, RZ, RZ, RZ ;  /* 0x000000ffff0a8224 */ /* 0x000fe400078e00ff */
[----:B------:R-:W-:Y:S02]  /*0da0*/  @P0 IMAD.MOV.U32 R10, RZ, RZ, RZ ;  /* 0x000000ffff0a0224 */ /* 0x000fe400078e00ff */
[----:B------:R-:W-:Y:S01]  /*0db0*/  @P0 IMAD.MOV.U32 R11, RZ, RZ, R2 ;  /* 0x000000ffff0b0224 */ /* 0x000fe200078e0002 */
[----:B------:R-:W-:Y:S05]  /*0dc0*/  BRA `(.L_x_92) ;  /* 0x0000005000007947 */ /* 0x000fea0003800000 */
.L_x_94:
[----:B------:R-:W-:Y:S01]  /*0dd0*/  LOP3.LUT R11, R5, 0x80000, RZ, 0xfc, !PT ;  /* 0x00080000050b7812 */ /* 0x000fe200078efcff */
[----:B------:R-:W-:Y:S01]  /*0de0*/  IMAD.MOV.U32 R10, RZ, RZ, R4 ;  /* 0x000000ffff0a7224 */ /* 0x000fe200078e0004 */
[----:B------:R-:W-:Y:S05]  /*0df0*/  BRA `(.L_x_92) ;  /* 0x0000002000007947 */ /* 0x000fea0003800000 */
.L_x_93:
[----:B------:R-:W-:Y:S01]  /*0e00*/  LOP3.LUT R11, R19, 0x80000, RZ, 0xfc, !PT ;  /* 0x00080000130b7812 */ /* 0x000fe200078efcff */
[----:B------:R-:W-:Y:S02]  /*0e10*/  IMAD.MOV.U32 R10, RZ, RZ, R18 ;  /* 0x000000ffff0a7224 */ /* 0x000fe400078e0012 */
.L_x_92:
[----:B------:R-:W-:Y:S02]  /*0e20*/  IMAD.MOV.U32 R2, RZ, RZ, R0 ;  /* 0x000000ffff027224 */ /* 0x000fe400078e0000 */
[----:B------:R-:W-:-:S04]  /*0e30*/  IMAD.MOV.U32 R3, RZ, RZ, 0x0 ;  /* 0x00000000ff037424 */ /* 0x000fc800078e00ff */
[----:B------:R-:W-:Y:S05]  /*0e40*/  RET.REL.NODEC R2 `(_ZN2at6native39_GLOBAL__N__cee6930f_7_Loss_cu_5b0651e139nll_loss_backward_reduce_cuda_kernel_2dIdlEEvPT_PKS3_PKT0_S6_S6_biill) ;  /* 0xfffff1b002007950 */ /* 0x000fea0003c3ffff */
.L_x_95:
        /* <DEDUP_REMOVED lines=11> */
.L_x_9768:


//--------------------- .text._ZN2at6native39_GLOBAL__N__cee6930f_7_Loss_cu_5b0651e139nll_loss_backward_reduce_cuda_kernel_2dIdhEEvPT_PKS3_PKT0_S6_S6_biill --------------------------
	.section	.text._ZN2at6native39_GLOBAL__N__cee6930f_7_Loss_cu_5b0651e139nll_loss_backward_reduce_cuda_kernel_2dIdhEEvPT_PKS3_PKT0_S6_S6_biill,"ax",@progbits
	.sectioninfo	@"SHI_REGISTERS=26"
	.align	128
.text._ZN2at6native39_GLOBAL__N__cee6930f_7_Loss_cu_5b0651e139nll_loss_backward_reduce_cuda_kernel_2dIdhEEvPT_PKS3_PKT0_S6_S6_biill:
        .type           _ZN2at6native39_GLOBAL__N__cee6930f_7_Loss_cu_5b0651e139nll_loss_backward_reduce_cuda_kernel_2dIdhEEvPT_PKS3_PKT0_S6_S6_biill,@function
        .size           _ZN2at6native39_GLOBAL__N__cee6930f_7_Loss_cu_5b0651e139nll_loss_backward_reduce_cuda_kernel_2dIdhEEvPT_PKS3_PKT0_S6_S6_biill,(.L_x_9770 - _ZN2at6native39_GLOBAL__N__cee6930f_7_Loss_cu_5b0651e139nll_loss_backward_reduce_cuda_kernel_2dIdhEEvPT_PKS3_PKT0_S6_S6_biill)
        .other          _ZN2at6native39_GLOBAL__N__cee6930f_7_Loss_cu_5b0651e139nll_loss_backward_reduce_cuda_kernel_2dIdhEEvPT_PKS3_PKT0_S6_S6_biill,@"STO_CUDA_ENTRY STV_DEFAULT"
_ZN2at6native39_GLOBAL__N__cee6930f_7_Loss_cu_5b0651e139nll_loss_backward_reduce_cuda_kernel_2dIdhEEvPT_PKS3_PKT0_S6_S6_biill:
        /* <DEDUP_REMOVED lines=26> */
[----:B------:R-:W-:Y:S05]  /*01a0*/  CALL.REL.NOINC `($__internal_1_$__cuda_sm20_div_rn_f64_full) ;  /* 0x000008f000007944 */ /* 0x000fea0003c00000 */
[----:B------:R-:W-:Y:S02]  /*01b0*/  IMAD.MOV.U32 R2, RZ, RZ, R10 ;  /* 0x000000ffff027224 */ /* 0x000fe400078e000a */
[----:B------:R-:W-:Y:S02]  /*01c0*/  IMAD.MOV.U32 R3, RZ, RZ, R11 ;  /* 0x000000ffff037224 */ /* 0x000fe400078e000b */
.L_x_97:
[----:B------:R-:W-:Y:S02]  /*01d0*/  IMAD.MOV.U32 R16, RZ, RZ, R2 ;  /* 0x000000ffff107224 */ /* 0x000fe400078e0002 */
[----:B------:R-:W-:-:S03]  /*01e0*/  IMAD.MOV.U32 R17, RZ, RZ, R3 ;  /* 0x000000ffff117224 */ /* 0x000fc600078e0003 */
.L_x_96:
[----:B------:R-:W0:Y:S02]  /*01f0*/  S2R R18, SR_TID.X ;  /* 0x0000000000127919 */ /* 0x000e240000002100 */
[----:B0-----:R-:W-:-:S13]  /*0200*/  ISETP.GE.AND P0, PT, R18, c[0x0][0x18c], PT ;  /* 0x0000630012007a0c */ /* 0x001fda0003f06270 */
[----:B------:R-:W-:Y:S05]  /*0210*/  @P0 EXIT ;  /* 0x000000000000094d */ /* 0x000fea0003800000 */
[----:B------:R-:W-:-:S04]  /*0220*/  ISETP.NE.U32.AND P0, PT, RZ, c[0x0][0x178], PT ;  /* 0x00005e00ff007a0c */ /* 0x000fc80003f05070 */
[----:B------:R-:W-:-:S13]  /*0230*/  ISETP.NE.AND.EX P0, PT, RZ, c[0x0][0x17c], PT, P0 ;  /* 0x00005f00ff007a0c */ /* 0x000fda0003f05300 */
[----:B------:R-:W-:Y:S05]  /*0240*/  @!P0 BRA `(.L_x_98) ;  /* 0x0000044000008947 */ /* 0x000fea0003800000 */
.L_x_105:
        /* <DEDUP_REMOVED lines=31> */
.L_x_102:
[----:B------:R-:W-:Y:S05]  /*0440*/  BSYNC B6 ;  /* 0x0000000000067941 */ /* 0x000fea0003800000 */
.L_x_101:
        /* <DEDUP_REMOVED lines=23> */
.L_x_104:
[----:B------:R-:W-:Y:S05]  /*05c0*/  BSYNC B6 ;  /* 0x0000000000067941 */ /* 0x000fea0003800000 */
.L_x_103:
[----:B------:R-:W-:-:S04]  /*05d0*/  LEA R6, P0, R19, c[0x0][0x178], 0x3 ;  /* 0x00005e0013067a11 */ /* 0x000fc800078018ff */
[----:B------:R-:W-:-:S05]  /*05e0*/  LEA.HI.X R7, R19, c[0x0][0x17c], RZ, 0x3, P0 ;  /* 0x00005f0013077a11 */ /* 0x000fca00000f1cff */
[----:B------:R-:W2:Y:S01]  /*05f0*/  LDG.E.64 R2, [R6.64] ;  /* 0x0000002406027981 */ /* 0x000ea2000c1e1b00 */
[----:B------:R-:W-:-:S04]  /*0600*/  IMAD.MOV.U32 R4, RZ, RZ, 0x8 ;  /* 0x00000008ff047424 */ /* 0x000fc800078e00ff */
[----:B------:R-:W-:Y:S01]  /*0610*/  IMAD.WIDE R4, R23, R4, c[0x0][0x160] ;  /* 0x0000580017047625 */ /* 0x000fe200078e0204 */
[----:B--2--5:R-:W0:-:S07]  /*0620*/  DMUL R2, R2, -R16 ;  /* 0x8000001002027228 */ /* 0x024e0e0000000000 */
[----:B0-----:R0:W-:Y:S04]  /*0630*/  STG.E.64 [R4.64], R2 ;  /* 0x0000000204007986 */ /* 0x0011e8000c101b24 */
.L_x_100:
[----:B------:R-:W-:Y:S05]  /*0640*/  BSYNC B7 ;  /* 0x0000000000077941 */ /* 0x000fea0003800000 */
.L_x_99:
[----:B------:R-:W-:-:S04]  /*0650*/  IADD3 R18, R18, c[0x0][0x0], RZ ;  /* 0x0000000012127a10 */ /* 0x000fc80007ffe0ff */
[----:B------:R-:W-:-:S13]  /*0660*/  ISETP.GE.AND P0, PT, R18, c[0x0][0x18c], PT ;  /* 0x0000630012007a0c */ /* 0x000fda0003f06270 */
[----:B------:R-:W-:Y:S05]  /*0670*/  @!P0 BRA `(.L_x_105) ;  /* 0xfffffbd000008947 */ /* 0x000fea000383ffff */
[----:B------:R-:W-:Y:S05]  /*0680*/  EXIT ;  /* 0x000000000000794d */ /* 0x000fea0003800000 */
.L_x_98:
        /* <DEDUP_REMOVED lines=31> */
.L_x_109:
[----:B------:R-:W-:Y:S05]  /*0880*/  BSYNC B6 ;  /* 0x0000000000067941 */ /* 0x000fea0003800000 */
.L_x_108:
        /* <DEDUP_REMOVED lines=23> */
.L_x_111:
[----:B------:R-:W-:Y:S05]  /*0a00*/  BSYNC B6 ;  /* 0x0000000000067941 */ /* 0x000fea0003800000 */
.L_x_110:
[----:B------:R-:W-:Y:S01]  /*0a10*/  IMAD.MOV.U32 R2, RZ, RZ, 0x8 ;  /* 0x00000008ff027424 */ /* 0x000fe200078e00ff */
[----:B-----5:R-:W0:-:S03]  /*0a20*/  DADD R4, -RZ, -R16 ;  /* 0x00000000ff047229 */ /* 0x020e060000000910 */
[----:B------:R-:W-:-:S05]  /*0a30*/  IMAD.WIDE R2, R19, R2, c[0x0][0x160] ;  /* 0x0000580013027625 */ /* 0x000fca00078e0202 */
[----:B0-----:R0:W-:Y:S03]  /*0a40*/  STG.E.64 [R2.64], R4 ;  /* 0x0000000402007986 */ /* 0x0011e6000c101b24 */
.L_x_107:
[----:B------:R-:W-:Y:S05]  /*0a50*/  BSYNC B7 ;  /* 0x0000000000077941 */ /* 0x000fea0003800000 */
.L_x_106:
[----:B------:R-:W-:-:S04]  /*0a60*/  IADD3 R18, R18, c[0x0][0x0], RZ ;  /* 0x0000000012127a10 */ /* 0x000fc80007ffe0ff */
[----:B------:R-:W-:-:S13]  /*0a70*/  ISETP.GE.AND P0, PT, R18, c[0x0][0x18c], PT ;  /* 0x0000630012007a0c */ /* 0x000fda0003f06270 */
[----:B------:R-:W-:Y:S05]  /*0a80*/  @!P0 BRA `(.L_x_98) ;  /* 0xfffffc0000008947 */ /* 0x000fea000383ffff */
[----:B------:R-:W-:Y:S05]  /*0a90*/  EXIT ;  /* 0x000000000000794d */ /* 0x000fea0003800000 */
        .weak           $__internal_1_$__cuda_sm20_div_rn_f64_full
        .type           $__internal_1_$__cuda_sm20_div_rn_f64_full,@function
        .size           $__internal_1_$__cuda_sm20_div_rn_f64_full,(.L_x_9770 - $__internal_1_$__cuda_sm20_div_rn_f64_full)
$__internal_1_$__cuda_sm20_div_rn_f64_full:
        /* <DEDUP_REMOVED lines=31> */
.L_x_112:
        /* <DEDUP_REMOVED lines=36> */
.L_x_113:
        /* <DEDUP_REMOVED lines=16> */
.L_x_116:
[----:B------:R-:W-:Y:S01]  /*0fd0*/  LOP3.LUT R11, R5, 0x80000, RZ, 0xfc, !PT ;  /* 0x00080000050b7812 */ /* 0x000fe200078efcff */
[----:B------:R-:W-:Y:S01]  /*0fe0*/  IMAD.MOV.U32 R10, RZ, RZ, R4 ;  /* 0x000000ffff0a7224 */ /* 0x000fe200078e0004 */
[----:B------:R-:W-:Y:S05]  /*0ff0*/  BRA `(.L_x_114) ;  /* 0x0000002000007947 */ /* 0x000fea0003800000 */
.L_x_115:
[----:B------:R-:W-:Y:S01]  /*1000*/  LOP3.LUT R11, R17, 0x80000, RZ, 0xfc, !PT ;  /* 0x00080000110b7812 */ /* 0x000fe200078efcff */
[----:B------:R-:W-:Y:S02]  /*1010*/  IMAD.MOV.U32 R10, RZ, RZ, R16 ;  /* 0x000000ffff0a7224 */ /* 0x000fe400078e0010 */
.L_x_114:
[----:B------:R-:W-:Y:S02]  /*1020*/  IMAD.MOV.U32 R2, RZ, RZ, R0 ;  /* 0x000000ffff027224 */ /* 0x000fe400078e0000 */
[----:B------:R-:W-:-:S04]  /*1030*/  IMAD.MOV.U32 R3, RZ, RZ, 0x0 ;  /* 0x00000000ff037424 */ /* 0x000fc800078e00ff */
[----:B------:R-:W-:Y:S05]  /*1040*/  RET.REL.NODEC R2 `(_ZN2at6native39_GLOBAL__N__cee6930f_7_Loss_cu_5b0651e139nll_loss_backward_reduce_cuda_kernel_2dIdhEEvPT_PKS3_PKT0_S6_S6_biill) ;  /* 0xffffefb002007950 */ /* 0x000fea0003c3ffff */
.L_x_117:
        /* <DEDUP_REMOVED lines=11> */
.L_x_9770:


//--------------------- .text._ZN2at6native39_GLOBAL__N__cee6930f_7_Loss_cu_5b0651e139nll_loss_backward_reduce_cuda_kernel_1dIN3c108BFloat16ElEEvPT_PKS5_S8_PKT0_S8_bll --------------------------
	.section	.text._ZN2at6native39_GLOBAL__N__cee6930f_7_Loss_cu_5b0651e139nll_loss_backward_reduce_cuda_kernel_1dIN3c108BFloat16ElEEvPT_PKS5_S8_PKT0_S8_bll,"ax",@progbits
	.sectioninfo	@"SHI_REGISTERS=24"
	.align	128
.text._ZN2at6native39_GLOBAL__N__cee6930f_7_Loss_cu_5b0651e139nll_loss_backward_reduce_cuda_kernel_1dIN3c108BFloat16ElEEvPT_PKS5_S8_PKT0_S8_bll:
        .type           _ZN2at6native39_GLOBAL__N__cee6930f_7_Loss_cu_5b0651e139nll_loss_backward_reduce_cuda_kernel_1dIN3c108BFloat16ElEEvPT_PKS5_S8_PKT0_S8_bll,@function
        .size           _ZN2at6native39_GLOBAL__N__cee6930f_7_Loss_cu_5b0651e139nll_loss_backward_reduce_cuda_kernel_1dIN3c108BFloat16ElEEvPT_PKS5_S8_PKT0_S8_bll,(.L_x_9772 - _ZN2at6native39_GLOBAL__N__cee6930f_7_Loss_cu_5b0651e139nll_loss_backward_reduce_cuda_kernel_1dIN3c108BFloat16ElEEvPT_PKS5_S8_PKT0_S8_bll)
        .other          _ZN2at6native39_GLOBAL__N__cee6930f_7_Loss_cu_5b0651e139nll_loss_backward_reduce_cuda_kernel_1dIN3c108BFloat16ElEEvPT_PKS5_S8_PKT0_S8_bll,@"STO_CUDA_ENTRY STV_DEFAULT"
_ZN2at6native39_GLOBAL__N__cee6930f_7_Loss_cu_5b0651e139nll_loss_backward_reduce_cuda_kernel_1dIN3c108BFloat16ElEEvPT_PKS5_S8_PKT0_S8_bll:
[----:B------:R-:W-:Y:S02]  /*0000*/  IMAD.MOV.U32 R1, RZ, RZ, c[0x0][0x28] ;  /* 0x00000a00ff017624 */ /* 0x000fe400078e00ff */
[----:B------:R-:W-:Y:S01]  /*0010*/  IMAD.MOV.U32 R16, RZ, RZ, c[0x0][0x178] ;  /* 0x00005e00ff107624 */ /* 0x000fe200078e00ff */
[----:B------:R-:W-:Y:S01]  /*0020*/  ULDC.64 UR36, c[0x0][0x118] ;  /* 0x0000460000247ab9 */ /* 0x000fe20000000a00 */
[----:B------:R-:W-:-:S06]  /*0030*/  IMAD.MOV.U32 R17, RZ, RZ, c[0x0][0x17c] ;  /* 0x00005f00ff117624 */ /* 0x000fcc00078e00ff */
[----:B------:R-:W2:Y:S02]  /*0040*/  LDG.E.64 R16, [R16.64] ;  /* 0x0000002410107981 */ /* 0x000ea4000c1e1b00 */
[----:B--2---:R-:W-:-:S04]  /*0050*/  ISETP.NE.U32.AND P0, PT, R16, c[0x0][0x198], PT ;  /* 0x0000660010007a0c */ /* 0x004fc80003f05070 */
[----:B------:R-:W-:-:S13]  /*0060*/  ISETP.NE.AND.EX P0, PT, R17, c[0x0][0x19c], PT, P0 ;  /* 0x0000670011007a0c */ /* 0x000fda0003f05300 */
[----:B------:R-:W-:Y:S05]  /*0070*/  @!P0 EXIT ;  /* 0x000000000000894d */ /* 0x000fea0003800000 */
[----:B------:R-:W-:Y:S02]  /*0080*/  ISETP.GE.U32.AND P0, PT, R16, c[0x0][0x190], PT ;  /* 0x0000640010007a0c */ /* 0x000fe40003f06070 */
[----:B------:R-:W-:Y:S02]  /*0090*/  SHF.R.U32.HI R3, RZ, 0x1f, R17 ;  /* 0x0000001fff037819 */ /* 0x000fe40000011611 */
[----:B------:R-:W-:-:S04]  /*00a0*/  ISETP.GE.AND.EX P0, PT, R17, c[0x0][0x194], PT, P0 ;  /* 0x0000650011007a0c */ /* 0x000fc80003f06300 */
        /* <DEDUP_REMOVED lines=22> */
.L_x_118:
[----:B------:R-:W-:Y:S02]  /*0210*/  ULDC.S8 UR4, c[0x0][0x188] ;  /* 0x0000620000047ab9 */ /* 0x000fe40000000200 */
[----:B------:R-:W-:-:S13]  /*0220*/  ISETP.NE.AND P1, PT, RZ, UR4, PT ;  /* 0x00000004ff007c0c */ /* 0x000fda000bf25270 */
[----:B------:R-:W-:Y:S02]  /*0230*/  @P1 IMAD.MOV.U32 R4, RZ, RZ, c[0x0][0x180] ;  /* 0x00006000ff041624 */ /* 0x000fe400078e00ff */
[----:B------:R-:W-:-:S05]  /*0240*/  @P1 IMAD.MOV.U32 R5, RZ, RZ, c[0x0][0x184] ;  /* 0x00006100ff051624 */ /* 0x000fca00078e00ff */
[----:B------:R-:W2:Y:S01]  /*0250*/  @P1 LDG.E.U16 R4, [R4.64] ;  /* 0x0000002404041981 */ /* 0x000ea2000c1e1500 */
[----:B------:R-:W-:Y:S01]  /*0260*/  IMAD.MOV.U32 R2, RZ, RZ, c[0x0][0x168] ;  /* 0x00005a00ff027624 */ /* 0x000fe200078e00ff */
[----:B------:R-:W-:Y:S01]  /*0270*/  ISETP.NE.U32.AND P0, PT, RZ, c[0x0][0x170], PT ;  /* 0x00005c00ff007a0c */ /* 0x000fe20003f05070 */
[----:B------:R-:W-:-:S05]  /*0280*/  IMAD.MOV.U32 R3, RZ, RZ, c[0x0][0x16c] ;  /* 0x00005b00ff037624 */ /* 0x000fca00078e00ff */
[----:B------:R-:W3:Y:S01]  /*0290*/  LDG.E.U16 R0, [R2.64] ;  /* 0x0000002402007981 */ /* 0x000ee2000c1e1500 */
[----:B------:R-:W-:-:S13]  /*02a0*/  ISETP.NE.AND.EX P0, PT, RZ, c[0x0][0x174], PT, P0 ;  /* 0x00005d00ff007a0c */ /* 0x000fda0003f05300 */
[----:B------:R-:W-:-:S04]  /*02b0*/  @P0 LEA R6, P2, R16, c[0x0][0x170], 0x1 ;  /* 0x00005c0010060a11 */ /* 0x000fc800078408ff */
[----:B------:R-:W-:-:S05]  /*02c0*/  @P0 LEA.HI.X R7, R16, c[0x0][0x174], R17, 0x1, P2 ;  /* 0x00005d0010070a11 */ /* 0x000fca00010f0c11 */
[----:B------:R-:W4:Y:S01]  /*02d0*/  @P0 LDG.E.U16 R6, [R6.64] ;  /* 0x0000002406060981 */ /* 0x000f22000c1e1500 */
[----:B--2---:R-:W-:-:S04]  /*02e0*/  @P1 PRMT R4, RZ, 0x5410, R4 ;  /* 0x00005410ff041816 */ /* 0x004fc80000000004 */
[----:B------:R-:W0:Y:S01]  /*02f0*/  @P1 MUFU.RCP R9, R4 ;  /* 0x0000000400091308 */ /* 0x000e220000001000 */
[----:B---3--:R-:W-:-:S05]  /*0300*/  @P1 PRMT R2, RZ, 0x5410, R0 ;  /* 0x00005410ff021816 */ /* 0x008fca0000000000 */
[----:B0-----:R-:W-:-:S05]  /*0310*/  @P1 FMUL.FTZ R5, R2, R9 ;  /* 0x0000000902051220 */ /* 0x001fca0000410000 */
[----:B------:R-:W-:-:S04]  /*0320*/  @P1 F2FP.BF16.PACK_AB R5, RZ, R5 ;  /* 0x00000005ff05123e */ /* 0x000fc800000010ff */
[----:B------:R-:W-:Y:S02]  /*0330*/  @P1 PRMT R0, R5, 0x7610, R0 ;  /* 0x0000761005001816 */ /* 0x000fe40000000000 */
[----:B----4-:R-:W-:Y:S02]  /*0340*/  @P0 PRMT R6, RZ, 0x5410, R6 ;  /* 0x00005410ff060816 */ /* 0x010fe40000000006 */
[----:B------:R-:W-:Y:S02]  /*0350*/  PRMT R0, RZ, 0x5410, R0 ;  /* 0x00005410ff007816 */ /* 0x000fe40000000000 */
[----:B------:R-:W-:-:S03]  /*0360*/  LEA R2, P1, R16, c[0x0][0x160], 0x1 ;  /* 0x0000580010027a11 */ /* 0x000fc600078208ff */
[----:B------:R-:W-:-:S05]  /*0370*/  FADD.FTZ R0, -R0, -RZ ;  /* 0x800000ff00007221 */ /* 0x000fca0000010100 */
[----:B------:R-:W-:-:S04]  /*0380*/  F2FP.BF16.PACK_AB R0, RZ, R0 ;  /* 0x00000000ff00723e */ /* 0x000fc800000010ff */
[----:B------:R-:W-:-:S05]  /*0390*/  @P0 PRMT R3, RZ, 0x5410, R0 ;  /* 0x00005410ff030816 */ /* 0x000fca0000000000 */
[----:B------:R-:W-:Y:S01]  /*03a0*/  @P0 FMUL.FTZ R6, R6, R3 ;  /* 0x0000000306060220 */ /* 0x000fe20000410000 */
[----:B------:R-:W-:-:S04]  /*03b0*/  LEA.HI.X R3, R16, c[0x0][0x164], R17, 0x1, P1 ;  /* 0x0000590010037a11 */ /* 0x000fc800008f0c11 */
[----:B------:R-:W-:-:S05]  /*03c0*/  @P0 F2FP.BF16.PACK_AB R0, RZ, R6 ;  /* 0x00000006ff00023e */ /* 0x000fca00000010ff */
[----:B------:R-:W-:Y:S01]  /*03d0*/  STG.E.U16 [R2.64], R0 ;  /* 0x0000000002007986 */ /* 0x000fe2000c101524 */
[----:B------:R-:W-:Y:S05]  /*03e0*/  EXIT ;  /* 0x000000000000794d */ /* 0x000fea0003800000 */
.L_x_119:
        /* <DEDUP_REMOVED lines=9> */
.L_x_9772:


//--------------------- .text._ZN2at6native39_GLOBAL__N__cee6930f_7_Loss_cu_5b0651e139nll_loss_backward_reduce_cuda_kernel_1dIN3c108BFloat16EhEEvPT_PKS5_S8_PKT0_S8_bll --------------------------
	.section	.text._ZN2at6native39_GLOBAL__N__cee6930f_7_Loss_cu_5b0651e139nll_loss_backward_reduce_cuda_kernel_1dIN3c108BFloat16EhEEvPT_PKS5_S8_PKT0_S8_bll,"ax",@progbits
	.sectioninfo	@"SHI_REGISTERS=24"
	.align	128
.text._ZN2at6native39_GLOBAL__N__cee6930f_7_Loss_cu_5b0651e139nll_loss_backward_reduce_cuda_kernel_1dIN3c108BFloat16EhEEvPT_PKS5_S8_PKT0_S8_bll:
        .type           _ZN2at6native39_GLOBAL__N__cee6930f_7_Loss_cu_5b0651e139nll_loss_backward_reduce_cuda_kernel_1dIN3c108BFloat16EhEEvPT_PKS5_S8_PKT0_S8_bll,@function
        .size           _ZN2at6native39_GLOBAL__N__cee6930f_7_Loss_cu_5b0651e139nll_loss_backward_reduce_cuda_kernel_1dIN3c108BFloat16EhEEvPT_PKS5_S8_PKT0_S8_bll,(.L_x_9773 - _ZN2at6native39_GLOBAL__N__cee6930f_7_Loss_cu_5b0651e139nll_loss_backward_reduce_cuda_kernel_1dIN3c108BFloat16EhEEvPT_PKS5_S8_PKT0_S8_bll)
        .other          _ZN2at6native39_GLOBAL__N__cee6930f_7_Loss_cu_5b0651e139nll_loss_backward_reduce_cuda_kernel_1dIN3c108BFloat16EhEEvPT_PKS5_S8_PKT0_S8_bll,@"STO_CUDA_ENTRY STV_DEFAULT"
_ZN2at6native39_GLOBAL__N__cee6930f_7_Loss_cu_5b0651e139nll_loss_backward_reduce_cuda_kernel_1dIN3c108BFloat16EhEEvPT_PKS5_S8_PKT0_S8_bll:
[----:B------:R-:W-:Y:S02]  /*0000*/  IMAD.MOV.U32 R1, RZ, RZ, c[0x0][0x28] ;  /* 0x00000a00ff017624 */ /* 0x000fe400078e00ff */
[----:B------:R-:W-:Y:S01]  /*0010*/  IMAD.MOV.U32 R16, RZ, RZ, c[0x0][0x178] ;  /* 0x00005e00ff107624 */ /* 0x000fe200078e00ff */
[----:B------:R-:W-:Y:S01]  /*0020*/  ULDC.64 UR36, c[0x0][0x118] ;  /* 0x0000460000247ab9 */ /* 0x000fe20000000a00 */
[----:B------:R-:W-:-:S05]  /*0030*/  IMAD.MOV.U32 R17, RZ, RZ, c[0x0][0x17c] ;  /* 0x00005f00ff117624 */ /* 0x000fca00078e00ff */
[----:B------:R-:W2:Y:S02]  /*0040*/  LDG.E.U8 R16, [R16.64] ;  /* 0x0000002410107981 */ /* 0x000ea4000c1e1100 */
[----:B--2---:R-:W-:-:S04]  /*0050*/  ISETP.NE.U32.AND P0, PT, R16, c[0x0][0x198], PT ;  /* 0x0000660010007a0c */ /* 0x004fc80003f05070 */
[----:B------:R-:W-:-:S13]  /*0060*/  ISETP.NE.AND.EX P0, PT, RZ, c[0x0][0x19c], PT, P0 ;  /* 0x00006700ff007a0c */ /* 0x000fda0003f05300 */
[----:B------:R-:W-:Y:S05]  /*0070*/  @!P0 EXIT ;  /* 0x000000000000894d */ /* 0x000fea0003800000 */
[----:B------:R-:W-:-:S04]  /*0080*/  ISETP.GE.U32.AND P0, PT, R16, c[0x0][0x190], PT ;  /* 0x0000640010007a0c */ /* 0x000fc80003f06070 */
        /* <DEDUP_REMOVED lines=21> */
.L_x_120:
        /* <DEDUP_REMOVED lines=10> */
[----:B------:R-:W-:-:S05]  /*0280*/  @P0 LEA R6, P2, R16, c[0x0][0x170], 0x1 ;  /* 0x00005c0010060a11 */ /* 0x000fca00078408ff */
[----:B------:R-:W-:-:S05]  /*0290*/  @P0 IMAD.X R7, RZ, RZ, c[0x0][0x174], P2 ;  /* 0x00005d00ff070624 */ /* 0x000fca00010e06ff */
[----:B------:R-:W4:Y:S01]  /*02a0*/  @P0 LDG.E.U16 R6, [R6.64] ;  /* 0x0000002406060981 */ /* 0x000f22000c1e1500 */
[----:B--2---:R-:W-:-:S04]  /*02b0*/  @P1 PRMT R4, RZ, 0x5410, R4 ;  /* 0x00005410ff041816 */ /* 0x004fc80000000004 */
[----:B------:R-:W0:Y:S01]  /*02c0*/  @P1 MUFU.RCP R9, R4 ;  /* 0x0000000400091308 */ /* 0x000e220000001000 */
[----:B---3--:R-:W-:-:S05]  /*02d0*/  @P1 PRMT R2, RZ, 0x5410, R0 ;  /* 0x00005410ff021816 */ /* 0x008fca0000000000 */
[----:B0-----:R-:W-:-:S05]  /*02e0*/  @P1 FMUL.FTZ R5, R2, R9 ;  /* 0x0000000902051220 */ /* 0x001fca0000410000 */
[----:B------:R-:W-:-:S04]  /*02f0*/  @P1 F2FP.BF16.PACK_AB R5, RZ, R5 ;  /* 0x00000005ff05123e */ /* 0x000fc800000010ff */
[----:B------:R-:W-:Y:S02]  /*0300*/  @P1 PRMT R0, R5, 0x7610, R0 ;  /* 0x0000761005001816 */ /* 0x000fe40000000000 */
[----:B------:R-:W-:Y:S02]  /*0310*/  LEA R16, P1, R16, c[0x0][0x160], 0x1 ;  /* 0x0000580010107a11 */ /* 0x000fe400078208ff */
[----:B------:R-:W-:Y:S02]  /*0320*/  PRMT R0, RZ, 0x5410, R0 ;  /* 0x00005410ff007816 */ /* 0x000fe40000000000 */
[----:B----4-:R-:W-:Y:S01]  /*0330*/  @P0 PRMT R6, RZ, 0x5410, R6 ;  /* 0x00005410ff060816 */ /* 0x010fe20000000006 */
[----:B------:R-:W-:Y:S02]  /*0340*/  IMAD.X R17, RZ, RZ, c[0x0][0x164], P1 ;  /* 0x00005900ff117624 */ /* 0x000fe400008e06ff */
[----:B------:R-:W-:-:S05]  /*0350*/  FADD.FTZ R0, -R0, -RZ ;  /* 0x800000ff00007221 */ /* 0x000fca0000010100 */
[----:B------:R-:W-:-:S04]  /*0360*/  F2FP.BF16.PACK_AB R0, RZ, R0 ;  /* 0x00000000ff00723e */ /* 0x000fc800000010ff */
[----:B------:R-:W-:-:S05]  /*0370*/  @P0 PRMT R3, RZ, 0x5410, R0 ;  /* 0x00005410ff030816 */ /* 0x000fca0000000000 */
[----:B------:R-:W-:-:S05]  /*0380*/  @P0 FMUL.FTZ R6, R6, R3 ;  /* 0x0000000306060220 */ /* 0x000fca0000410000 */
[----:B------:R-:W-:-:S05]  /*0390*/  @P0 F2FP.BF16.PACK_AB R0, RZ, R6 ;  /* 0x00000006ff00023e */ /* 0x000fca00000010ff */
[----:B------:R-:W-:Y:S01]  /*03a0*/  STG.E.U16 [R16.64], R0 ;  /* 0x0000000010007986 */ /* 0x000fe2000c101524 */
[----:B------:R-:W-:Y:S05]  /*03b0*/  EXIT ;  /* 0x000000000000794d */ /* 0x000fea0003800000 */
.L_x_121:
        /* <DEDUP_REMOVED lines=12> */
.L_x_9773:


//--------------------- .text._ZN2at6native39_GLOBAL__N__cee6930f_7_Loss_cu_5b0651e139nll_loss_backward_reduce_cuda_kernel_1dIN3c104HalfElEEvPT_PKS5_S8_PKT0_S8_bll --------------------------
	.section	.text._ZN2at6native39_GLOBAL__N__cee6930f_7_Loss_cu_5b0651e139nll_loss_backward_reduce_cuda_kernel_1dIN3c104HalfElEEvPT_PKS5_S8_PKT0_S8_bll,"ax",@progbits
	.sectioninfo	@"SHI_REGISTERS=24"
	.align	128
.text._ZN2at6native39_GLOBAL__N__cee6930f_7_Loss_cu_5b0651e139nll_loss_backward_reduce_cuda_kernel_1dIN3c104HalfElEEvPT_PKS5_S8_PKT0_S8_bll:
        .type           _ZN2at6native39_GLOBAL__N__cee6930f_7_Loss_cu_5b0651e139nll_loss_backward_reduce_cuda_kernel_1dIN3c104HalfElEEvPT_PKS5_S8_PKT0_S8_bll,@function
        .size           _ZN2at6native39_GLOBAL__N__cee6930f_7_Loss_cu_5b0651e139nll_loss_backward_reduce_cuda_kernel_1dIN3c104HalfElEEvPT_PKS5_S8_PKT0_S8_bll,(.L_x_9774 - _ZN2at6native39_GLOBAL__N__cee6930f_7_Loss_cu_5b0651e139nll_loss_backward_reduce_cuda_kernel_1dIN3c104HalfElEEvPT_PKS5_S8_PKT0_S8_bll)
        .other          _ZN2at6native39_GLOBAL__N__cee6930f_7_Loss_cu_5b0651e139nll_loss_backward_reduce_cuda_kernel_1dIN3c104HalfElEEvPT_PKS5_S8_PKT0_S8_bll,@"STO_CUDA_ENTRY STV_DEFAULT"
_ZN2at6native39_GLOBAL__N__cee6930f_7_Loss_cu_5b0651e139nll_loss_backward_reduce_cuda_kernel_1dIN3c104HalfElEEvPT_PKS5_S8_PKT0_S8_bll:
        /* <DEDUP_REMOVED lines=33> */
.L_x_122:
        /* <DEDUP_REMOVED lines=13> */
[----:B--2---:R-:W-:-:S06]  /*02e0*/  @P1 HADD2.F32 R9, -RZ, R4.H0_H0 ;  /* 0x20000004ff091230 */ /* 0x004fcc0000004100 */
[----:B------:R-:W0:Y:S01]  /*02f0*/  @P1 MUFU.RCP R9, R9 ;  /* 0x0000000900091308 */ /* 0x000e220000001000 */
[----:B---3--:R-:W-:-:S05]  /*0300*/  @P1 HADD2.F32 R8, -RZ, R0.H0_H0 ;  /* 0x20000000ff081230 */ /* 0x008fca0000004100 */
[----:B0-----:R-:W-:-:S05]  /*0310*/  @P1 FMUL.FTZ R8, R8, R9 ;  /* 0x0000000908081220 */ /* 0x001fca0000410000 */
[----:B------:R-:W-:-:S04]  /*0320*/  @P1 F2FP.PACK_AB R8, RZ, R8 ;  /* 0x00000008ff08123e */ /* 0x000fc800000000ff */
[----:B------:R-:W-:Y:S02]  /*0330*/  @P1 PRMT R0, R8, 0x7610, R0 ;  /* 0x0000761008001816 */ /* 0x000fe40000000000 */
[----:B------:R-:W-:-:S03]  /*0340*/  LEA R2, P1, R16, c[0x0][0x160], 0x1 ;  /* 0x0000580010027a11 */ /* 0x000fc600078208ff */
[----:B------:R-:W-:Y:S02]  /*0350*/  HADD2 R5, -R0.H0_H0, -RZ.H0_H0 ;  /* 0xa00000ff00057230 */ /* 0x000fe40000000900 */
[----:B----4-:R-:W-:-:S03]  /*0360*/  @P0 HADD2.F32 R0, -RZ, R6.H0_H0 ;  /* 0x20000006ff000230 */ /* 0x010fc60000004100 */
[----:B------:R-:W-:-:S05]  /*0370*/  PRMT R5, R5, 0x5410, RZ ;  /* 0x0000541005057816 */ /* 0x000fca00000000ff */
[----:B------:R-:W-:-:S05]  /*0380*/  @P0 HADD2.F32 R3, -RZ, R5.H0_H0 ;  /* 0x20000005ff030230 */ /* 0x000fca0000004100 */
[----:B------:R-:W-:Y:S01]  /*0390*/  @P0 FMUL.FTZ R0, R0, R3 ;  /* 0x0000000300000220 */ /* 0x000fe20000410000 */
[----:B------:R-:W-:-:S04]  /*03a0*/  LEA.HI.X R3, R16, c[0x0][0x164], R17, 0x1, P1 ;  /* 0x0000590010037a11 */ /* 0x000fc800008f0c11 */
[----:B------:R-:W-:-:S04]  /*03b0*/  @P0 F2FP.PACK_AB R0, RZ, R0 ;  /* 0x00000000ff00023e */ /* 0x000fc800000000ff */
[----:B------:R-:W-:-:S05]  /*03c0*/  @P0 PRMT R5, R0, 0x7610, R5 ;  /* 0x0000761000050816 */ /* 0x000fca0000000005 */
[----:B------:R-:W-:Y:S01]  /*03d0*/  STG.E.U16 [R2.64], R5 ;  /* 0x0000000502007986 */ /* 0x000fe2000c101524 */
[----:B------:R-:W-:Y:S05]  /*03e0*/  EXIT ;  /* 0x000000000000794d */ /* 0x000fea0003800000 */
.L_x_123:
        /* <DEDUP_REMOVED lines=9> */
.L_x_9774:


//--------------------- .text._ZN2at6native39_GLOBAL__N__cee6930f_7_Loss_cu_5b0651e139nll_loss_backward_reduce_cuda_kernel_1dIN3c104HalfEhEEvPT_PKS5_S8_PKT0_S8_bll --------------------------
	.section	.text._ZN2at6native39_GLOBAL__N__cee6930f_7_Loss_cu_5b0651e139nll_loss_backward_reduce_cuda_kernel_1dIN3c104HalfEhEEvPT_PKS5_S8_PKT0_S8_bll,"ax",@progbits
	.sectioninfo	@"SHI_REGISTERS=24"
	.align	128
.text._ZN2at6native39_GLOBAL__N__cee6930f_7_Loss_cu_5b0651e139nll_loss_backward_reduce_cuda_kernel_1dIN3c104HalfEhEEvPT_PKS5_S8_PKT0_S8_bll:
        .type           _ZN2at6native39_GLOBAL__N__cee6930f_7_Loss_cu_5b0651e139nll_loss_backward_reduce_cuda_kernel_1dIN3c104HalfEhEEvPT_PKS5_S8_PKT0_S8_bll,@function
        .size           _ZN2at6native39_GLOBAL__N__cee6930f_7_Loss_cu_5b0651e139nll_loss_backward_reduce_cuda_kernel_1dIN3c104HalfEhEEvPT_PKS5_S8_PKT0_S8_bll,(.L_x_9775 - _ZN2at6native39_GLOBAL__N__cee6930f_7_Loss_cu_5b0651e139nll_loss_backward_reduce_cuda_kernel_1dIN3c104HalfEhEEvPT_PKS5_S8_PKT0_S8_bll)
        .other          _ZN2at6native39_GLOBAL__N__cee6930f_7_Loss_cu_5b0651e139nll_loss_backward_reduce_cuda_kernel_1dIN3c104HalfEhEEvPT_PKS5_S8_PKT0_S8_bll,@"STO_CUDA_ENTRY STV_DEFAULT"
_ZN2at6native39_GLOBAL__N__cee6930f_7_Loss_cu_5b0651e139nll_loss_backward_reduce_cuda_kernel_1dIN3c104HalfEhEEvPT_PKS5_S8_PKT0_S8_bll:
        /* <DEDUP_REMOVED lines=30> */
.L_x_124:
        /* <DEDUP_REMOVED lines=21> */
[----:B----4-:R-:W-:Y:S01]  /*0330*/  @P0 HADD2.F32 R0, -RZ, R6.H0_H0 ;  /* 0x20000006ff000230 */ /* 0x010fe20000004100 */
[----:B------:R-:W-:Y:S02]  /*0340*/  IMAD.X R17, RZ, RZ, c[0x0][0x164], P1 ;  /* 0x00005900ff117624 */ /* 0x000fe400008e06ff */
[----:B------:R-:W-:-:S05]  /*0350*/  PRMT R3, R3, 0x5410, RZ ;  /* 0x0000541003037816 */ /* 0x000fca00000000ff */
[----:B------:R-:W-:-:S05]  /*0360*/  @P0 HADD2.F32 R5, -RZ, R3.H0_H0 ;  /* 0x20000003ff050230 */ /* 0x000fca0000004100 */
[----:B------:R-:W-:-:S05]  /*0370*/  @P0 FMUL.FTZ R0, R0, R5 ;  /* 0x0000000500000220 */ /* 0x000fca0000410000 */
[----:B------:R-:W-:-:S04]  /*0380*/  @P0 F2FP.PACK_AB R0, RZ, R0 ;  /* 0x00000000ff00023e */ /* 0x000fc800000000ff */
[----:B------:R-:W-:-:S05]  /*0390*/  @P0 PRMT R3, R0, 0x7610, R3 ;  /* 0x0000761000030816 */ /* 0x000fca0000000003 */
[----:B------:R-:W-:Y:S01]  /*03a0*/  STG.E.U16 [R16.64], R3 ;  /* 0x0000000310007986 */ /* 0x000fe2000c101524 */
[----:B------:R-:W-:Y:S05]  /*03b0*/  EXIT ;  /* 0x000000000000794d */ /* 0x000fea0003800000 */
.L_x_125:
        /* <DEDUP_REMOVED lines=12> */
.L_x_9775:


//--------------------- .text._ZN2at6native39_GLOBAL__N__cee6930f_7_Loss_cu_5b0651e139nll_loss_backward_reduce_cuda_kernel_1dIflEEvPT_PKS3_S6_PKT0_S6_bll --------------------------
	.section	.text._ZN2at6native39_GLOBAL__N__cee6930f_7_Loss_cu_5b0651e139nll_loss_backward_reduce_cuda_kernel_1dIflEEvPT_PKS3_S6_PKT0_S6_bll,"ax",@progbits
	.sectioninfo	@"SHI_REGISTERS=24"
	.align	128
.text._ZN2at6native39_GLOBAL__N__cee6930f_7_Loss_cu_5b0651e139nll_loss_backward_reduce_cuda_kernel_1dIflEEvPT_PKS3_S6_PKT0_S6_bll:
        .type           _ZN2at6native39_GLOBAL__N__cee6930f_7_Loss_cu_5b0651e139nll_loss_backward_reduce_cuda_kernel_1dIflEEvPT_PKS3_S6_PKT0_S6_bll,@function
        .size           _ZN2at6native39_GLOBAL__N__cee6930f_7_Loss_cu_5b0651e139nll_loss_backward_reduce_cuda_kernel_1dIflEEvPT_PKS3_S6_PKT0_S6_bll,(.L_x_9776 - _ZN2at6native39_GLOBAL__N__cee6930f_7_Loss_cu_5b0651e139nll_loss_backward_reduce_cuda_kernel_1dIflEEvPT_PKS3_S6_PKT0_S6_bll)
        .other          _ZN2at6native39_GLOBAL__N__cee6930f_7_Loss_cu_5b0651e139nll_loss_backward_reduce_cuda_kernel_1dIflEEvPT_PKS3_S6_PKT0_S6_bll,@"STO_CUDA_ENTRY STV_DEFAULT"
_ZN2at6native39_GLOBAL__N__cee6930f_7_Loss_cu_5b0651e139nll_loss_backward_reduce_cuda_kernel_1dIflEEvPT_PKS3_S6_PKT0_S6_bll:
        /* <DEDUP_REMOVED lines=33> */
.L_x_126:
[----:B------:R-:W-:Y:S01]  /*0210*/  ULDC.S8 UR4, c[0x0][0x188] ;  /* 0x0000620000047ab9 */ /* 0x000fe20000000200 */
[----:B------:R-:W-:Y:S02]  /*0220*/  ISETP.NE.U32.AND P0, PT, RZ, c[0x0][0x170], PT ;  /* 0x00005c00ff007a0c */ /* 0x000fe40003f05070 */
[----:B------:R-:W-:Y:S02]  /*0230*/  ISETP.NE.AND P1, PT, RZ, UR4, PT ;  /* 0x00000004ff007c0c */ /* 0x000fe4000bf25270 */
[----:B------:R-:W-:-:S11]  /*0240*/  ISETP.NE.AND.EX P0, PT, RZ, c[0x0][0x174], PT, P0 ;  /* 0x00005d00ff007a0c */ /* 0x000fd60003f05300 */
[----:B------:R-:W-:Y:S02]  /*0250*/  @P1 IMAD.MOV.U32 R4, RZ, RZ, c[0x0][0x180] ;  /* 0x00006000ff041624 */ /* 0x000fe400078e00ff */
[----:B------:R-:W-:-:S05]  /*0260*/  @P1 IMAD.MOV.U32 R5, RZ, RZ, c[0x0][0x184] ;  /* 0x00006100ff051624 */ /* 0x000fca00078e00ff */
[----:B------:R-:W2:Y:S01]  /*0270*/  @P1 LDG.E R4, [R4.64] ;  /* 0x0000002404041981 */ /* 0x000ea2000c1e1900 */
[----:B------:R-:W-:Y:S01]  /*0280*/  IMAD.MOV.U32 R2, RZ, RZ, c[0x0][0x168] ;  /* 0x00005a00ff027624 */ /* 0x000fe200078e00ff */
[----:B------:R-:W-:Y:S01]  /*0290*/  @P0 LEA R6, P2, R16, c[0x0][0x170], 0x2 ;  /* 0x00005c0010060a11 */ /* 0x000fe200078410ff */
[----:B------:R-:W-:-:S05]  /*02a0*/  IMAD.MOV.U32 R3, RZ, RZ, c[0x0][0x16c] ;  /* 0x00005b00ff037624 */ /* 0x000fca00078e00ff */
[----:B------:R-:W3:Y:S01]  /*02b0*/  LDG.E R0, [R2.64] ;  /* 0x0000002402007981 */ /* 0x000ee2000c1e1900 */
[----:B------:R-:W-:-:S05]  /*02c0*/  @P0 LEA.HI.X R7, R16, c[0x0][0x174], R17, 0x2, P2 ;  /* 0x00005d0010070a11 */ /* 0x000fca00010f1411 */
[----:B------:R-:W4:Y:S01]  /*02d0*/  @P0 LDG.E R6, [R6.64] ;  /* 0x0000002406060981 */ /* 0x000f22000c1e1900 */
[----:B--2---:R-:W3:Y:S02]  /*02e0*/  @P1 MUFU.RCP R9, R4 ;  /* 0x0000000400091308 */ /* 0x004ee40000001000 */
[----:B---3--:R-:W-:Y:S01]  /*02f0*/  @P1 FMUL.FTZ R0, R0, R9 ;  /* 0x0000000900001220 */ /* 0x008fe20000410000 */
[----:B------:R-:W-:-:S03]  /*0300*/  LEA R8, P1, R16, c[0x0][0x160], 0x2 ;  /* 0x0000580010087a11 */ /* 0x000fc600078210ff */
[----:B------:R-:W-:Y:S01]  /*0310*/  FADD.FTZ R11, -R0, -RZ ;  /* 0x800000ff000b7221 */ /* 0x000fe20000010100 */
[----:B------:R-:W-:-:S03]  /*0320*/  LEA.HI.X R9, R16, c[0x0][0x164], R17, 0x2, P1 ;  /* 0x0000590010097a11 */ /* 0x000fc600008f1411 */
[----:B----4-:R-:W-:-:S05]  /*0330*/  @P0 FMUL.FTZ R11, R11, R6 ;  /* 0x000000060b0b0220 */ /* 0x010fca0000410000 */
[----:B------:R-:W-:Y:S01]  /*0340*/  STG.E [R8.64], R11 ;  /* 0x0000000b08007986 */ /* 0x000fe2000c101924 */
[----:B------:R-:W-:Y:S05]  /*0350*/  EXIT ;  /* 0x000000000000794d */ /* 0x000fea0003800000 */
.L_x_127:
        /* <DEDUP_REMOVED lines=10> */
.L_x_9776:


//--------------------- .text._ZN2at6native39_GLOBAL__N__cee6930f_7_Loss_cu_5b0651e139nll_loss_backward_reduce_cuda_kernel_1dIfhEEvPT_PKS3_S6_PKT0_S6_bll --------------------------
	.section	.text._ZN2at6native39_GLOBAL__N__cee6930f_7_Loss_cu_5b0651e139nll_loss_backward_reduce_cuda_kernel_1dIfhEEvPT_PKS3_S6_PKT0_S6_bll,"ax",@progbits
	.sectioninfo	@"SHI_REGISTERS=24"
	.align	128
.text._ZN2at6native39_GLOBAL__N__cee6930f_7_Loss_cu_5b0651e139nll_loss_backward_reduce_cuda_kernel_1dIfhEEvPT_PKS3_S6_PKT0_S6_bll:
        .type           _ZN2at6native39_GLOBAL__N__cee6930f_7_Loss_cu_5b0651e139nll_loss_backward_reduce_cuda_kernel_1dIfhEEvPT_PKS3_S6_PKT0_S6_bll,@function
        .size           _ZN2at6native39_GLOBAL__N__cee6930f_7_Loss_cu_5b0651e139nll_loss_backward_reduce_cuda_kernel_1dIfhEEvPT_PKS3_S6_PKT0_S6_bll,(.L_x_9777 - _ZN2at6native39_GLOBAL__N__cee6930f_7_Loss_cu_5b0651e139nll_loss_backward_reduce_cuda_kernel_1dIfhEEvPT_PKS3_S6_PKT0_S6_bll)
        .other          _ZN2at6native39_GLOBAL__N__cee6930f_7_Loss_cu_5b0651e139nll_loss_backward_reduce_cuda_kernel_1dIfhEEvPT_PKS3_S6_PKT0_S6_bll,@"STO_CUDA_ENTRY STV_DEFAULT"
_ZN2at6native39_GLOBAL__N__cee6930f_7_Loss_cu_5b0651e139nll_loss_backward_reduce_cuda_kernel_1dIfhEEvPT_PKS3_S6_PKT0_S6_bll:
        /* <DEDUP_REMOVED lines=12> */
[----:B------:R-:W-:Y:S01]  /*00c0*/  IMAD.MOV.U32 R4, RZ, RZ, c[0x4][0x2e8] ;  /* 0x0100ba00ff047624 */ /* 0x000fe200078e00ff */
[----:B------:R-:W-:Y:S01]  /*00d0*/  MOV R5, c[0x4][0x2ec] ;  /* 0x0100bb0000057a02 */ /* 0x000fe20000000f00 */
[----:B------:R-:W-:Y:S01]  /*00e0*/  IMAD.MOV.U32 R6, RZ, RZ, c[0x4][0x2d0] ;  /* 0x0100b400ff067624 */ /* 0x000fe200078e00ff */
[----:B------:R-:W-:Y:S01]  /*00f0*/  MOV R10, c[0x4][0x178] ;  /* 0x01005e00000a7a02 */ /* 0x000fe20000000f00 */
[----:B------:R-:W-:Y:S01]  /*0100*/  IMAD.MOV.U32 R7, RZ, RZ, c[0x4][0x2d4] ;  /* 0x0100b500ff077624 */ /* 0x000fe200078e00ff */
[----:B------:R-:W0:Y:S01]  /*0110*/  LDC.64 R2, c[0x4][R2] ;  /* 0x0100000002027b82 */ /* 0x000e220000000a00 */
[----:B------:R-:W-:Y:S02]  /*0120*/  IMAD.MOV.U32 R8, RZ, RZ, 0x1c0 ;  /* 0x000001c0ff087424 */ /* 0x000fe400078e00ff */
[----:B------:R-:W-:Y:S02]  /*0130*/  IMAD.MOV.U32 R11, RZ, RZ, c[0x4][0x17c] ;  /* 0x01005f00ff0b7624 */ /* 0x000fe400078e00ff */
[----:B------:R-:W-:-:S02]  /*0140*/  IMAD.MOV.U32 R12, RZ, RZ, 0x1 ;  /* 0x00000001ff0c7424 */ /* 0x000fc400078e00ff */
[----:B------:R-:W-:Y:S02]  /*0150*/  IMAD.MOV.U32 R13, RZ, RZ, RZ ;  /* 0x000000ffff0d7224 */ /* 0x000fe400078e00ff */
[----:B------:R-:W-:Y:S01]  /*0160*/  LEPC R14 ;  /* 0x00000000000e734e */ /* 0x000fe20000000000 */
[----:B------:R-:W-:Y:S02]  /*0170*/  MOV R9, 0x1e0 ;  /* 0x000001e000097802 */ /* 0x000fe40000000f00 */
[----:B------:R-:W-:Y:S02]  /*0180*/  MOV R20, 0x160 ;  /* 0x0000016000147802 */ /* 0x000fe40000000f00 */
[----:B------:R-:W-:Y:S02]  /*0190*/  MOV R21, 0x0 ;  /* 0x0000000000157802 */ /* 0x000fe40000000f00 */
[----:B------:R-:W-:Y:S02]  /*01a0*/  MOV R0, 0x0 ;  /* 0x0000000000007802 */ /* 0x000fe40000000f00 */
[----:B------:R-:W-:-:S04]  /*01b0*/  IADD3 R20, P0, P1, -R20, R9, R14 ;  /* 0x0000000914147210 */ /* 0x000fc8000791e10e */
[----:B------:R-:W-:-:S04]  /*01c0*/  IADD3.X R21, ~R0, R21, R15, P0, P1 ;  /* 0x0000001500157210 */ /* 0x000fc800007e250f */
[----:B0-----:R-:W-:Y:S05]  /*01d0*/  CALL.ABS.NOINC R2 ;  /* 0x0000000002007343 */ /* 0x001fea0003c00000 */
.L_x_128:
[----:B------:R-:W-:Y:S01]  /*01e0*/  ULDC.S8 UR4, c[0x0][0x188] ;  /* 0x0000620000047ab9 */ /* 0x000fe20000000200 */
[----:B------:R-:W-:Y:S02]  /*01f0*/  ISETP.NE.U32.AND P0, PT, RZ, c[0x0][0x170], PT ;  /* 0x00005c00ff007a0c */ /* 0x000fe40003f05070 */
[----:B------:R-:W-:Y:S02]  /*0200*/  ISETP.NE.AND P1, PT, RZ, UR4, PT ;  /* 0x00000004ff007c0c */ /* 0x000fe4000bf25270 */
[----:B------:R-:W-:-:S11]  /*0210*/  ISETP.NE.AND.EX P0, PT, RZ, c[0x0][0x174], PT, P0 ;  /* 0x00005d00ff007a0c */ /* 0x000fd60003f05300 */
[----:B------:R-:W-:Y:S01]  /*0220*/  @P1 MOV R4, c[0x0][0x180] ;  /* 0x0000600000041a02 */ /* 0x000fe20000000f00 */
[----:B------:R-:W-:-:S05]  /*0230*/  @P1 IMAD.MOV.U32 R5, RZ, RZ, c[0x0][0x184] ;  /* 0x00006100ff051624 */ /* 0x000fca00078e00ff */
[----:B------:R-:W2:Y:S01]  /*0240*/  @P1 LDG.E R4, [R4.64] ;  /* 0x0000002404041981 */ /* 0x000ea2000c1e1900 */
[----:B------:R-:W-:Y:S01]  /*0250*/  IMAD.MOV.U32 R2, RZ, RZ, c[0x0][0x168] ;  /* 0x00005a00ff027624 */ /* 0x000fe200078e00ff */
[----:B------:R-:W-:Y:S01]  /*0260*/  @P0 LEA R6, P2, R16, c[0x0][0x170], 0x2 ;  /* 0x00005c0010060a11 */ /* 0x000fe200078410ff */
[----:B------:R-:W-:-:S05]  /*0270*/  IMAD.MOV.U32 R3, RZ, RZ, c[0x0][0x16c] ;  /* 0x00005b00ff037624 */ /* 0x000fca00078e00ff */
[----:B------:R-:W3:Y:S01]  /*0280*/  LDG.E R0, [R2.64] ;  /* 0x0000002402007981 */ /* 0x000ee2000c1e1900 */
[----:B------:R-:W-:-:S05]  /*0290*/  @P0 IADD3.X R7, RZ, c[0x0][0x174], RZ, P2, !PT ;  /* 0x00005d00ff070a10 */ /* 0x000fca00017fe4ff */
[----:B------:R-:W4:Y:S01]  /*02a0*/  @P0 LDG.E R6, [R6.64] ;  /* 0x0000002406060981 */ /* 0x000f22000c1e1900 */
[----:B--2---:R-:W3:Y:S02]  /*02b0*/  @P1 MUFU.RCP R9, R4 ;  /* 0x0000000400091308 */ /* 0x004ee40000001000 */
[----:B---3--:R-:W-:Y:S01]  /*02c0*/  @P1 FMUL.FTZ R0, R0, R9 ;  /* 0x0000000900001220 */ /* 0x008fe20000410000 */
[----:B------:R-:W-:-:S03]  /*02d0*/  LEA R16, P1, R16, c[0x0][0x160], 0x2 ;  /* 0x0000580010107a11 */ /* 0x000fc600078210ff */
[----:B------:R-:W-:Y:S02]  /*02e0*/  FADD.FTZ R9, -R0, -RZ ;  /* 0x800000ff00097221 */ /* 0x000fe40000010100 */
[----:B------:R-:W-:Y:S02]  /*02f0*/  IMAD.X R17, RZ, RZ, c[0x0][0x164], P1 ;  /* 0x00005900ff117624 */ /* 0x000fe400008e06ff */
[----:B----4-:R-:W-:-:S05]  /*0300*/  @P0 FMUL.FTZ R9, R9, R6 ;  /* 0x0000000609090220 */ /* 0x010fca0000410000 */
[----:B------:R-:W-:Y:S01]  /*0310*/  STG.E [R16.64], R9 ;  /* 0x0000000910007986 */ /* 0x000fe2000c101924 */
[----:B------:R-:W-:Y:S05]  /*0320*/  EXIT ;  /* 0x000000000000794d */ /* 0x000fea0003800000 */
.L_x_129:
        /* <DEDUP_REMOVED lines=13> */
.L_x_9777:


//--------------------- .text._ZN2at6native39_GLOBAL__N__cee6930f_7_Loss_cu_5b0651e139nll_loss_backward_reduce_cuda_kernel_1dIdlEEvPT_PKS3_S6_PKT0_S6_bll --------------------------
	.section	.text._ZN2at6native39_GLOBAL__N__cee6930f_7_Loss_cu_5b0651e139nll_loss_backward_reduce_cuda_kernel_1dIdlEEvPT_PKS3_S6_PKT0_S6_bll,"ax",@progbits
	.sectioninfo	@"SHI_REGISTERS=25"
	.align	128
.text._ZN2at6native39_GLOBAL__N__cee6930f_7_Loss_cu_5b0651e139nll_loss_backward_reduce_cuda_kernel_1dIdlEEvPT_PKS3_S6_PKT0_S6_bll:
        .type           _ZN2at6native39_GLOBAL__N__cee6930f_7_Loss_cu_5b0651e139nll_loss_backward_reduce_cuda_kernel_1dIdlEEvPT_PKS3_S6_PKT0_S6_bll,@function
        .size           _ZN2at6native39_GLOBAL__N__cee6930f_7_Loss_cu_5b0651e139nll_loss_backward_reduce_cuda_kernel_1dIdlEEvPT_PKS3_S6_PKT0_S6_bll,(.L_x_9778 - _ZN2at6native39_GLOBAL__N__cee6930f_7_Loss_cu_5b0651e139nll_loss_backward_reduce_cuda_kernel_1dIdlEEvPT_PKS3_S6_PKT0_S6_bll)
        .other          _ZN2at6native39_GLOBAL__N__cee6930f_7_Loss_cu_5b0651e139nll_loss_backward_reduce_cuda_kernel_1dIdlEEvPT_PKS3_S6_PKT0_S6_bll,@"STO_CUDA_ENTRY STV_DEFAULT"
_ZN2at6native39_GLOBAL__N__cee6930f_7_Loss_cu_5b0651e139nll_loss_backward_reduce_cuda_kernel_1dIdlEEvPT_PKS3_S6_PKT0_S6_bll:
        /* <DEDUP_REMOVED lines=33> */
.L_x_130:
[----:B------:R-:W-:Y:S02]  /*0210*/  IMAD.MOV.U32 R4, RZ, RZ, c[0x0][0x168] ;  /* 0x00005a00ff047624 */ /* 0x000fe400078e00ff */
        /* <DEDUP_REMOVED lines=23> */
[----:B------:R-:W-:Y:S05]  /*0390*/  CALL.REL.NOINC `($__internal_2_$__cuda_sm20_div_rn_f64_full) ;  /* 0x000000f000007944 */ /* 0x000fea0003c00000 */
[----:B------:R-:W-:Y:S02]  /*03a0*/  IMAD.MOV.U32 R2, RZ, RZ, R12 ;  /* 0x000000ffff027224 */ /* 0x000fe400078e000c */
[----:B------:R-:W-:Y:S02]  /*03b0*/  IMAD.MOV.U32 R3, RZ, RZ, R13 ;  /* 0x000000ffff037224 */ /* 0x000fe400078e000d */
.L_x_132:
[----:B------:R-:W-:Y:S02]  /*03c0*/  IMAD.MOV.U32 R4, RZ, RZ, R2 ;  /* 0x000000ffff047224 */ /* 0x000fe400078e0002 */
[----:B------:R-:W-:-:S03]  /*03d0*/  IMAD.MOV.U32 R5, RZ, RZ, R3 ;  /* 0x000000ffff057224 */ /* 0x000fc600078e0003 */
.L_x_131:
[----:B------:R-:W-:-:S04]  /*03e0*/  ISETP.NE.U32.AND P0, PT, RZ, c[0x0][0x170], PT ;  /* 0x00005c00ff007a0c */ /* 0x000fc80003f05070 */
[----:B------:R-:W-:-:S13]  /*03f0*/  ISETP.NE.AND.EX P0, PT, RZ, c[0x0][0x174], PT, P0 ;  /* 0x00005d00ff007a0c */ /* 0x000fda0003f05300 */
[----:B------:R-:W-:-:S04]  /*0400*/  @P0 LEA R2, P1, R16, c[0x0][0x170], 0x3 ;  /* 0x00005c0010020a11 */ /* 0x000fc800078218ff */
[----:B------:R-:W-:-:S06]  /*0410*/  @P0 LEA.HI.X R3, R16, c[0x0][0x174], R17, 0x3, P1 ;  /* 0x00005d0010030a11 */ /* 0x000fcc00008f1c11 */
[----:B------:R-:W2:Y:S01]  /*0420*/  @P0 LDG.E.64 R2, [R2.64] ;  /* 0x0000002402020981 */ /* 0x000ea2000c1e1b00 */
[----:B-----5:R-:W2:Y:S01]  /*0430*/  DADD R4, -RZ, -R4 ;  /* 0x00000000ff047229 */ /* 0x020ea20000000904 */
[----:B------:R-:W-:-:S04]  /*0440*/  LEA R6, P1, R16, c[0x0][0x160], 0x3 ;  /* 0x0000580010067a11 */ /* 0x000fc800078218ff */
[----:B------:R-:W-:Y:S01]  /*0450*/  LEA.HI.X R7, R16, c[0x0][0x164], R17, 0x3, P1 ;  /* 0x0000590010077a11 */ /* 0x000fe200008f1c11 */
[----:B--2---:R-:W0:-:S07]  /*0460*/  @P0 DMUL R4, R4, R2 ;  /* 0x0000000204040228 */ /* 0x004e0e0000000000 */
[----:B0-----:R-:W-:Y:S01]  /*0470*/  STG.E.64 [R6.64], R4 ;  /* 0x0000000406007986 */ /* 0x001fe2000c101b24 */
[----:B------:R-:W-:Y:S05]  /*0480*/  EXIT ;  /* 0x000000000000794d */ /* 0x000fea0003800000 */
        .weak           $__internal_2_$__cuda_sm20_div_rn_f64_full
        .type           $__internal_2_$__cuda_sm20_div_rn_f64_full,@function
        .size           $__internal_2_$__cuda_sm20_div_rn_f64_full,(.L_x_9778 - $__internal_2_$__cuda_sm20_div_rn_f64_full)
$__internal_2_$__cuda_sm20_div_rn_f64_full:
        /* <DEDUP_REMOVED lines=31> */
.L_x_133:
        /* <DEDUP_REMOVED lines=26> */
[----:B------:R-:W-:Y:S01]  /*0820*/  IMAD.MOV R3, RZ, RZ, -R14 ;  /* 0x000000ffff037224 */ /* 0x000fe200078e0a0e */
[----:B------:R-:W0:Y:S01]  /*0830*/  DMUL.RP R4, R10, R4 ;  /* 0x000000040a047228 */ /* 0x000e220000008000 */
[----:B------:R-:W-:-:S06]  /*0840*/  IMAD.MOV.U32 R2, RZ, RZ, RZ ;  /* 0x000000ffff027224 */ /* 0x000fcc00078e00ff */
[----:B------:R-:W1:-:S03]  /*0850*/  DFMA R2, R12, -R2, R10 ;  /* 0x800000020c02722b */ /* 0x000e46000000000a */
[----:B0-----:R-:W-:-:S03]  /*0860*/  LOP3.LUT R7, R5, R7, RZ, 0x3c, !PT ;  /* 0x0000000705077212 */ /* 0x001fc600078e3cff */
[----:B-1----:R-:W-:-:S04]  /*0870*/  IADD3 R2, -R14, -0x43300000, RZ ;  /* 0xbcd000000e027810 */ /* 0x002fc80007ffe1ff */
[----:B------:R-:W-:-:S04]  /*0880*/  FSETP.NEU.AND P0, PT, |R3|, R2, PT ;  /* 0x000000020300720b */ /* 0x000fc80003f0d200 */
[----:B------:R-:W-:Y:S02]  /*0890*/  FSEL R12, R4, R12, !P0 ;  /* 0x0000000c040c7208 */ /* 0x000fe40004000000 */
[----:B------:R-:W-:Y:S01]  /*08a0*/  FSEL R13, R7, R13, !P0 ;  /* 0x0000000d070d7208 */ /* 0x000fe20004000000 */
[----:B------:R-:W-:Y:S05]  /*08b0*/  BRA `(.L_x_135) ;  /* 0x0000015000007947 */ /* 0x000fea0003800000 */
.L_x_134:
        /* <DEDUP_REMOVED lines=16> */
.L_x_137:
[----:B------:R-:W-:Y:S01]  /*09c0*/  LOP3.LUT R13, R7, 0x80000, RZ, 0xfc, !PT ;  /* 0x00080000070d7812 */ /* 0x000fe200078efcff */
[----:B------:R-:W-:Y:S01]  /*09d0*/  IMAD.MOV.U32 R12, RZ, RZ, R6 ;  /* 0x000000ffff0c7224 */ /* 0x000fe200078e0006 */
[----:B------:R-:W-:Y:S05]  /*09e0*/  BRA `(.L_x_135) ;  /* 0x0000002000007947 */ /* 0x000fea0003800000 */
.L_x_136:
[----:B------:R-:W-:Y:S01]  /*09f0*/  LOP3.LUT R13, R5, 0x80000, RZ, 0xfc, !PT ;  /* 0x00080000050d7812 */ /* 0x000fe200078efcff */
[----:B------:R-:W-:Y:S02]  /*0a00*/  IMAD.MOV.U32 R12, RZ, RZ, R4 ;  /* 0x000000ffff0c7224 */ /* 0x000fe400078e0004 */
.L_x_135:
[----:B------:R-:W-:Y:S02]  /*0a10*/  IMAD.MOV.U32 R2, RZ, RZ, R0 ;  /* 0x000000ffff027224 */ /* 0x000fe400078e0000 */
[----:B------:R-:W-:-:S04]  /*0a20*/  IMAD.MOV.U32 R3, RZ, RZ, 0x0 ;  /* 0x00000000ff037424 */ /* 0x000fc800078e00ff */
[----:B------:R-:W-:Y:S05]  /*0a30*/  RET.REL.NODEC R2 `(_ZN2at6native39_GLOBAL__N__cee6930f_7_Loss_cu_5b0651e139nll_loss_backward_reduce_cuda_kernel_1dIdlEEvPT_PKS3_S6_PKT0_S6_bll) ;  /* 0xfffff5c002007950 */ /* 0x000fea0003c3ffff */
.L_x_138:
        /* <DEDUP_REMOVED lines=12> */
.L_x_9778:


//--------------------- .text._ZN2at6native39_GLOBAL__N__cee6930f_7_Loss_cu_5b0651e139nll_loss_backward_reduce_cuda_kernel_1dIdhEEvPT_PKS3_S6_PKT0_S6_bll --------------------------
	.section	.text._ZN2at6native39_GLOBAL__N__cee6930f_7_Loss_cu_5b0651e139nll_loss_backward_reduce_cuda_kernel_1dIdhEEvPT_PKS3_S6_PKT0_S6_bll,"ax",@progbits
	.sectioninfo	@"SHI_REGISTERS=25"
	.align	128
.text._ZN2at6native39_GLOBAL__N__cee6930f_7_Loss_cu_5b0651e139nll_loss_backward_reduce_cuda_kernel_1dIdhEEvPT_PKS3_S6_PKT0_S6_bll:
        .type           _ZN2at6native39_GLOBAL__N__cee6930f_7_Loss_cu_5b0651e139nll_loss_backward_reduce_cuda_kernel_1dIdhEEvPT_PKS3_S6_PKT0_S6_bll,@function
        .size           _ZN2at6native39_GLOBAL__N__cee6930f_7_Loss_cu_5b0651e139nll_loss_backward_reduce_cuda_kernel_1dIdhEEvPT_PKS3_S6_PKT0_S6_bll,(.L_x_9780 - _ZN2at6native39_GLOBAL__N__cee6930f_7_Loss_cu_5b0651e139nll_loss_backward_reduce_cuda_kernel_1dIdhEEvPT_PKS3_S6_PKT0_S6_bll)
        .other          _ZN2at6native39_GLOBAL__N__cee6930f_7_Loss_cu_5b0651e139nll_loss_backward_reduce_cuda_kernel_1dIdhEEvPT_PKS3_S6_PKT0_S6_bll,@"STO_CUDA_ENTRY STV_DEFAULT"
_ZN2at6native39_GLOBAL__N__cee6930f_7_Loss_cu_5b0651e139nll_loss_backward_reduce_cuda_kernel_1dIdhEEvPT_PKS3_S6_PKT0_S6_bll:
        /* <DEDUP_REMOVED lines=30> */
.L_x_139:
        /* <DEDUP_REMOVED lines=24> */
[----:B------:R-:W-:Y:S05]  /*0360*/  CALL.REL.NOINC `($__internal_3_$__cuda_sm20_div_rn_f64_full) ;  /* 0x000000f000007944 */ /* 0x000fea0003c00000 */
[----:B------:R-:W-:Y:S02]  /*0370*/  IMAD.MOV.U32 R2, RZ, RZ, R12 ;  /* 0x000000ffff027224 */ /* 0x000fe400078e000c */
[----:B------:R-:W-:Y:S02]  /*0380*/  IMAD.MOV.U32 R3, RZ, RZ, R13 ;  /* 0x000000ffff037224 */ /* 0x000fe400078e000d */
.L_x_141:
[----:B------:R-:W-:Y:S02]  /*0390*/  IMAD.MOV.U32 R4, RZ, RZ, R2 ;  /* 0x000000ffff047224 */ /* 0x000fe400078e0002 */
[----:B------:R-:W-:-:S03]  /*03a0*/  IMAD.MOV.U32 R5, RZ, RZ, R3 ;  /* 0x000000ffff057224 */ /* 0x000fc600078e0003 */
.L_x_140:
[----:B------:R-:W-:-:S04]  /*03b0*/  ISETP.NE.U32.AND P0, PT, RZ, c[0x0][0x170], PT ;  /* 0x00005c00ff007a0c */ /* 0x000fc80003f05070 */
[----:B------:R-:W-:-:S13]  /*03c0*/  ISETP.NE.AND.EX P0, PT, RZ, c[0x0][0x174], PT, P0 ;  /* 0x00005d00ff007a0c */ /* 0x000fda0003f05300 */
[----:B------:R-:W-:-:S05]  /*03d0*/  @P0 LEA R2, P1, R16, c[0x0][0x170], 0x3 ;  /* 0x00005c0010020a11 */ /* 0x000fca00078218ff */
[----:B------:R-:W-:-:S06]  /*03e0*/  @P0 IMAD.X R3, RZ, RZ, c[0x0][0x174], P1 ;  /* 0x00005d00ff030624 */ /* 0x000fcc00008e06ff */
[----:B------:R-:W2:Y:S01]  /*03f0*/  @P0 LDG.E.64 R2, [R2.64] ;  /* 0x0000002402020981 */ /* 0x000ea2000c1e1b00 */
[----:B-----5:R-:W2:Y:S01]  /*0400*/  DADD R4, -RZ, -R4 ;  /* 0x00000000ff047229 */ /* 0x020ea20000000904 */
[----:B------:R-:W-:-:S05]  /*0410*/  LEA R16, P1, R16, c[0x0][0x160], 0x3 ;  /* 0x0000580010107a11 */ /* 0x000fca00078218ff */
[----:B------:R-:W-:Y:S01]  /*0420*/  IMAD.X R17, RZ, RZ, c[0x0][0x164], P1 ;  /* 0x00005900ff117624 */ /* 0x000fe200008e06ff */
[----:B--2---:R-:W0:-:S07]  /*0430*/  @P0 DMUL R4, R4, R2 ;  /* 0x0000000204040228 */ /* 0x004e0e0000000000 */
[----:B0-----:R-:W-:Y:S01]  /*0440*/  STG.E.64 [R16.64], R4 ;  /* 0x0000000410007986 */ /* 0x001fe2000c101b24 */
[----:B------:R-:W-:Y:S05]  /*0450*/  EXIT ;  /* 0x000000000000794d */ /* 0x000fea0003800000 */
        .weak           $__internal_3_$__cuda_sm20_div_rn_f64_full
        .type           $__internal_3_$__cuda_sm20_div_rn_f64_full,@function
        .size           $__internal_3_$__cuda_sm20_div_rn_f64_full,(.L_x_9780 - $__internal_3_$__cuda_sm20_div_rn_f64_full)
$__internal_3_$__cuda_sm20_div_rn_f64_full:
        /* <DEDUP_REMOVED lines=23> */
[----:B-1----:R-:W-:-:S04]  /*05d0*/  LOP3.LUT R18, R7, 0x7ff00000, RZ, 0xc0, !PT ;  /* 0x7ff0000007127812 */ /* 0x002fc800078ec0ff */
[----:B------:R-:W-:Y:S01]  /*05e0*/  ISETP.GE.U32.AND P0, PT, R13, R18, PT ;  /* 0x000000120d00720c */ /* 0x000fe20003f06070 */
[----:B------:R-:W-:-:S03]  /*05f0*/  IMAD.MOV.U32 R18, RZ, RZ, RZ ;  /* 0x000000ffff127224 */ /* 0x000fc600078e00ff */
[----:B------:R-:W-:-:S04]  /*0600*/  SEL R15, R12, 0x63400000, !P0 ;  /* 0x634000000c0f7807 */ /* 0x000fc80004000000 */
[----:B------:R-:W-:-:S04]  /*0610*/  LOP3.LUT R15, R15, 0x80000000, R5, 0xf8, !PT ;  /* 0x800000000f0f7812 */ /* 0x000fc800078ef805 */
[----:B------:R-:W-:-:S06]  /*0620*/  LOP3.LUT R19, R15, 0x100000, RZ, 0xfc, !PT ;  /* 0x001000000f137812 */ /* 0x000fcc00078efcff */
[----:B------:R-:W0:-:S10]  /*0630*/  DFMA R8, R8, 2, -R18 ;  /* 0x400000000808782b */ /* 0x000e140000000812 */
[----:B0-----:R-:W-:-:S04]  /*0640*/  LOP3.LUT R15, R9, 0x7ff00000, RZ, 0xc0, !PT ;  /* 0x7ff00000090f7812 */ /* 0x001fc800078ec0ff */
.L_x_142:
        /* <DEDUP_REMOVED lines=36> */
.L_x_143:
        /* <DEDUP_REMOVED lines=16> */
.L_x_146:
[----:B------:R-:W-:Y:S01]  /*0990*/  LOP3.LUT R13, R7, 0x80000, RZ, 0xfc, !PT ;  /* 0x00080000070d7812 */ /* 0x000fe200078efcff */
[----:B------:R-:W-:Y:S01]  /*09a0*/  IMAD.MOV.U32 R12, RZ, RZ, R6 ;  /* 0x000000ffff0c7224 */ /* 0x000fe200078e0006 */
[----:B------:R-:W-:Y:S05]  /*09b0*/  BRA `(.L_x_144) ;  /* 0x0000002000007947 */ /* 0x000fea0003800000 */
.L_x_145:
[----:B------:R-:W-:Y:S01]  /*09c0*/  LOP3.LUT R13, R5, 0x80000, RZ, 0xfc, !PT ;  /* 0x00080000050d7812 */ /* 0x000fe200078efcff */
[----:B------:R-:W-:Y:S02]  /*09d0*/  IMAD.MOV.U32 R12, RZ, RZ, R4 ;  /* 0x000000ffff0c7224 */ /* 0x000fe400078e0004 */
.L_x_144:
[----:B------:R-:W-:Y:S02]  /*09e0*/  IMAD.MOV.U32 R2, RZ, RZ, R0 ;  /* 0x000000ffff027224 */ /* 0x000fe400078e0000 */
[----:B------:R-:W-:-:S04]  /*09f0*/  IMAD.MOV.U32 R3, RZ, RZ, 0x0 ;  /* 0x00000000ff037424 */ /* 0x000fc800078e00ff */
[----:B------:R-:W-:Y:S05]  /*0a00*/  RET.REL.NODEC R2 `(_ZN2at6native39_GLOBAL__N__cee6930f_7_Loss_cu_5b0651e139nll_loss_backward_reduce_cuda_kernel_1dIdhEEvPT_PKS3_S6_PKT0_S6_bll) ;  /* 0xfffff5f002007950 */ /* 0x000fea0003c3ffff */
.L_x_147:
        /* <DEDUP_REMOVED lines=15> */
.L_x_9780:


//--------------------- .text._ZN2at6native39_GLOBAL__N__cee6930f_7_Loss_cu_5b0651e139nll_loss_backward_no_reduce_cuda_kernelIN3c108BFloat16ElEEviPKT0_NS_27GenericPackedTensorAccessorIKT_Lm1ENS_16DefaultPtrTraitsElEENS8_IS9_Lm2ESB_lEEPSA_ll --------------------------
	.section	.text._ZN2at6native39_GLOBAL__N__cee6930f_7_Loss_cu_5b0651e139nll_loss_backward_no_reduce_cuda_kernelIN3c108BFloat16ElEEviPKT0_NS_27GenericPackedTensorAccessorIKT_Lm1ENS_16DefaultPtrTraitsElEENS8_IS9_Lm2ESB_lEEPSA_ll,"ax",@progbits
	.sectioninfo	@"SHI_REGISTERS=27"
	.align	128
.text._ZN2at6native39_GLOBAL__N__cee6930f_7_Loss_cu_5b0651e139nll_loss_backward_no_reduce_cuda_kernelIN3c108BFloat16ElEEviPKT0_NS_27GenericPackedTensorAccessorIKT_Lm1ENS_16DefaultPtrTraitsElEENS8_IS9_Lm2ESB_lEEPSA_ll:
        .type           _ZN2at6native39_GLOBAL__N__cee6930f_7_Loss_cu_5b0651e139nll_loss_backward_no_reduce_cuda_kernelIN3c108BFloat16ElEEviPKT0_NS_27GenericPackedTensorAccessorIKT_Lm1ENS_16DefaultPtrTraitsElEENS8_IS9_Lm2ESB_lEEPSA_ll,@function
        .size           _ZN2at6native39_GLOBAL__N__cee6930f_7_Loss_cu_5b0651e139nll_loss_backward_no_reduce_cuda_kernelIN3c108BFloat16ElEEviPKT0_NS_27GenericPackedTensorAccessorIKT_Lm1ENS_16DefaultPtrTraitsElEENS8_IS9_Lm2ESB_lEEPSA_ll,(.L_x_9782 - _ZN2at6native39_GLOBAL__N__cee6930f_7_Loss_cu_5b0651e139nll_loss_backward_no_reduce_cuda_kernelIN3c108BFloat16ElEEviPKT0_NS_27GenericPackedTensorAccessorIKT_Lm1ENS_16DefaultPtrTraitsElEENS8_IS9_Lm2ESB_lEEPSA_ll)
        .other          _ZN2at6native39_GLOBAL__N__cee6930f_7_Loss_cu_5b0651e139nll_loss_backward_no_reduce_cuda_kernelIN3c108BFloat16ElEEviPKT0_NS_27GenericPackedTensorAccessorIKT_Lm1ENS_16DefaultPtrTraitsElEENS8_IS9_Lm2ESB_lEEPSA_ll,@"STO_CUDA_ENTRY STV_DEFAULT"
_ZN2at6native39_GLOBAL__N__cee6930f_7_Loss_cu_5b0651e139nll_loss_backward_no_reduce_cuda_kernelIN3c108BFloat16ElEEviPKT0_NS_27GenericPackedTensorAccessorIKT_Lm1ENS_16DefaultPtrTraitsElEENS8_IS9_Lm2ESB_lEEPSA_ll:
[----:B------:R-:W-:Y:S02]  /*0000*/  IMAD.MOV.U32 R1, RZ, RZ, c[0x0][0x28] ;  /* 0x00000a00ff017624 */ /* 0x000fe400078e00ff */
[----:B------:R-:W0:Y:S01]  /*0010*/  S2R R2, SR_TID.X ;  /* 0x0000000000027919 */ /* 0x000e220000002100 */
[----:B------:R-:W-:Y:S01]  /*0020*/  IMAD.MOV.U32 R3, RZ, RZ, RZ ;  /* 0x000000ffff037224 */ /* 0x000fe200078e00ff */
[----:B------:R-:W-:Y:S02]  /*0030*/  ULDC UR39, c[0x0][0x160] ;  /* 0x0000580000277ab9 */ /* 0x000fe40000000800 */
[----:B------:R-:W0:Y:S01]  /*0040*/  S2R R19, SR_CTAID.X ;  /* 0x0000000000137919 */ /* 0x000e220000002500 */
[----:B------:R-:W-:Y:S01]  /*0050*/  USHF.R.S32.HI UR39, URZ, 0x1f, UR39 ;  /* 0x0000001f3f277899 */ /* 0x000fe20008011427 */
[----:B0-----:R-:W-:-:S05]  /*0060*/  IMAD.WIDE.U32 R18, R19, c[0x0][0x0], R2 ;  /* 0x0000000013127a25 */ /* 0x001fca00078e0002 */
[----:B------:R-:W-:-:S04]  /*0070*/  ISETP.GE.U32.AND P0, PT, R18, c[0x0][0x160], PT ;  /* 0x0000580012007a0c */ /* 0x000fc80003f06070 */
[----:B------:R-:W-:-:S13]  /*0080*/  ISETP.GE.AND.EX P0, PT, R19, UR39, PT, P0 ;  /* 0x0000002713007c0c */ /* 0x000fda000bf06300 */
[----:B------:R-:W-:Y:S05]  /*0090*/  @P0 EXIT ;  /* 0x000000000000094d */ /* 0x000fea0003800000 */
[----:B------:R-:W-:Y:S01]  /*00a0*/  ISETP.NE.U32.AND P0, PT, RZ, c[0x0][0x1b0], PT ;  /* 0x00006c00ff007a0c */ /* 0x000fe20003f05070 */
[----:B------:R-:W-:Y:S02]  /*00b0*/  ULDC UR38, c[0x0][0x0] ;  /* 0x0000000000267ab9 */ /* 0x000fe40000000800 */
[----:B------:R-:W-:Y:S01]  /*00c0*/  ULDC UR4, c[0x0][0xc] ;  /* 0x0000030000047ab9 */ /* 0x000fe20000000800 */
[----:B------:R-:W-:Y:S01]  /*00d0*/  ISETP.NE.AND.EX P0, PT, RZ, c[0x0][0x1b4], PT, P0 ;  /* 0x00006d00ff007a0c */ /* 0x000fe20003f05300 */
[----:B------:R-:W-:Y:S02]  /*00e0*/  UIMAD UR38, UR38, UR4, URZ ;  /* 0x00000004262672a4 */ /* 0x000fe4000f8e023f */
[----:B------:R-:W-:-:S10]  /*00f0*/  ULDC.64 UR36, c[0x0][0x118] ;  /* 0x0000460000247ab9 */ /* 0x000fd40000000a00 */
[----:B------:R-:W-:Y:S05]  /*0100*/  @!P0 BRA `(.L_x_148) ;  /* 0x000004a000008947 */ /* 0x000fea0003800000 */
.L_x_153:
[----:B------:R-:W-:-:S04]  /*0110*/  SHF.R.S64 R16, RZ, 0x1d, R18 ;  /* 0x0000001dff107819 */ /* 0x000fc80000001012 */
[----:B------:R-:W-:-:S04]  /*0120*/  IADD3 R16, P0, R16, c[0x0][0x168], RZ ;  /* 0x00005a0010107a10 */ /* 0x000fc80007f1e0ff */
[----:B------:R-:W-:-:S06]  /*0130*/  LEA.HI.X.SX32 R17, R18, c[0x0][0x16c], 0x3, P0 ;  /* 0x00005b0012117a11 */ /* 0x000fcc00000f1eff */
[----:B------:R-:W2:Y:S01]  /*0140*/  LDG.E.64 R16, [R16.64] ;  /* 0x0000002410107981 */ /* 0x000ea2000c1e1b00 */
[----:B------:R-:W-:Y:S01]  /*0150*/  IMAD.MOV.U32 R22, RZ, RZ, R18 ;  /* 0x000000ffff167224 */ /* 0x000fe200078e0012 */
[----:B------:R-:W-:Y:S01]  /*0160*/  IADD3 R18, P0, R18, UR38, RZ ;  /* 0x0000002612127c10 */ /* 0x000fe2000ff1e0ff */
[----:B------:R-:W-:Y:S03]  /*0170*/  BSSY B7, `(.L_x_149) ;  /* 0x0000040000077945 */ /* 0x000fe60003800000 */
[----:B------:R-:W-:Y:S01]  /*0180*/  ISETP.GE.U32.AND P1, PT, R18, c[0x0][0x160], PT ;  /* 0x0000580012007a0c */ /* 0x000fe20003f26070 */
[----:B------:R-:W-:-:S05]  /*0190*/  IMAD.X R19, RZ, RZ, R19, P0 ;  /* 0x000000ffff137224 */ /* 0x000fca00000e0613 */
[----:B------:R-:W-:-:S04]  /*01a0*/  ISETP.GE.AND.EX P1, PT, R19, UR39, PT, P1 ;  /* 0x0000002713007c0c */ /* 0x000fc8000bf26310 */
[----:B------:R-:W-:Y:S02]  /*01b0*/  P2R R24, PR, RZ, 0x2 ;  /* 0x00000002ff187803 */ /* 0x000fe40000000000 */
        /* <DEDUP_REMOVED lines=30> */
.L_x_152:
[----:B------:R-:W-:Y:S05]  /*03a0*/  BSYNC B6 ;  /* 0x0000000000067941 */ /* 0x000fea0003800000 */
.L_x_151:
[----:B------:R-:W-:Y:S01]  /*03b0*/  LEA R2, P0, R16, c[0x0][0x1b0], 0x1 ;  /* 0x00006c0010027a11 */ /* 0x000fe200078008ff */
[----:B------:R-:W-:Y:S02]  /*03c0*/  IMAD R7, R23, c[0x0][0x180], RZ ;  /* 0x0000600017077a24 */ /* 0x000fe400078e02ff */
[----:B------:R-:W-:Y:S01]  /*03d0*/  IMAD.WIDE.U32 R4, R22, c[0x0][0x180], RZ ;  /* 0x0000600016047a25 */ /* 0x000fe200078e00ff */
[----:B------:R-:W-:-:S03]  /*03e0*/  LEA.HI.X R3, R16, c[0x0][0x1b4], R17, 0x1, P0 ;  /* 0x00006d0010037a11 */ /* 0x000fc600000f0c11 */
[----:B------:R-:W-:Y:S02]  /*03f0*/  IMAD R7, R22, c[0x0][0x184], R7 ;  /* 0x0000610016077a24 */ /* 0x000fe400078e0207 */
[----:B------:R0:W2:Y:S01]  /*0400*/  LDG.E.U16 R2, [R2.64] ;  /* 0x0000002402027981 */ /* 0x0000a2000c1e1500 */
[----:B------:R-:W-:Y:S01]  /*0410*/  LEA R6, P0, R4, c[0x0][0x170], 0x1 ;  /* 0x00005c0004067a11 */ /* 0x000fe200078008ff */
[----:B------:R-:W-:-:S05]  /*0420*/  IMAD.IADD R5, R5, 0x1, R7 ;  /* 0x0000000105057824 */ /* 0x000fca00078e0207 */
[----:B------:R-:W-:-:S05]  /*0430*/  LEA.HI.X R7, R4, c[0x0][0x174], R5, 0x1, P0 ;  /* 0x00005d0004077a11 */ /* 0x000fca00000f0c05 */
[----:B------:R-:W3:Y:S01]  /*0440*/  LDG.E.U16 R6, [R6.64] ;  /* 0x0000002406067981 */ /* 0x000ee2000c1e1500 */
[----:B------:R-:W-:Y:S02]  /*0450*/  IMAD R23, R23, c[0x0][0x1a0], RZ ;  /* 0x0000680017177a24 */ /* 0x000fe400078e02ff */
[----:B------:R-:W-:-:S04]  /*0460*/  IMAD.WIDE.U32 R4, R22, c[0x0][0x1a0], RZ ;  /* 0x0000680016047a25 */ /* 0x000fc800078e00ff */
[----:B------:R-:W-:Y:S02]  /*0470*/  IMAD R23, R22, c[0x0][0x1a4], R23 ;  /* 0x0000690016177a24 */ /* 0x000fe400078e0217 */
[----:B0-----:R-:W-:Y:S02]  /*0480*/  IMAD R3, R17, c[0x0][0x1a8], RZ ;  /* 0x00006a0011037a24 */ /* 0x001fe400078e02ff */
[----:B------:R-:W-:Y:S02]  /*0490*/  IMAD.IADD R5, R5, 0x1, R23 ;  /* 0x0000000105057824 */ /* 0x000fe400078e0217 */
[C---:B------:R-:W-:Y:S02]  /*04a0*/  IMAD R9, R16.reuse, c[0x0][0x1ac], R3 ;  /* 0x00006b0010097a24 */ /* 0x040fe400078e0203 */
[----:B------:R-:W-:Y:S01]  /*04b0*/  IMAD.WIDE.U32 R16, R16, c[0x0][0x1a8], R4 ;  /* 0x00006a0010107a25 */ /* 0x000fe200078e0004 */
[----:B--2---:R-:W-:-:S05]  /*04c0*/  PRMT R2, RZ, 0x5410, R2 ;  /* 0x00005410ff027816 */ /* 0x004fca0000000002 */
[----:B------:R-:W-:Y:S01]  /*04d0*/  FADD.FTZ R0, -R2, -RZ ;  /* 0x800000ff02007221 */ /* 0x000fe20000010100 */
[----:B------:R-:W-:-:S04]  /*04e0*/  LEA R2, P0, R16, c[0x0][0x188], 0x1 ;  /* 0x0000620010027a11 */ /* 0x000fc800078008ff */
[----:B------:R-:W-:Y:S02]  /*04f0*/  F2FP.BF16.PACK_AB R0, RZ, R0 ;  /* 0x00000000ff00723e */ /* 0x000fe400000010ff */
[----:B---3--:R-:W-:Y:S02]  /*0500*/  PRMT R3, RZ, 0x5410, R6 ;  /* 0x00005410ff037816 */ /* 0x008fe40000000006 */
[----:B------:R-:W-:-:S05]  /*0510*/  PRMT R0, RZ, 0x5410, R0 ;  /* 0x00005410ff007816 */ /* 0x000fca0000000000 */
[----:B------:R-:W-:Y:S02]  /*0520*/  FMUL.FTZ R0, R0, R3 ;  /* 0x0000000300007220 */ /* 0x000fe40000410000 */
[----:B------:R-:W-:-:S03]  /*0530*/  IMAD.IADD R3, R17, 0x1, R9 ;  /* 0x0000000111037824 */ /* 0x000fc600078e0209 */
[----:B------:R-:W-:Y:S02]  /*0540*/  F2FP.BF16.PACK_AB R0, RZ, R0 ;  /* 0x00000000ff00723e */ /* 0x000fe400000010ff */
[----:B------:R-:W-:-:S05]  /*0550*/  LEA.HI.X R3, R16, c[0x0][0x18c], R3, 0x1, P0 ;  /* 0x0000630010037a11 */ /* 0x000fca00000f0c03 */
[----:B------:R0:W-:Y:S02]  /*0560*/  STG.E.U16 [R2.64], R0 ;  /* 0x0000000002007986 */ /* 0x0001e4000c101524 */
.L_x_150:
[----:B------:R-:W-:Y:S05]  /*0570*/  BSYNC B7 ;  /* 0x0000000000077941 */ /* 0x000fea0003800000 */
.L_x_149:
[----:B------:R-:W-:-:S13]  /*0580*/  ISETP.NE.AND P0, PT, R24, RZ, PT ;  /* 0x000000ff1800720c */ /* 0x000fda0003f05270 */
[----:B------:R-:W-:Y:S05]  /*0590*/  @!P0 BRA `(.L_x_153) ;  /* 0xfffffb7000008947 */ /* 0x000fea000383ffff */
[----:B------:R-:W-:Y:S05]  /*05a0*/  EXIT ;  /* 0x000000000000794d */ /* 0x000fea0003800000 */
.L_x_148:
        /* <DEDUP_REMOVED lines=41> */
.L_x_157:
[----:B------:R-:W-:Y:S05]  /*0840*/  BSYNC B6 ;  /* 0x0000000000067941 */ /* 0x000fea0003800000 */
.L_x_156:
[----:B------:R-:W-:Y:S02]  /*0850*/  IMAD R5, R23, c[0x0][0x180], RZ ;  /* 0x0000600017057a24 */ /* 0x000fe400078e02ff */
[----:B------:R-:W-:-:S04]  /*0860*/  IMAD.WIDE.U32 R2, R22, c[0x0][0x180], RZ ;  /* 0x0000600016027a25 */ /* 0x000fc800078e00ff */
[----:B------:R-:W-:Y:S01]  /*0870*/  IMAD R5, R22, c[0x0][0x184], R5 ;  /* 0x0000610016057a24 */ /* 0x000fe200078e0205 */
[----:B------:R-:W-:-:S03]  /*0880*/  LEA R4, P0, R2, c[0x0][0x170], 0x1 ;  /* 0x00005c0002047a11 */ /* 0x000fc600078008ff */
[----:B------:R-:W-:-:S05]  /*0890*/  IMAD.IADD R3, R3, 0x1, R5 ;  /* 0x0000000103037824 */ /* 0x000fca00078e0205 */
[----:B------:R-:W-:-:S05]  /*08a0*/  LEA.HI.X R5, R2, c[0x0][0x174], R3, 0x1, P0 ;  /* 0x00005d0002057a11 */ /* 0x000fca00000f0c03 */
[----:B------:R-:W2:Y:S01]  /*08b0*/  LDG.E.U16 R4, [R4.64] ;  /* 0x0000002404047981 */ /* 0x000ea2000c1e1500 */
[----:B------:R-:W-:Y:S02]  /*08c0*/  IMAD R23, R23, c[0x0][0x1a0], RZ ;  /* 0x0000680017177a24 */ /* 0x000fe400078e02ff */
[----:B------:R-:W-:-:S04]  /*08d0*/  IMAD.WIDE.U32 R2, R22, c[0x0][0x1a0], RZ ;  /* 0x0000680016027a25 */ /* 0x000fc800078e00ff */
[----:B------:R-:W-:Y:S02]  /*08e0*/  IMAD R23, R22, c[0x0][0x1a4], R23 ;  /* 0x0000690016177a24 */ /* 0x000fe400078e0217 */
[----:B------:R-:W-:Y:S02]  /*08f0*/  IMAD R7, R17, c[0x0][0x1a8], RZ ;  /* 0x00006a0011077a24 */ /* 0x000fe400078e02ff */
[----:B------:R-:W-:Y:S02]  /*0900*/  IMAD.IADD R3, R3, 0x1, R23 ;  /* 0x0000000103037824 */ /* 0x000fe400078e0217 */
[C---:B------:R-:W-:Y:S02]  /*0910*/  IMAD R7, R16.reuse, c[0x0][0x1ac], R7 ;  /* 0x00006b0010077a24 */ /* 0x040fe400078e0207 */
[----:B------:R-:W-:-:S04]  /*0920*/  IMAD.WIDE.U32 R16, R16, c[0x0][0x1a8], R2 ;  /* 0x00006a0010107a25 */ /* 0x000fc800078e0002 */
[----:B------:R-:W-:Y:S01]  /*0930*/  IMAD.IADD R3, R17, 0x1, R7 ;  /* 0x0000000111037824 */ /* 0x000fe200078e0207 */
[----:B------:R-:W-:-:S04]  /*0940*/  LEA R2, P0, R16, c[0x0][0x188], 0x1 ;  /* 0x0000620010027a11 */ /* 0x000fc800078008ff */
[----:B------:R-:W-:Y:S02]  /*0950*/  LEA.HI.X R3, R16, c[0x0][0x18c], R3, 0x1, P0 ;  /* 0x0000630010037a11 */ /* 0x000fe400000f0c03 */
[----:B--2---:R-:W-:-:S05]  /*0960*/  PRMT R4, RZ, 0x5410, R4 ;  /* 0x00005410ff047816 */ /* 0x004fca0000000004 */
[----:B------:R-:W-:-:S05]  /*0970*/  FADD.FTZ R0, -R4, -RZ ;  /* 0x800000ff04007221 */ /* 0x000fca0000010100 */
[----:B------:R-:W-:-:S05]  /*0980*/  F2FP.BF16.PACK_AB R0, RZ, R0 ;  /* 0x00000000ff00723e */ /* 0x000fca00000010ff */
[----:B------:R0:W-:Y:S02]  /*0990*/  STG.E.U16 [R2.64], R0 ;  /* 0x0000000002007986 */ /* 0x0001e4000c101524 */
.L_x_155:
[----:B------:R-:W-:Y:S05]  /*09a0*/  BSYNC B7 ;  /* 0x0000000000077941 */ /* 0x000fea0003800000 */
.L_x_154:
[----:B------:R-:W-:-:S13]  /*09b0*/  ISETP.NE.AND P0, PT, R24, RZ, PT ;  /* 0x000000ff1800720c */ /* 0x000fda0003f05270 */
[----:B------:R-:W-:Y:S05]  /*09c0*/  @!P0 BRA `(.L_x_148) ;  /* 0xfffffbe000008947 */ /* 0x000fea000383ffff */
[----:B------:R-:W-:Y:S05]  /*09d0*/  EXIT ;  /* 0x000000000000794d */ /* 0x000fea0003800000 */
.L_x_158:
        /* <DEDUP_REMOVED lines=10> */
.L_x_9782:


//--------------------- .text._ZN2at6native39_GLOBAL__N__cee6930f_7_Loss_cu_5b0651e139nll_loss_backward_no_reduce_cuda_kernelIN3c108BFloat16EhEEviPKT0_NS_27GenericPackedTensorAccessorIKT_Lm1ENS_16DefaultPtrTraitsElEENS8_IS9_Lm2ESB_lEEPSA_ll --------------------------
	.section	.text._ZN2at6native39_GLOBAL__N__cee6930f_7_Loss_cu_5b0651e139nll_loss_backward_no_reduce_cuda_kernelIN3c108BFloat16EhEEviPKT0_NS_27GenericPackedTensorAccessorIKT_Lm1ENS_16DefaultPtrTraitsElEENS8_IS9_Lm2ESB_lEEPSA_ll,"ax",@progbits
	.sectioninfo	@"SHI_REGISTERS=26"
	.align	128
.text._ZN2at6native39_GLOBAL__N__cee6930f_7_Loss_cu_5b0651e139nll_loss_backward_no_reduce_cuda_kernelIN3c108BFloat16EhEEviPKT0_NS_27GenericPackedTensorAccessorIKT_Lm1ENS_16DefaultPtrTraitsElEENS8_IS9_Lm2ESB_lEEPSA_ll:
        .type           _ZN2at6native39_GLOBAL__N__cee6930f_7_Loss_cu_5b0651e139nll_loss_backward_no_reduce_cuda_kernelIN3c108BFloat16EhEEviPKT0_NS_27GenericPackedTensorAccessorIKT_Lm1ENS_16DefaultPtrTraitsElEENS8_IS9_Lm2ESB_lEEPSA_ll,@function
        .size           _ZN2at6native39_GLOBAL__N__cee6930f_7_Loss_cu_5b0651e139nll_loss_backward_no_reduce_cuda_kernelIN3c108BFloat16EhEEviPKT0_NS_27GenericPackedTensorAccessorIKT_Lm1ENS_16DefaultPtrTraitsElEENS8_IS9_Lm2ESB_lEEPSA_ll,(.L_x_9783 - _ZN2at6native39_GLOBAL__N__cee6930f_7_Loss_cu_5b0651e139nll_loss_backward_no_reduce_cuda_kernelIN3c108BFloat16EhEEviPKT0_NS_27GenericPackedTensorAccessorIKT_Lm1ENS_16DefaultPtrTraitsElEENS8_IS9_Lm2ESB_lEEPSA_ll)
        .other          _ZN2at6native39_GLOBAL__N__cee6930f_7_Loss_cu_5b0651e139nll_loss_backward_no_reduce_cuda_kernelIN3c108BFloat16EhEEviPKT0_NS_27GenericPackedTensorAccessorIKT_Lm1ENS_16DefaultPtrTraitsElEENS8_IS9_Lm2ESB_lEEPSA_ll,@"STO_CUDA_ENTRY STV_DEFAULT"
_ZN2at6native39_GLOBAL__N__cee6930f_7_Loss_cu_5b0651e139nll_loss_backward_no_reduce_cuda_kernelIN3c108BFloat16EhEEviPKT0_NS_27GenericPackedTensorAccessorIKT_Lm1ENS_16DefaultPtrTraitsElEENS8_IS9_Lm2ESB_lEEPSA_ll:
        /* <DEDUP_REMOVED lines=17> */
.L_x_164:
[----:B------:R-:W-:Y:S02]  /*0110*/  SHF.R.S32.HI R18, RZ, 0x1f, R16 ;  /* 0x0000001fff127819 */ /* 0x000fe40000011410 */
[----:B------:R-:W-:-:S04]  /*0120*/  IADD3 R2, P0, R16, c[0x0][0x168], RZ ;  /* 0x00005a0010027a10 */ /* 0x000fc80007f1e0ff */
[----:B------:R-:W-:-:S05]  /*0130*/  IADD3.X R3, R18, c[0x0][0x16c], RZ, P0, !PT ;  /* 0x00005b0012037a10 */ /* 0x000fca00007fe4ff */
[----:B------:R-:W2:Y:S01]  /*0140*/  LDG.E.U8 R19, [R2.64] ;  /* 0x0000002402137981 */ /* 0x000ea2000c1e1100 */
        /* <DEDUP_REMOVED lines=8> */
[----:B------:R-:W-:-:S13]  /*01d0*/  ISETP.NE.AND.EX P0, PT, RZ, c[0x0][0x1c4], PT, P0 ;  /* 0x00007100ff007a0c */ /* 0x000fda0003f05300 */
[----:B0-----:R-:W-:Y:S05]  /*01e0*/  @!P0 BRA `(.L_x_161) ;  /* 0x0000032000008947 */ /* 0x001fea0003800000 */
        /* <DEDUP_REMOVED lines=23> */
.L_x_163:
[----:B------:R-:W-:Y:S05]  /*0360*/  BSYNC B6 ;  /* 0x0000000000067941 */ /* 0x000fea0003800000 */
.L_x_162:
[----:B------:R-:W-:Y:S01]  /*0370*/  IMAD R3, R18, c[0x0][0x180], RZ ;  /* 0x0000600012037a24 */ /* 0x000fe200078e02ff */
[----:B------:R-:W-:Y:S01]  /*0380*/  LEA R2, P0, R19, c[0x0][0x1b0], 0x1 ;  /* 0x00006c0013027a11 */ /* 0x000fe200078008ff */
[----:B------:R-:W-:-:S04]  /*0390*/  IMAD.WIDE.U32 R4, R22, c[0x0][0x180], RZ ;  /* 0x0000600016047a25 */ /* 0x000fc800078e00ff */
[----:B------:R-:W-:Y:S02]  /*03a0*/  IMAD R7, R22, c[0x0][0x184], R3 ;  /* 0x0000610016077a24 */ /* 0x000fe400078e0203 */
[----:B------:R-:W-:Y:S01]  /*03b0*/  IMAD.X R3, RZ, RZ, c[0x0][0x1b4], P0 ;  /* 0x00006d00ff037624 */ /* 0x000fe200000e06ff */
[----:B------:R-:W-:Y:S01]  /*03c0*/  LEA R6, P0, R4, c[0x0][0x170], 0x1 ;  /* 0x00005c0004067a11 */ /* 0x000fe200078008ff */
[----:B------:R-:W-:-:S03]  /*03d0*/  IMAD.IADD R5, R5, 0x1, R7 ;  /* 0x0000000105057824 */ /* 0x000fc600078e0207 */
[----:B------:R-:W2:Y:S02]  /*03e0*/  LDG.E.U16 R2, [R2.64] ;  /* 0x0000002402027981 */ /* 0x000ea4000c1e1500 */
[----:B------:R-:W-:-:S05]  /*03f0*/  LEA.HI.X R7, R4, c[0x0][0x174], R5, 0x1, P0 ;  /* 0x00005d0004077a11 */ /* 0x000fca00000f0c05 */
[----:B------:R-:W3:Y:S01]  /*0400*/  LDG.E.U16 R6, [R6.64] ;  /* 0x0000002406067981 */ /* 0x000ee2000c1e1500 */
[----:B------:R-:W-:-:S04]  /*0410*/  IMAD R5, R18, c[0x0][0x1a0], RZ ;  /* 0x0000680012057a24 */ /* 0x000fc800078e02ff */
[C---:B------:R-:W-:Y:S02]  /*0420*/  IMAD R9, R22.reuse, c[0x0][0x1a4], R5 ;  /* 0x0000690016097a24 */ /* 0x040fe400078e0205 */
[----:B------:R-:W-:-:S04]  /*0430*/  IMAD.WIDE.U32 R4, R22, c[0x0][0x1a0], RZ ;  /* 0x0000680016047a25 */ /* 0x000fc800078e00ff */
[----:B------:R-:W-:Y:S01]  /*0440*/  IMAD.IADD R5, R5, 0x1, R9 ;  /* 0x0000000105057824 */ /* 0x000fe200078e0209 */
[----:B--2---:R-:W-:-:S05]  /*0450*/  PRMT R2, RZ, 0x5410, R2 ;  /* 0x00005410ff027816 */ /* 0x004fca0000000002 */
[----:B------:R-:W-:Y:S02]  /*0460*/  FADD.FTZ R0, -R2, -RZ ;  /* 0x800000ff02007221 */ /* 0x000fe40000010100 */
[C---:B------:R-:W-:Y:S01]  /*0470*/  IMAD.WIDE.U32 R2, R19.reuse, c[0x0][0x1a8], R4 ;  /* 0x00006a0013027a25 */ /* 0x040fe200078e0004 */
[----:B---3--:R-:W-:Y:S02]  /*0480*/  PRMT R5, RZ, 0x5410, R6 ;  /* 0x00005410ff057816 */ /* 0x008fe40000000006 */
[----:B------:R-:W-:Y:S01]  /*0490*/  F2FP.BF16.PACK_AB R0, RZ, R0 ;  /* 0x00000000ff00723e */ /* 0x000fe200000010ff */
[----:B------:R-:W-:Y:S01]  /*04a0*/  IMAD R19, R19, c[0x0][0x1ac], R3 ;  /* 0x00006b0013137a24 */ /* 0x000fe200078e0203 */
[----:B------:R-:W-:Y:S02]  /*04b0*/  LEA R4, P0, R2, c[0x0][0x188], 0x1 ;  /* 0x0000620002047a11 */ /* 0x000fe400078008ff */
[----:B------:R-:W-:-:S05]  /*04c0*/  PRMT R0, RZ, 0x5410, R0 ;  /* 0x00005410ff007816 */ /* 0x000fca0000000000 */
[----:B------:R-:W-:Y:S01]  /*04d0*/  FMUL.FTZ R0, R0, R5 ;  /* 0x0000000500007220 */ /* 0x000fe20000410000 */
[----:B------:R-:W-:-:S04]  /*04e0*/  LEA.HI.X R5, R2, c[0x0][0x18c], R19, 0x1, P0 ;  /* 0x0000630002057a11 */ /* 0x000fc800000f0c13 */
[----:B------:R-:W-:-:S05]  /*04f0*/  F2FP.BF16.PACK_AB R0, RZ, R0 ;  /* 0x00000000ff00723e */ /* 0x000fca00000010ff */
[----:B------:R0:W-:Y:S02]  /*0500*/  STG.E.U16 [R4.64], R0 ;  /* 0x0000000004007986 */ /* 0x0001e4000c101524 */
.L_x_161:
[----:B------:R-:W-:Y:S05]  /*0510*/  BSYNC B7 ;  /* 0x0000000000077941 */ /* 0x000fea0003800000 */
.L_x_160:
[----:B------:R-:W-:-:S13]  /*0520*/  ISETP.NE.AND P0, PT, R23, RZ, PT ;  /* 0x000000ff1700720c */ /* 0x000fda0003f05270 */
[----:B------:R-:W-:Y:S05]  /*0530*/  @!P0 BRA `(.L_x_164) ;  /* 0xfffffbd000008947 */ /* 0x000fea000383ffff */
[----:B------:R-:W-:Y:S05]  /*0540*/  EXIT ;  /* 0x000000000000794d */ /* 0x000fea0003800000 */
.L_x_159:
        /* <DEDUP_REMOVED lines=37> */
.L_x_168:
[----:B------:R-:W-:Y:S05]  /*07a0*/  BSYNC B6 ;  /* 0x0000000000067941 */ /* 0x000fea0003800000 */
.L_x_167:
        /* <DEDUP_REMOVED lines=9> */
[----:B------:R-:W-:-:S04]  /*0840*/  IMAD R7, R22, c[0x0][0x1a4], R7 ;  /* 0x0000690016077a24 */ /* 0x000fc800078e0207 */
[----:B------:R-:W-:-:S04]  /*0850*/  IMAD.IADD R3, R3, 0x1, R7 ;  /* 0x0000000103037824 */ /* 0x000fc800078e0207 */
[----:B------:R-:W-:-:S04]  /*0860*/  IMAD.WIDE.U32 R2, R19, c[0x0][0x1a8], R2 ;  /* 0x00006a0013027a25 */ /* 0x000fc800078e0002 */
[----:B------:R-:W-:Y:S01]  /*0870*/  IMAD R19, R19, c[0x0][0x1ac], R3 ;  /* 0x00006b0013137a24 */ /* 0x000fe200078e0203 */
[----:B------:R-:W-:-:S04]  /*0880*/  LEA R6, P0, R2, c[0x0][0x188], 0x1 ;  /* 0x0000620002067a11 */ /* 0x000fc800078008ff */
[----:B------:R-:W-:Y:S02]  /*0890*/  LEA.HI.X R7, R2, c[0x0][0x18c], R19, 0x1, P0 ;  /* 0x0000630002077a11 */ /* 0x000fe400000f0c13 */
[----:B--2---:R-:W-:-:S05]  /*08a0*/  PRMT R4, RZ, 0x5410, R4 ;  /* 0x00005410ff047816 */ /* 0x004fca0000000004 */
[----:B------:R-:W-:-:S05]  /*08b0*/  FADD.FTZ R0, -R4, -RZ ;  /* 0x800000ff04007221 */ /* 0x000fca0000010100 */
[----:B------:R-:W-:-:S05]  /*08c0*/  F2FP.BF16.PACK_AB R0, RZ, R0 ;  /* 0x00000000ff00723e */ /* 0x000fca00000010ff */
[----:B------:R0:W-:Y:S02]  /*08d0*/  STG.E.U16 [R6.64], R0 ;  /* 0x0000000006007986 */ /* 0x0001e4000c101524 */
.L_x_166:
[----:B------:R-:W-:Y:S05]  /*08e0*/  BSYNC B7 ;  /* 0x0000000000077941 */ /* 0x000fea0003800000 */
.L_x_165:
[----:B------:R-:W-:-:S13]  /*08f0*/  ISETP.NE.AND P0, PT, R23, RZ, PT ;  /* 0x000000ff1700720c */ /* 0x000fda0003f05270 */
[----:B------:R-:W-:Y:S05]  /*0900*/  @!P0 BRA `(.L_x_159) ;  /* 0xfffffc4000008947 */ /* 0x000fea000383ffff */
[----:B------:R-:W-:Y:S05]  /*0910*/  EXIT ;  /* 0x000000000000794d */ /* 0x000fea0003800000 */
.L_x_169:
        /* <DEDUP_REMOVED lines=14> */
.L_x_9783:


//--------------------- .text._ZN2at6native39_GLOBAL__N__cee6930f_7_Loss_cu_5b0651e139nll_loss_backward_no_reduce_cuda_kernelIN3c104HalfElEEviPKT0_NS_27GenericPackedTensorAccessorIKT_Lm1ENS_16DefaultPtrTraitsElEENS8_IS9_Lm2ESB_lEEPSA_ll --------------------------
	.section	.text._ZN2at6native39_GLOBAL__N__cee6930f_7_Loss_cu_5b0651e139nll_loss_backward_no_reduce_cuda_kernelIN3c104HalfElEEviPKT0_NS_27GenericPackedTensorAccessorIKT_Lm1ENS_16DefaultPtrTraitsElEENS8_IS9_Lm2ESB_lEEPSA_ll,"ax",@progbits
	.sectioninfo	@"SHI_REGISTERS=27"
	.align	128
.text._ZN2at6native39_GLOBAL__N__cee6930f_7_Loss_cu_5b0651e139nll_loss_backward_no_reduce_cuda_kernelIN3c104HalfElEEviPKT0_NS_27GenericPackedTensorAccessorIKT_Lm1ENS_16DefaultPtrTraitsElEENS8_IS9_Lm2ESB_lEEPSA_ll:
        .type           _ZN2at6native39_GLOBAL__N__cee6930f_7_Loss_cu_5b0651e139nll_loss_backward_no_reduce_cuda_kernelIN3c104HalfElEEviPKT0_NS_27GenericPackedTensorAccessorIKT_Lm1ENS_16DefaultPtrTraitsElEENS8_IS9_Lm2ESB_lEEPSA_ll,@function
        .size           _ZN2at6native39_GLOBAL__N__cee6930f_7_Loss_cu_5b0651e139nll_loss_backward_no_reduce_cuda_kernelIN3c104HalfElEEviPKT0_NS_27GenericPackedTensorAccessorIKT_Lm1ENS_16DefaultPtrTraitsElEENS8_IS9_Lm2ESB_lEEPSA_ll,(.L_x_9784 - _ZN2at6native39_GLOBAL__N__cee6930f_7_Loss_cu_5b0651e139nll_loss_backward_no_reduce_cuda_kernelIN3c104HalfElEEviPKT0_NS_27GenericPackedTensorAccessorIKT_Lm1ENS_16DefaultPtrTraitsElEENS8_IS9_Lm2ESB_lEEPSA_ll)
        .other          _ZN2at6native39_GLOBAL__N__cee6930f_7_Loss_cu_5b0651e139nll_loss_backward_no_reduce_cuda_kernelIN3c104HalfElEEviPKT0_NS_27GenericPackedTensorAccessorIKT_Lm1ENS_16DefaultPtrTraitsElEENS8_IS9_Lm2ESB_lEEPSA_ll,@"STO_CUDA_ENTRY STV_DEFAULT"
_ZN2at6native39_GLOBAL__N__cee6930f_7_Loss_cu_5b0651e139nll_loss_backward_no_reduce_cuda_kernelIN3c104HalfElEEviPKT0_NS_27GenericPackedTensorAccessorIKT_Lm1ENS_16DefaultPtrTraitsElEENS8_IS9_Lm2ESB_lEEPSA_ll:
        /* <DEDUP_REMOVED lines=17> */
.L_x_175:
        /* <DEDUP_REMOVED lines=41> */
.L_x_174:
[----:B------:R-:W-:Y:S05]  /*03a0*/  BSYNC B6 ;  /* 0x0000000000067941 */ /* 0x000fea0003800000 */
.L_x_173:
[----:B------:R-:W-:Y:S01]  /*03b0*/  IMAD R3, R23, c[0x0][0x180], RZ ;  /* 0x0000600017037a24 */ /* 0x000fe200078e02ff */
[----:B------:R-:W-:Y:S01]  /*03c0*/  LEA R2, P0, R16, c[0x0][0x1b0], 0x1 ;  /* 0x00006c0010027a11 */ /* 0x000fe200078008ff */
[----:B------:R-:W-:-:S04]  /*03d0*/  IMAD.WIDE.U32 R4, R22, c[0x0][0x180], RZ ;  /* 0x0000600016047a25 */ /* 0x000fc800078e00ff */
[----:B------:R-:W-:Y:S01]  /*03e0*/  IMAD R3, R22, c[0x0][0x184], R3 ;  /* 0x0000610016037a24 */ /* 0x000fe200078e0203 */
[----:B------:R-:W-:-:S03]  /*03f0*/  LEA R6, P1, R4, c[0x0][0x170], 0x1 ;  /* 0x00005c0004067a11 */ /* 0x000fc600078208ff */
[----:B------:R-:W-:Y:S01]  /*0400*/  IMAD.IADD R5, R5, 0x1, R3 ;  /* 0x0000000105057824 */ /* 0x000fe200078e0203 */
[----:B------:R-:W-:-:S04]  /*0410*/  LEA.HI.X R3, R16, c[0x0][0x1b4], R17, 0x1, P0 ;  /* 0x00006d0010037a11 */ /* 0x000fc800000f0c11 */
[----:B------:R-:W-:Y:S01]  /*0420*/  LEA.HI.X R7, R4, c[0x0][0x174], R5, 0x1, P1 ;  /* 0x00005d0004077a11 */ /* 0x000fe200008f0c05 */
[----:B------:R0:W2:Y:S04]  /*0430*/  LDG.E.U16 R2, [R2.64] ;  /* 0x0000002402027981 */ /* 0x0000a8000c1e1500 */
[----:B------:R-:W3:Y:S01]  /*0440*/  LDG.E.U16 R6, [R6.64] ;  /* 0x0000002406067981 */ /* 0x000ee2000c1e1500 */
[----:B------:R-:W-:Y:S02]  /*0450*/  IMAD R23, R23, c[0x0][0x1a0], RZ ;  /* 0x0000680017177a24 */ /* 0x000fe400078e02ff */
[----:B------:R-:W-:-:S04]  /*0460*/  IMAD.WIDE.U32 R4, R22, c[0x0][0x1a0], RZ ;  /* 0x0000680016047a25 */ /* 0x000fc800078e00ff */
[----:B------:R-:W-:Y:S02]  /*0470*/  IMAD R23, R22, c[0x0][0x1a4], R23 ;  /* 0x0000690016177a24 */ /* 0x000fe400078e0217 */
[----:B------:R-:W-:Y:S02]  /*0480*/  IMAD R11, R17, c[0x0][0x1a8], RZ ;  /* 0x00006a00110b7a24 */ /* 0x000fe400078e02ff */
[----:B------:R-:W-:Y:S02]  /*0490*/  IMAD.IADD R5, R5, 0x1, R23 ;  /* 0x0000000105057824 */ /* 0x000fe400078e0217 */
[C---:B------:R-:W-:Y:S02]  /*04a0*/  IMAD R11, R16.reuse, c[0x0][0x1ac], R11 ;  /* 0x00006b00100b7a24 */ /* 0x040fe400078e020b */
[----:B------:R-:W-:-:S04]  /*04b0*/  IMAD.WIDE.U32 R16, R16, c[0x0][0x1a8], R4 ;  /* 0x00006a0010107a25 */ /* 0x000fc800078e0004 */
[----:B0-----:R-:W-:Y:S01]  /*04c0*/  IMAD.IADD R3, R17, 0x1, R11 ;  /* 0x0000000111037824 */ /* 0x001fe200078e020b */
[----:B--2---:R-:W-:Y:S01]  /*04d0*/  HADD2.F32 R0, -RZ, -R2.H0_H0 ;  /* 0xa0000002ff007230 */ /* 0x004fe20000004100 */
[----:B------:R-:W-:Y:S01]  /*04e0*/  LEA R2, P0, R16, c[0x0][0x188], 0x1 ;  /* 0x0000620010027a11 */ /* 0x000fe200078008ff */
[----:B---3--:R-:W-:-:S03]  /*04f0*/  HADD2.F32 R9, -RZ, R6.H0_H0 ;  /* 0x20000006ff097230 */ /* 0x008fc60000004100 */
[----:B------:R-:W-:Y:S02]  /*0500*/  LEA.HI.X R3, R16, c[0x0][0x18c], R3, 0x1, P0 ;  /* 0x0000630010037a11 */ /* 0x000fe400000f0c03 */
[----:B------:R-:W-:-:S05]  /*0510*/  FMUL.FTZ R0, R0, R9 ;  /* 0x0000000900007220 */ /* 0x000fca0000410000 */
[----:B------:R-:W-:-:S05]  /*0520*/  F2FP.PACK_AB R0, RZ, R0 ;  /* 0x00000000ff00723e */ /* 0x000fca00000000ff */
[----:B------:R0:W-:Y:S02]  /*0530*/  STG.E.U16 [R2.64], R0 ;  /* 0x0000000002007986 */ /* 0x0001e4000c101524 */
.L_x_172:
[----:B------:R-:W-:Y:S05]  /*0540*/  BSYNC B7 ;  /* 0x0000000000077941 */ /* 0x000fea0003800000 */
.L_x_171:
[----:B------:R-:W-:-:S13]  /*0550*/  ISETP.NE.AND P0, PT, R24, RZ, PT ;  /* 0x000000ff1800720c */ /* 0x000fda0003f05270 */
[----:B------:R-:W-:Y:S05]  /*0560*/  @!P0 BRA `(.L_x_175) ;  /* 0xfffffba000008947 */ /* 0x000fea000383ffff */
[----:B------:R-:W-:Y:S05]  /*0570*/  EXIT ;  /* 0x000000000000794d */ /* 0x000fea0003800000 */
.L_x_170:
        /* <DEDUP_REMOVED lines=41> */
.L_x_179:
[----:B------:R-:W-:Y:S05]  /*0810*/  BSYNC B6 ;  /* 0x0000000000067941 */ /* 0x000fea0003800000 */
.L_x_178:
        /* <DEDUP_REMOVED lines=16> */
[----:B------:R-:W-:Y:S01]  /*0920*/  LEA.HI.X R3, R16, c[0x0][0x18c], R3, 0x1, P0 ;  /* 0x0000630010037a11 */ /* 0x000fe200000f0c03 */
[----:B--2---:R-:W-:-:S05]  /*0930*/  HADD2.F32 R0, -RZ, R4.H0_H0 ;  /* 0x20000004ff007230 */ /* 0x004fca0000004100 */
[----:B------:R-:W-:-:S05]  /*0940*/  FADD.FTZ R0, -R0, -RZ ;  /* 0x800000ff00007221 */ /* 0x000fca0000010100 */
[----:B------:R-:W-:-:S05]  /*0950*/  F2FP.PACK_AB R0, RZ, R0 ;  /* 0x00000000ff00723e */ /* 0x000fca00000000ff */
[----:B------:R0:W-:Y:S02]  /*0960*/  STG.E.U16 [R2.64], R0 ;  /* 0x0000000002007986 */ /* 0x0001e4000c101524 */
.L_x_177:
[----:B------:R-:W-:Y:S05]  /*0970*/  BSYNC B7 ;  /* 0x0000000000077941 */ /* 0x000fea0003800000 */
.L_x_176:
[----:B------:R-:W-:-:S13]  /*0980*/  ISETP.NE.AND P0, PT, R24, RZ, PT ;  /* 0x000000ff1800720c */ /* 0x000fda0003f05270 */
[----:B------:R-:W-:Y:S05]  /*0990*/  @!P0 BRA `(.L_x_170) ;  /* 0xfffffbe000008947 */ /* 0x000fea000383ffff */
[----:B------:R-:W-:Y:S05]  /*09a0*/  EXIT ;  /* 0x000000000000794d */ /* 0x000fea0003800000 */
.L_x_180:
        /* <DEDUP_REMOVED lines=13> */
.L_x_9784:


//--------------------- .text._ZN2at6native39_GLOBAL__N__cee6930f_7_Loss_cu_5b0651e139nll_loss_backward_no_reduce_cuda_kernelIN3c104HalfEhEEviPKT0_NS_27GenericPackedTensorAccessorIKT_Lm1ENS_16DefaultPtrTraitsElEENS8_IS9_Lm2ESB_lEEPSA_ll --------------------------
	.section	.text._ZN2at6native39_GLOBAL__N__cee6930f_7_Loss_cu_5b0651e139nll_loss_backward_no_reduce_cuda_kernelIN3c104HalfEhEEviPKT0_NS_27GenericPackedTensorAccessorIKT_Lm1ENS_16DefaultPtrTraitsElEENS8_IS9_Lm2ESB_lEEPSA_ll,"ax",@progbits
	.sectioninfo	@"SHI_REGISTERS=26"
	.align	128
.text._ZN2at6native39_GLOBAL__N__cee6930f_7_Loss_cu_5b0651e139nll_loss_backward_no_reduce_cuda_kernelIN3c104HalfEhEEviPKT0_NS_27GenericPackedTensorAccessorIKT_Lm1ENS_16DefaultPtrTraitsElEENS8_IS9_Lm2ESB_lEEPSA_ll:
        .type           _ZN2at6native39_GLOBAL__N__cee6930f_7_Loss_cu_5b0651e139nll_loss_backward_no_reduce_cuda_kernelIN3c104HalfEhEEviPKT0_NS_27GenericPackedTensorAccessorIKT_Lm1ENS_16DefaultPtrTraitsElEENS8_IS9_Lm2ESB_lEEPSA_ll,@function
        .size           _ZN2at6native39_GLOBAL__N__cee6930f_7_Loss_cu_5b0651e139nll_loss_backward_no_reduce_cuda_kernelIN3c104HalfEhEEviPKT0_NS_27GenericPackedTensorAccessorIKT_Lm1ENS_16DefaultPtrTraitsElEENS8_IS9_Lm2ESB_lEEPSA_ll,(.L_x_9785 - _ZN2at6native39_GLOBAL__N__cee6930f_7_Loss_cu_5b0651e139nll_loss_backward_no_reduce_cuda_kernelIN3c104HalfEhEEviPKT0_NS_27GenericPackedTensorAccessorIKT_Lm1ENS_16DefaultPtrTraitsElEENS8_IS9_Lm2ESB_lEEPSA_ll)
        .other          _ZN2at6native39_GLOBAL__N__cee6930f_7_Loss_cu_5b0651e139nll_loss_backward_no_reduce_cuda_kernelIN3c104HalfEhEEviPKT0_NS_27GenericPackedTensorAccessorIKT_Lm1ENS_16DefaultPtrTraitsElEENS8_IS9_Lm2ESB_lEEPSA_ll,@"STO_CUDA_ENTRY STV_DEFAULT"
_ZN2at6native39_GLOBAL__N__cee6930f_7_Loss_cu_5b0651e139nll_loss_backward_no_reduce_cuda_kernelIN3c104HalfEhEEviPKT0_NS_27GenericPackedTensorAccessorIKT_Lm1ENS_16DefaultPtrTraitsElEENS8_IS9_Lm2ESB_lEEPSA_ll:
        /* <DEDUP_REMOVED lines=17> */
.L_x_186:
[----:B------:R-:W-:Y:S02]  /*0110*/  SHF.R.S32.HI R18, RZ, 0x1f, R16 ;  /* 0x0000001fff127819 */ /* 0x000fe40000011410 */
[----:B0-----:R-:W-:-:S04]  /*0120*/  IADD3 R2, P0, R16, c[0x0][0x168], RZ ;  /* 0x00005a0010027a10 */ /* 0x001fc80007f1e0ff */
        /* <DEDUP_REMOVED lines=35> */
.L_x_185:
[----:B------:R-:W-:Y:S05]  /*0360*/  BSYNC B6 ;  /* 0x0000000000067941 */ /* 0x000fea0003800000 */
.L_x_184:
[----:B------:R-:W-:Y:S01]  /*0370*/  IMAD R3, R18, c[0x0][0x180], RZ ;  /* 0x0000600012037a24 */ /* 0x000fe200078e02ff */
[----:B------:R-:W-:Y:S01]  /*0380*/  LEA R2, P0, R19, c[0x0][0x1b0], 0x1 ;  /* 0x00006c0013027a11 */ /* 0x000fe200078008ff */
[----:B------:R-:W-:-:S04]  /*0390*/  IMAD.WIDE.U32 R4, R22, c[0x0][0x180], RZ ;  /* 0x0000600016047a25 */ /* 0x000fc800078e00ff */
[----:B------:R-:W-:Y:S01]  /*03a0*/  IMAD R3, R22, c[0x0][0x184], R3 ;  /* 0x0000610016037a24 */ /* 0x000fe200078e0203 */
[----:B------:R-:W-:-:S03]  /*03b0*/  LEA R6, P1, R4, c[0x0][0x170], 0x1 ;  /* 0x00005c0004067a11 */ /* 0x000fc600078208ff */
[----:B------:R-:W-:Y:S02]  /*03c0*/  IMAD.IADD R5, R5, 0x1, R3 ;  /* 0x0000000105057824 */ /* 0x000fe400078e0203 */
[----:B------:R-:W-:-:S03]  /*03d0*/  IMAD.X R3, RZ, RZ, c[0x0][0x1b4], P0 ;  /* 0x00006d00ff037624 */ /* 0x000fc600000e06ff */
[----:B------:R-:W-:Y:S02]  /*03e0*/  LEA.HI.X R7, R4, c[0x0][0x174], R5, 0x1, P1 ;  /* 0x00005d0004077a11 */ /* 0x000fe400008f0c05 */
[----:B------:R-:W2:Y:S04]  /*03f0*/  LDG.E.U16 R2, [R2.64] ;  /* 0x0000002402027981 */ /* 0x000ea8000c1e1500 */
[----:B------:R-:W3:Y:S01]  /*0400*/  LDG.E.U16 R6, [R6.64] ;  /* 0x0000002406067981 */ /* 0x000ee2000c1e1500 */
[----:B------:R-:W-:-:S04]  /*0410*/  IMAD R5, R18, c[0x0][0x1a0], RZ ;  /* 0x0000680012057a24 */ /* 0x000fc800078e02ff */
[C---:B------:R-:W-:Y:S02]  /*0420*/  IMAD R9, R22.reuse, c[0x0][0x1a4], R5 ;  /* 0x0000690016097a24 */ /* 0x040fe400078e0205 */
[----:B------:R-:W-:-:S04]  /*0430*/  IMAD.WIDE.U32 R4, R22, c[0x0][0x1a0], RZ ;  /* 0x0000680016047a25 */ /* 0x000fc800078e00ff */
[----:B------:R-:W-:-:S04]  /*0440*/  IMAD.IADD R5, R5, 0x1, R9 ;  /* 0x0000000105057824 */ /* 0x000fc800078e0209 */
[----:B------:R-:W-:-:S04]  /*0450*/  IMAD.WIDE.U32 R4, R19, c[0x0][0x1a8], R4 ;  /* 0x00006a0013047a25 */ /* 0x000fc800078e0004 */
[----:B------:R-:W-:Y:S01]  /*0460*/  IMAD R19, R19, c[0x0][0x1ac], R5 ;  /* 0x00006b0013137a24 */ /* 0x000fe200078e0205 */
[----:B--2---:R-:W-:Y:S01]  /*0470*/  HADD2.F32 R0, -RZ, -R2.H0_H0 ;  /* 0xa0000002ff007230 */ /* 0x004fe20000004100 */
[----:B------:R-:W-:Y:S01]  /*0480*/  LEA R2, P0, R4, c[0x0][0x188], 0x1 ;  /* 0x0000620004027a11 */ /* 0x000fe200078008ff */
[----:B---3--:R-:W-:-:S03]  /*0490*/  HADD2.F32 R9, -RZ, R6.H0_H0 ;  /* 0x20000006ff097230 */ /* 0x008fc60000004100 */
[----:B------:R-:W-:Y:S02]  /*04a0*/  LEA.HI.X R3, R4, c[0x0][0x18c], R19, 0x1, P0 ;  /* 0x0000630004037a11 */ /* 0x000fe400000f0c13 */
[----:B------:R-:W-:-:S05]  /*04b0*/  FMUL.FTZ R0, R0, R9 ;  /* 0x0000000900007220 */ /* 0x000fca0000410000 */
[----:B------:R-:W-:-:S05]  /*04c0*/  F2FP.PACK_AB R0, RZ, R0 ;  /* 0x00000000ff00723e */ /* 0x000fca00000000ff */
[----:B------:R0:W-:Y:S02]  /*04d0*/  STG.E.U16 [R2.64], R0 ;  /* 0x0000000002007986 */ /* 0x0001e4000c101524 */
.L_x_183:
[----:B------:R-:W-:Y:S05]  /*04e0*/  BSYNC B7 ;  /* 0x0000000000077941 */ /* 0x000fea0003800000 */
.L_x_182:
[----:B------:R-:W-:-:S13]  /*04f0*/  ISETP.NE.AND P0, PT, R23, RZ, PT ;  /* 0x000000ff1700720c */ /* 0x000fda0003f05270 */
[----:B------:R-:W-:Y:S05]  /*0500*/  @!P0 BRA `(.L_x_186) ;  /* 0xfffffc0000008947 */ /* 0x000fea000383ffff */
[----:B------:R-:W-:Y:S05]  /*0510*/  EXIT ;  /* 0x000000000000794d */ /* 0x000fea0003800000 */
.L_x_181:
        /* <DEDUP_REMOVED lines=37> */
.L_x_190:
[----:B------:R-:W-:Y:S05]  /*0770*/  BSYNC B6 ;  /* 0x0000000000067941 */ /* 0x000fea0003800000 */
.L_x_189:
        /* <DEDUP_REMOVED lines=14> */
[----:B------:R-:W-:Y:S01]  /*0860*/  LEA.HI.X R7, R2, c[0x0][0x18c], R19, 0x1, P0 ;  /* 0x0000630002077a11 */ /* 0x000fe200000f0c13 */
[----:B--2---:R-:W-:-:S05]  /*0870*/  HADD2.F32 R0, -RZ, R4.H0_H0 ;  /* 0x20000004ff007230 */ /* 0x004fca0000004100 */
[----:B------:R-:W-:-:S05]  /*0880*/  FADD.FTZ R0, -R0, -RZ ;  /* 0x800000ff00007221 */ /* 0x000fca0000010100 */
[----:B------:R-:W-:-:S05]  /*0890*/  F2FP.PACK_AB R0, RZ, R0 ;  /* 0x00000000ff00723e */ /* 0x000fca00000000ff */
[----:B------:R0:W-:Y:S02]  /*08a0*/  STG.E.U16 [R6.64], R0 ;  /* 0x0000000006007986 */ /* 0x0001e4000c101524 */
.L_x_188:
[----:B------:R-:W-:Y:S05]  /*08b0*/  BSYNC B7 ;  /* 0x0000000000077941 */ /* 0x000fea0003800000 */
.L_x_187:
[----:B------:R-:W-:-:S13]  /*08c0*/  ISETP.NE.AND P0, PT, R23, RZ, PT ;  /* 0x000000ff1700720c */ /* 0x000fda0003f05270 */
[----:B------:R-:W-:Y:S05]  /*08d0*/  @!P0 BRA `(.L_x_181) ;  /* 0xfffffc4000008947 */ /* 0x000fea000383ffff */
[----:B------:R-:W-:Y:S05]  /*08e0*/  EXIT ;  /* 0x000000000000794d */ /* 0x000fea0003800000 */
.L_x_191:
        /* <DEDUP_REMOVED lines=9> */
.L_x_9785:


//--------------------- .text._ZN2at6native39_GLOBAL__N__cee6930f_7_Loss_cu_5b0651e139nll_loss_backward_no_reduce_cuda_kernelIflEEviPKT0_NS_27GenericPackedTensorAccessorIKT_Lm1ENS_16DefaultPtrTraitsElEENS6_IS7_Lm2ES9_lEEPS8_ll --------------------------
	.section	.text._ZN2at6native39_GLOBAL__N__cee6930f_7_Loss_cu_5b0651e139nll_loss_backward_no_reduce_cuda_kernelIflEEviPKT0_NS_27GenericPackedTensorAccessorIKT_Lm1ENS_16DefaultPtrTraitsElEENS6_IS7_Lm2ES9_lEEPS8_ll,"ax",@progbits
	.sectioninfo	@"SHI_REGISTERS=27"
	.align	128
.text._ZN2at6native39_GLOBAL__N__cee6930f_7_Loss_cu_5b0651e139nll_loss_backward_no_reduce_cuda_kernelIflEEviPKT0_NS_27GenericPackedTensorAccessorIKT_Lm1ENS_16DefaultPtrTraitsElEENS6_IS7_Lm2ES9_lEEPS8_ll:
        .type           _ZN2at6native39_GLOBAL__N__cee6930f_7_Loss_cu_5b0651e139nll_loss_backward_no_reduce_cuda_kernelIflEEviPKT0_NS_27GenericPackedTensorAccessorIKT_Lm1ENS_16DefaultPtrTraitsElEENS6_IS7_Lm2ES9_lEEPS8_ll,@function
        .size           _ZN2at6native39_GLOBAL__N__cee6930f_7_Loss_cu_5b0651e139nll_loss_backward_no_reduce_cuda_kernelIflEEviPKT0_NS_27GenericPackedTensorAccessorIKT_Lm1ENS_16DefaultPtrTraitsElEENS6_IS7_Lm2ES9_lEEPS8_ll,(.L_x_9786 - _ZN2at6native39_GLOBAL__N__cee6930f_7_Loss_cu_5b0651e139nll_loss_backward_no_reduce_cuda_kernelIflEEviPKT0_NS_27GenericPackedTensorAccessorIKT_Lm1ENS_16DefaultPtrTraitsElEENS6_IS7_Lm2ES9_lEEPS8_ll)
        .other          _ZN2at6native39_GLOBAL__N__cee6930f_7_Loss_cu_5b0651e139nll_loss_backward_no_reduce_cuda_kernelIflEEviPKT0_NS_27GenericPackedTensorAccessorIKT_Lm1ENS_16DefaultPtrTraitsElEENS6_IS7_Lm2ES9_lEEPS8_ll,@"STO_CUDA_ENTRY STV_DEFAULT"
_ZN2at6native39_GLOBAL__N__cee6930f_7_Loss_cu_5b0651e139nll_loss_backward_no_reduce_cuda_kernelIflEEviPKT0_NS_27GenericPackedTensorAccessorIKT_Lm1ENS_16DefaultPtrTraitsElEENS6_IS7_Lm2ES9_lEEPS8_ll:
        /* <DEDUP_REMOVED lines=17> */
.L_x_197:
        /* <DEDUP_REMOVED lines=41> */
.L_x_196:
[----:B------:R-:W-:Y:S05]  /*03a0*/  BSYNC B6 ;  /* 0x0000000000067941 */ /* 0x000fea0003800000 */
.L_x_195:
[----:B------:R-:W-:Y:S01]  /*03b0*/  IMAD R5, R23, c[0x0][0x180], RZ ;  /* 0x0000600017057a24 */ /* 0x000fe200078e02ff */
[----:B------:R-:W-:Y:S01]  /*03c0*/  LEA R6, P0, R16, c[0x0][0x1b0], 0x2 ;  /* 0x00006c0010067a11 */ /* 0x000fe200078010ff */
[----:B------:R-:W-:-:S03]  /*03d0*/  IMAD.WIDE.U32 R2, R22, c[0x0][0x180], RZ ;  /* 0x0000600016027a25 */ /* 0x000fc600078e00ff */
[----:B------:R-:W-:Y:S01]  /*03e0*/  LEA.HI.X R7, R16, c[0x0][0x1b4], R17, 0x2, P0 ;  /* 0x00006d0010077a11 */ /* 0x000fe200000f1411 */
[----:B------:R-:W-:Y:S01]  /*03f0*/  IMAD R5, R22, c[0x0][0x184], R5 ;  /* 0x0000610016057a24 */ /* 0x000fe200078e0205 */
[----:B------:R-:W-:-:S03]  /*0400*/  LEA R4, P1, R2, c[0x0][0x170], 0x2 ;  /* 0x00005c0002047a11 */ /* 0x000fc600078210ff */
[----:B------:R-:W-:Y:S01]  /*0410*/  IMAD.IADD R3, R3, 0x1, R5 ;  /* 0x0000000103037824 */ /* 0x000fe200078e0205 */
[----:B------:R-:W2:Y:S04]  /*0420*/  LDG.E R7, [R6.64] ;  /* 0x0000002406077981 */ /* 0x000ea8000c1e1900 */
[----:B------:R-:W-:-:S05]  /*0430*/  LEA.HI.X R5, R2, c[0x0][0x174], R3, 0x2, P1 ;  /* 0x00005d0002057a11 */ /* 0x000fca00008f1403 */
[----:B------:R-:W2:Y:S01]  /*0440*/  LDG.E R4, [R4.64] ;  /* 0x0000002404047981 */ /* 0x000ea2000c1e1900 */
        /* <DEDUP_REMOVED lines=10> */
[----:B--2---:R-:W-:-:S05]  /*04f0*/  FFMA.FTZ R7, -R4, R7, -RZ ;  /* 0x0000000704077223 */ /* 0x004fca00000109ff */
[----:B------:R0:W-:Y:S03]  /*0500*/  STG.E [R2.64], R7 ;  /* 0x0000000702007986 */ /* 0x0001e6000c101924 */
.L_x_194:
[----:B------:R-:W-:Y:S05]  /*0510*/  BSYNC B7 ;  /* 0x0000000000077941 */ /* 0x000fea0003800000 */
.L_x_193:
[----:B------:R-:W-:-:S13]  /*0520*/  ISETP.NE.AND P0, PT, R24, RZ, PT ;  /* 0x000000ff1800720c */ /* 0x000fda0003f05270 */
[----:B------:R-:W-:Y:S05]  /*0530*/  @!P0 BRA `(.L_x_197) ;  /* 0xfffffbd000008947 */ /* 0x000fea000383ffff */
[----:B------:R-:W-:Y:S05]  /*0540*/  EXIT ;  /* 0x000000000000794d */ /* 0x000fea0003800000 */
.L_x_192:
        /* <DEDUP_REMOVED lines=41> */
.L_x_201:
[----:B------:R-:W-:Y:S05]  /*07e0*/  BSYNC B6 ;  /* 0x0000000000067941 */ /* 0x000fea0003800000 */
.L_x_200:
[----:B------:R-:W-:Y:S02]  /*07f0*/  IMAD R5, R23, c[0x0][0x180], RZ ;  /* 0x0000600017057a24 */ /* 0x000fe400078e02ff */
[----:B------:R-:W-:-:S04]  /*0800*/  IMAD.WIDE.U32 R2, R22, c[0x0][0x180], RZ ;  /* 0x0000600016027a25 */ /* 0x000fc800078e00ff */
[----:B------:R-:W-:Y:S01]  /*0810*/  IMAD R5, R22, c[0x0][0x184], R5 ;  /* 0x0000610016057a24 */ /* 0x000fe200078e0205 */
[----:B------:R-:W-:-:S03]  /*0820*/  LEA R4, P0, R2, c[0x0][0x170], 0x2 ;  /* 0x00005c0002047a11 */ /* 0x000fc600078010ff */
[----:B------:R-:W-:-:S05]  /*0830*/  IMAD.IADD R3, R3, 0x1, R5 ;  /* 0x0000000103037824 */ /* 0x000fca00078e0205 */
        /* <DEDUP_REMOVED lines=12> */
[----:B--2---:R-:W-:-:S05]  /*0900*/  FADD.FTZ R5, -R4, -RZ ;  /* 0x800000ff04057221 */ /* 0x004fca0000010100 */
[----:B------:R0:W-:Y:S03]  /*0910*/  STG.E [R2.64], R5 ;  /* 0x0000000502007986 */ /* 0x0001e6000c101924 */
.L_x_199:
[----:B------:R-:W-:Y:S05]  /*0920*/  BSYNC B7 ;  /* 0x0000000000077941 */ /* 0x000fea0003800000 */
.L_x_198:
[----:B------:R-:W-:-:S13]  /*0930*/  ISETP.NE.AND P0, PT, R24, RZ, PT ;  /* 0x000000ff1800720c */ /* 0x000fda0003f05270 */
[----:B------:R-:W-:Y:S05]  /*0940*/  @!P0 BRA `(.L_x_192) ;  /* 0xfffffc0000008947 */ /* 0x000fea000383ffff */
[----:B------:R-:W-:Y:S05]  /*0950*/  EXIT ;  /* 0x000000000000794d */ /* 0x000fea0003800000 */
.L_x_202:
        /* <DEDUP_REMOVED lines=10> */
.L_x_9786:


//--------------------- .text._ZN2at6native39_GLOBAL__N__cee6930f_7_Loss_cu_5b0651e139nll_loss_backward_no_reduce_cuda_kernelIfhEEviPKT0_NS_27GenericPackedTensorAccessorIKT_Lm1ENS_16DefaultPtrTraitsElEENS6_IS7_Lm2ES9_lEEPS8_ll --------------------------
	.section	.text._ZN2at6native39_GLOBAL__N__cee6930f_7_Loss_cu_5b0651e139nll_loss_backward_no_reduce_cuda_kernelIfhEEviPKT0_NS_27GenericPackedTensorAccessorIKT_Lm1ENS_16DefaultPtrTraitsElEENS6_IS7_Lm2ES9_lEEPS8_ll,"ax",@progbits
	.sectioninfo	@"SHI_REGISTERS=26"
	.align	128
.text._ZN2at6native39_GLOBAL__N__cee6930f_7_Loss_cu_5b0651e139nll_loss_backward_no_reduce_cuda_kernelIfhEEviPKT0_NS_27GenericPackedTensorAccessorIKT_Lm1ENS_16DefaultPtrTraitsElEENS6_IS7_Lm2ES9_lEEPS8_ll:
        .type           _ZN2at6native39_GLOBAL__N__cee6930f_7_Loss_cu_5b0651e139nll_loss_backward_no_reduce_cuda_kernelIfhEEviPKT0_NS_27GenericPackedTensorAccessorIKT_Lm1ENS_16DefaultPtrTraitsElEENS6_IS7_Lm2ES9_lEEPS8_ll,@function
        .size           _ZN2at6native39_GLOBAL__N__cee6930f_7_Loss_cu_5b0651e139nll_loss_backward_no_reduce_cuda_kernelIfhEEviPKT0_NS_27GenericPackedTensorAccessorIKT_Lm1ENS_16DefaultPtrTraitsElEENS6_IS7_Lm2ES9_lEEPS8_ll,(.L_x_9787 - _ZN2at6native39_GLOBAL__N__cee6930f_7_Loss_cu_5b0651e139nll_loss_backward_no_reduce_cuda_kernelIfhEEviPKT0_NS_27GenericPackedTensorAccessorIKT_Lm1ENS_16DefaultPtrTraitsElEENS6_IS7_Lm2ES9_lEEPS8_ll)
        .other          _ZN2at6native39_GLOBAL__N__cee6930f_7_Loss_cu_5b0651e139nll_loss_backward_no_reduce_cuda_kernelIfhEEviPKT0_NS_27GenericPackedTensorAccessorIKT_Lm1ENS_16DefaultPtrTraitsElEENS6_IS7_Lm2ES9_lEEPS8_ll,@"STO_CUDA_ENTRY STV_DEFAULT"
_ZN2at6native39_GLOBAL__N__cee6930f_7_Loss_cu_5b0651e139nll_loss_backward_no_reduce_cuda_kernelIfhEEviPKT0_NS_27GenericPackedTensorAccessorIKT_Lm1ENS_16DefaultPtrTraitsElEENS6_IS7_Lm2ES9_lEEPS8_ll:
        /* <DEDUP_REMOVED lines=17> */
.L_x_208:
        /* <DEDUP_REMOVED lines=37> */
.L_x_207:
[----:B------:R-:W-:Y:S05]  /*0360*/  BSYNC B6 ;  /* 0x0000000000067941 */ /* 0x000fea0003800000 */
.L_x_206:
[----:B------:R-:W-:Y:S01]  /*0370*/  IMAD R5, R18, c[0x0][0x180], RZ ;  /* 0x0000600012057a24 */ /* 0x000fe200078e02ff */
[----:B------:R-:W-:Y:S01]  /*0380*/  LEA R6, P0, R19, c[0x0][0x1b0], 0x2 ;  /* 0x00006c0013067a11 */ /* 0x000fe200078010ff */
[----:B------:R-:W-:-:S04]  /*0390*/  IMAD.WIDE.U32 R2, R22, c[0x0][0x180], RZ ;  /* 0x0000600016027a25 */ /* 0x000fc800078e00ff */
[----:B------:R-:W-:Y:S01]  /*03a0*/  IMAD R5, R22, c[0x0][0x184], R5 ;  /* 0x0000610016057a24 */ /* 0x000fe200078e0205 */
[----:B------:R-:W-:Y:S01]  /*03b0*/  LEA R4, P1, R2, c[0x0][0x170], 0x2 ;  /* 0x00005c0002047a11 */ /* 0x000fe200078210ff */
[----:B------:R-:W-:Y:S02]  /*03c0*/  IMAD.X R7, RZ, RZ, c[0x0][0x1b4], P0 ;  /* 0x00006d00ff077624 */ /* 0x000fe400000e06ff */
[----:B------:R-:W-:-:S04]  /*03d0*/  IMAD.IADD R3, R3, 0x1, R5 ;  /* 0x0000000103037824 */ /* 0x000fc800078e0205 */
[----:B------:R-:W2:Y:S01]  /*03e0*/  LDG.E R7, [R6.64] ;  /* 0x0000002406077981 */ /* 0x000ea2000c1e1900 */
[----:B------:R-:W-:-:S05]  /*03f0*/  LEA.HI.X R5, R2, c[0x0][0x174], R3, 0x2, P1 ;  /* 0x00005d0002057a11 */ /* 0x000fca00008f1403 */
[----:B------:R-:W2:Y:S01]  /*0400*/  LDG.E R4, [R4.64] ;  /* 0x0000002404047981 */ /* 0x000ea2000c1e1900 */
[----:B------:R-:W-:-:S04]  /*0410*/  IMAD R3, R18, c[0x0][0x1a0], RZ ;  /* 0x0000680012037a24 */ /* 0x000fc800078e02ff */
[C---:B------:R-:W-:Y:S02]  /*0420*/  IMAD R9, R22.reuse, c[0x0][0x1a4], R3 ;  /* 0x0000690016097a24 */ /* 0x040fe400078e0203 */
[----:B------:R-:W-:-:S04]  /*0430*/  IMAD.WIDE.U32 R2, R22, c[0x0][0x1a0], RZ ;  /* 0x0000680016027a25 */ /* 0x000fc800078e00ff */
[----:B------:R-:W-:-:S04]  /*0440*/  IMAD.IADD R3, R3, 0x1, R9 ;  /* 0x0000000103037824 */ /* 0x000fc800078e0209 */
[----:B------:R-:W-:-:S04]  /*0450*/  IMAD.WIDE.U32 R2, R19, c[0x0][0x1a8], R2 ;  /* 0x00006a0013027a25 */ /* 0x000fc800078e0002 */
[----:B------:R-:W-:Y:S01]  /*0460*/  IMAD R19, R19, c[0x0][0x1ac], R3 ;  /* 0x00006b0013137a24 */ /* 0x000fe200078e0203 */
[----:B------:R-:W-:-:S04]  /*0470*/  LEA R8, P0, R2, c[0x0][0x188], 0x2 ;  /* 0x0000620002087a11 */ /* 0x000fc800078010ff */
[----:B------:R-:W-:Y:S01]  /*0480*/  LEA.HI.X R9, R2, c[0x0][0x18c], R19, 0x2, P0 ;  /* 0x0000630002097a11 */ /* 0x000fe200000f1413 */
[----:B--2---:R-:W-:-:S05]  /*0490*/  FFMA.FTZ R7, -R4, R7, -RZ ;  /* 0x0000000704077223 */ /* 0x004fca00000109ff */
[----:B------:R0:W-:Y:S03]  /*04a0*/  STG.E [R8.64], R7 ;  /* 0x0000000708007986 */ /* 0x0001e6000c101924 */
.L_x_205:
[----:B------:R-:W-:Y:S05]  /*04b0*/  BSYNC B7 ;  /* 0x0000000000077941 */ /* 0x000fea0003800000 */
.L_x_204:
[----:B------:R-:W-:-:S13]  /*04c0*/  ISETP.NE.AND P0, PT, R23, RZ, PT ;  /* 0x000000ff1700720c */ /* 0x000fda0003f05270 */
[----:B------:R-:W-:Y:S05]  /*04d0*/  @!P0 BRA `(.L_x_208) ;  /* 0xfffffc3000008947 */ /* 0x000fea000383ffff */
[----:B------:R-:W-:Y:S05]  /*04e0*/  EXIT ;  /* 0x000000000000794d */ /* 0x000fea0003800000 */
.L_x_203:
[----:B------:R-:W-:Y:S02]  /*04f0*/  SHF.R.S32.HI R18, RZ, 0x1f, R16 ;  /* 0x0000001fff127819 */ /* 0x000fe40000011410 */
[----:B------:R-:W-:-:S04]  /*0500*/  IADD3 R2, P0, R16, c[0x0][0x168], RZ ;  /* 0x00005a0010027a10 */ /* 0x000fc80007f1e0ff */
[----:B0-----:R-:W-:-:S05]  /*0510*/  IADD3.X R3, R18, c[0x0][0x16c], RZ, P0, !PT ;  /* 0x00005b0012037a10 */ /* 0x001fca00007fe4ff */
        /* <DEDUP_REMOVED lines=34> */
.L_x_212:
[----:B------:R-:W-:Y:S05]  /*0740*/  BSYNC B6 ;  /* 0x0000000000067941 */ /* 0x000fea0003800000 */
.L_x_211:
        /* <DEDUP_REMOVED lines=15> */
[----:B--2---:R-:W-:-:S05]  /*0840*/  FADD.FTZ R3, -R4, -RZ ;  /* 0x800000ff04037221 */ /* 0x004fca0000010100 */
[----:B------:R0:W-:Y:S03]  /*0850*/  STG.E [R6.64], R3 ;  /* 0x0000000306007986 */ /* 0x0001e6000c101924 */
.L_x_210:
[----:B------:R-:W-:Y:S05]  /*0860*/  BSYNC B7 ;  /* 0x0000000000077941 */ /* 0x000fea0003800000 */
.L_x_209:
[----:B------:R-:W-:-:S13]  /*0870*/  ISETP.NE.AND P0, PT, R23, RZ, PT ;  /* 0x000000ff1700720c */ /* 0x000fda0003f05270 */
[----:B------:R-:W-:Y:S05]  /*0880*/  @!P0 BRA `(.L_x_203) ;  /* 0xfffffc6000008947 */ /* 0x000fea000383ffff */
[----:B------:R-:W-:Y:S05]  /*0890*/  EXIT ;  /* 0x000000000000794d */ /* 0x000fea0003800000 */
.L_x_213:
        /* <DEDUP_REMOVED lines=14> */
.L_x_9787:


//--------------------- .text._ZN2at6native39_GLOBAL__N__cee6930f_7_Loss_cu_5b0651e139nll_loss_backward_no_reduce_cuda_kernelIdlEEviPKT0_NS_27GenericPackedTensorAccessorIKT_Lm1ENS_16DefaultPtrTraitsElEENS6_IS7_Lm2ES9_lEEPS8_ll --------------------------
	.section	.text._ZN2at6native39_GLOBAL__N__cee6930f_7_Loss_cu_5b0651e139nll_loss_backward_no_reduce_cuda_kernelIdlEEviPKT0_NS_27GenericPackedTensorAccessorIKT_Lm1ENS_16DefaultPtrTraitsElEENS6_IS7_Lm2ES9_lEEPS8_ll,"ax",@progbits
	.sectioninfo	@"SHI_REGISTERS=27"
	.align	128
.text._ZN2at6native39_GLOBAL__N__cee6930f_7_Loss_cu_5b0651e139nll_loss_backward_no_reduce_cuda_kernelIdlEEviPKT0_NS_27GenericPackedTensorAccessorIKT_Lm1ENS_16DefaultPtrTraitsElEENS6_IS7_Lm2ES9_lEEPS8_ll:
        .type           _ZN2at6native39_GLOBAL__N__cee6930f_7_Loss_cu_5b0651e139nll_loss_backward_no_reduce_cuda_kernelIdlEEviPKT0_NS_27GenericPackedTensorAccessorIKT_Lm1ENS_16DefaultPtrTraitsElEENS6_IS7_Lm2ES9_lEEPS8_ll,@function
        .size           _ZN2at6native39_GLOBAL__N__cee6930f_7_Loss_cu_5b0651e139nll_loss_backward_no_reduce_cuda_kernelIdlEEviPKT0_NS_27GenericPackedTensorAccessorIKT_Lm1ENS_16DefaultPtrTraitsElEENS6_IS7_Lm2ES9_lEEPS8_ll,(.L_x_9788 - _ZN2at6native39_GLOBAL__N__cee6930f_7_Loss_cu_5b0651e139nll_loss_backward_no_reduce_cuda_kernelIdlEEviPKT0_NS_27GenericPackedTensorAccessorIKT_Lm1ENS_16DefaultPtrTraitsElEENS6_IS7_Lm2ES9_lEEPS8_ll)
        .other          _ZN2at6native39_GLOBAL__N__cee6930f_7_Loss_cu_5b0651e139nll_loss_backward_no_reduce_cuda_kernelIdlEEviPKT0_NS_27GenericPackedTensorAccessorIKT_Lm1ENS_16DefaultPtrTraitsElEENS6_IS7_Lm2ES9_lEEPS8_ll,@"STO_CUDA_ENTRY STV_DEFAULT"
_ZN2at6native39_GLOBAL__N__cee6930f_7_Loss_cu_5b0651e139nll_loss_backward_no_reduce_cuda_kernelIdlEEviPKT0_NS_27GenericPackedTensorAccessorIKT_Lm1ENS_16DefaultPtrTraitsElEENS6_IS7_Lm2ES9_lEEPS8_ll:
        /* <DEDUP_REMOVED lines=17> */
.L_x_219:
        /* <DEDUP_REMOVED lines=41> */
.L_x_218:
[----:B------:R-:W-:Y:S05]  /*03a0*/  BSYNC B6 ;  /* 0x0000000000067941 */ /* 0x000fea0003800000 */
.L_x_217:
[----:B------:R-:W-:Y:S01]  /*03b0*/  IMAD R5, R23, c[0x0][0x180], RZ ;  /* 0x0000600017057a24 */ /* 0x000fe200078e02ff */
[----:B------:R-:W-:Y:S01]  /*03c0*/  LEA R6, P0, R16, c[0x0][0x1b0], 0x3 ;  /* 0x00006c0010067a11 */ /* 0x000fe200078018ff */
[----:B------:R-:W-:-:S03]  /*03d0*/  IMAD.WIDE.U32 R2, R22, c[0x0][0x180], RZ ;  /* 0x0000600016027a25 */ /* 0x000fc600078e00ff */
[----:B------:R-:W-:Y:S01]  /*03e0*/  LEA.HI.X R7, R16, c[0x0][0x1b4], R17, 0x3, P0 ;  /* 0x00006d0010077a11 */ /* 0x000fe200000f1c11 */
[----:B------:R-:W-:Y:S01]  /*03f0*/  IMAD R5, R22, c[0x0][0x184], R5 ;  /* 0x0000610016057a24 */ /* 0x000fe200078e0205 */
[----:B------:R-:W-:-:S03]  /*0400*/  LEA R4, P1, R2, c[0x0][0x170], 0x3 ;  /* 0x00005c0002047a11 */ /* 0x000fc600078218ff */
[----:B------:R-:W-:-:S05]  /*0410*/  IMAD.IADD R3, R3, 0x1, R5 ;  /* 0x0000000103037824 */ /* 0x000fca00078e0205 */
[----:B------:R-:W-:Y:S02]  /*0420*/  LEA.HI.X R5, R2, c[0x0][0x174], R3, 0x3, P1 ;  /* 0x00005d0002057a11 */ /* 0x000fe400008f1c03 */
[----:B------:R0:W2:Y:S04]  /*0430*/  LDG.E.64 R2, [R6.64] ;  /* 0x0000002406027981 */ /* 0x0000a8000c1e1b00 */
[----:B------:R-:W2:Y:S01]  /*0440*/  LDG.E.64 R4, [R4.64] ;  /* 0x0000002404047981 */ /* 0x000ea2000c1e1b00 */
        /* <DEDUP_REMOVED lines=8> */
[----:B--2---:R0:W1:Y:S02]  /*04d0*/  DMUL R2, R4, R2 ;  /* 0x0000000204027228 */ /* 0x0040640000000000 */
[----:B0-----:R-:W-:-:S04]  /*04e0*/  LEA R4, P0, R16, c[0x0][0x188], 0x3 ;  /* 0x0000620010047a11 */ /* 0x001fc800078018ff */
[----:B-1----:R-:W0:Y:S01]  /*04f0*/  DADD R2, -RZ, -R2 ;  /* 0x00000000ff027229 */ /* 0x002e220000000902 */
[----:B------:R-:W-:-:S06]  /*0500*/  LEA.HI.X R5, R16, c[0x0][0x18c], R7, 0x3, P0 ;  /* 0x0000630010057a11 */ /* 0x000fcc00000f1c07 */
[----:B0-----:R0:W-:Y:S04]  /*0510*/  STG.E.64 [R4.64], R2 ;  /* 0x0000000204007986 */ /* 0x0011e8000c101b24 */
.L_x_216:
[----:B------:R-:W-:Y:S05]  /*0520*/  BSYNC B7 ;  /* 0x0000000000077941 */ /* 0x000fea0003800000 */
.L_x_215:
[----:B------:R-:W-:-:S13]  /*0530*/  ISETP.NE.AND P0, PT, R24, RZ, PT ;  /* 0x000000ff1800720c */ /* 0x000fda0003f05270 */
[----:B------:R-:W-:Y:S05]  /*0540*/  @!P0 BRA `(.L_x_219) ;  /* 0xfffffbc000008947 */ /* 0x000fea000383ffff */
[----:B------:R-:W-:Y:S05]  /*0550*/  EXIT ;  /* 0x000000000000794d */ /* 0x000fea0003800000 */
.L_x_214:
        /* <DEDUP_REMOVED lines=41> */
.L_x_223:
[----:B------:R-:W-:Y:S05]  /*07f0*/  BSYNC B6 ;  /* 0x0000000000067941 */ /* 0x000fea0003800000 */
.L_x_222:
[----:B------:R-:W-:Y:S02]  /*0800*/  IMAD R5, R23, c[0x0][0x180], RZ ;  /* 0x0000600017057a24 */ /* 0x000fe400078e02ff */
[----:B------:R-:W-:-:S04]  /*0810*/  IMAD.WIDE.U32 R2, R22, c[0x0][0x180], RZ ;  /* 0x0000600016027a25 */ /* 0x000fc800078e00ff */
[----:B------:R-:W-:Y:S01]  /*0820*/  IMAD R5, R22, c[0x0][0x184], R5 ;  /* 0x0000610016057a24 */ /* 0x000fe200078e0205 */
[----:B------:R-:W-:-:S03]  /*0830*/  LEA R4, P0, R2, c[0x0][0x170], 0x3 ;  /* 0x00005c0002047a11 */ /* 0x000fc600078018ff */
[----:B------:R-:W-:-:S05]  /*0840*/  IMAD.IADD R3, R3, 0x1, R5 ;  /* 0x0000000103037824 */ /* 0x000fca00078e0205 */
[----:B------:R-:W-:-:S05]  /*0850*/  LEA.HI.X R5, R2, c[0x0][0x174], R3, 0x3, P0 ;  /* 0x00005d0002057a11 */ /* 0x000fca00000f1c03 */
        /* <DEDUP_REMOVED lines=11> */
[----:B--2---:R-:W0:-:S07]  /*0910*/  DADD R2, -RZ, -R2 ;  /* 0x00000000ff027229 */ /* 0x004e0e0000000902 */
[----:B0-----:R0:W-:Y:S04]  /*0920*/  STG.E.64 [R6.64], R2 ;  /* 0x0000000206007986 */ /* 0x0011e8000c101b24 */
.L_x_221:
[----:B------:R-:W-:Y:S05]  /*0930*/  BSYNC B7 ;  /* 0x0000000000077941 */ /* 0x000fea0003800000 */
.L_x_220:
[----:B------:R-:W-:-:S13]  /*0940*/  ISETP.NE.AND P0, PT, R24, RZ, PT ;  /* 0x000000ff1800720c */ /* 0x000fda0003f05270 */
[----:B------:R-:W-:Y:S05]  /*0950*/  @!P0 BRA `(.L_x_214) ;  /* 0xfffffc0000008947 */ /* 0x000fea000383ffff */
[----:B------:R-:W-:Y:S05]  /*0960*/  EXIT ;  /* 0x000000000000794d */ /* 0x000fea0003800000 */
.L_x_224:
        /* <DEDUP_REMOVED lines=9> */
.L_x_9788:


//--------------------- .text._ZN2at6native39_GLOBAL__N__cee6930f_7_Loss_cu_5b0651e139nll_loss_backward_no_reduce_cuda_kernelIdhEEviPKT0_NS_27GenericPackedTensorAccessorIKT_Lm1ENS_16DefaultPtrTraitsElEENS6_IS7_Lm2ES9_lEEPS8_ll --------------------------
	.section	.text._ZN2at6native39_GLOBAL__N__cee6930f_7_Loss_cu_5b0651e139nll_loss_backward_no_reduce_cuda_kernelIdhEEviPKT0_NS_27GenericPackedTensorAccessorIKT_Lm1ENS_16DefaultPtrTraitsElEENS6_IS7_Lm2ES9_lEEPS8_ll,"ax",@progbits
	.sectioninfo	@"SHI_REGISTERS=26"
	.align	128
.text._ZN2at6native39_GLOBAL__N__cee6930f_7_Loss_cu_5b0651e139nll_loss_backward_no_reduce_cuda_kernelIdhEEviPKT0_NS_27GenericPackedTensorAccessorIKT_Lm1ENS_16DefaultPtrTraitsElEENS6_IS7_Lm2ES9_lEEPS8_ll:
        .type           _ZN2at6native39_GLOBAL__N__cee6930f_7_Loss_cu_5b0651e139nll_loss_backward_no_reduce_cuda_kernelIdhEEviPKT0_NS_27GenericPackedTensorAccessorIKT_Lm1ENS_16DefaultPtrTraitsElEENS6_IS7_Lm2ES9_lEEPS8_ll,@function
        .size           _ZN2at6native39_GLOBAL__N__cee6930f_7_Loss_cu_5b0651e139nll_loss_backward_no_reduce_cuda_kernelIdhEEviPKT0_NS_27GenericPackedTensorAccessorIKT_Lm1ENS_16DefaultPtrTraitsElEENS6_IS7_Lm2ES9_lEEPS8_ll,(.L_x_9789 - _ZN2at6native39_GLOBAL__N__cee6930f_7_Loss_cu_5b0651e139nll_loss_backward_no_reduce_cuda_kernelIdhEEviPKT0_NS_27GenericPackedTensorAccessorIKT_Lm1ENS_16DefaultPtrTraitsElEENS6_IS7_Lm2ES9_lEEPS8_ll)
        .other          _ZN2at6native39_GLOBAL__N__cee6930f_7_Loss_cu_5b0651e139nll_loss_backward_no_reduce_cuda_kernelIdhEEviPKT0_NS_27GenericPackedTensorAccessorIKT_Lm1ENS_16DefaultPtrTraitsElEENS6_IS7_Lm2ES9_lEEPS8_ll,@"STO_CUDA_ENTRY STV_DEFAULT"
_ZN2at6native39_GLOBAL__N__cee6930f_7_Loss_cu_5b0651e139nll_loss_backward_no_reduce_cuda_kernelIdhEEviPKT0_NS_27GenericPackedTensorAccessorIKT_Lm1ENS_16DefaultPtrTraitsElEENS6_IS7_Lm2ES9_lEEPS8_ll:
        /* <DEDUP_REMOVED lines=17> */
.L_x_230:
        /* <DEDUP_REMOVED lines=37> */
.L_x_229:
[----:B------:R-:W-:Y:S05]  /*0360*/  BSYNC B6 ;  /* 0x0000000000067941 */ /* 0x000fea0003800000 */
.L_x_228:
[----:B------:R-:W-:Y:S01]  /*0370*/  IMAD R5, R18, c[0x0][0x180], RZ ;  /* 0x0000600012057a24 */ /* 0x000fe200078e02ff */
[----:B------:R-:W-:Y:S01]  /*0380*/  LEA R4, P0, R19, c[0x0][0x1b0], 0x3 ;  /* 0x00006c0013047a11 */ /* 0x000fe200078018ff */
[----:B------:R-:W-:-:S04]  /*0390*/  IMAD.WIDE.U32 R2, R22, c[0x0][0x180], RZ ;  /* 0x0000600016027a25 */ /* 0x000fc800078e00ff */
[----:B------:R-:W-:Y:S01]  /*03a0*/  IMAD R5, R22, c[0x0][0x184], R5 ;  /* 0x0000610016057a24 */ /* 0x000fe200078e0205 */
[----:B------:R-:W-:-:S03]  /*03b0*/  LEA R6, P1, R2, c[0x0][0x170], 0x3 ;  /* 0x00005c0002067a11 */ /* 0x000fc600078218ff */
[----:B------:R-:W-:Y:S02]  /*03c0*/  IMAD.IADD R3, R3, 0x1, R5 ;  /* 0x0000000103037824 */ /* 0x000fe400078e0205 */
[----:B------:R-:W-:-:S03]  /*03d0*/  IMAD.X R5, RZ, RZ, c[0x0][0x1b4], P0 ;  /* 0x00006d00ff057624 */ /* 0x000fc600000e06ff */
[----:B------:R-:W-:-:S03]  /*03e0*/  LEA.HI.X R7, R2, c[0x0][0x174], R3, 0x3, P1 ;  /* 0x00005d0002077a11 */ /* 0x000fc600008f1c03 */
[----:B------:R-:W2:Y:S04]  /*03f0*/  LDG.E.64 R4, [R4.64] ;  /* 0x0000002404047981 */ /* 0x000ea8000c1e1b00 */
[----:B------:R-:W2:Y:S01]  /*0400*/  LDG.E.64 R2, [R6.64] ;  /* 0x0000002406027981 */ /* 0x000ea2000c1e1b00 */
        /* <DEDUP_REMOVED lines=8> */
[----:B--2---:R-:W0:-:S06]  /*0490*/  DMUL R2, R2, R4 ;  /* 0x0000000402027228 */ /* 0x004e0c0000000000 */
[----:B0-----:R-:W0:-:S07]  /*04a0*/  DADD R2, -RZ, -R2 ;  /* 0x00000000ff027229 */ /* 0x001e0e0000000902 */
[----:B0-----:R0:W-:Y:S04]  /*04b0*/  STG.E.64 [R10.64], R2 ;  /* 0x000000020a007986 */ /* 0x0011e8000c101b24 */
.L_x_227:
[----:B------:R-:W-:Y:S05]  /*04c0*/  BSYNC B7 ;  /* 0x0000000000077941 */ /* 0x000fea0003800000 */
.L_x_226:
[----:B------:R-:W-:-:S13]  /*04d0*/  ISETP.NE.AND P0, PT, R23, RZ, PT ;  /* 0x000000ff1700720c */ /* 0x000fda0003f05270 */
[----:B------:R-:W-:Y:S05]  /*04e0*/  @!P0 BRA `(.L_x_230) ;  /* 0xfffffc2000008947 */ /* 0x000fea000383ffff */
[----:B------:R-:W-:Y:S05]  /*04f0*/  EXIT ;  /* 0x000000000000794d */ /* 0x000fea0003800000 */
.L_x_225:
        /* <DEDUP_REMOVED lines=37> */
.L_x_234:
[----:B------:R-:W-:Y:S05]  /*0750*/  BSYNC B6 ;  /* 0x0000000000067941 */ /* 0x000fea0003800000 */
.L_x_233:
        /* <DEDUP_REMOVED lines=15> */
[----:B--2---:R-:W0:-:S07]  /*0850*/  DADD R2, -RZ, -R2 ;  /* 0x00000000ff027229 */ /* 0x004e0e0000000902 */
[----:B0-----:R0:W-:Y:S04]  /*0860*/  STG.E.64 [R8.64], R2 ;  /* 0x0000000208007986 */ /* 0x0011e8000c101b24 */
.L_x_232:
[----:B------:R-:W-:Y:S05]  /*0870*/  BSYNC B7 ;  /* 0x0000000000077941 */ /* 0x000fea0003800000 */
.L_x_231:
[----:B------:R-:W-:-:S13]  /*0880*/  ISETP.NE.AND P0, PT, R23, RZ, PT ;  /* 0x000000ff1700720c */ /* 0x000fda0003f05270 */
[----:B------:R-:W-:Y:S05]  /*0890*/  @!P0 BRA `(.L_x_225) ;  /* 0xfffffc6000008947 */ /* 0x000fea000383ffff */
[----:B------:R-:W-:Y:S05]  /*08a0*/  EXIT ;  /* 0x000000000000794d */ /* 0x000fea0003800000 */
.L_x_235:
        /* <DEDUP_REMOVED lines=13> */
.L_x_9789:


//--------------------- .text._ZN2at6native39_GLOBAL__N__cee6930f_7_Loss_cu_5b0651e138nll_loss_forward_reduce_cuda_kernel_2dIN3c108BFloat16EflEEvPT_S6_PKS5_PKT1_S8_bllll --------------------------
	.section	.text._ZN2at6native39_GLOBAL__N__cee6930f_7_Loss_cu_5b0651e138nll_loss_forward_reduce_cuda_kernel_2dIN3c108BFloat16EflEEvPT_S6_PKS5_PKT1_S8_bllll,"ax",@progbits
	.sectioninfo	@"SHI_REGISTERS=28"
	.align	128
.text._ZN2at6native39_GLOBAL__N__cee6930f_7_Loss_cu_5b0651e138nll_loss_forward_reduce_cuda_kernel_2dIN3c108BFloat16EflEEvPT_S6_PKS5_PKT1_S8_bllll:
        .type           _ZN2at6native39_GLOBAL__N__cee6930f_7_Loss_cu_5b0651e138nll_loss_forward_reduce_cuda_kernel_2dIN3c108BFloat16EflEEvPT_S6_PKS5_PKT1_S8_bllll,@function
        .size           _ZN2at6native39_GLOBAL__N__cee6930f_7_Loss_cu_5b0651e138nll_loss_forward_reduce_cuda_kernel_2dIN3c108BFloat16EflEEvPT_S6_PKS5_PKT1_S8_bllll,(.L_x_9790 - _ZN2at6native39_GLOBAL__N__cee6930f_7_Loss_cu_5b0651e138nll_loss_forward_reduce_cuda_kernel_2dIN3c108BFloat16EflEEvPT_S6_PKS5_PKT1_S8_bllll)
        .other          _ZN2at6native39_GLOBAL__N__cee6930f_7_Loss_cu_5b0651e138nll_loss_forward_reduce_cuda_kernel_2dIN3c108BFloat16EflEEvPT_S6_PKS5_PKT1_S8_bllll,@"STO_CUDA_ENTRY STV_DEFAULT"
_ZN2at6native39_GLOBAL__N__cee6930f_7_Loss_cu_5b0651e138nll_loss_forward_reduce_cuda_kernel_2dIN3c108BFloat16EflEEvPT_S6_PKS5_PKT1_S8_bllll:
[----:B------:R-:W-:Y:S02]  /*0000*/  IMAD.MOV.U32 R1, RZ, RZ, c[0x0][0x28] ;  /* 0x00000a00ff017624 */ /* 0x000fe400078e00ff */
[----:B------:R-:W0:Y:S01]  /*0010*/  S2R R24, SR_TID.X ;  /* 0x0000000000187919 */ /* 0x000e220000002100 */
[----:B------:R-:W-:Y:S02]  /*0020*/  ULDC UR39, c[0x0][0x0] ;  /* 0x0000000000277ab9 */ /* 0x000fe40000000800 */
[----:B------:R-:W-:Y:S02]  /*0030*/  USHF.L.U32 UR38, UR39, 0x2, URZ ;  /* 0x0000000227267899 */ /* 0x000fe4000800063f */
[----:B------:R-:W-:Y:S01]  /*0040*/  ULDC.64 UR36, c[0x0][0x118] ;  /* 0x0000460000247ab9 */ /* 0x000fe20000000a00 */
[C---:B0-----:R-:W-:Y:S01]  /*0050*/  IMAD.SHL.U32 R23, R24.reuse, 0x4, RZ ;  /* 0x0000000418177824 */ /* 0x041fe200078e00ff */
[----:B------:R0:W-:Y:S01]  /*0060*/  STS [R24.X4], RZ ;  /* 0x000000ff18007388 */ /* 0x0001e20000004800 */
[----:B------:R-:W-:Y:S02]  /*0070*/  ISETP.GE.U32.AND P0, PT, R24, c[0x0][0x190], PT ;  /* 0x0000640018007a0c */ /* 0x000fe40003f06070 */
[----:B------:R-:W-:-:S02]  /*0080*/  SHF.R.S32.HI R18, RZ, 0x1f, R24 ;  /* 0x0000001fff127819 */ /* 0x000fc40000011418 */
[----:B------:R0:W-:Y:S01]  /*0090*/  STS [R23+UR38], RZ ;  /* 0x000000ff17007988 */ /* 0x0001e20008000826 */
[----:B------:R-:W-:Y:S02]  /*00a0*/  IADD3 R22, R23, UR38, RZ ;  /* 0x0000002617167c10 */ /* 0x000fe4000fffe0ff */
[----:B------:R-:W-:-:S13]  /*00b0*/  ISETP.GE.AND.EX P0, PT, R18, c[0x0][0x194], PT, P0 ;  /* 0x0000650012007a0c */ /* 0x000fda0003f06300 */
[----:B------:R-:W-:Y:S05]  /*00c0*/  @P0 BRA `(.L_x_236) ;  /* 0x000007f000000947 */ /* 0x000fea0003800000 */
[----:B0-----:R-:W-:Y:S01]  /*00d0*/  ISETP.NE.U32.AND P0, PT, RZ, c[0x0][0x180], PT ;  /* 0x00006000ff007a0c */ /* 0x001fe20003f05070 */
[----:B------:R-:W-:-:S03]  /*00e0*/  IMAD.MOV.U32 R19, RZ, RZ, R24 ;  /* 0x000000ffff137224 */ /* 0x000fc600078e0018 */
[----:B------:R-:W-:-:S13]  /*00f0*/  ISETP.NE.AND.EX P0, PT, RZ, c[0x0][0x184], PT, P0 ;  /* 0x00006100ff007a0c */ /* 0x000fda0003f05300 */
[----:B------:R-:W-:Y:S05]  /*0100*/  @!P0 BRA `(.L_x_237) ;  /* 0x0000040000008947 */ /* 0x000fea0003800000 */
[----:B------:R-:W-:Y:S02]  /*0110*/  IMAD.MOV.U32 R25, RZ, RZ, R24 ;  /* 0x000000ffff197224 */ /* 0x000fe400078e0018 */
.L_x_242:
[----:B------:R-:W-:-:S04]  /*0120*/  LEA R16, P0, R19, c[0x0][0x178], 0x3 ;  /* 0x00005e0013107a11 */ /* 0x000fc800078018ff */
[----:B------:R-:W-:-:S06]  /*0130*/  LEA.HI.X R17, R19, c[0x0][0x17c], R18, 0x3, P0 ;  /* 0x00005f0013117a11 */ /* 0x000fcc00000f1c12 */
        /* <DEDUP_REMOVED lines=31> */
.L_x_241:
[----:B------:R-:W-:Y:S05]  /*0330*/  BSYNC B6 ;  /* 0x0000000000067941 */ /* 0x000fea0003800000 */
.L_x_240:
[----:B------:R-:W-:Y:S01]  /*0340*/  IMAD R18, R18, c[0x0][0x198], RZ ;  /* 0x0000660012127a24 */ /* 0x000fe200078e02ff */
[----:B------:R-:W-:Y:S01]  /*0350*/  LEA R2, P0, R16, c[0x0][0x180], 0x1 ;  /* 0x0000600010027a11 */ /* 0x000fe200078008ff */
[----:B------:R-:W-:-:S04]  /*0360*/  IMAD.WIDE.U32 R4, R19, c[0x0][0x198], R16 ;  /* 0x0000660013047a25 */ /* 0x000fc800078e0010 */
[----:B------:R-:W-:Y:S01]  /*0370*/  IMAD R3, R19, c[0x0][0x19c], R18 ;  /* 0x0000670013037a24 */ /* 0x000fe200078e0212 */
[----:B------:R-:W-:-:S03]  /*0380*/  LEA R6, P1, R4, c[0x0][0x170], 0x1 ;  /* 0x00005c0004067a11 */ /* 0x000fc600078208ff */
[----:B------:R-:W-:Y:S01]  /*0390*/  IMAD.IADD R5, R5, 0x1, R3 ;  /* 0x0000000105057824 */ /* 0x000fe200078e0203 */
[----:B------:R-:W-:-:S04]  /*03a0*/  LEA.HI.X R3, R16, c[0x0][0x184], R17, 0x1, P0 ;  /* 0x0000610010037a11 */ /* 0x000fc800000f0c11 */
[----:B------:R-:W-:Y:S01]  /*03b0*/  LEA.HI.X R7, R4, c[0x0][0x174], R5, 0x1, P1 ;  /* 0x00005d0004077a11 */ /* 0x000fe200008f0c05 */
[----:B------:R-:W2:Y:S04]  /*03c0*/  LDG.E.U16 R2, [R2.64] ;  /* 0x0000002402027981 */ /* 0x000ea8000c1e1500 */
[----:B------:R-:W3:Y:S04]  /*03d0*/  LDG.E.U16 R6, [R6.64] ;  /* 0x0000002406067981 */ /* 0x000ee8000c1e1500 */
[----:B------:R-:W0:Y:S01]  /*03e0*/  LDS R5, [R24.X4] ;  /* 0x0000000018057984 */ /* 0x000e220000004800 */
[----:B--2---:R-:W-:-:S02]  /*03f0*/  PRMT R3, RZ, 0x5410, R2 ;  /* 0x00005410ff037816 */ /* 0x004fc40000000002 */
[----:B---3--:R-:W-:-:S05]  /*0400*/  PRMT R6, RZ, 0x5410, R6 ;  /* 0x00005410ff067816 */ /* 0x008fca0000000006 */
[----:B------:R-:W-:-:S05]  /*0410*/  FMUL.FTZ R0, R6, R3 ;  /* 0x0000000306007220 */ /* 0x000fca0000410000 */
[----:B------:R-:W-:-:S04]  /*0420*/  F2FP.BF16.PACK_AB R0, RZ, R0 ;  /* 0x00000000ff00723e */ /* 0x000fc800000010ff */
[----:B------:R-:W-:-:S05]  /*0430*/  PRMT R0, RZ, 0x5410, R0 ;  /* 0x00005410ff007816 */ /* 0x000fca0000000000 */
[----:B0-----:R-:W-:-:S05]  /*0440*/  FADD.FTZ R5, -R0, R5 ;  /* 0x0000000500057221 */ /* 0x001fca0000010100 */
[----:B------:R-:W-:Y:S04]  /*0450*/  STS [R24.X4], R5 ;  /* 0x0000000518007388 */ /* 0x000fe80000004800 */
[----:B------:R-:W0:Y:S02]  /*0460*/  LDS R0, [R23+UR38] ;  /* 0x0000002617007984 */ /* 0x000e240008000800 */
[----:B0-----:R-:W-:-:S05]  /*0470*/  FADD.FTZ R0, R3, R0 ;  /* 0x0000000003007221 */ /* 0x001fca0000010000 */
[----:B------:R0:W-:Y:S02]  /*0480*/  STS [R23+UR38], R0 ;  /* 0x0000000017007988 */ /* 0x0001e40008000826 */
.L_x_239:
[----:B------:R-:W-:Y:S05]  /*0490*/  BSYNC B7 ;  /* 0x0000000000077941 */ /* 0x000fea0003800000 */
.L_x_238:
[----:B------:R-:W-:-:S04]  /*04a0*/  IADD3 R19, R25, c[0x0][0x0], RZ ;  /* 0x0000000019137a10 */ /* 0x000fc80007ffe0ff */
[----:B------:R-:W-:Y:S01]  /*04b0*/  ISETP.GE.U32.AND P0, PT, R19, c[0x0][0x190], PT ;  /* 0x0000640013007a0c */ /* 0x000fe20003f06070 */
[--C-:B------:R-:W-:Y:S01]  /*04c0*/  IMAD.MOV.U32 R25, RZ, RZ, R19.reuse ;  /* 0x000000ffff197224 */ /* 0x100fe200078e0013 */
[----:B------:R-:W-:-:S04]  /*04d0*/  SHF.R.S32.HI R18, RZ, 0x1f, R19 ;  /* 0x0000001fff127819 */ /* 0x000fc80000011413 */
[----:B------:R-:W-:-:S13]  /*04e0*/  ISETP.GE.AND.EX P0, PT, R18, c[0x0][0x194], PT, P0 ;  /* 0x0000650012007a0c */ /* 0x000fda0003f06300 */
[----:B------:R-:W-:Y:S05]  /*04f0*/  @!P0 BRA `(.L_x_242) ;  /* 0xfffffc2000008947 */ /* 0x000fea000383ffff */
[----:B------:R-:W-:Y:S05]  /*0500*/  BRA `(.L_x_236) ;  /* 0x000003b000007947 */ /* 0x000fea0003800000 */
.L_x_237:
[----:B------:R-:W-:Y:S02]  /*0510*/  IMAD.MOV.U32 R25, RZ, RZ, R24 ;  /* 0x000000ffff197224 */ /* 0x000fe400078e0018 */
.L_x_247:
        /* <DEDUP_REMOVED lines=33> */
.L_x_246:
[----:B------:R-:W-:Y:S05]  /*0730*/  BSYNC B6 ;  /* 0x0000000000067941 */ /* 0x000fea0003800000 */
.L_x_245:
[----:B------:R-:W-:Y:S01]  /*0740*/  IMAD R18, R18, c[0x0][0x198], RZ ;  /* 0x0000660012127a24 */ /* 0x000fe200078e02ff */
[----:B------:R-:W0:Y:S01]  /*0750*/  LDS R5, [R24.X4] ;  /* 0x0000000018057984 */ /* 0x000e220000004800 */
[----:B------:R-:W-:-:S04]  /*0760*/  IMAD.WIDE.U32 R16, R19, c[0x0][0x198], R16 ;  /* 0x0000660013107a25 */ /* 0x000fc800078e0010 */
[----:B------:R-:W-:Y:S01]  /*0770*/  IMAD R3, R19, c[0x0][0x19c], R18 ;  /* 0x0000670013037a24 */ /* 0x000fe200078e0212 */
[----:B------:R-:W-:-:S03]  /*0780*/  LEA R2, P0, R16, c[0x0][0x170], 0x1 ;  /* 0x00005c0010027a11 */ /* 0x000fc600078008ff */
[----:B------:R-:W-:-:S05]  /*0790*/  IMAD.IADD R3, R17, 0x1, R3 ;  /* 0x0000000111037824 */ /* 0x000fca00078e0203 */
[----:B------:R-:W-:-:S05]  /*07a0*/  LEA.HI.X R3, R16, c[0x0][0x174], R3, 0x1, P0 ;  /* 0x00005d0010037a11 */ /* 0x000fca00000f0c03 */
[----:B------:R-:W2:Y:S02]  /*07b0*/  LDG.E.U16 R2, [R2.64] ;  /* 0x0000002402027981 */ /* 0x000ea4000c1e1500 */
[----:B--2---:R-:W-:-:S05]  /*07c0*/  PRMT R2, RZ, 0x5410, R2 ;  /* 0x00005410ff027816 */ /* 0x004fca0000000002 */
[----:B------:R-:W-:-:S05]  /*07d0*/  FADD.FTZ R0, R2, -RZ ;  /* 0x800000ff02007221 */ /* 0x000fca0000010000 */
[----:B------:R-:W-:-:S04]  /*07e0*/  F2FP.BF16.PACK_AB R0, RZ, R0 ;  /* 0x00000000ff00723e */ /* 0x000fc800000010ff */
[----:B------:R-:W-:-:S05]  /*07f0*/  PRMT R0, RZ, 0x5410, R0 ;  /* 0x00005410ff007816 */ /* 0x000fca0000000000 */
[----:B0-----:R-:W-:-:S05]  /*0800*/  FADD.FTZ R5, -R0, R5 ;  /* 0x0000000500057221 */ /* 0x001fca0000010100 */
[----:B------:R-:W-:Y:S04]  /*0810*/  STS [R24.X4], R5 ;  /* 0x0000000518007388 */ /* 0x000fe80000004800 */
[----:B------:R-:W0:Y:S02]  /*0820*/  LDS R0, [R23+UR38] ;  /* 0x0000002617007984 */ /* 0x000e240008000800 */
[----:B0-----:R-:W-:-:S05]  /*0830*/  FADD.FTZ R0, R0, 1 ;  /* 0x3f80000000007421 */ /* 0x001fca0000010000 */
[----:B------:R0:W-:Y:S02]  /*0840*/  STS [R23+UR38], R0 ;  /* 0x0000000017007988 */ /* 0x0001e40008000826 */
.L_x_244:
[----:B------:R-:W-:Y:S05]  /*0850*/  BSYNC B7 ;  /* 0x0000000000077941 */ /* 0x000fea0003800000 */
.L_x_243:
[----:B------:R-:W-:-:S04]  /*0860*/  IADD3 R19, R25, c[0x0][0x0], RZ ;  /* 0x0000000019137a10 */ /* 0x000fc80007ffe0ff */
[----:B------:R-:W-:Y:S01]  /*0870*/  ISETP.GE.U32.AND P0, PT, R19, c[0x0][0x190], PT ;  /* 0x0000640013007a0c */ /* 0x000fe20003f06070 */
[--C-:B------:R-:W-:Y:S01]  /*0880*/  IMAD.MOV.U32 R25, RZ, RZ, R19.reuse ;  /* 0x000000ffff197224 */ /* 0x100fe200078e0013 */
[----:B------:R-:W-:-:S04]  /*0890*/  SHF.R.S32.HI R18, RZ, 0x1f, R19 ;  /* 0x0000001fff127819 */ /* 0x000fc80000011413 */
[----:B------:R-:W-:-:S13]  /*08a0*/  ISETP.GE.AND.EX P0, PT, R18, c[0x0][0x194], PT, P0 ;  /* 0x0000650012007a0c */ /* 0x000fda0003f06300 */
[----:B------:R-:W-:Y:S05]  /*08b0*/  @!P0 BRA `(.L_x_247) ;  /* 0xfffffc6000008947 */ /* 0x000fea000383ffff */
.L_x_236:
[----:B0-----:R-:W-:Y:S01]  /*08c0*/  WARPSYNC 0xffffffff ;  /* 0xffffffff00007948 */ /* 0x001fe20003800000 */
[----:B------:R-:W-:Y:S01]  /*08d0*/  ULDC UR4, c[0x0][0x0] ;  /* 0x0000000000047ab9 */ /* 0x000fe20000000800 */
[----:B------:R-:W-:Y:S01]  /*08e0*/  BAR.SYNC.DEFER_BLOCKING 0x0 ;  /* 0x0000000000007b1d */ /* 0x000fe20000010000 */
[----:B------:R-:W-:-:S06]  /*08f0*/  USHF.R.U32.HI UR4, URZ, 0x1, UR4 ;  /* 0x000000013f047899 */ /* 0x000fcc0008011604 */
[----:B------:R-:W-:-:S13]  /*0900*/  ISETP.NE.AND P0, PT, RZ, UR4, PT ;  /* 0x00000004ff007c0c */ /* 0x000fda000bf05270 */
[----:B------:R-:W-:Y:S05]  /*0910*/  @!P0 BRA `(.L_x_248) ;  /* 0x0000013000008947 */ /* 0x000fea0003800000 */
[----:B------:R-:W-:-:S05]  /*0920*/  IMAD.U32 R3, RZ, RZ, UR4 ;  /* 0x00000004ff037e24 */ /* 0x000fca000f8e00ff */
.L_x_251:
[----:B------:R-:W-:Y:S01]  /*0930*/  ISETP.GE.U32.AND P0, PT, R24, R3, PT ;  /* 0x000000031800720c */ /* 0x000fe20003f06070 */
[----:B------:R-:W-:-:S12]  /*0940*/  BSSY B0, `(.L_x_249) ;  /* 0x000000c000007945 */ /* 0x000fd80003800000 */
[----:B0-----:R-:W-:Y:S05]  /*0950*/  @P0 BRA `(.L_x_250) ;  /* 0x000000a000000947 */ /* 0x001fea0003800000 */
[C---:B------:R-:W-:Y:S01]  /*0960*/  IMAD R0, R3.reuse, 0x4, R23 ;  /* 0x0000000403007824 */ /* 0x040fe200078e0217 */
[----:B------:R-:W-:Y:S01]  /*0970*/  LDS R2, [R24.X4] ;  /* 0x0000000018027984 */ /* 0x000fe20000004800 */
[----:B------:R-:W-:-:S03]  /*0980*/  IMAD R4, R3, 0x4, R22 ;  /* 0x0000000403047824 */ /* 0x000fc600078e0216 */
[----:B------:R-:W0:Y:S02]  /*0990*/  LDS R5, [R0] ;  /* 0x0000000000057984 */ /* 0x000e240000000800 */
[----:B0-----:R-:W-:-:S05]  /*09a0*/  FADD.FTZ R5, R2, R5 ;  /* 0x0000000502057221 */ /* 0x001fca0000010000 */
[----:B------:R-:W-:Y:S04]  /*09b0*/  STS [R24.X4], R5 ;  /* 0x0000000518007388 */ /* 0x000fe80000004800 */
[----:B------:R-:W-:Y:S04]  /*09c0*/  LDS R7, [R4] ;  /* 0x0000000004077984 */ /* 0x000fe80000000800 */
[----:B------:R-:W0:Y:S02]  /*09d0*/  LDS R2, [R23+UR38] ;  /* 0x0000002617027984 */ /* 0x000e240008000800 */
[----:B0-----:R-:W-:-:S05]  /*09e0*/  FADD.FTZ R2, R2, R7 ;  /* 0x0000000702027221 */ /* 0x001fca0000010000 */
[----:B------:R0:W-:Y:S02]  /*09f0*/  STS [R23+UR38], R2 ;  /* 0x0000000217007988 */ /* 0x0001e40008000826 */
.L_x_250:
[----:B------:R-:W-:Y:S05]  /*0a00*/  BSYNC B0 ;  /* 0x0000000000007941 */ /* 0x000fea0003800000 */
.L_x_249:
[----:B------:R-:W-:Y:S01]  /*0a10*/  SHF.R.U32.HI R3, RZ, 0x1, R3 ;  /* 0x00000001ff037819 */ /* 0x000fe20000011603 */
[----:B------:R-:W-:Y:S03]  /*0a20*/  BAR.SYNC.DEFER_BLOCKING 0x0 ;  /* 0x0000000000007b1d */ /* 0x000fe60000010000 */
[----:B------:R-:W-:-:S13]  /*0a30*/  ISETP.NE.AND P0, PT, R3, RZ, PT ;  /* 0x000000ff0300720c */ /* 0x000fda0003f05270 */
[----:B------:R-:W-:Y:S05]  /*0a40*/  @P0 BRA `(.L_x_251) ;  /* 0xfffffee000000947 */ /* 0x000fea000383ffff */
.L_x_248:
[----:B------:R-:W-:-:S13]  /*0a50*/  ISETP.NE.AND P0, PT, R24, RZ, PT ;  /* 0x000000ff1800720c */ /* 0x000fda0003f05270 */
[----:B------:R-:W-:Y:S05]  /*0a60*/  @P0 EXIT ;  /* 0x000000000000094d */ /* 0x000fea0003800000 */
[----:B------:R-:W-:Y:S01]  /*0a70*/  IMAD.MOV.U32 R0, RZ, RZ, c[0x0][0x0] ;  /* 0x00000000ff007624 */ /* 0x000fe200078e00ff */
[----:B------:R-:W-:Y:S01]  /*0a80*/  LDS R7, [RZ] ;  /* 0x00000000ff077984 */ /* 0x000fe20000000800 */
[----:B------:R-:W-:Y:S01]  /*0a90*/  ULDC.S8 UR4, c[0x0][0x188] ;  /* 0x0000620000047ab9 */ /* 0x000fe20000000200 */
[----:B------:R-:W-:Y:S01]  /*0aa0*/  IMAD.MOV.U32 R3, RZ, RZ, c[0x0][0x16c] ;  /* 0x00005b00ff037624 */ /* 0x000fe200078e00ff */
[----:B------:R-:W-:Y:S01]  /*0ab0*/  ISETP.NE.AND P0, PT, RZ, UR4, PT ;  /* 0x00000004ff007c0c */ /* 0x000fe2000bf05270 */
[----:B------:R-:W-:Y:S01]  /*0ac0*/  IMAD.MOV.U32 R4, RZ, RZ, c[0x0][0x160] ;  /* 0x00005800ff047624 */ /* 0x000fe200078e00ff */
[----:B------:R-:W1:Y:S01]  /*0ad0*/  LDS R0, [R0.X4] ;  /* 0x0000000000007984 */ /* 0x000e620000004800 */
[----:B------:R-:W-:-:S10]  /*0ae0*/  IMAD.MOV.U32 R5, RZ, RZ, c[0x0][0x164] ;  /* 0x00005900ff057624 */ /* 0x000fd400078e00ff */
[----:B01----:R-:W0:Y:S01]  /*0af0*/  @P0 MUFU.RCP R2, R0 ;  /* 0x0000000000020308 */ /* 0x003e220000001000 */
[----:B------:R-:W-:Y:S01]  /*0b00*/  F2FP.BF16.PACK_AB R6, RZ, R0 ;  /* 0x00000000ff06723e */ /* 0x000fe200000010ff */
[----:B0-----:R-:W-:-:S05]  /*0b10*/  @P0 FMUL.FTZ R2, R7, R2 ;  /* 0x0000000207020220 */ /* 0x001fca0000410000 */
[----:B------:R-:W-:Y:S01]  /*0b20*/  @P0 F2FP.BF16.PACK_AB R8, RZ, R2 ;  /* 0x00000002ff08023e */ /* 0x000fe200000010ff */
[----:B------:R-:W-:-:S05]  /*0b30*/  IMAD.MOV.U32 R2, RZ, RZ, c[0x0][0x168] ;  /* 0x00005a00ff027624 */ /* 0x000fca00078e00ff */
[----:B------:R0:W-:Y:S04]  /*0b40*/  STG.E.U16 [R2.64], R6 ;  /* 0x0000000602007986 */ /* 0x0001e8000c101524 */
[----:B------:R0:W-:Y:S01]  /*0b50*/  @P0 STG.E.U16 [R4.64], R8 ;  /* 0x0000000804000986 */ /* 0x0001e2000c101524 */
[----:B------:R-:W-:Y:S05]  /*0b60*/  @P0 EXIT ;  /* 0x000000000000094d */ /* 0x000fea0003800000 */
[----:B------:R-:W-:-:S05]  /*0b70*/  F2FP.BF16.PACK_AB R7, RZ, R7 ;  /* 0x00000007ff07723e */ /* 0x000fca00000010ff */
[----:B------:R-:W-:Y:S01]  /*0b80*/  STG.E.U16 [R4.64], R7 ;  /* 0x0000000704007986 */ /* 0x000fe2000c101524 */
[----:B------:R-:W-:Y:S05]  /*0b90*/  EXIT ;  /* 0x000000000000794d */ /* 0x000fea0003800000 */
.L_x_252:
        /* <DEDUP_REMOVED lines=14> */
.L_x_9790:


//--------------------- .text._ZN2at6native39_GLOBAL__N__cee6930f_7_Loss_cu_5b0651e138nll_loss_forward_reduce_cuda_kernel_2dIN3c108BFloat16EfhEEvPT_S6_PKS5_PKT1_S8_bllll --------------------------
	.section	.text._ZN2at6native39_GLOBAL__N__cee6930f_7_Loss_cu_5b0651e138nll_loss_forward_reduce_cuda_kernel_2dIN3c108BFloat16EfhEEvPT_S6_PKS5_PKT1_S8_bllll,"ax",@progbits
	.sectioninfo	@"SHI_REGISTERS=28"
	.align	128
.text._ZN2at6native39_GLOBAL__N__cee6930f_7_Loss_cu_5b0651e138nll_loss_forward_reduce_cuda_kernel_2dIN3c108BFloat16EfhEEvPT_S6_PKS5_PKT1_S8_bllll:
        .type           _ZN2at6native39_GLOBAL__N__cee6930f_7_Loss_cu_5b0651e138nll_loss_forward_reduce_cuda_kernel_2dIN3c108BFloat16EfhEEvPT_S6_PKS5_PKT1_S8_bllll,@function
        .size           _ZN2at6native39_GLOBAL__N__cee6930f_7_Loss_cu_5b0651e138nll_loss_forward_reduce_cuda_kernel_2dIN3c108BFloat16EfhEEvPT_S6_PKS5_PKT1_S8_bllll,(.L_x_9791 - _ZN2at6native39_GLOBAL__N__cee6930f_7_Loss_cu_5b0651e138nll_loss_forward_reduce_cuda_kernel_2dIN3c108BFloat16EfhEEvPT_S6_PKS5_PKT1_S8_bllll)
        .other          _ZN2at6native39_GLOBAL__N__cee6930f_7_Loss_cu_5b0651e138nll_loss_forward_reduce_cuda_kernel_2dIN3c108BFloat16EfhEEvPT_S6_PKS5_PKT1_S8_bllll,@"STO_CUDA_ENTRY STV_DEFAULT"
_ZN2at6native39_GLOBAL__N__cee6930f_7_Loss_cu_5b0651e138nll_loss_forward_reduce_cuda_kernel_2dIN3c108BFloat16EfhEEvPT_S6_PKS5_PKT1_S8_bllll:
        /* <DEDUP_REMOVED lines=18> */
.L_x_259:
[----:B------:R-:W-:-:S04]  /*0120*/  IADD3 R24, P0, R22, c[0x0][0x178], RZ ;  /* 0x00005e0016187a10 */ /* 0x000fc80007f1e0ff */
[----:B------:R-:W-:-:S05]  /*0130*/  IADD3.X R25, R19, c[0x0][0x17c], RZ, P0, !PT ;  /* 0x00005f0013197a10 */ /* 0x000fca00007fe4ff */
[----:B------:R-:W2:Y:S01]  /*0140*/  LDG.E.U8 R24, [R24.64] ;  /* 0x0000002418187981 */ /* 0x000ea2000c1e1100 */
[----:B------:R-:W-:Y:S01]  /*0150*/  BSSY B7, `(.L_x_255) ;  /* 0x0000032000077945 */ /* 0x000fe20003800000 */
        /* <DEDUP_REMOVED lines=26> */
.L_x_258:
[----:B------:R-:W-:Y:S05]  /*0300*/  BSYNC B6 ;  /* 0x0000000000067941 */ /* 0x000fea0003800000 */
.L_x_257:
[----:B------:R-:W-:Y:S01]  /*0310*/  IMAD R19, R19, c[0x0][0x198], RZ ;  /* 0x0000660013137a24 */ /* 0x000fe200078e02ff */
[----:B------:R-:W0:Y:S01]  /*0320*/  LDS R7, [R16.X4] ;  /* 0x0000000010077984 */ /* 0x000e220000004800 */
[----:B------:R-:W-:Y:S02]  /*0330*/  IMAD.MOV.U32 R25, RZ, RZ, RZ ;  /* 0x000000ffff197224 */ /* 0x000fe400078e00ff */
[C---:B------:R-:W-:Y:S02]  /*0340*/  IMAD R19, R22.reuse, c[0x0][0x19c], R19 ;  /* 0x0000670016137a24 */ /* 0x040fe400078e0213 */
[----:B------:R-:W-:Y:S01]  /*0350*/  IMAD.WIDE.U32 R2, R22, c[0x0][0x198], R24 ;  /* 0x0000660016027a25 */ /* 0x000fe200078e0018 */
[----:B------:R-:W-:-:S03]  /*0360*/  LEA R24, P0, R24, c[0x0][0x180], 0x1 ;  /* 0x0000600018187a11 */ /* 0x000fc600078008ff */
[----:B------:R-:W-:Y:S01]  /*0370*/  IMAD.IADD R3, R3, 0x1, R19 ;  /* 0x0000000103037824 */ /* 0x000fe200078e0213 */
[----:B------:R-:W-:Y:S01]  /*0380*/  LEA R4, P1, R2, c[0x0][0x170], 0x1 ;  /* 0x00005c0002047a11 */ /* 0x000fe200078208ff */
[----:B------:R-:W-:-:S03]  /*0390*/  IMAD.X R25, RZ, RZ, c[0x0][0x184], P0 ;  /* 0x00006100ff197624 */ /* 0x000fc600000e06ff */
[----:B------:R-:W-:Y:S02]  /*03a0*/  LEA.HI.X R5, R2, c[0x0][0x174], R3, 0x1, P1 ;  /* 0x00005d0002057a11 */ /* 0x000fe400008f0c03 */
[----:B------:R-:W2:Y:S04]  /*03b0*/  LDG.E.U16 R24, [R24.64] ;  /* 0x0000002418187981 */ /* 0x000ea8000c1e1500 */
[----:B------:R-:W3:Y:S01]  /*03c0*/  LDG.E.U16 R4, [R4.64] ;  /* 0x0000002404047981 */ /* 0x000ee2000c1e1500 */
[----:B--2---:R-:W-:Y:S02]  /*03d0*/  PRMT R3, RZ, 0x5410, R24 ;  /* 0x00005410ff037816 */ /* 0x004fe40000000018 */
        /* <DEDUP_REMOVED lines=9> */
.L_x_256:
[----:B------:R-:W-:Y:S05]  /*0470*/  BSYNC B7 ;  /* 0x0000000000077941 */ /* 0x000fea0003800000 */
.L_x_255:
[----:B------:R-:W-:-:S04]  /*0480*/  IADD3 R22, R23, c[0x0][0x0], RZ ;  /* 0x0000000017167a10 */ /* 0x000fc80007ffe0ff */
[----:B------:R-:W-:Y:S01]  /*0490*/  ISETP.GE.U32.AND P0, PT, R22, c[0x0][0x190], PT ;  /* 0x0000640016007a0c */ /* 0x000fe20003f06070 */
[--C-:B------:R-:W-:Y:S01]  /*04a0*/  IMAD.MOV.U32 R23, RZ, RZ, R22.reuse ;  /* 0x000000ffff177224 */ /* 0x100fe200078e0016 */
[----:B------:R-:W-:-:S04]  /*04b0*/  SHF.R.S32.HI R19, RZ, 0x1f, R22 ;  /* 0x0000001fff137819 */ /* 0x000fc80000011416 */
[----:B------:R-:W-:-:S13]  /*04c0*/  ISETP.GE.AND.EX P0, PT, R19, c[0x0][0x194], PT, P0 ;  /* 0x0000650013007a0c */ /* 0x000fda0003f06300 */
[----:B------:R-:W-:Y:S05]  /*04d0*/  @!P0 BRA `(.L_x_259) ;  /* 0xfffffc4000008947 */ /* 0x000fea000383ffff */
[----:B------:R-:W-:Y:S05]  /*04e0*/  BRA `(.L_x_253) ;  /* 0x0000039000007947 */ /* 0x000fea0003800000 */
.L_x_254:
[----:B------:R-:W-:Y:S02]  /*04f0*/  IMAD.MOV.U32 R23, RZ, RZ, R16 ;  /* 0x000000ffff177224 */ /* 0x000fe400078e0010 */
.L_x_264:
        /* <DEDUP_REMOVED lines=30> */
.L_x_263:
[----:B------:R-:W-:Y:S05]  /*06e0*/  BSYNC B6 ;  /* 0x0000000000067941 */ /* 0x000fea0003800000 */
.L_x_262:
[----:B------:R-:W-:Y:S02]  /*06f0*/  IMAD R19, R19, c[0x0][0x198], RZ ;  /* 0x0000660013137a24 */ /* 0x000fe400078e02ff */
[----:B------:R-:W-:Y:S02]  /*0700*/  IMAD.MOV.U32 R25, RZ, RZ, RZ ;  /* 0x000000ffff197224 */ /* 0x000fe400078e00ff */
[C---:B------:R-:W-:Y:S02]  /*0710*/  IMAD R19, R22.reuse, c[0x0][0x19c], R19 ;  /* 0x0000670016137a24 */ /* 0x040fe400078e0213 */
[----:B------:R-:W-:-:S04]  /*0720*/  IMAD.WIDE.U32 R2, R22, c[0x0][0x198], R24 ;  /* 0x0000660016027a25 */ /* 0x000fc800078e0018 */
[----:B------:R-:W-:Y:S01]  /*0730*/  IMAD.IADD R3, R3, 0x1, R19 ;  /* 0x0000000103037824 */ /* 0x000fe200078e0213 */
[----:B------:R-:W-:-:S04]  /*0740*/  LEA R4, P0, R2, c[0x0][0x170], 0x1 ;  /* 0x00005c0002047a11 */ /* 0x000fc800078008ff */
[----:B------:R-:W-:Y:S02]  /*0750*/  LEA.HI.X R5, R2, c[0x0][0x174], R3, 0x1, P0 ;  /* 0x00005d0002057a11 */ /* 0x000fe400000f0c03 */
[----:B------:R-:W0:Y:S04]  /*0760*/  LDS R3, [R16.X4] ;  /* 0x0000000010037984 */ /* 0x000e280000004800 */
        /* <DEDUP_REMOVED lines=10> */
.L_x_261:
[----:B------:R-:W-:Y:S05]  /*0810*/  BSYNC B7 ;  /* 0x0000000000077941 */ /* 0x000fea0003800000 */
.L_x_260:
[----:B------:R-:W-:-:S04]  /*0820*/  IADD3 R22, R23, c[0x0][0x0], RZ ;  /* 0x0000000017167a10 */ /* 0x000fc80007ffe0ff */
[----:B------:R-:W-:Y:S01]  /*0830*/  ISETP.GE.U32.AND P0, PT, R22, c[0x0][0x190], PT ;  /* 0x0000640016007a0c */ /* 0x000fe20003f06070 */
[--C-:B------:R-:W-:Y:S01]  /*0840*/  IMAD.MOV.U32 R23, RZ, RZ, R22.reuse ;  /* 0x000000ffff177224 */ /* 0x100fe200078e0016 */
[----:B------:R-:W-:-:S04]  /*0850*/  SHF.R.S32.HI R19, RZ, 0x1f, R22 ;  /* 0x0000001fff137819 */ /* 0x000fc80000011416 */
[----:B------:R-:W-:-:S13]  /*0860*/  ISETP.GE.AND.EX P0, PT, R19, c[0x0][0x194], PT, P0 ;  /* 0x0000650013007a0c */ /* 0x000fda0003f06300 */
[----:B------:R-:W-:Y:S05]  /*0870*/  @!P0 BRA `(.L_x_264) ;  /* 0xfffffc8000008947 */ /* 0x000fea000383ffff */
.L_x_253:
[----:B0-----:R-:W-:Y:S01]  /*0880*/  WARPSYNC 0xffffffff ;  /* 0xffffffff00007948 */ /* 0x001fe20003800000 */
[----:B------:R-:W-:Y:S01]  /*0890*/  ULDC UR4, c[0x0][0x0] ;  /* 0x0000000000047ab9 */ /* 0x000fe20000000800 */
[----:B------:R-:W-:Y:S01]  /*08a0*/  BAR.SYNC.DEFER_BLOCKING 0x0 ;  /* 0x0000000000007b1d */ /* 0x000fe20000010000 */
[----:B------:R-:W-:-:S06]  /*08b0*/  USHF.R.U32.HI UR4, URZ, 0x1, UR4 ;  /* 0x000000013f047899 */ /* 0x000fcc0008011604 */
[----:B------:R-:W-:-:S13]  /*08c0*/  ISETP.NE.AND P0, PT, RZ, UR4, PT ;  /* 0x00000004ff007c0c */ /* 0x000fda000bf05270 */
[----:B------:R-:W-:Y:S05]  /*08d0*/  @!P0 BRA `(.L_x_265) ;  /* 0x0000013000008947 */ /* 0x000fea0003800000 */
[----:B------:R-:W-:-:S05]  /*08e0*/  IMAD.U32 R3, RZ, RZ, UR4 ;  /* 0x00000004ff037e24 */ /* 0x000fca000f8e00ff */
.L_x_268:
        /* <DEDUP_REMOVED lines=13> */
.L_x_267:
[----:B------:R-:W-:Y:S05]  /*09c0*/  BSYNC B0 ;  /* 0x0000000000007941 */ /* 0x000fea0003800000 */
.L_x_266:
[----:B------:R-:W-:Y:S01]  /*09d0*/  SHF.R.U32.HI R3, RZ, 0x1, R3 ;  /* 0x00000001ff037819 */ /* 0x000fe20000011603 */
[----:B------:R-:W-:Y:S03]  /*09e0*/  BAR.SYNC.DEFER_BLOCKING 0x0 ;  /* 0x0000000000007b1d */ /* 0x000fe60000010000 */
[----:B------:R-:W-:-:S13]  /*09f0*/  ISETP.NE.AND P0, PT, R3, RZ, PT ;  /* 0x000000ff0300720c */ /* 0x000fda0003f05270 */
[----:B------:R-:W-:Y:S05]  /*0a00*/  @P0 BRA `(.L_x_268) ;  /* 0xfffffee000000947 */ /* 0x000fea000383ffff */
.L_x_265:
        /* <DEDUP_REMOVED lines=21> */
.L_x_269:
        /* <DEDUP_REMOVED lines=10> */
.L_x_9791:


//--------------------- .text._ZN2at6native39_GLOBAL__N__cee6930f_7_Loss_cu_5b0651e138nll_loss_forward_reduce_cuda_kernel_2dIN3c104HalfEflEEvPT_S6_PKS5_PKT1_S8_bllll --------------------------
	.section	.text._ZN2at6native39_GLOBAL__N__cee6930f_7_Loss_cu_5b0651e138nll_loss_forward_reduce_cuda_kernel_2dIN3c104HalfEflEEvPT_S6_PKS5_PKT1_S8_bllll,"ax",@progbits
	.sectioninfo	@"SHI_REGISTERS=28"
	.align	128
.text._ZN2at6native39_GLOBAL__N__cee6930f_7_Loss_cu_5b0651e138nll_loss_forward_reduce_cuda_kernel_2dIN3c104HalfEflEEvPT_S6_PKS5_PKT1_S8_bllll:
        .type           _ZN2at6native39_GLOBAL__N__cee6930f_7_Loss_cu_5b0651e138nll_loss_forward_reduce_cuda_kernel_2dIN3c104HalfEflEEvPT_S6_PKS5_PKT1_S8_bllll,@function
        .size           _ZN2at6native39_GLOBAL__N__cee6930f_7_Loss_cu_5b0651e138nll_loss_forward_reduce_cuda_kernel_2dIN3c104HalfEflEEvPT_S6_PKS5_PKT1_S8_bllll,(.L_x_9792 - _ZN2at6native39_GLOBAL__N__cee6930f_7_Loss_cu_5b0651e138nll_loss_forward_reduce_cuda_kernel_2dIN3c104HalfEflEEvPT_S6_PKS5_PKT1_S8_bllll)
        .other          _ZN2at6native39_GLOBAL__N__cee6930f_7_Loss_cu_5b0651e138nll_loss_forward_reduce_cuda_kernel_2dIN3c104HalfEflEEvPT_S6_PKS5_PKT1_S8_bllll,@"STO_CUDA_ENTRY STV_DEFAULT"
_ZN2at6native39_GLOBAL__N__cee6930f_7_Loss_cu_5b0651e138nll_loss_forward_reduce_cuda_kernel_2dIN3c104HalfEflEEvPT_S6_PKS5_PKT1_S8_bllll:
        /* <DEDUP_REMOVED lines=18> */
.L_x_276:
        /* <DEDUP_REMOVED lines=33> */
.L_x_275:
[----:B------:R-:W-:Y:S05]  /*0330*/  BSYNC B6 ;  /* 0x0000000000067941 */ /* 0x000fea0003800000 */
.L_x_274:
[----:B------:R-:W-:Y:S01]  /*0340*/  IMAD R18, R18, c[0x0][0x198], RZ ;  /* 0x0000660012127a24 */ /* 0x000fe200078e02ff */
[----:B------:R-:W-:Y:S01]  /*0350*/  LEA R2, P0, R16, c[0x0][0x180], 0x1 ;  /* 0x0000600010027a11 */ /* 0x000fe200078008ff */
[C---:B------:R-:W-:Y:S01]  /*0360*/  IMAD.WIDE.U32 R4, R19.reuse, c[0x0][0x198], R16 ;  /* 0x0000660013047a25 */ /* 0x040fe200078e0010 */
[----:B------:R-:W0:Y:S03]  /*0370*/  LDS R9, [R24.X4] ;  /* 0x0000000018097984 */ /* 0x000e260000004800 */
[----:B------:R-:W-:Y:S01]  /*0380*/  IMAD R3, R19, c[0x0][0x19c], R18 ;  /* 0x0000670013037a24 */ /* 0x000fe200078e0212 */
[----:B------:R-:W-:-:S03]  /*0390*/  LEA R6, P1, R4, c[0x0][0x170], 0x1 ;  /* 0x00005c0004067a11 */ /* 0x000fc600078208ff */
[----:B------:R-:W-:Y:S01]  /*03a0*/  IMAD.IADD R5, R5, 0x1, R3 ;  /* 0x0000000105057824 */ /* 0x000fe200078e0203 */
[----:B------:R-:W-:-:S04]  /*03b0*/  LEA.HI.X R3, R16, c[0x0][0x184], R17, 0x1, P0 ;  /* 0x0000610010037a11 */ /* 0x000fc800000f0c11 */
[----:B------:R-:W-:Y:S01]  /*03c0*/  LEA.HI.X R7, R4, c[0x0][0x174], R5, 0x1, P1 ;  /* 0x00005d0004077a11 */ /* 0x000fe200008f0c05 */
[----:B------:R-:W2:Y:S04]  /*03d0*/  LDG.E.U16 R2, [R2.64] ;  /* 0x0000002402027981 */ /* 0x000ea8000c1e1500 */
[----:B------:R-:W3:Y:S01]  /*03e0*/  LDG.E.U16 R6, [R6.64] ;  /* 0x0000002406067981 */ /* 0x000ee2000c1e1500 */
[----:B--2---:R-:W-:Y:S02]  /*03f0*/  HADD2.F32 R5, -RZ, R2.H0_H0 ;  /* 0x20000002ff057230 */ /* 0x004fe40000004100 */
[----:B---3--:R-:W-:-:S05]  /*0400*/  HADD2.F32 R0, -RZ, R6.H0_H0 ;  /* 0x20000006ff007230 */ /* 0x008fca0000004100 */
[----:B------:R-:W-:-:S05]  /*0410*/  FMUL.FTZ R0, R0, R5 ;  /* 0x0000000500007220 */ /* 0x000fca0000410000 */
[----:B------:R-:W-:-:S05]  /*0420*/  F2FP.PACK_AB R0, RZ, R0 ;  /* 0x00000000ff00723e */ /* 0x000fca00000000ff */
[----:B------:R-:W-:-:S05]  /*0430*/  HADD2.F32 R0, -RZ, R0.H0_H0 ;  /* 0x20000000ff007230 */ /* 0x000fca0000004100 */
[----:B0-----:R-:W-:-:S05]  /*0440*/  FADD.FTZ R9, -R0, R9 ;  /* 0x0000000900097221 */ /* 0x001fca0000010100 */
[----:B------:R-:W-:Y:S04]  /*0450*/  STS [R24.X4], R9 ;  /* 0x0000000918007388 */ /* 0x000fe80000004800 */
[----:B------:R-:W0:Y:S02]  /*0460*/  LDS R0, [R23+UR38] ;  /* 0x0000002617007984 */ /* 0x000e240008000800 */
[----:B0-----:R-:W-:-:S05]  /*0470*/  FADD.FTZ R0, R5, R0 ;  /* 0x0000000005007221 */ /* 0x001fca0000010000 */
[----:B------:R0:W-:Y:S02]  /*0480*/  STS [R23+UR38], R0 ;  /* 0x0000000017007988 */ /* 0x0001e40008000826 */
.L_x_273:
[----:B------:R-:W-:Y:S05]  /*0490*/  BSYNC B7 ;  /* 0x0000000000077941 */ /* 0x000fea0003800000 */
.L_x_272:
[----:B------:R-:W-:-:S04]  /*04a0*/  IADD3 R19, R25, c[0x0][0x0], RZ ;  /* 0x0000000019137a10 */ /* 0x000fc80007ffe0ff */
[----:B------:R-:W-:Y:S01]  /*04b0*/  ISETP.GE.U32.AND P0, PT, R19, c[0x0][0x190], PT ;  /* 0x0000640013007a0c */ /* 0x000fe20003f06070 */
[--C-:B------:R-:W-:Y:S01]  /*04c0*/  IMAD.MOV.U32 R25, RZ, RZ, R19.reuse ;  /* 0x000000ffff197224 */ /* 0x100fe200078e0013 */
[----:B------:R-:W-:-:S04]  /*04d0*/  SHF.R.S32.HI R18, RZ, 0x1f, R19 ;  /* 0x0000001fff127819 */ /* 0x000fc80000011413 */
[----:B------:R-:W-:-:S13]  /*04e0*/  ISETP.GE.AND.EX P0, PT, R18, c[0x0][0x194], PT, P0 ;  /* 0x0000650012007a0c */ /* 0x000fda0003f06300 */
[----:B------:R-:W-:Y:S05]  /*04f0*/  @!P0 BRA `(.L_x_276) ;  /* 0xfffffc2000008947 */ /* 0x000fea000383ffff */
[----:B------:R-:W-:Y:S05]  /*0500*/  BRA `(.L_x_270) ;  /* 0x000003b000007947 */ /* 0x000fea0003800000 */
.L_x_271:
[----:B------:R-:W-:Y:S02]  /*0510*/  IMAD.MOV.U32 R25, RZ, RZ, R24 ;  /* 0x000000ffff197224 */ /* 0x000fe400078e0018 */
.L_x_281:
        /* <DEDUP_REMOVED lines=33> */
.L_x_280:
[----:B------:R-:W-:Y:S05]  /*0730*/  BSYNC B6 ;  /* 0x0000000000067941 */ /* 0x000fea0003800000 */
.L_x_279:
        /* <DEDUP_REMOVED lines=8> */
[----:B--2---:R-:W-:-:S05]  /*07c0*/  HADD2.F32 R0, -RZ, R2.H0_H0 ;  /* 0x20000002ff007230 */ /* 0x004fca0000004100 */
[----:B------:R-:W-:-:S05]  /*07d0*/  FADD.FTZ R0, R0, -RZ ;  /* 0x800000ff00007221 */ /* 0x000fca0000010000 */
[----:B------:R-:W-:-:S05]  /*07e0*/  F2FP.PACK_AB R0, RZ, R0 ;  /* 0x00000000ff00723e */ /* 0x000fca00000000ff */
[----:B------:R-:W-:-:S05]  /*07f0*/  HADD2.F32 R0, -RZ, R0.H0_H0 ;  /* 0x20000000ff007230 */ /* 0x000fca0000004100 */
[----:B0-----:R-:W-:-:S05]  /*0800*/  FADD.FTZ R5, -R0, R5 ;  /* 0x0000000500057221 */ /* 0x001fca0000010100 */
[----:B------:R-:W-:Y:S04]  /*0810*/  STS [R24.X4], R5 ;  /* 0x0000000518007388 */ /* 0x000fe80000004800 */
[----:B------:R-:W0:Y:S02]  /*0820*/  LDS R0, [R23+UR38] ;  /* 0x0000002617007984 */ /* 0x000e240008000800 */
[----:B0-----:R-:W-:-:S05]  /*0830*/  FADD.FTZ R0, R0, 1 ;  /* 0x3f80000000007421 */ /* 0x001fca0000010000 */
[----:B------:R0:W-:Y:S02]  /*0840*/  STS [R23+UR38], R0 ;  /* 0x0000000017007988 */ /* 0x0001e40008000826 */
.L_x_278:
[----:B------:R-:W-:Y:S05]  /*0850*/  BSYNC B7 ;  /* 0x0000000000077941 */ /* 0x000fea0003800000 */
.L_x_277:
[----:B------:R-:W-:-:S04]  /*0860*/  IADD3 R19, R25, c[0x0][0x0], RZ ;  /* 0x0000000019137a10 */ /* 0x000fc80007ffe0ff */
[----:B------:R-:W-:Y:S01]  /*0870*/  ISETP.GE.U32.AND P0, PT, R19, c[0x0][0x190], PT ;  /* 0x0000640013007a0c */ /* 0x000fe20003f06070 */
[--C-:B------:R-:W-:Y:S01]  /*0880*/  IMAD.MOV.U32 R25, RZ, RZ, R19.reuse ;  /* 0x000000ffff197224 */ /* 0x100fe200078e0013 */
[----:B------:R-:W-:-:S04]  /*0890*/  SHF.R.S32.HI R18, RZ, 0x1f, R19 ;  /* 0x0000001fff127819 */ /* 0x000fc80000011413 */
[----:B------:R-:W-:-:S13]  /*08a0*/  ISETP.GE.AND.EX P0, PT, R18, c[0x0][0x194], PT, P0 ;  /* 0x0000650012007a0c */ /* 0x000fda0003f06300 */
[----:B------:R-:W-:Y:S05]  /*08b0*/  @!P0 BRA `(.L_x_281) ;  /* 0xfffffc6000008947 */ /* 0x000fea000383ffff */
.L_x_270:
[----:B0-----:R-:W-:Y:S01]  /*08c0*/  WARPSYNC 0xffffffff ;  /* 0xffffffff00007948 */ /* 0x001fe20003800000 */
[----:B------:R-:W-:Y:S01]  /*08d0*/  ULDC UR4, c[0x0][0x0] ;  /* 0x0000000000047ab9 */ /* 0x000fe20000000800 */
[----:B------:R-:W-:Y:S01]  /*08e0*/  BAR.SYNC.DEFER_BLOCKING 0x0 ;  /* 0x0000000000007b1d */ /* 0x000fe20000010000 */
[----:B------:R-:W-:-:S06]  /*08f0*/  USHF.R.U32.HI UR4, URZ, 0x1, UR4 ;  /* 0x000000013f047899 */ /* 0x000fcc0008011604 */
[----:B------:R-:W-:-:S13]  /*0900*/  ISETP.NE.AND P0, PT, RZ, UR4, PT ;  /* 0x00000004ff007c0c */ /* 0x000fda000bf05270 */
[----:B------:R-:W-:Y:S05]  /*0910*/  @!P0 BRA `(.L_x_282) ;  /* 0x0000013000008947 */ /* 0x000fea0003800000 */
[----:B------:R-:W-:-:S05]  /*0920*/  IMAD.U32 R3, RZ, RZ, UR4 ;  /* 0x00000004ff037e24 */ /* 0x000fca000f8e00ff */
.L_x_285:
        /* <DEDUP_REMOVED lines=13> */
.L_x_284:
[----:B------:R-:W-:Y:S05]  /*0a00*/  BSYNC B0 ;  /* 0x0000000000007941 */ /* 0x000fea0003800000 */
.L_x_283:
[----:B------:R-:W-:Y:S01]  /*0a10*/  SHF.R.U32.HI R3, RZ, 0x1, R3 ;  /* 0x00000001ff037819 */ /* 0x000fe20000011603 */
[----:B------:R-:W-:Y:S03]  /*0a20*/  BAR.SYNC.DEFER_BLOCKING 0x0 ;  /* 0x0000000000007b1d */ /* 0x000fe60000010000 */
[----:B------:R-:W-:-:S13]  /*0a30*/  ISETP.NE.AND P0, PT, R3, RZ, PT ;  /* 0x000000ff0300720c */ /* 0x000fda0003f05270 */
[----:B------:R-:W-:Y:S05]  /*0a40*/  @P0 BRA `(.L_x_285) ;  /* 0xfffffee000000947 */ /* 0x000fea000383ffff */
.L_x_282:
        /* <DEDUP_REMOVED lines=11> */
[----:B------:R-:W-:Y:S01]  /*0b00*/  F2FP.PACK_AB R6, RZ, R0 ;  /* 0x00000000ff06723e */ /* 0x000fe200000000ff */
[----:B0-----:R-:W-:-:S05]  /*0b10*/  @P0 FMUL.FTZ R2, R7, R2 ;  /* 0x0000000207020220 */ /* 0x001fca0000410000 */
[----:B------:R-:W-:Y:S01]  /*0b20*/  @P0 F2FP.PACK_AB R8, RZ, R2 ;  /* 0x00000002ff08023e */ /* 0x000fe200000000ff */
[----:B------:R-:W-:-:S05]  /*0b30*/  IMAD.MOV.U32 R2, RZ, RZ, c[0x0][0x168] ;  /* 0x00005a00ff027624 */ /* 0x000fca00078e00ff */
[----:B------:R0:W-:Y:S04]  /*0b40*/  STG.E.U16 [R2.64], R6 ;  /* 0x0000000602007986 */ /* 0x0001e8000c101524 */
[----:B------:R0:W-:Y:S01]  /*0b50*/  @P0 STG.E.U16 [R4.64], R8 ;  /* 0x0000000804000986 */ /* 0x0001e2000c101524 */
[----:B------:R-:W-:Y:S05]  /*0b60*/  @P0 EXIT ;  /* 0x000000000000094d */ /* 0x000fea0003800000 */
[----:B------:R-:W-:-:S05]  /*0b70*/  F2FP.PACK_AB R7, RZ, R7 ;  /* 0x00000007ff07723e */ /* 0x000fca00000000ff */
[----:B------:R-:W-:Y:S01]  /*0b80*/  STG.E.U16 [R4.64], R7 ;  /* 0x0000000704007986 */ /* 0x000fe2000c101524 */
[----:B------:R-:W-:Y:S05]  /*0b90*/  EXIT ;  /* 0x000000000000794d */ /* 0x000fea0003800000 */
.L_x_286:
        /* <DEDUP_REMOVED lines=14> */
.L_x_9792:


//--------------------- .text._ZN2at6native39_GLOBAL__N__cee6930f_7_Loss_cu_5b0651e138nll_loss_forward_reduce_cuda_kernel_2dIN3c104HalfEfhEEvPT_S6_PKS5_PKT1_S8_bllll --------------------------
	.section	.text._ZN2at6native39_GLOBAL__N__cee6930f_7_Loss_cu_5b0651e138nll_loss_forward_reduce_cuda_kernel_2dIN3c104HalfEfhEEvPT_S6_PKS5_PKT1_S8_bllll,"ax",@progbits
	.sectioninfo	@"SHI_REGISTERS=28"
	.align	128
.text._ZN2at6native39_GLOBAL__N__cee6930f_7_Loss_cu_5b0651e138nll_loss_forward_reduce_cuda_kernel_2dIN3c104HalfEfhEEvPT_S6_PKS5_PKT1_S8_bllll:
        .type           _ZN2at6native39_GLOBAL__N__cee6930f_7_Loss_cu_5b0651e138nll_loss_forward_reduce_cuda_kernel_2dIN3c104HalfEfhEEvPT_S6_PKS5_PKT1_S8_bllll,@function
        .size           _ZN2at6native39_GLOBAL__N__cee6930f_7_Loss_cu_5b0651e138nll_loss_forward_reduce_cuda_kernel_2dIN3c104HalfEfhEEvPT_S6_PKS5_PKT1_S8_bllll,(.L_x_9793 - _ZN2at6native39_GLOBAL__N__cee6930f_7_Loss_cu_5b0651e138nll_loss_forward_reduce_cuda_kernel_2dIN3c104HalfEfhEEvPT_S6_PKS5_PKT1_S8_bllll)
        .other          _ZN2at6native39_GLOBAL__N__cee6930f_7_Loss_cu_5b0651e138nll_loss_forward_reduce_cuda_kernel_2dIN3c104HalfEfhEEvPT_S6_PKS5_PKT1_S8_bllll,@"STO_CUDA_ENTRY STV_DEFAULT"
_ZN2at6native39_GLOBAL__N__cee6930f_7_Loss_cu_5b0651e138nll_loss_forward_reduce_cuda_kernel_2dIN3c104HalfEfhEEvPT_S6_PKS5_PKT1_S8_bllll:
        /* <DEDUP_REMOVED lines=18> */
.L_x_293:
        /* <DEDUP_REMOVED lines=30> */
.L_x_292:
[----:B------:R-:W-:Y:S05]  /*0300*/  BSYNC B6 ;  /* 0x0000000000067941 */ /* 0x000fea0003800000 */
.L_x_291:
        /* <DEDUP_REMOVED lines=22> */
.L_x_290:
[----:B------:R-:W-:Y:S05]  /*0470*/  BSYNC B7 ;  /* 0x0000000000077941 */ /* 0x000fea0003800000 */
.L_x_289:
[----:B------:R-:W-:-:S04]  /*0480*/  IADD3 R22, R23, c[0x0][0x0], RZ ;  /* 0x0000000017167a10 */ /* 0x000fc80007ffe0ff */
[----:B------:R-:W-:Y:S01]  /*0490*/  ISETP.GE.U32.AND P0, PT, R22, c[0x0][0x190], PT ;  /* 0x0000640016007a0c */ /* 0x000fe20003f06070 */
[--C-:B------:R-:W-:Y:S01]  /*04a0*/  IMAD.MOV.U32 R23, RZ, RZ, R22.reuse ;  /* 0x000000ffff177224 */ /* 0x100fe200078e0016 */
[----:B------:R-:W-:-:S04]  /*04b0*/  SHF.R.S32.HI R19, RZ, 0x1f, R22 ;  /* 0x0000001fff137819 */ /* 0x000fc80000011416 */
[----:B------:R-:W-:-:S13]  /*04c0*/  ISETP.GE.AND.EX P0, PT, R19, c[0x0][0x194], PT, P0 ;  /* 0x0000650013007a0c */ /* 0x000fda0003f06300 */
[----:B------:R-:W-:Y:S05]  /*04d0*/  @!P0 BRA `(.L_x_293) ;  /* 0xfffffc4000008947 */ /* 0x000fea000383ffff */
[----:B------:R-:W-:Y:S05]  /*04e0*/  BRA `(.L_x_287) ;  /* 0x0000039000007947 */ /* 0x000fea0003800000 */
.L_x_288:
[----:B------:R-:W-:Y:S02]  /*04f0*/  IMAD.MOV.U32 R23, RZ, RZ, R16 ;  /* 0x000000ffff177224 */ /* 0x000fe400078e0010 */
.L_x_298:
        /* <DEDUP_REMOVED lines=30> */
.L_x_297:
[----:B------:R-:W-:Y:S05]  /*06e0*/  BSYNC B6 ;  /* 0x0000000000067941 */ /* 0x000fea0003800000 */
.L_x_296:
        /* <DEDUP_REMOVED lines=18> */
.L_x_295:
[----:B------:R-:W-:Y:S05]  /*0810*/  BSYNC B7 ;  /* 0x0000000000077941 */ /* 0x000fea0003800000 */
.L_x_294:
[----:B------:R-:W-:-:S04]  /*0820*/  IADD3 R22, R23, c[0x0][0x0], RZ ;  /* 0x0000000017167a10 */ /* 0x000fc80007ffe0ff */
[----:B------:R-:W-:Y:S01]  /*0830*/  ISETP.GE.U32.AND P0, PT, R22, c[0x0][0x190], PT ;  /* 0x0000640016007a0c */ /* 0x000fe20003f06070 */
[--C-:B------:R-:W-:Y:S01]  /*0840*/  IMAD.MOV.U32 R23, RZ, RZ, R22.reuse ;  /* 0x000000ffff177224 */ /* 0x100fe200078e0016 */
[----:B------:R-:W-:-:S04]  /*0850*/  SHF.R.S32.HI R19, RZ, 0x1f, R22 ;  /* 0x0000001fff137819 */ /* 0x000fc80000011416 */
[----:B------:R-:W-:-:S13]  /*0860*/  ISETP.GE.AND.EX P0, PT, R19, c[0x0][0x194], PT, P0 ;  /* 0x0000650013007a0c */ /* 0x000fda0003f06300 */
[----:B------:R-:W-:Y:S05]  /*0870*/  @!P0 BRA `(.L_x_298) ;  /* 0xfffffc8000008947 */ /* 0x000fea000383ffff */
.L_x_287:
[----:B0-----:R-:W-:Y:S01]  /*0880*/  WARPSYNC 0xffffffff ;  /* 0xffffffff00007948 */ /* 0x001fe20003800000 */
[----:B------:R-:W-:Y:S01]  /*0890*/  ULDC UR4, c[0x0][0x0] ;  /* 0x0000000000047ab9 */ /* 0x000fe20000000800 */
[----:B------:R-:W-:Y:S01]  /*08a0*/  BAR.SYNC.DEFER_BLOCKING 0x0 ;  /* 0x0000000000007b1d */ /* 0x000fe20000010000 */
[----:B------:R-:W-:-:S06]  /*08b0*/  USHF.R.U32.HI UR4, URZ, 0x1, UR4 ;  /* 0x000000013f047899 */ /* 0x000fcc0008011604 */
[----:B------:R-:W-:-:S13]  /*08c0*/  ISETP.NE.AND P0, PT, RZ, UR4, PT ;  /* 0x00000004ff007c0c */ /* 0x000fda000bf05270 */
[----:B------:R-:W-:Y:S05]  /*08d0*/  @!P0 BRA `(.L_x_299) ;  /* 0x0000013000008947 */ /* 0x000fea0003800000 */
[----:B------:R-:W-:-:S05]  /*08e0*/  IMAD.U32 R3, RZ, RZ, UR4 ;  /* 0x00000004ff037e24 */ /* 0x000fca000f8e00ff */
.L_x_302:
        /* <DEDUP_REMOVED lines=13> */
.L_x_301:
[----:B------:R-:W-:Y:S05]  /*09c0*/  BSYNC B0 ;  /* 0x0000000000007941 */ /* 0x000fea0003800000 */
.L_x_300:
[----:B------:R-:W-:Y:S01]  /*09d0*/  SHF.R.U32.HI R3, RZ, 0x1, R3 ;  /* 0x00000001ff037819 */ /* 0x000fe20000011603 */
[----:B------:R-:W-:Y:S03]  /*09e0*/  BAR.SYNC.DEFER_BLOCKING 0x0 ;  /* 0x0000000000007b1d */ /* 0x000fe60000010000 */
[----:B------:R-:W-:-:S13]  /*09f0*/  ISETP.NE.AND P0, PT, R3, RZ, PT ;  /* 0x000000ff0300720c */ /* 0x000fda0003f05270 */
[----:B------:R-:W-:Y:S05]  /*0a00*/  @P0 BRA `(.L_x_302) ;  /* 0xfffffee000000947 */ /* 0x000fea000383ffff */
.L_x_299:
        /* <DEDUP_REMOVED lines=21> */
.L_x_303:
        /* <DEDUP_REMOVED lines=10> */
.L_x_9793:


//--------------------- .text._ZN2at6native39_GLOBAL__N__cee6930f_7_Loss_cu_5b0651e138nll_loss_forward_reduce_cuda_kernel_2dIfflEEvPT_S4_PKS3_PKT1_S6_bllll --------------------------
	.section	.text._ZN2at6native39_GLOBAL__N__cee6930f_7_Loss_cu_5b0651e138nll_loss_forward_reduce_cuda_kernel_2dIfflEEvPT_S4_PKS3_PKT1_S6_bllll,"ax",@progbits
	.sectioninfo	@"SHI_REGISTERS=28"
	.align	128
.text._ZN2at6native39_GLOBAL__N__cee6930f_7_Loss_cu_5b0651e138nll_loss_forward_reduce_cuda_kernel_2dIfflEEvPT_S4_PKS3_PKT1_S6_bllll:
        .type           _ZN2at6native39_GLOBAL__N__cee6930f_7_Loss_cu_5b0651e138nll_loss_forward_reduce_cuda_kernel_2dIfflEEvPT_S4_PKS3_PKT1_S6_bllll,@function
        .size           _ZN2at6native39_GLOBAL__N__cee6930f_7_Loss_cu_5b0651e138nll_loss_forward_reduce_cuda_kernel_2dIfflEEvPT_S4_PKS3_PKT1_S6_bllll,(.L_x_9794 - _ZN2at6native39_GLOBAL__N__cee6930f_7_Loss_cu_5b0651e138nll_loss_forward_reduce_cuda_kernel_2dIfflEEvPT_S4_PKS3_PKT1_S6_bllll)
        .other          _ZN2at6native39_GLOBAL__N__cee6930f_7_Loss_cu_5b0651e138nll_loss_forward_reduce_cuda_kernel_2dIfflEEvPT_S4_PKS3_PKT1_S6_bllll,@"STO_CUDA_ENTRY STV_DEFAULT"
_ZN2at6native39_GLOBAL__N__cee6930f_7_Loss_cu_5b0651e138nll_loss_forward_reduce_cuda_kernel_2dIfflEEvPT_S4_PKS3_PKT1_S6_bllll:
        /* <DEDUP_REMOVED lines=18> */
.L_x_310:
        /* <DEDUP_REMOVED lines=33> */
.L_x_309:
[----:B------:R-:W-:Y:S05]  /*0330*/  BSYNC B6 ;  /* 0x0000000000067941 */ /* 0x000fea0003800000 */
.L_x_308:
[----:B------:R-:W-:Y:S01]  /*0340*/  IMAD R18, R18, c[0x0][0x198], RZ ;  /* 0x0000660012127a24 */ /* 0x000fe200078e02ff */
[C---:B------:R-:W-:Y:S01]  /*0350*/  LEA R6, P0, R16.reuse, c[0x0][0x180], 0x2 ;  /* 0x0000600010067a11 */ /* 0x040fe200078010ff */
[C---:B------:R-:W-:Y:S01]  /*0360*/  IMAD.WIDE.U32 R2, R19.reuse, c[0x0][0x198], R16 ;  /* 0x0000660013027a25 */ /* 0x040fe200078e0010 */
[----:B------:R-:W0:Y:S02]  /*0370*/  LDS R0, [R24.X4] ;  /* 0x0000000018007984 */ /* 0x000e240000004800 */
[----:B------:R-:W-:Y:S01]  /*0380*/  LEA.HI.X R7, R16, c[0x0][0x184], R17, 0x2, P0 ;  /* 0x0000610010077a11 */ /* 0x000fe200000f1411 */
[----:B------:R-:W-:Y:S01]  /*0390*/  IMAD R5, R19, c[0x0][0x19c], R18 ;  /* 0x0000670013057a24 */ /* 0x000fe200078e0212 */
[----:B------:R-:W-:-:S03]  /*03a0*/  LEA R4, P1, R2, c[0x0][0x170], 0x2 ;  /* 0x00005c0002047a11 */ /* 0x000fc600078210ff */
[----:B------:R-:W-:Y:S01]  /*03b0*/  IMAD.IADD R3, R3, 0x1, R5 ;  /* 0x0000000103037824 */ /* 0x000fe200078e0205 */
[----:B------:R-:W0:Y:S04]  /*03c0*/  LDG.E R7, [R6.64] ;  /* 0x0000002406077981 */ /* 0x000e28000c1e1900 */
[----:B------:R-:W-:-:S05]  /*03d0*/  LEA.HI.X R5, R2, c[0x0][0x174], R3, 0x2, P1 ;  /* 0x00005d0002057a11 */ /* 0x000fca00008f1403 */
[----:B------:R-:W0:Y:S02]  /*03e0*/  LDG.E R4, [R4.64] ;  /* 0x0000002404047981 */ /* 0x000e24000c1e1900 */
[----:B0-----:R-:W-:-:S05]  /*03f0*/  FFMA.FTZ R3, R4, -R7, R0 ;  /* 0x8000000704037223 */ /* 0x001fca0000010000 */
[----:B------:R-:W-:Y:S04]  /*0400*/  STS [R24.X4], R3 ;  /* 0x0000000318007388 */ /* 0x000fe80000004800 */
[----:B------:R-:W0:Y:S02]  /*0410*/  LDS R0, [R23+UR38] ;  /* 0x0000002617007984 */ /* 0x000e240008000800 */
[----:B0-----:R-:W-:-:S05]  /*0420*/  FADD.FTZ R0, R7, R0 ;  /* 0x0000000007007221 */ /* 0x001fca0000010000 */
[----:B------:R0:W-:Y:S02]  /*0430*/  STS [R23+UR38], R0 ;  /* 0x0000000017007988 */ /* 0x0001e40008000826 */
.L_x_307:
[----:B------:R-:W-:Y:S05]  /*0440*/  BSYNC B7 ;  /* 0x0000000000077941 */ /* 0x000fea0003800000 */
.L_x_306:
[----:B------:R-:W-:-:S04]  /*0450*/  IADD3 R19, R25, c[0x0][0x0], RZ ;  /* 0x0000000019137a10 */ /* 0x000fc80007ffe0ff */
[----:B------:R-:W-:Y:S01]  /*0460*/  ISETP.GE.U32.AND P0, PT, R19, c[0x0][0x190], PT ;  /* 0x0000640013007a0c */ /* 0x000fe20003f06070 */
[--C-:B------:R-:W-:Y:S01]  /*0470*/  IMAD.MOV.U32 R25, RZ, RZ, R19.reuse ;  /* 0x000000ffff197224 */ /* 0x100fe200078e0013 */
[----:B------:R-:W-:-:S04]  /*0480*/  SHF.R.S32.HI R18, RZ, 0x1f, R19 ;  /* 0x0000001fff127819 */ /* 0x000fc80000011413 */
[----:B------:R-:W-:-:S13]  /*0490*/  ISETP.GE.AND.EX P0, PT, R18, c[0x0][0x194], PT, P0 ;  /* 0x0000650012007a0c */ /* 0x000fda0003f06300 */
[----:B------:R-:W-:Y:S05]  /*04a0*/  @!P0 BRA `(.L_x_310) ;  /* 0xfffffc7000008947 */ /* 0x000fea000383ffff */
[----:B------:R-:W-:Y:S05]  /*04b0*/  BRA `(.L_x_304) ;  /* 0x0000037000007947 */ /* 0x000fea0003800000 */
.L_x_305:
[----:B------:R-:W-:Y:S02]  /*04c0*/  IMAD.MOV.U32 R25, RZ, RZ, R24 ;  /* 0x000000ffff197224 */ /* 0x000fe400078e0018 */
.L_x_315:
        /* <DEDUP_REMOVED lines=33> */
.L_x_314:
[----:B------:R-:W-:Y:S05]  /*06e0*/  BSYNC B6 ;  /* 0x0000000000067941 */ /* 0x000fea0003800000 */
.L_x_313:
[----:B------:R-:W-:Y:S01]  /*06f0*/  IMAD R18, R18, c[0x0][0x198], RZ ;  /* 0x0000660012127a24 */ /* 0x000fe200078e02ff */
[----:B------:R-:W0:Y:S01]  /*0700*/  LDS R0, [R24.X4] ;  /* 0x0000000018007984 */ /* 0x000e220000004800 */
[----:B------:R-:W-:-:S04]  /*0710*/  IMAD.WIDE.U32 R16, R19, c[0x0][0x198], R16 ;  /* 0x0000660013107a25 */ /* 0x000fc800078e0010 */
[----:B------:R-:W-:Y:S01]  /*0720*/  IMAD R3, R19, c[0x0][0x19c], R18 ;  /* 0x0000670013037a24 */ /* 0x000fe200078e0212 */
[----:B------:R-:W-:-:S03]  /*0730*/  LEA R2, P0, R16, c[0x0][0x170], 0x2 ;  /* 0x00005c0010027a11 */ /* 0x000fc600078010ff */
[----:B------:R-:W-:-:S05]  /*0740*/  IMAD.IADD R3, R17, 0x1, R3 ;  /* 0x0000000111037824 */ /* 0x000fca00078e0203 */
[----:B------:R-:W-:-:S06]  /*0750*/  LEA.HI.X R3, R16, c[0x0][0x174], R3, 0x2, P0 ;  /* 0x00005d0010037a11 */ /* 0x000fcc00000f1403 */
[----:B------:R-:W0:Y:S02]  /*0760*/  LDG.E R3, [R2.64] ;  /* 0x0000002402037981 */ /* 0x000e24000c1e1900 */
[----:B0-----:R-:W-:-:S05]  /*0770*/  FADD.FTZ R5, R0, -R3 ;  /* 0x8000000300057221 */ /* 0x001fca0000010000 */
[----:B------:R-:W-:Y:S04]  /*0780*/  STS [R24.X4], R5 ;  /* 0x0000000518007388 */ /* 0x000fe80000004800 */
[----:B------:R-:W0:Y:S02]  /*0790*/  LDS R0, [R23+UR38] ;  /* 0x0000002617007984 */ /* 0x000e240008000800 */
[----:B0-----:R-:W-:-:S05]  /*07a0*/  FADD.FTZ R0, R0, 1 ;  /* 0x3f80000000007421 */ /* 0x001fca0000010000 */
[----:B------:R0:W-:Y:S02]  /*07b0*/  STS [R23+UR38], R0 ;  /* 0x0000000017007988 */ /* 0x0001e40008000826 */
.L_x_312:
[----:B------:R-:W-:Y:S05]  /*07c0*/  BSYNC B7 ;  /* 0x0000000000077941 */ /* 0x000fea0003800000 */
.L_x_311:
[----:B------:R-:W-:-:S04]  /*07d0*/  IADD3 R19, R25, c[0x0][0x0], RZ ;  /* 0x0000000019137a10 */ /* 0x000fc80007ffe0ff */
[----:B------:R-:W-:Y:S01]  /*07e0*/  ISETP.GE.U32.AND P0, PT, R19, c[0x0][0x190], PT ;  /* 0x0000640013007a0c */ /* 0x000fe20003f06070 */
[--C-:B------:R-:W-:Y:S01]  /*07f0*/  IMAD.MOV.U32 R25, RZ, RZ, R19.reuse ;  /* 0x000000ffff197224 */ /* 0x100fe200078e0013 */
[----:B------:R-:W-:-:S04]  /*0800*/  SHF.R.S32.HI R18, RZ, 0x1f, R19 ;  /* 0x0000001fff127819 */ /* 0x000fc80000011413 */
[----:B------:R-:W-:-:S13]  /*0810*/  ISETP.GE.AND.EX P0, PT, R18, c[0x0][0x194], PT, P0 ;  /* 0x0000650012007a0c */ /* 0x000fda0003f06300 */
[----:B------:R-:W-:Y:S05]  /*0820*/  @!P0 BRA `(.L_x_315) ;  /* 0xfffffca000008947 */ /* 0x000fea000383ffff */
.L_x_304:
[----:B0-----:R-:W-:Y:S01]  /*0830*/  WARPSYNC 0xffffffff ;  /* 0xffffffff00007948 */ /* 0x001fe20003800000 */
[----:B------:R-:W-:Y:S01]  /*0840*/  ULDC UR4, c[0x0][0x0] ;  /* 0x0000000000047ab9 */ /* 0x000fe20000000800 */
[----:B------:R-:W-:Y:S01]  /*0850*/  BAR.SYNC.DEFER_BLOCKING 0x0 ;  /* 0x0000000000007b1d */ /* 0x000fe20000010000 */
[----:B------:R-:W-:-:S06]  /*0860*/  USHF.R.U32.HI UR4, URZ, 0x1, UR4 ;  /* 0x000000013f047899 */ /* 0x000fcc0008011604 */
[----:B------:R-:W-:-:S13]  /*0870*/  ISETP.NE.AND P0, PT, RZ, UR4, PT ;  /* 0x00000004ff007c0c */ /* 0x000fda000bf05270 */
[----:B------:R-:W-:Y:S05]  /*0880*/  @!P0 BRA `(.L_x_316) ;  /* 0x0000013000008947 */ /* 0x000fea0003800000 */
[----:B------:R-:W-:-:S05]  /*0890*/  IMAD.U32 R3, RZ, RZ, UR4 ;  /* 0x00000004ff037e24 */ /* 0x000fca000f8e00ff */
.L_x_319:
        /* <DEDUP_REMOVED lines=13> */
.L_x_318:
[----:B------:R-:W-:Y:S05]  /*0970*/  BSYNC B0 ;  /* 0x0000000000007941 */ /* 0x000fea0003800000 */
.L_x_317:
[----:B------:R-:W-:Y:S01]  /*0980*/  SHF.R.U32.HI R3, RZ, 0x1, R3 ;  /* 0x00000001ff037819 */ /* 0x000fe20000011603 */
[----:B------:R-:W-:Y:S03]  /*0990*/  BAR.SYNC.DEFER_BLOCKING 0x0 ;  /* 0x0000000000007b1d */ /* 0x000fe60000010000 */
[----:B------:R-:W-:-:S13]  /*09a0*/  ISETP.NE.AND P0, PT, R3, RZ, PT ;  /* 0x000000ff0300720c */ /* 0x000fda0003f05270 */
[----:B------:R-:W-:Y:S05]  /*09b0*/  @P0 BRA `(.L_x_319) ;  /* 0xfffffee000000947 */ /* 0x000fea000383ffff */
.L_x_316:
[----:B------:R-:W-:-:S13]  /*09c0*/  ISETP.NE.AND P0, PT, R24, RZ, PT ;  /* 0x000000ff1800720c */ /* 0x000fda0003f05270 */
[----:B------:R-:W-:Y:S05]  /*09d0*/  @P0 EXIT ;  /* 0x000000000000094d */ /* 0x000fea0003800000 */
[----:B------:R-:W-:Y:S01]  /*09e0*/  IMAD.MOV.U32 R7, RZ, RZ, c[0x0][0x0] ;  /* 0x00000000ff077624 */ /* 0x000fe200078e00ff */
[----:B------:R-:W-:Y:S01]  /*09f0*/  LDS R9, [RZ] ;  /* 0x00000000ff097984 */ /* 0x000fe20000000800 */
[----:B------:R-:W-:Y:S01]  /*0a00*/  ULDC.S8 UR4, c[0x0][0x188] ;  /* 0x0000620000047ab9 */ /* 0x000fe20000000200 */
[----:B0-----:R-:W-:Y:S01]  /*0a10*/  IMAD.MOV.U32 R2, RZ, RZ, c[0x0][0x168] ;  /* 0x00005a00ff027624 */ /* 0x001fe200078e00ff */
[----:B------:R-:W-:Y:S01]  /*0a20*/  ISETP.NE.AND P0, PT, RZ, UR4, PT ;  /* 0x00000004ff007c0c */ /* 0x000fe2000bf05270 */
[----:B------:R-:W-:Y:S01]  /*0a30*/  IMAD.MOV.U32 R3, RZ, RZ, c[0x0][0x16c] ;  /* 0x00005b00ff037624 */ /* 0x000fe200078e00ff */
[----:B------:R-:W0:Y:S01]  /*0a40*/  LDS R7, [R7.X4] ;  /* 0x0000000007077984 */ /* 0x000e220000004800 */
[----:B------:R-:W-:Y:S02]  /*0a50*/  IMAD.MOV.U32 R4, RZ, RZ, c[0x0][0x160] ;  /* 0x00005800ff047624 */ /* 0x000fe400078e00ff */
[----:B------:R-:W-:-:S08]  /*0a60*/  IMAD.MOV.U32 R5, RZ, RZ, c[0x0][0x164] ;  /* 0x00005900ff057624 */ /* 0x000fd000078e00ff */
[----:B0-----:R-:W0:Y:S01]  /*0a70*/  @P0 MUFU.RCP R0, R7 ;  /* 0x0000000700000308 */ /* 0x001e220000001000 */
[----:B------:R1:W-:Y:S01]  /*0a80*/  STG.E [R2.64], R7 ;  /* 0x0000000702007986 */ /* 0x0003e2000c101924 */
[----:B0-----:R-:W-:-:S05]  /*0a90*/  @P0 FMUL.FTZ R11, R9, R0 ;  /* 0x00000000090b0220 */ /* 0x001fca0000410000 */
[----:B------:R1:W-:Y:S01]  /*0aa0*/  @P0 STG.E [R4.64], R11 ;  /* 0x0000000b04000986 */ /* 0x0003e2000c101924 */
[----:B------:R-:W-:Y:S05]  /*0ab0*/  @P0 EXIT ;  /* 0x000000000000094d */ /* 0x000fea0003800000 */
[----:B------:R-:W-:Y:S01]  /*0ac0*/  STG.E [R4.64], R9 ;  /* 0x0000000904007986 */ /* 0x000fe2000c101924 */
[----:B------:R-:W-:Y:S05]  /*0ad0*/  EXIT ;  /* 0x000000000000794d */ /* 0x000fea0003800000 */
.L_x_320:
        /* <DEDUP_REMOVED lines=10> */
.L_x_9794:


//--------------------- .text._ZN2at6native39_GLOBAL__N__cee6930f_7_Loss_cu_5b0651e138nll_loss_forward_reduce_cuda_kernel_2dIffhEEvPT_S4_PKS3_PKT1_S6_bllll --------------------------
	.section	.text._ZN2at6native39_GLOBAL__N__cee6930f_7_Loss_cu_5b0651e138nll_loss_forward_reduce_cuda_kernel_2dIffhEEvPT_S4_PKS3_PKT1_S6_bllll,"ax",@progbits
	.sectioninfo	@"SHI_REGISTERS=28"
	.align	128
.text._ZN2at6native39_GLOBAL__N__cee6930f_7_Loss_cu_5b0651e138nll_loss_forward_reduce_cuda_kernel_2dIffhEEvPT_S4_PKS3_PKT1_S6_bllll:
        .type           _ZN2at6native39_GLOBAL__N__cee6930f_7_Loss_cu_5b0651e138nll_loss_forward_reduce_cuda_kernel_2dIffhEEvPT_S4_PKS3_PKT1_S6_bllll,@function
        .size           _ZN2at6native39_GLOBAL__N__cee6930f_7_Loss_cu_5b0651e138nll_loss_forward_reduce_cuda_kernel_2dIffhEEvPT_S4_PKS3_PKT1_S6_bllll,(.L_x_9795 - _ZN2at6native39_GLOBAL__N__cee6930f_7_Loss_cu_5b0651e138nll_loss_forward_reduce_cuda_kernel_2dIffhEEvPT_S4_PKS3_PKT1_S6_bllll)
        .other          _ZN2at6native39_GLOBAL__N__cee6930f_7_Loss_cu_5b0651e138nll_loss_forward_reduce_cuda_kernel_2dIffhEEvPT_S4_PKS3_PKT1_S6_bllll,@"STO_CUDA_ENTRY STV_DEFAULT"
_ZN2at6native39_GLOBAL__N__cee6930f_7_Loss_cu_5b0651e138nll_loss_forward_reduce_cuda_kernel_2dIffhEEvPT_S4_PKS3_PKT1_S6_bllll:
        /* <DEDUP_REMOVED lines=18> */
.L_x_327:
        /* <DEDUP_REMOVED lines=30> */
.L_x_326:
[----:B------:R-:W-:Y:S05]  /*0300*/  BSYNC B6 ;  /* 0x0000000000067941 */ /* 0x000fea0003800000 */
.L_x_325:
        /* <DEDUP_REMOVED lines=9> */
[----:B------:R-:W-:-:S03]  /*03a0*/  LEA.HI.X R5, R2, c[0x0][0x174], R3, 0x2, P1 ;  /* 0x00005d0002057a11 */ /* 0x000fc600008f1403 */
[----:B------:R-:W0:Y:S04]  /*03b0*/  LDG.E R25, [R24.64] ;  /* 0x0000002418197981 */ /* 0x000e28000c1e1900 */
[----:B------:R-:W0:Y:S02]  /*03c0*/  LDG.E R4, [R4.64] ;  /* 0x0000002404047981 */ /* 0x000e24000c1e1900 */
[----:B0-----:R-:W-:-:S05]  /*03d0*/  FFMA.FTZ R3, R4, -R25, R0 ;  /* 0x8000001904037223 */ /* 0x001fca0000010000 */
[----:B------:R-:W-:Y:S04]  /*03e0*/  STS [R16.X4], R3 ;  /* 0x0000000310007388 */ /* 0x000fe80000004800 */
[----:B------:R-:W0:Y:S02]  /*03f0*/  LDS R0, [R17+UR38] ;  /* 0x0000002611007984 */ /* 0x000e240008000800 */
[----:B0-----:R-:W-:-:S05]  /*0400*/  FADD.FTZ R0, R25, R0 ;  /* 0x0000000019007221 */ /* 0x001fca0000010000 */
[----:B------:R0:W-:Y:S02]  /*0410*/  STS [R17+UR38], R0 ;  /* 0x0000000011007988 */ /* 0x0001e40008000826 */
.L_x_324:
[----:B------:R-:W-:Y:S05]  /*0420*/  BSYNC B7 ;  /* 0x0000000000077941 */ /* 0x000fea0003800000 */
.L_x_323:
[----:B------:R-:W-:-:S04]  /*0430*/  IADD3 R22, R23, c[0x0][0x0], RZ ;  /* 0x0000000017167a10 */ /* 0x000fc80007ffe0ff */
[----:B------:R-:W-:Y:S01]  /*0440*/  ISETP.GE.U32.AND P0, PT, R22, c[0x0][0x190], PT ;  /* 0x0000640016007a0c */ /* 0x000fe20003f06070 */
[--C-:B------:R-:W-:Y:S01]  /*0450*/  IMAD.MOV.U32 R23, RZ, RZ, R22.reuse ;  /* 0x000000ffff177224 */ /* 0x100fe200078e0016 */
[----:B------:R-:W-:-:S04]  /*0460*/  SHF.R.S32.HI R19, RZ, 0x1f, R22 ;  /* 0x0000001fff137819 */ /* 0x000fc80000011416 */
[----:B------:R-:W-:-:S13]  /*0470*/  ISETP.GE.AND.EX P0, PT, R19, c[0x0][0x194], PT, P0 ;  /* 0x0000650013007a0c */ /* 0x000fda0003f06300 */
[----:B------:R-:W-:Y:S05]  /*0480*/  @!P0 BRA `(.L_x_327) ;  /* 0xfffffc9000008947 */ /* 0x000fea000383ffff */
[----:B------:R-:W-:Y:S05]  /*0490*/  BRA `(.L_x_321) ;  /* 0x0000035000007947 */ /* 0x000fea0003800000 */
.L_x_322:
[----:B------:R-:W-:Y:S02]  /*04a0*/  IMAD.MOV.U32 R23, RZ, RZ, R16 ;  /* 0x000000ffff177224 */ /* 0x000fe400078e0010 */
.L_x_332:
        /* <DEDUP_REMOVED lines=30> */
.L_x_331:
[----:B------:R-:W-:Y:S05]  /*0690*/  BSYNC B6 ;  /* 0x0000000000067941 */ /* 0x000fea0003800000 */
.L_x_330:
[----:B------:R-:W-:Y:S01]  /*06a0*/  IMAD R19, R19, c[0x0][0x198], RZ ;  /* 0x0000660013137a24 */ /* 0x000fe200078e02ff */
[----:B------:R-:W0:Y:S01]  /*06b0*/  LDS R0, [R16.X4] ;  /* 0x0000000010007984 */ /* 0x000e220000004800 */
[----:B------:R-:W-:Y:S02]  /*06c0*/  IMAD.MOV.U32 R25, RZ, RZ, RZ ;  /* 0x000000ffff197224 */ /* 0x000fe400078e00ff */
[C---:B------:R-:W-:Y:S02]  /*06d0*/  IMAD R19, R22.reuse, c[0x0][0x19c], R19 ;  /* 0x0000670016137a24 */ /* 0x040fe400078e0213 */
[----:B------:R-:W-:-:S04]  /*06e0*/  IMAD.WIDE.U32 R2, R22, c[0x0][0x198], R24 ;  /* 0x0000660016027a25 */ /* 0x000fc800078e0018 */
[----:B------:R-:W-:Y:S01]  /*06f0*/  IMAD.IADD R3, R3, 0x1, R19 ;  /* 0x0000000103037824 */ /* 0x000fe200078e0213 */
[----:B------:R-:W-:-:S04]  /*0700*/  LEA R4, P0, R2, c[0x0][0x170], 0x2 ;  /* 0x00005c0002047a11 */ /* 0x000fc800078010ff */
[----:B------:R-:W-:-:S06]  /*0710*/  LEA.HI.X R5, R2, c[0x0][0x174], R3, 0x2, P0 ;  /* 0x00005d0002057a11 */ /* 0x000fcc00000f1403 */
[----:B------:R-:W0:Y:S02]  /*0720*/  LDG.E R5, [R4.64] ;  /* 0x0000002404057981 */ /* 0x000e24000c1e1900 */
[----:B0-----:R-:W-:-:S05]  /*0730*/  FADD.FTZ R3, R0, -R5 ;  /* 0x8000000500037221 */ /* 0x001fca0000010000 */
[----:B------:R-:W-:Y:S04]  /*0740*/  STS [R16.X4], R3 ;  /* 0x0000000310007388 */ /* 0x000fe80000004800 */
[----:B------:R-:W0:Y:S02]  /*0750*/  LDS R0, [R17+UR38] ;  /* 0x0000002611007984 */ /* 0x000e240008000800 */
[----:B0-----:R-:W-:-:S05]  /*0760*/  FADD.FTZ R0, R0, 1 ;  /* 0x3f80000000007421 */ /* 0x001fca0000010000 */
[----:B------:R0:W-:Y:S02]  /*0770*/  STS [R17+UR38], R0 ;  /* 0x0000000011007988 */ /* 0x0001e40008000826 */
.L_x_329:
[----:B------:R-:W-:Y:S05]  /*0780*/  BSYNC B7 ;  /* 0x0000000000077941 */ /* 0x000fea0003800000 */
.L_x_328:
[----:B------:R-:W-:-:S04]  /*0790*/  IADD3 R22, R23, c[0x0][0x0], RZ ;  /* 0x0000000017167a10 */ /* 0x000fc80007ffe0ff */
[----:B------:R-:W-:Y:S01]  /*07a0*/  ISETP.GE.U32.AND P0, PT, R22, c[0x0][0x190], PT ;  /* 0x0000640016007a0c */ /* 0x000fe20003f06070 */
[--C-:B------:R-:W-:Y:S01]  /*07b0*/  IMAD.MOV.U32 R23, RZ, RZ, R22.reuse ;  /* 0x000000ffff177224 */ /* 0x100fe200078e0016 */
[----:B------:R-:W-:-:S04]  /*07c0*/  SHF.R.S32.HI R19, RZ, 0x1f, R22 ;  /* 0x0000001fff137819 */ /* 0x000fc80000011416 */
[----:B------:R-:W-:-:S13]  /*07d0*/  ISETP.GE.AND.EX P0, PT, R19, c[0x0][0x194], PT, P0 ;  /* 0x0000650013007a0c */ /* 0x000fda0003f06300 */
[----:B------:R-:W-:Y:S05]  /*07e0*/  @!P0 BRA `(.L_x_332) ;  /* 0xfffffcc000008947 */ /* 0x000fea000383ffff */
.L_x_321:
[----:B0-----:R-:W-:Y:S01]  /*07f0*/  WARPSYNC 0xffffffff ;  /* 0xffffffff00007948 */ /* 0x001fe20003800000 */
[----:B------:R-:W-:Y:S01]  /*0800*/  ULDC UR4, c[0x0][0x0] ;  /* 0x0000000000047ab9 */ /* 0x000fe20000000800 */
[----:B------:R-:W-:Y:S01]  /*0810*/  BAR.SYNC.DEFER_BLOCKING 0x0 ;  /* 0x0000000000007b1d */ /* 0x000fe20000010000 */
[----:B------:R-:W-:-:S06]  /*0820*/  USHF.R.U32.HI UR4, URZ, 0x1, UR4 ;  /* 0x000000013f047899 */ /* 0x000fcc0008011604 */
[----:B------:R-:W-:-:S13]  /*0830*/  ISETP.NE.AND P0, PT, RZ, UR4, PT ;  /* 0x00000004ff007c0c */ /* 0x000fda000bf05270 */
[----:B------:R-:W-:Y:S05]  /*0840*/  @!P0 BRA `(.L_x_333) ;  /* 0x0000013000008947 */ /* 0x000fea0003800000 */
[----:B------:R-:W-:-:S05]  /*0850*/  IMAD.U32 R3, RZ, RZ, UR4 ;  /* 0x00000004ff037e24 */ /* 0x000fca000f8e00ff */
.L_x_336:
        /* <DEDUP_REMOVED lines=13> */
.L_x_335:
[----:B------:R-:W-:Y:S05]  /*0930*/  BSYNC B0 ;  /* 0x0000000000007941 */ /* 0x000fea0003800000 */
.L_x_334:
[----:B------:R-:W-:Y:S01]  /*0940*/  SHF.R.U32.HI R3, RZ, 0x1, R3 ;  /* 0x00000001ff037819 */ /* 0x000fe20000011603 */
[----:B------:R-:W-:Y:S03]  /*0950*/  BAR.SYNC.DEFER_BLOCKING 0x0 ;  /* 0x0000000000007b1d */ /* 0x000fe60000010000 */
[----:B------:R-:W-:-:S13]  /*0960*/  ISETP.NE.AND P0, PT, R3, RZ, PT ;  /* 0x000000ff0300720c */ /* 0x000fda0003f05270 */
[----:B------:R-:W-:Y:S05]  /*0970*/  @P0 BRA `(.L_x_336) ;  /* 0xfffffee000000947 */ /* 0x000fea000383ffff */
.L_x_333:
        /* <DEDUP_REMOVED lines=18> */
.L_x_337:
        /* <DEDUP_REMOVED lines=14> */
.L_x_9795:


//--------------------- .text._ZN2at6native39_GLOBAL__N__cee6930f_7_Loss_cu_5b0651e138nll_loss_forward_reduce_cuda_kernel_2dIddlEEvPT_S4_PKS3_PKT1_S6_bllll --------------------------
	.section	.text._ZN2at6native39_GLOBAL__N__cee6930f_7_Loss_cu_5b0651e138nll_loss_forward_reduce_cuda_kernel_2dIddlEEvPT_S4_PKS3_PKT1_S6_bllll,"ax",@progbits
	.sectioninfo	@"SHI_REGISTERS=28"
	.align	128
.text._ZN2at6native39_GLOBAL__N__cee6930f_7_Loss_cu_5b0651e138nll_loss_forward_reduce_cuda_kernel_2dIddlEEvPT_S4_PKS3_PKT1_S6_bllll:
        .type           _ZN2at6native39_GLOBAL__N__cee6930f_7_Loss_cu_5b0651e138nll_loss_forward_reduce_cuda_kernel_2dIddlEEvPT_S4_PKS3_PKT1_S6_bllll,@function
        .size           _ZN2at6native39_GLOBAL__N__cee6930f_7_Loss_cu_5b0651e138nll_loss_forward_reduce_cuda_kernel_2dIddlEEvPT_S4_PKS3_PKT1_S6_bllll,(.L_x_9796 - _ZN2at6native39_GLOBAL__N__cee6930f_7_Loss_cu_5b0651e138nll_loss_forward_reduce_cuda_kernel_2dIddlEEvPT_S4_PKS3_PKT1_S6_bllll)
        .other          _ZN2at6native39_GLOBAL__N__cee6930f_7_Loss_cu_5b0651e138nll_loss_forward_reduce_cuda_kernel_2dIddlEEvPT_S4_PKS3_PKT1_S6_bllll,@"STO_CUDA_ENTRY STV_DEFAULT"
_ZN2at6native39_GLOBAL__N__cee6930f_7_Loss_cu_5b0651e138nll_loss_forward_reduce_cuda_kernel_2dIddlEEvPT_S4_PKS3_PKT1_S6_bllll:
[----:B------:R-:W-:Y:S02]  /*0000*/  IMAD.MOV.U32 R1, RZ, RZ, c[0x0][0x28] ;  /* 0x00000a00ff017624 */ /* 0x000fe400078e00ff */
[----:B------:R-:W0:Y:S01]  /*0010*/  S2R R24, SR_TID.X ;  /* 0x0000000000187919 */ /* 0x000e220000002100 */
[----:B------:R-:W-:Y:S02]  /*0020*/  ULDC UR39, c[0x0][0x0] ;  /* 0x0000000000277ab9 */ /* 0x000fe40000000800 */
[----:B------:R-:W-:Y:S02]  /*0030*/  USHF.L.U32 UR38, UR39, 0x3, URZ ;  /* 0x0000000327267899 */ /* 0x000fe4000800063f */
[----:B------:R-:W-:Y:S01]  /*0040*/  ULDC.64 UR36, c[0x0][0x118] ;  /* 0x0000460000247ab9 */ /* 0x000fe20000000a00 */
[C---:B0-----:R-:W-:Y:S01]  /*0050*/  IMAD.SHL.U32 R23, R24.reuse, 0x8, RZ ;  /* 0x0000000818177824 */ /* 0x041fe200078e00ff */
[----:B------:R0:W-:Y:S01]  /*0060*/  STS.64 [R24.X8], RZ ;  /* 0x000000ff18007388 */ /* 0x0001e20000008a00 */
[----:B------:R-:W-:Y:S02]  /*0070*/  ISETP.GE.U32.AND P0, PT, R24, c[0x0][0x190], PT ;  /* 0x0000640018007a0c */ /* 0x000fe40003f06070 */
[----:B------:R-:W-:-:S02]  /*0080*/  SHF.R.S32.HI R18, RZ, 0x1f, R24 ;  /* 0x0000001fff127819 */ /* 0x000fc40000011418 */
[----:B------:R0:W-:Y:S01]  /*0090*/  STS.64 [R23+UR38], RZ ;  /* 0x000000ff17007988 */ /* 0x0001e20008000a26 */
        /* <DEDUP_REMOVED lines=8> */
.L_x_344:
        /* <DEDUP_REMOVED lines=33> */
.L_x_343:
[----:B------:R-:W-:Y:S05]  /*0330*/  BSYNC B6 ;  /* 0x0000000000067941 */ /* 0x000fea0003800000 */
.L_x_342:
[----:B------:R-:W-:Y:S01]  /*0340*/  IMAD R18, R18, c[0x0][0x198], RZ ;  /* 0x0000660012127a24 */ /* 0x000fe200078e02ff */
[----:B------:R-:W-:Y:S01]  /*0350*/  LEA R4, P0, R16, c[0x0][0x180], 0x3 ;  /* 0x0000600010047a11 */ /* 0x000fe200078018ff */
[C---:B------:R-:W-:Y:S01]  /*0360*/  IMAD.WIDE.U32 R2, R19.reuse, c[0x0][0x198], R16 ;  /* 0x0000660013027a25 */ /* 0x040fe200078e0010 */
[----:B------:R-:W0:Y:S03]  /*0370*/  LDS.64 R6, [R24.X8] ;  /* 0x0000000018067984 */ /* 0x000e260000008a00 */
[----:B------:R-:W-:Y:S01]  /*0380*/  IMAD R5, R19, c[0x0][0x19c], R18 ;  /* 0x0000670013057a24 */ /* 0x000fe200078e0212 */
[----:B------:R-:W-:-:S03]  /*0390*/  LEA R8, P1, R2, c[0x0][0x170], 0x3 ;  /* 0x00005c0002087a11 */ /* 0x000fc600078218ff */
[----:B------:R-:W-:Y:S01]  /*03a0*/  IMAD.IADD R3, R3, 0x1, R5 ;  /* 0x0000000103037824 */ /* 0x000fe200078e0205 */
[----:B------:R-:W-:-:S04]  /*03b0*/  LEA.HI.X R5, R16, c[0x0][0x184], R17, 0x3, P0 ;  /* 0x0000610010057a11 */ /* 0x000fc800000f1c11 */
[----:B------:R-:W-:Y:S02]  /*03c0*/  LEA.HI.X R9, R2, c[0x0][0x174], R3, 0x3, P1 ;  /* 0x00005d0002097a11 */ /* 0x000fe400008f1c03 */
[----:B------:R-:W0:Y:S04]  /*03d0*/  LDG.E.64 R4, [R4.64] ;  /* 0x0000002404047981 */ /* 0x000e28000c1e1b00 */
[----:B------:R-:W0:Y:S02]  /*03e0*/  LDG.E.64 R2, [R8.64] ;  /* 0x0000002408027981 */ /* 0x000e24000c1e1b00 */
[----:B0-----:R-:W0:-:S07]  /*03f0*/  DFMA R2, R2, -R4, R6 ;  /* 0x800000040202722b */ /* 0x001e0e0000000006 */
[----:B0-----:R-:W-:Y:S04]  /*0400*/  STS.64 [R24.X8], R2 ;  /* 0x0000000218007388 */ /* 0x001fe80000008a00 */
[----:B------:R-:W0:Y:S02]  /*0410*/  LDS.64 R6, [R23+UR38] ;  /* 0x0000002617067984 */ /* 0x000e240008000a00 */
[----:B0-----:R-:W0:-:S07]  /*0420*/  DADD R6, R4, R6 ;  /* 0x0000000004067229 */ /* 0x001e0e0000000006 */
[----:B0-----:R0:W-:Y:S04]  /*0430*/  STS.64 [R23+UR38], R6 ;  /* 0x0000000617007988 */ /* 0x0011e80008000a26 */
.L_x_341:
[----:B------:R-:W-:Y:S05]  /*0440*/  BSYNC B7 ;  /* 0x0000000000077941 */ /* 0x000fea0003800000 */
.L_x_340:
[----:B------:R-:W-:-:S04]  /*0450*/  IADD3 R19, R25, c[0x0][0x0], RZ ;  /* 0x0000000019137a10 */ /* 0x000fc80007ffe0ff */
[----:B------:R-:W-:Y:S01]  /*0460*/  ISETP.GE.U32.AND P0, PT, R19, c[0x0][0x190], PT ;  /* 0x0000640013007a0c */ /* 0x000fe20003f06070 */
[--C-:B------:R-:W-:Y:S01]  /*0470*/  IMAD.MOV.U32 R25, RZ, RZ, R19.reuse ;  /* 0x000000ffff197224 */ /* 0x100fe200078e0013 */
[----:B------:R-:W-:-:S04]  /*0480*/  SHF.R.S32.HI R18, RZ, 0x1f, R19 ;  /* 0x0000001fff127819 */ /* 0x000fc80000011413 */
[----:B------:R-:W-:-:S13]  /*0490*/  ISETP.GE.AND.EX P0, PT, R18, c[0x0][0x194], PT, P0 ;  /* 0x0000650012007a0c */ /* 0x000fda0003f06300 */
[----:B------:R-:W-:Y:S05]  /*04a0*/  @!P0 BRA `(.L_x_344) ;  /* 0xfffffc7000008947 */ /* 0x000fea000383ffff */
[----:B------:R-:W-:Y:S05]  /*04b0*/  BRA `(.L_x_338) ;  /* 0x0000037000007947 */ /* 0x000fea0003800000 */
.L_x_339:
[----:B------:R-:W-:Y:S02]  /*04c0*/  IMAD.MOV.U32 R25, RZ, RZ, R24 ;  /* 0x000000ffff197224 */ /* 0x000fe400078e0018 */
.L_x_349:
        /* <DEDUP_REMOVED lines=33> */
.L_x_348:
[----:B------:R-:W-:Y:S05]  /*06e0*/  BSYNC B6 ;  /* 0x0000000000067941 */ /* 0x000fea0003800000 */
.L_x_347:
[----:B------:R-:W-:Y:S02]  /*06f0*/  IMAD R18, R18, c[0x0][0x198], RZ ;  /* 0x0000660012127a24 */ /* 0x000fe400078e02ff */
[----:B------:R-:W-:-:S04]  /*0700*/  IMAD.WIDE.U32 R16, R19, c[0x0][0x198], R16 ;  /* 0x0000660013107a25 */ /* 0x000fc800078e0010 */
[----:B------:R-:W-:Y:S01]  /*0710*/  IMAD R3, R19, c[0x0][0x19c], R18 ;  /* 0x0000670013037a24 */ /* 0x000fe200078e0212 */
[----:B------:R-:W-:-:S03]  /*0720*/  LEA R6, P0, R16, c[0x0][0x170], 0x3 ;  /* 0x00005c0010067a11 */ /* 0x000fc600078018ff */
[----:B------:R-:W-:-:S05]  /*0730*/  IMAD.IADD R3, R17, 0x1, R3 ;  /* 0x0000000111037824 */ /* 0x000fca00078e0203 */
[----:B------:R-:W-:Y:S02]  /*0740*/  LEA.HI.X R7, R16, c[0x0][0x174], R3, 0x3, P0 ;  /* 0x00005d0010077a11 */ /* 0x000fe400000f1c03 */
[----:B------:R-:W0:Y:S04]  /*0750*/  LDS.64 R2, [R24.X8] ;  /* 0x0000000018027984 */ /* 0x000e280000008a00 */
[----:B------:R-:W0:Y:S02]  /*0760*/  LDG.E.64 R4, [R6.64] ;  /* 0x0000002406047981 */ /* 0x000e24000c1e1b00 */
[----:B0-----:R-:W0:-:S07]  /*0770*/  DADD R2, R2, -R4 ;  /* 0x0000000002027229 */ /* 0x001e0e0000000804 */
[----:B0-----:R-:W-:Y:S04]  /*0780*/  STS.64 [R24.X8], R2 ;  /* 0x0000000218007388 */ /* 0x001fe80000008a00 */
[----:B------:R-:W0:Y:S02]  /*0790*/  LDS.64 R4, [R23+UR38] ;  /* 0x0000002617047984 */ /* 0x000e240008000a00 */
[----:B0-----:R-:W0:-:S07]  /*07a0*/  DADD R4, R4, 1 ;  /* 0x3ff0000004047429 */ /* 0x001e0e0000000000 */
[----:B0-----:R0:W-:Y:S04]  /*07b0*/  STS.64 [R23+UR38], R4 ;  /* 0x0000000417007988 */ /* 0x0011e80008000a26 */
.L_x_346:
[----:B------:R-:W-:Y:S05]  /*07c0*/  BSYNC B7 ;  /* 0x0000000000077941 */ /* 0x000fea0003800000 */
.L_x_345:
[----:B------:R-:W-:-:S04]  /*07d0*/  IADD3 R19, R25, c[0x0][0x0], RZ ;  /* 0x0000000019137a10 */ /* 0x000fc80007ffe0ff */
[----:B------:R-:W-:Y:S01]  /*07e0*/  ISETP.GE.U32.AND P0, PT, R19, c[0x0][0x190], PT ;  /* 0x0000640013007a0c */ /* 0x000fe20003f06070 */
[--C-:B------:R-:W-:Y:S01]  /*07f0*/  IMAD.MOV.U32 R25, RZ, RZ, R19.reuse ;  /* 0x000000ffff197224 */ /* 0x100fe200078e0013 */
[----:B------:R-:W-:-:S04]  /*0800*/  SHF.R.S32.HI R18, RZ, 0x1f, R19 ;  /* 0x0000001fff127819 */ /* 0x000fc80000011413 */
[----:B------:R-:W-:-:S13]  /*0810*/  ISETP.GE.AND.EX P0, PT, R18, c[0x0][0x194], PT, P0 ;  /* 0x0000650012007a0c */ /* 0x000fda0003f06300 */
[----:B------:R-:W-:Y:S05]  /*0820*/  @!P0 BRA `(.L_x_349) ;  /* 0xfffffca000008947 */ /* 0x000fea000383ffff */
.L_x_338:
[----:B0-----:R-:W-:Y:S01]  /*0830*/  WARPSYNC 0xffffffff ;  /* 0xffffffff00007948 */ /* 0x001fe20003800000 */
[----:B------:R-:W-:Y:S01]  /*0840*/  ULDC UR4, c[0x0][0x0] ;  /* 0x0000000000047ab9 */ /* 0x000fe20000000800 */
[----:B------:R-:W-:Y:S01]  /*0850*/  BAR.SYNC.DEFER_BLOCKING 0x0 ;  /* 0x0000000000007b1d */ /* 0x000fe20000010000 */
[----:B------:R-:W-:-:S06]  /*0860*/  USHF.R.U32.HI UR4, URZ, 0x1, UR4 ;  /* 0x000000013f047899 */ /* 0x000fcc0008011604 */
[----:B------:R-:W-:-:S13]  /*0870*/  ISETP.NE.AND P0, PT, RZ, UR4, PT ;  /* 0x00000004ff007c0c */ /* 0x000fda000bf05270 */
[----:B------:R-:W-:Y:S05]  /*0880*/  @!P0 BRA `(.L_x_350) ;  /* 0x0000013000008947 */ /* 0x000fea0003800000 */
[----:B------:R-:W-:-:S05]  /*0890*/  IMAD.U32 R9, RZ, RZ, UR4 ;  /* 0x00000004ff097e24 */ /* 0x000fca000f8e00ff */
.L_x_353:
[----:B------:R-:W-:Y:S01]  /*08a0*/  ISETP.GE.U32.AND P0, PT, R24, R9, PT ;  /* 0x000000091800720c */ /* 0x000fe20003f06070 */
[----:B------:R-:W-:-:S12]  /*08b0*/  BSSY B0, `(.L_x_351) ;  /* 0x000000c000007945 */ /* 0x000fd80003800000 */
[----:B0-----:R-:W-:Y:S05]  /*08c0*/  @P0 BRA `(.L_x_352) ;  /* 0x000000a000000947 */ /* 0x001fea0003800000 */
[C---:B------:R-:W-:Y:S01]  /*08d0*/  IMAD R0, R9.reuse, 0x8, R23 ;  /* 0x0000000809007824 */ /* 0x040fe200078e0217 */
[----:B------:R-:W-:Y:S01]  /*08e0*/  LDS.64 R2, [R24.X8] ;  /* 0x0000000018027984 */ /* 0x000fe20000008a00 */
[----:B------:R-:W-:-:S03]  /*08f0*/  IMAD R6, R9, 0x8, R22 ;  /* 0x0000000809067824 */ /* 0x000fc600078e0216 */
[----:B------:R-:W0:Y:S02]  /*0900*/  LDS.64 R4, [R0] ;  /* 0x0000000000047984 */ /* 0x000e240000000a00 */
[----:B0-----:R-:W0:-:S07]  /*0910*/  DADD R2, R2, R4 ;  /* 0x0000000002027229 */ /* 0x001e0e0000000004 */
[----:B0-----:R-:W-:Y:S04]  /*0920*/  STS.64 [R24.X8], R2 ;  /* 0x0000000218007388 */ /* 0x001fe80000008a00 */
[----:B------:R-:W-:Y:S04]  /*0930*/  LDS.64 R6, [R6] ;  /* 0x0000000006067984 */ /* 0x000fe80000000a00 */
[----:B------:R-:W0:Y:S02]  /*0940*/  LDS.64 R4, [R23+UR38] ;  /* 0x0000002617047984 */ /* 0x000e240008000a00 */
[----:B0-----:R-:W0:-:S07]  /*0950*/  DADD R4, R4, R6 ;  /* 0x0000000004047229 */ /* 0x001e0e0000000006 */
[----:B0-----:R0:W-:Y:S04]  /*0960*/  STS.64 [R23+UR38], R4 ;  /* 0x0000000417007988 */ /* 0x0011e80008000a26 */
.L_x_352:
[----:B------:R-:W-:Y:S05]  /*0970*/  BSYNC B0 ;  /* 0x0000000000007941 */ /* 0x000fea0003800000 */
.L_x_351:
[----:B------:R-:W-:Y:S01]  /*0980*/  SHF.R.U32.HI R9, RZ, 0x1, R9 ;  /* 0x00000001ff097819 */ /* 0x000fe20000011609 */
[----:B------:R-:W-:Y:S03]  /*0990*/  BAR.SYNC.DEFER_BLOCKING 0x0 ;  /* 0x0000000000007b1d */ /* 0x000fe60000010000 */
[----:B------:R-:W-:-:S13]  /*09a0*/  ISETP.NE.AND P0, PT, R9, RZ, PT ;  /* 0x000000ff0900720c */ /* 0x000fda0003f05270 */
[----:B------:R-:W-:Y:S05]  /*09b0*/  @P0 BRA `(.L_x_353) ;  /* 0xfffffee000000947 */ /* 0x000fea000383ffff */
.L_x_350:
[----:B------:R-:W-:-:S13]  /*09c0*/  ISETP.NE.AND P0, PT, R24, RZ, PT ;  /* 0x000000ff1800720c */ /* 0x000fda0003f05270 */
[----:B------:R-:W-:Y:S05]  /*09d0*/  @P0 EXIT ;  /* 0x000000000000094d */ /* 0x000fea0003800000 */
[----:B------:R-:W-:Y:S01]  /*09e0*/  IMAD.MOV.U32 R6, RZ, RZ, c[0x0][0x0] ;  /* 0x00000000ff067624 */ /* 0x000fe200078e00ff */
[----:B------:R-:W-:Y:S01]  /*09f0*/  LDS.64 R2, [RZ] ;  /* 0x00000000ff027984 */ /* 0x000fe20000000a00 */
[----:B0-----:R-:W-:Y:S01]  /*0a00*/  IMAD.MOV.U32 R4, RZ, RZ, c[0x0][0x168] ;  /* 0x00005a00ff047624 */ /* 0x001fe200078e00ff */
[----:B------:R-:W-:Y:S01]  /*0a10*/  ULDC.S8 UR4, c[0x0][0x188] ;  /* 0x0000620000047ab9 */ /* 0x000fe20000000200 */
[----:B------:R-:W-:Y:S01]  /*0a20*/  IMAD.MOV.U32 R5, RZ, RZ, c[0x0][0x16c] ;  /* 0x00005b00ff057624 */ /* 0x000fe200078e00ff */
[----:B------:R-:W-:Y:S01]  /*0a30*/  ISETP.NE.AND P0, PT, RZ, UR4, PT ;  /* 0x00000004ff007c0c */ /* 0x000fe2000bf05270 */
[----:B------:R-:W0:Y:S04]  /*0a40*/  LDS.64 R6, [R6.X8] ;  /* 0x0000000006067984 */ /* 0x000e280000008a00 */
[----:B0-----:R0:W-:Y:S08]  /*0a50*/  STG.E.64 [R4.64], R6 ;  /* 0x0000000604007986 */ /* 0x0011f0000c101b24 */
[----:B------:R-:W-:Y:S05]  /*0a60*/  @!P0 BRA `(.L_x_354) ;  /* 0x0000014000008947 */ /* 0x000fea0003800000 */
[----:B0-----:R-:W0:Y:S01]  /*0a70*/  MUFU.RCP64H R5, R7 ;  /* 0x0000000700057308 */ /* 0x001e220000001800 */
[----:B------:R-:W-:Y:S01]  /*0a80*/  IMAD.MOV.U32 R4, RZ, RZ, 0x1 ;  /* 0x00000001ff047424 */ /* 0x000fe200078e00ff */
[----:B------:R-:W-:-:S05]  /*0a90*/  FSETP.GEU.AND P1, PT, |R3|, 6.5827683646048100446e-37, PT ;  /* 0x036000000300780b */ /* 0x000fca0003f2e200 */
        /* <DEDUP_REMOVED lines=12> */
[----:B------:R-:W-:Y:S05]  /*0b60*/  CALL.REL.NOINC `($__internal_4_$__cuda_sm20_div_rn_f64_full) ;  /* 0x0000008000007944 */ /* 0x000fea0003c00000 */
.L_x_355:
[----:B------:R-:W-:Y:S02]  /*0b70*/  IMAD.MOV.U32 R2, RZ, RZ, c[0x0][0x160] ;  /* 0x00005800ff027624 */ /* 0x000fe400078e00ff */
[----:B------:R-:W-:-:S05]  /*0b80*/  IMAD.MOV.U32 R3, RZ, RZ, c[0x0][0x164] ;  /* 0x00005900ff037624 */ /* 0x000fca00078e00ff */
[----:B------:R-:W-:Y:S01]  /*0b90*/  STG.E.64 [R2.64], R4 ;  /* 0x0000000402007986 */ /* 0x000fe2000c101b24 */
[----:B------:R-:W-:Y:S05]  /*0ba0*/  EXIT ;  /* 0x000000000000794d */ /* 0x000fea0003800000 */
.L_x_354:
[----:B0-----:R-:W-:Y:S02]  /*0bb0*/  IMAD.MOV.U32 R4, RZ, RZ, c[0x0][0x160] ;  /* 0x00005800ff047624 */ /* 0x001fe400078e00ff */
[----:B------:R-:W-:-:S05]  /*0bc0*/  IMAD.MOV.U32 R5, RZ, RZ, c[0x0][0x164] ;  /* 0x00005900ff057624 */ /* 0x000fca00078e00ff */
[----:B------:R-:W-:Y:S01]  /*0bd0*/  STG.E.64 [R4.64], R2 ;  /* 0x0000000204007986 */ /* 0x000fe2000c101b24 */
[----:B------:R-:W-:Y:S05]  /*0be0*/  EXIT ;  /* 0x000000000000794d */ /* 0x000fea0003800000 */
        .weak           $__internal_4_$__cuda_sm20_div_rn_f64_full
        .type           $__internal_4_$__cuda_sm20_div_rn_f64_full,@function
        .size           $__internal_4_$__cuda_sm20_div_rn_f64_full,(.L_x_9796 - $__internal_4_$__cuda_sm20_div_rn_f64_full)
$__internal_4_$__cuda_sm20_div_rn_f64_full:
        /* <DEDUP_REMOVED lines=31> */
.L_x_356:
        /* <DEDUP_REMOVED lines=36> */
.L_x_357:
        /* <DEDUP_REMOVED lines=16> */
.L_x_360:
[----:B------:R-:W-:Y:S01]  /*1120*/  LOP3.LUT R13, R7, 0x80000, RZ, 0xfc, !PT ;  /* 0x00080000070d7812 */ /* 0x000fe200078efcff */
[----:B------:R-:W-:Y:S01]  /*1130*/  IMAD.MOV.U32 R12, RZ, RZ, R6 ;  /* 0x000000ffff0c7224 */ /* 0x000fe200078e0006 */
[----:B------:R-:W-:Y:S05]  /*1140*/  BRA `(.L_x_358) ;  /* 0x0000002000007947 */ /* 0x000fea0003800000 */
.L_x_359:
[----:B------:R-:W-:Y:S01]  /*1150*/  LOP3.LUT R13, R3, 0x80000, RZ, 0xfc, !PT ;  /* 0x00080000030d7812 */ /* 0x000fe200078efcff */
[----:B------:R-:W-:Y:S02]  /*1160*/  IMAD.MOV.U32 R12, RZ, RZ, R2 ;  /* 0x000000ffff0c7224 */ /* 0x000fe400078e0002 */
.L_x_358:
[----:B------:R-:W-:Y:S02]  /*1170*/  IMAD.MOV.U32 R2, RZ, RZ, R0 ;  /* 0x000000ffff027224 */ /* 0x000fe400078e0000 */
[----:B------:R-:W-:-:S02]  /*1180*/  IMAD.MOV.U32 R3, RZ, RZ, 0x0 ;  /* 0x00000000ff037424 */ /* 0x000fc400078e00ff */
[----:B------:R-:W-:Y:S02]  /*1190*/  IMAD.MOV.U32 R4, RZ, RZ, R12 ;  /* 0x000000ffff047224 */ /* 0x000fe400078e000c */
[----:B------:R-:W-:Y:S01]  /*11a0*/  IMAD.MOV.U32 R5, RZ, RZ, R13 ;  /* 0x000000ffff057224 */ /* 0x000fe200078e000d */
[----:B------:R-:W-:Y:S06]  /*11b0*/  RET.REL.NODEC R2 `(_ZN2at6native39_GLOBAL__N__cee6930f_7_Loss_cu_5b0651e138nll_loss_forward_reduce_cuda_kernel_2dIddlEEvPT_S4_PKS3_PKT1_S6_bllll) ;  /* 0xffffee4002007950 */ /* 0x000fec0003c3ffff */
.L_x_361:
        /* <DEDUP_REMOVED lines=12> */
.L_x_9796:


//--------------------- .text._ZN2at6native39_GLOBAL__N__cee6930f_7_Loss_cu_5b0651e138nll_loss_forward_reduce_cuda_kernel_2dIddhEEvPT_S4_PKS3_PKT1_S6_bllll --------------------------
	.section	.text._ZN2at6native39_GLOBAL__N__cee6930f_7_Loss_cu_5b0651e138nll_loss_forward_reduce_cuda_kernel_2dIddhEEvPT_S4_PKS3_PKT1_S6_bllll,"ax",@progbits
	.sectioninfo	@"SHI_REGISTERS=28"
	.align	128
.text._ZN2at6native39_GLOBAL__N__cee6930f_7_Loss_cu_5b0651e138nll_loss_forward_reduce_cuda_kernel_2dIddhEEvPT_S4_PKS3_PKT1_S6_bllll:
        .type           _ZN2at6native39_GLOBAL__N__cee6930f_7_Loss_cu_5b0651e138nll_loss_forward_reduce_cuda_kernel_2dIddhEEvPT_S4_PKS3_PKT1_S6_bllll,@function
        .size           _ZN2at6native39_GLOBAL__N__cee6930f_7_Loss_cu_5b0651e138nll_loss_forward_reduce_cuda_kernel_2dIddhEEvPT_S4_PKS3_PKT1_S6_bllll,(.L_x_9798 - _ZN2at6native39_GLOBAL__N__cee6930f_7_Loss_cu_5b0651e138nll_loss_forward_reduce_cuda_kernel_2dIddhEEvPT_S4_PKS3_PKT1_S6_bllll)
        .other          _ZN2at6native39_GLOBAL__N__cee6930f_7_Loss_cu_5b0651e138nll_loss_forward_reduce_cuda_kernel_2dIddhEEvPT_S4_PKS3_PKT1_S6_bllll,@"STO_CUDA_ENTRY STV_DEFAULT"
_ZN2at6native39_GLOBAL__N__cee6930f_7_Loss_cu_5b0651e138nll_loss_forward_reduce_cuda_kernel_2dIddhEEvPT_S4_PKS3_PKT1_S6_bllll:
        /* <DEDUP_REMOVED lines=18> */
.L_x_368:
        /* <DEDUP_REMOVED lines=30> */
.L_x_367:
[----:B------:R-:W-:Y:S05]  /*0300*/  BSYNC B6 ;  /* 0x0000000000067941 */ /* 0x000fea0003800000 */
.L_x_366:
[----:B------:R-:W-:Y:S01]  /*0310*/  IMAD R19, R19, c[0x0][0x198], RZ ;  /* 0x0000660013137a24 */ /* 0x000fe200078e02ff */
[----:B------:R-:W-:Y:S01]  /*0320*/  LEA R4, P0, R24, c[0x0][0x180], 0x3 ;  /* 0x0000600018047a11 */ /* 0x000fe200078018ff */
[----:B------:R-:W-:Y:S01]  /*0330*/  IMAD.MOV.U32 R25, RZ, RZ, RZ ;  /* 0x000000ffff197224 */ /* 0x000fe200078e00ff */
[----:B------:R-:W0:Y:S01]  /*0340*/  LDS.64 R6, [R16.X8] ;  /* 0x0000000010067984 */ /* 0x000e220000008a00 */
[C---:B------:R-:W-:Y:S02]  /*0350*/  IMAD R19, R22.reuse, c[0x0][0x19c], R19 ;  /* 0x0000670016137a24 */ /* 0x040fe400078e0213 */
[----:B------:R-:W-:-:S04]  /*0360*/  IMAD.WIDE.U32 R2, R22, c[0x0][0x198], R24 ;  /* 0x0000660016027a25 */ /* 0x000fc800078e0018 */
[----:B------:R-:W-:Y:S01]  /*0370*/  IMAD.IADD R3, R3, 0x1, R19 ;  /* 0x0000000103037824 */ /* 0x000fe200078e0213 */
[----:B------:R-:W-:Y:S01]  /*0380*/  LEA R8, P1, R2, c[0x0][0x170], 0x3 ;  /* 0x00005c0002087a11 */ /* 0x000fe200078218ff */
[----:B------:R-:W-:-:S03]  /*0390*/  IMAD.X R5, RZ, RZ, c[0x0][0x184], P0 ;  /* 0x00006100ff057624 */ /* 0x000fc600000e06ff */
[----:B------:R-:W-:-:S03]  /*03a0*/  LEA.HI.X R9, R2, c[0x0][0x174], R3, 0x3, P1 ;  /* 0x00005d0002097a11 */ /* 0x000fc600008f1c03 */
[----:B------:R-:W0:Y:S04]  /*03b0*/  LDG.E.64 R4, [R4.64] ;  /* 0x0000002404047981 */ /* 0x000e28000c1e1b00 */
[----:B------:R-:W0:Y:S02]  /*03c0*/  LDG.E.64 R2, [R8.64] ;  /* 0x0000002408027981 */ /* 0x000e24000c1e1b00 */
[----:B0-----:R-:W0:-:S07]  /*03d0*/  DFMA R2, R2, -R4, R6 ;  /* 0x800000040202722b */ /* 0x001e0e0000000006 */
[----:B0-----:R-:W-:Y:S04]  /*03e0*/  STS.64 [R16.X8], R2 ;  /* 0x0000000210007388 */ /* 0x001fe80000008a00 */
[----:B------:R-:W0:Y:S02]  /*03f0*/  LDS.64 R6, [R17+UR38] ;  /* 0x0000002611067984 */ /* 0x000e240008000a00 */
[----:B0-----:R-:W0:-:S07]  /*0400*/  DADD R6, R4, R6 ;  /* 0x0000000004067229 */ /* 0x001e0e0000000006 */
[----:B0-----:R0:W-:Y:S04]  /*0410*/  STS.64 [R17+UR38], R6 ;  /* 0x0000000611007988 */ /* 0x0011e80008000a26 */
.L_x_365:
[----:B------:R-:W-:Y:S05]  /*0420*/  BSYNC B7 ;  /* 0x0000000000077941 */ /* 0x000fea0003800000 */
.L_x_364:
[----:B------:R-:W-:-:S04]  /*0430*/  IADD3 R22, R23, c[0x0][0x0], RZ ;  /* 0x0000000017167a10 */ /* 0x000fc80007ffe0ff */
[----:B------:R-:W-:Y:S01]  /*0440*/  ISETP.GE.U32.AND P0, PT, R22, c[0x0][0x190], PT ;  /* 0x0000640016007a0c */ /* 0x000fe20003f06070 */
[--C-:B------:R-:W-:Y:S01]  /*0450*/  IMAD.MOV.U32 R23, RZ, RZ, R22.reuse ;  /* 0x000000ffff177224 */ /* 0x100fe200078e0016 */
[----:B------:R-:W-:-:S04]  /*0460*/  SHF.R.S32.HI R19, RZ, 0x1f, R22 ;  /* 0x0000001fff137819 */ /* 0x000fc80000011416 */
[----:B------:R-:W-:-:S13]  /*0470*/  ISETP.GE.AND.EX P0, PT, R19, c[0x0][0x194], PT, P0 ;  /* 0x0000650013007a0c */ /* 0x000fda0003f06300 */
[----:B------:R-:W-:Y:S05]  /*0480*/  @!P0 BRA `(.L_x_368) ;  /* 0xfffffc9000008947 */ /* 0x000fea000383ffff */
[----:B------:R-:W-:Y:S05]  /*0490*/  BRA `(.L_x_362) ;  /* 0x0000035000007947 */ /* 0x000fea0003800000 */
.L_x_363:
[----:B------:R-:W-:Y:S02]  /*04a0*/  IMAD.MOV.U32 R23, RZ, RZ, R16 ;  /* 0x000000ffff177224 */ /* 0x000fe400078e0010 */
.L_x_373:
        /* <DEDUP_REMOVED lines=30> */
.L_x_372:
[----:B------:R-:W-:Y:S05]  /*0690*/  BSYNC B6 ;  /* 0x0000000000067941 */ /* 0x000fea0003800000 */
.L_x_371:
[----:B------:R-:W-:Y:S02]  /*06a0*/  IMAD R19, R19, c[0x0][0x198], RZ ;  /* 0x0000660013137a24 */ /* 0x000fe400078e02ff */
[----:B------:R-:W-:Y:S02]  /*06b0*/  IMAD.MOV.U32 R25, RZ, RZ, RZ ;  /* 0x000000ffff197224 */ /* 0x000fe400078e00ff */
[C---:B------:R-:W-:Y:S02]  /*06c0*/  IMAD R19, R22.reuse, c[0x0][0x19c], R19 ;  /* 0x0000670016137a24 */ /* 0x040fe400078e0213 */
[----:B------:R-:W-:-:S04]  /*06d0*/  IMAD.WIDE.U32 R2, R22, c[0x0][0x198], R24 ;  /* 0x0000660016027a25 */ /* 0x000fc800078e0018 */
[----:B------:R-:W-:Y:S01]  /*06e0*/  IMAD.IADD R3, R3, 0x1, R19 ;  /* 0x0000000103037824 */ /* 0x000fe200078e0213 */
[----:B------:R-:W-:-:S04]  /*06f0*/  LEA R6, P0, R2, c[0x0][0x170], 0x3 ;  /* 0x00005c0002067a11 */ /* 0x000fc800078018ff */
        /* <DEDUP_REMOVED lines=8> */
.L_x_370:
[----:B------:R-:W-:Y:S05]  /*0780*/  BSYNC B7 ;  /* 0x0000000000077941 */ /* 0x000fea0003800000 */
.L_x_369:
[----:B------:R-:W-:-:S04]  /*0790*/  IADD3 R22, R23, c[0x0][0x0], RZ ;  /* 0x0000000017167a10 */ /* 0x000fc80007ffe0ff */
[----:B------:R-:W-:Y:S01]  /*07a0*/  ISETP.GE.U32.AND P0, PT, R22, c[0x0][0x190], PT ;  /* 0x0000640016007a0c */ /* 0x000fe20003f06070 */
[--C-:B------:R-:W-:Y:S01]  /*07b0*/  IMAD.MOV.U32 R23, RZ, RZ, R22.reuse ;  /* 0x000000ffff177224 */ /* 0x100fe200078e0016 */
[----:B------:R-:W-:-:S04]  /*07c0*/  SHF.R.S32.HI R19, RZ, 0x1f, R22 ;  /* 0x0000001fff137819 */ /* 0x000fc80000011416 */
[----:B------:R-:W-:-:S13]  /*07d0*/  ISETP.GE.AND.EX P0, PT, R19, c[0x0][0x194], PT, P0 ;  /* 0x0000650013007a0c */ /* 0x000fda0003f06300 */
[----:B------:R-:W-:Y:S05]  /*07e0*/  @!P0 BRA `(.L_x_373) ;  /* 0xfffffcc000008947 */ /* 0x000fea000383ffff */
.L_x_362:
[----:B0-----:R-:W-:Y:S01]  /*07f0*/  WARPSYNC 0xffffffff ;  /* 0xffffffff00007948 */ /* 0x001fe20003800000 */
[----:B------:R-:W-:Y:S01]  /*0800*/  ULDC UR4, c[0x0][0x0] ;  /* 0x0000000000047ab9 */ /* 0x000fe20000000800 */
[----:B------:R-:W-:Y:S01]  /*0810*/  BAR.SYNC.DEFER_BLOCKING 0x0 ;  /* 0x0000000000007b1d */ /* 0x000fe20000010000 */
[----:B------:R-:W-:-:S06]  /*0820*/  USHF.R.U32.HI UR4, URZ, 0x1, UR4 ;  /* 0x000000013f047899 */ /* 0x000fcc0008011604 */
[----:B------:R-:W-:-:S13]  /*0830*/  ISETP.NE.AND P0, PT, RZ, UR4, PT ;  /* 0x00000004ff007c0c */ /* 0x000fda000bf05270 */
[----:B------:R-:W-:Y:S05]  /*0840*/  @!P0 BRA `(.L_x_374) ;  /* 0x0000013000008947 */ /* 0x000fea0003800000 */
[----:B------:R-:W-:-:S05]  /*0850*/  IMAD.U32 R9, RZ, RZ, UR4 ;  /* 0x00000004ff097e24 */ /* 0x000fca000f8e00ff */
.L_x_377:
        /* <DEDUP_REMOVED lines=13> */
.L_x_376:
[----:B------:R-:W-:Y:S05]  /*0930*/  BSYNC B0 ;  /* 0x0000000000007941 */ /* 0x000fea0003800000 */
.L_x_375:
[----:B------:R-:W-:Y:S01]  /*0940*/  SHF.R.U32.HI R9, RZ, 0x1, R9 ;  /* 0x00000001ff097819 */ /* 0x000fe20000011609 */
[----:B------:R-:W-:Y:S03]  /*0950*/  BAR.SYNC.DEFER_BLOCKING 0x0 ;  /* 0x0000000000007b1d */ /* 0x000fe60000010000 */
[----:B------:R-:W-:-:S13]  /*0960*/  ISETP.NE.AND P0, PT, R9, RZ, PT ;  /* 0x000000ff0900720c */ /* 0x000fda0003f05270 */
[----:B------:R-:W-:Y:S05]  /*0970*/  @P0 BRA `(.L_x_377) ;  /* 0xfffffee000000947 */ /* 0x000fea000383ffff */
.L_x_374:
        /* <DEDUP_REMOVED lines=26> */
[----:B------:R-:W-:Y:S05]  /*0b20*/  CALL.REL.NOINC `($__internal_5_$__cuda_sm20_div_rn_f64_full) ;  /* 0x0000008000007944 */ /* 0x000fea0003c00000 */
.L_x_379:
[----:B------:R-:W-:Y:S02]  /*0b30*/  IMAD.MOV.U32 R2, RZ, RZ, c[0x0][0x160] ;  /* 0x00005800ff027624 */ /* 0x000fe400078e00ff */
[----:B------:R-:W-:-:S05]  /*0b40*/  IMAD.MOV.U32 R3, RZ, RZ, c[0x0][0x164] ;  /* 0x00005900ff037624 */ /* 0x000fca00078e00ff */
[----:B------:R-:W-:Y:S01]  /*0b50*/  STG.E.64 [R2.64], R4 ;  /* 0x0000000402007986 */ /* 0x000fe2000c101b24 */
[----:B------:R-:W-:Y:S05]  /*0b60*/  EXIT ;  /* 0x000000000000794d */ /* 0x000fea0003800000 */
.L_x_378:
[----:B0-----:R-:W-:Y:S02]  /*0b70*/  IMAD.MOV.U32 R4, RZ, RZ, c[0x0][0x160] ;  /* 0x00005800ff047624 */ /* 0x001fe400078e00ff */
[----:B------:R-:W-:-:S05]  /*0b80*/  IMAD.MOV.U32 R5, RZ, RZ, c[0x0][0x164] ;  /* 0x00005900ff057624 */ /* 0x000fca00078e00ff */
[----:B------:R-:W-:Y:S01]  /*0b90*/  STG.E.64 [R4.64], R2 ;  /* 0x0000000204007986 */ /* 0x000fe2000c101b24 */
[----:B------:R-:W-:Y:S05]  /*0ba0*/  EXIT ;  /* 0x000000000000794d */ /* 0x000fea0003800000 */
        .weak           $__internal_5_$__cuda_sm20_div_rn_f64_full
        .type           $__internal_5_$__cuda_sm20_div_rn_f64_full,@function
        .size           $__internal_5_$__cuda_sm20_div_rn_f64_full,(.L_x_9798 - $__internal_5_$__cuda_sm20_div_rn_f64_full)
$__internal_5_$__cuda_sm20_div_rn_f64_full:
        /* <DEDUP_REMOVED lines=31> */
.L_x_380:
        /* <DEDUP_REMOVED lines=36> */
.L_x_381:
        /* <DEDUP_REMOVED lines=16> */
.L_x_384:
[----:B------:R-:W-:Y:S01]  /*10e0*/  LOP3.LUT R13, R7, 0x80000, RZ, 0xfc, !PT ;  /* 0x00080000070d7812 */ /* 0x000fe200078efcff */
[----:B------:R-:W-:Y:S01]  /*10f0*/  IMAD.MOV.U32 R12, RZ, RZ, R6 ;  /* 0x000000ffff0c7224 */ /* 0x000fe200078e0006 */
[----:B------:R-:W-:Y:S05]  /*1100*/  BRA `(.L_x_382) ;  /* 0x0000002000007947 */ /* 0x000fea0003800000 */
.L_x_383:
[----:B------:R-:W-:Y:S01]  /*1110*/  LOP3.LUT R13, R3, 0x80000, RZ, 0xfc, !PT ;  /* 0x00080000030d7812 */ /* 0x000fe200078efcff */
[----:B------:R-:W-:Y:S02]  /*1120*/  IMAD.MOV.U32 R12, RZ, RZ, R2 ;  /* 0x000000ffff0c7224 */ /* 0x000fe400078e0002 */
.L_x_382:
[----:B------:R-:W-:Y:S02]  /*1130*/  IMAD.MOV.U32 R2, RZ, RZ, R0 ;  /* 0x000000ffff027224 */ /* 0x000fe400078e0000 */
[----:B------:R-:W-:-:S02]  /*1140*/  IMAD.MOV.U32 R3, RZ, RZ, 0x0 ;  /* 0x00000000ff037424 */ /* 0x000fc400078e00ff */
[----:B------:R-:W-:Y:S02]  /*1150*/  IMAD.MOV.U32 R4, RZ, RZ, R12 ;  /* 0x000000ffff047224 */ /* 0x000fe400078e000c */
[----:B------:R-:W-:Y:S01]  /*1160*/  IMAD.MOV.U32 R5, RZ, RZ, R13 ;  /* 0x000000ffff057224 */ /* 0x000fe200078e000d */
[----:B------:R-:W-:Y:S06]  /*1170*/  RET.REL.NODEC R2 `(_ZN2at6native39_GLOBAL__N__cee6930f_7_Loss_cu_5b0651e138nll_loss_forward_reduce_cuda_kernel_2dIddhEEvPT_S4_PKS3_PKT1_S6_bllll) ;  /* 0xffffee8002007950 */ /* 0x000fec0003c3ffff */
.L_x_385:
        /* <DEDUP_REMOVED lines=16> */
.L_x_9798:


//--------------------- .text._ZN2at6native39_GLOBAL__N__cee6930f_7_Loss_cu_5b0651e138nll_loss_forward_reduce_cuda_kernel_1dIN3c108BFloat16ElEEvPT_S6_PKS5_PKT0_S8_bll --------------------------
	.section	.text._ZN2at6native39_GLOBAL__N__cee6930f_7_Loss_cu_5b0651e138nll_loss_forward_reduce_cuda_kernel_1dIN3c108BFloat16ElEEvPT_S6_PKS5_PKT0_S8_bll,"ax",@progbits
	.sectioninfo	@"SHI_REGISTERS=24"
	.align	128
.text._ZN2at6native39_GLOBAL__N__cee6930f_7_Loss_cu_5b0651e138nll_loss_forward_reduce_cuda_kernel_1dIN3c108BFloat16ElEEvPT_S6_PKS5_PKT0_S8_bll:
        .type           _ZN2at6native39_GLOBAL__N__cee6930f_7_Loss_cu_5b0651e138nll_loss_forward_reduce_cuda_kernel_1dIN3c108BFloat16ElEEvPT_S6_PKS5_PKT0_S8_bll,@function
        .size           _ZN2at6native39_GLOBAL__N__cee6930f_7_Loss_cu_5b0651e138nll_loss_forward_reduce_cuda_kernel_1dIN3c108BFloat16ElEEvPT_S6_PKS5_PKT0_S8_bll,(.L_x_9800 - _ZN2at6native39_GLOBAL__N__cee6930f_7_Loss_cu_5b0651e138nll_loss_forward_reduce_cuda_kernel_1dIN3c108BFloat16ElEEvPT_S6_PKS5_PKT0_S8_bll)
        .other          _ZN2at6native39_GLOBAL__N__cee6930f_7_Loss_cu_5b0651e138nll_loss_forward_reduce_cuda_kernel_1dIN3c108BFloat16ElEEvPT_S6_PKS5_PKT0_S8_bll,@"STO_CUDA_ENTRY STV_DEFAULT"
_ZN2at6native39_GLOBAL__N__cee6930f_7_Loss_cu_5b0651e138nll_loss_forward_reduce_cuda_kernel_1dIN3c108BFloat16ElEEvPT_S6_PKS5_PKT0_S8_bll:
[----:B------:R-:W-:Y:S02]  /*0000*/  IMAD.MOV.U32 R1, RZ, RZ, c[0x0][0x28] ;  /* 0x00000a00ff017624 */ /* 0x000fe400078e00ff */
[----:B------:R-:W0:Y:S01]  /*0010*/  S2R R0, SR_TID.Y ;  /* 0x0000000000007919 */ /* 0x000e220000002200 */
[----:B------:R-:W-:Y:S01]  /*0020*/  ULDC.64 UR36, c[0x0][0x118] ;  /* 0x0000460000247ab9 */ /* 0x000fe20000000a00 */
[----:B------:R-:W-:Y:S02]  /*0030*/  BSSY B6, `(.L_x_386) ;  /* 0x0000018000067945 */ /* 0x000fe40003800000 */
[----:B------:R-:W0:Y:S04]  /*0040*/  S2R R3, SR_TID.X ;  /* 0x0000000000037919 */ /* 0x000e280000002100 */
[----:B------:R-:W0:Y:S02]  /*0050*/  S2R R2, SR_TID.Z ;  /* 0x0000000000027919 */ /* 0x000e240000002300 */
[----:B0-----:R-:W-:-:S13]  /*0060*/  LOP3.LUT P0, RZ, R2, R3, R0, 0xfe, !PT ;  /* 0x0000000302ff7212 */ /* 0x001fda000780fe00 */
        /* <DEDUP_REMOVED lines=20> */
.L_x_387:
[----:B------:R-:W-:Y:S05]  /*01b0*/  BSYNC B6 ;  /* 0x0000000000067941 */ /* 0x000fea0003800000 */
.L_x_386:
[----:B------:R-:W-:Y:S02]  /*01c0*/  IMAD.MOV.U32 R16, RZ, RZ, c[0x0][0x178] ;  /* 0x00005e00ff107624 */ /* 0x000fe400078e00ff */
[----:B------:R-:W-:-:S06]  /*01d0*/  IMAD.MOV.U32 R17, RZ, RZ, c[0x0][0x17c] ;  /* 0x00005f00ff117624 */ /* 0x000fcc00078e00ff */
[----:B------:R-:W2:Y:S02]  /*01e0*/  LDG.E.64 R16, [R16.64] ;  /* 0x0000002410107981 */ /* 0x000ea4000c1e1b00 */
[----:B--2---:R-:W-:-:S04]  /*01f0*/  ISETP.NE.U32.AND P0, PT, R16, c[0x0][0x198], PT ;  /* 0x0000660010007a0c */ /* 0x004fc80003f05070 */
[----:B------:R-:W-:-:S13]  /*0200*/  ISETP.NE.AND.EX P0, PT, R17, c[0x0][0x19c], PT, P0 ;  /* 0x0000670011007a0c */ /* 0x000fda0003f05300 */
[----:B------:R-:W-:Y:S05]  /*0210*/  @!P0 BRA `(.L_x_388) ;  /* 0x0000041000008947 */ /* 0x000fea0003800000 */
        /* <DEDUP_REMOVED lines=25> */
.L_x_389:
[----:B------:R-:W-:-:S04]  /*03b0*/  ISETP.NE.U32.AND P0, PT, RZ, c[0x0][0x180], PT ;  /* 0x00006000ff007a0c */ /* 0x000fc80003f05070 */
[----:B------:R-:W-:-:S13]  /*03c0*/  ISETP.NE.AND.EX P0, PT, RZ, c[0x0][0x184], PT, P0 ;  /* 0x00006100ff007a0c */ /* 0x000fda0003f05300 */
[----:B------:R-:W-:-:S04]  /*03d0*/  @P0 LEA R6, P1, R16, c[0x0][0x180], 0x1 ;  /* 0x0000600010060a11 */ /* 0x000fc800078208ff */
[----:B------:R-:W-:-:S05]  /*03e0*/  @P0 LEA.HI.X R7, R16, c[0x0][0x184], R17, 0x1, P1 ;  /* 0x0000610010070a11 */ /* 0x000fca00008f0c11 */
[----:B------:R-:W2:Y:S01]  /*03f0*/  @P0 LDG.E.U16 R9, [R6.64] ;  /* 0x0000002406090981 */ /* 0x000ea2000c1e1500 */
[----:B------:R-:W-:Y:S01]  /*0400*/  @!P0 HADD2 R0, -RZ.H0_H0, 1.875, 1.875 ;  /* 0x3f803f80ff008430 */ /* 0x000fe20000000900 */
[----:B------:R-:W-:Y:S01]  /*0410*/  IMAD.MOV.U32 R2, RZ, RZ, c[0x0][0x168] ;  /* 0x00005a00ff027624 */ /* 0x000fe200078e00ff */
[----:B------:R-:W-:Y:S01]  /*0420*/  ULDC.S8 UR4, c[0x0][0x188] ;  /* 0x0000620000047ab9 */ /* 0x000fe20000000200 */
[----:B------:R-:W-:Y:S01]  /*0430*/  IMAD.MOV.U32 R3, RZ, RZ, c[0x0][0x16c] ;  /* 0x00005b00ff037624 */ /* 0x000fe200078e00ff */
[----:B------:R-:W-:-:S04]  /*0440*/  LEA R4, P1, R16, c[0x0][0x170], 0x1 ;  /* 0x00005c0010047a11 */ /* 0x000fc800078208ff */
[----:B------:R-:W-:Y:S02]  /*0450*/  LEA.HI.X R5, R16, c[0x0][0x174], R17, 0x1, P1 ;  /* 0x00005d0010057a11 */ /* 0x000fe400008f0c11 */
[----:B------:R-:W-:Y:S02]  /*0460*/  @!P0 PRMT R9, R0, 0x7610, R9 ;  /* 0x0000761000098816 */ /* 0x000fe40000000009 */
[----:B------:R-:W-:Y:S02]  /*0470*/  ISETP.NE.AND P0, PT, RZ, UR4, PT ;  /* 0x00000004ff007c0c */ /* 0x000fe4000bf05270 */
[----:B--2---:R-:W-:Y:S01]  /*0480*/  PRMT R0, RZ, 0x5410, R9 ;  /* 0x00005410ff007816 */ /* 0x004fe20000000009 */
[----:B------:R0:W-:Y:S10]  /*0490*/  STG.E.U16 [R2.64], R9 ;  /* 0x0000000902007986 */ /* 0x0001f4000c101524 */
[----:B------:R-:W-:Y:S05]  /*04a0*/  @!P0 BRA `(.L_x_390) ;  /* 0x000000d000008947 */ /* 0x000fea0003800000 */
[----:B------:R-:W-:Y:S01]  /*04b0*/  FSETP.NEU.FTZ.AND P0, PT, R0, RZ, PT ;  /* 0x000000ff0000720b */ /* 0x000fe20003f1d000 */
[----:B0-----:R-:W-:-:S02]  /*04c0*/  IMAD.MOV.U32 R2, RZ, RZ, c[0x0][0x160] ;  /* 0x00005800ff027624 */ /* 0x001fc400078e00ff */
[----:B------:R-:W-:-:S10]  /*04d0*/  IMAD.MOV.U32 R3, RZ, RZ, c[0x0][0x164] ;  /* 0x00005900ff037624 */ /* 0x000fd400078e00ff */
[----:B------:R-:W-:Y:S05]  /*04e0*/  @!P0 BRA `(.L_x_391) ;  /* 0x0000006000008947 */ /* 0x000fea0003800000 */
[----:B------:R-:W2:Y:S02]  /*04f0*/  LDG.E.U16 R4, [R4.64] ;  /* 0x0000002404047981 */ /* 0x000ea4000c1e1500 */
[----:B--2---:R-:W-:-:S05]  /*0500*/  PRMT R4, RZ, 0x5410, R4 ;  /* 0x00005410ff047816 */ /* 0x004fca0000000004 */
[----:B------:R-:W-:-:S05]  /*0510*/  FADD.FTZ R0, -R4, -RZ ;  /* 0x800000ff04007221 */ /* 0x000fca0000010100 */
[----:B------:R-:W-:-:S05]  /*0520*/  F2FP.BF16.PACK_AB R0, RZ, R0 ;  /* 0x00000000ff00723e */ /* 0x000fca00000010ff */
[----:B------:R-:W-:Y:S01]  /*0530*/  STG.E.U16 [R2.64], R0 ;  /* 0x0000000002007986 */ /* 0x000fe2000c101524 */
[----:B------:R-:W-:Y:S05]  /*0540*/  EXIT ;  /* 0x000000000000794d */ /* 0x000fea0003800000 */
.L_x_391:
[----:B------:R-:W-:-:S05]  /*0550*/  IMAD.MOV.U32 R0, RZ, RZ, 0x7fc0 ;  /* 0x00007fc0ff007424 */ /* 0x000fca00078e00ff */
[----:B------:R-:W-:Y:S01]  /*0560*/  STG.E.U16 [R2.64], R0 ;  /* 0x0000000002007986 */ /* 0x000fe2000c101524 */
[----:B------:R-:W-:Y:S05]  /*0570*/  EXIT ;  /* 0x000000000000794d */ /* 0x000fea0003800000 */
.L_x_390:
[----:B------:R-:W2:Y:S01]  /*0580*/  LDG.E.U16 R4, [R4.64] ;  /* 0x0000002404047981 */ /* 0x000ea2000c1e1500 */
[----:B------:R-:W-:Y:S02]  /*0590*/  FADD.FTZ R0, -R0, -RZ ;  /* 0x800000ff00007221 */ /* 0x000fe40000010100 */
[----:B0-----:R-:W-:-:S03]  /*05a0*/  IMAD.MOV.U32 R2, RZ, RZ, c[0x0][0x160] ;  /* 0x00005800ff027624 */ /* 0x001fc600078e00ff */
[----:B------:R-:W-:-:S04]  /*05b0*/  F2FP.BF16.PACK_AB R0, RZ, R0 ;  /* 0x00000000ff00723e */ /* 0x000fc800000010ff */
[----:B------:R-:W-:Y:S02]  /*05c0*/  PRMT R0, RZ, 0x5410, R0 ;  /* 0x00005410ff007816 */ /* 0x000fe40000000000 */
[----:B--2---:R-:W-:-:S05]  /*05d0*/  PRMT R3, RZ, 0x5410, R4 ;  /* 0x00005410ff037816 */ /* 0x004fca0000000004 */
[----:B------:R-:W-:Y:S02]  /*05e0*/  FMUL.FTZ R0, R0, R3 ;  /* 0x0000000300007220 */ /* 0x000fe40000410000 */
[----:B------:R-:W-:-:S03]  /*05f0*/  IMAD.MOV.U32 R3, RZ, RZ, c[0x0][0x164] ;  /* 0x00005900ff037624 */ /* 0x000fc600078e00ff */
[----:B------:R-:W-:-:S05]  /*0600*/  F2FP.BF16.PACK_AB R0, RZ, R0 ;  /* 0x00000000ff00723e */ /* 0x000fca00000010ff */
[----:B------:R-:W-:Y:S01]  /*0610*/  STG.E.U16 [R2.64], R0 ;  /* 0x0000000002007986 */ /* 0x000fe2000c101524 */
[----:B------:R-:W-:Y:S05]  /*0620*/  EXIT ;  /* 0x000000000000794d */ /* 0x000fea0003800000 */
.L_x_388:
[----:B------:R-:W-:Y:S02]  /*0630*/  IMAD.MOV.U32 R2, RZ, RZ, c[0x0][0x160] ;  /* 0x00005800ff027624 */ /* 0x000fe400078e00ff */
[----:B------:R-:W-:Y:S02]  /*0640*/  IMAD.MOV.U32 R3, RZ, RZ, c[0x0][0x164] ;  /* 0x00005900ff037624 */ /* 0x000fe400078e00ff */
[----:B------:R-:W-:Y:S02]  /*0650*/  IMAD.MOV.U32 R4, RZ, RZ, c[0x0][0x168] ;  /* 0x00005a00ff047624 */ /* 0x000fe400078e00ff */
[----:B------:R-:W-:Y:S01]  /*0660*/  IMAD.MOV.U32 R5, RZ, RZ, c[0x0][0x16c] ;  /* 0x00005b00ff057624 */ /* 0x000fe200078e00ff */
[----:B------:R-:W-:Y:S04]  /*0670*/  STG.E.U16 [R2.64], RZ ;  /* 0x000000ff02007986 */ /* 0x000fe8000c101524 */
[----:B------:R-:W-:Y:S01]  /*0680*/  STG.E.U16 [R4.64], RZ ;  /* 0x000000ff04007986 */ /* 0x000fe2000c101524 */
[----:B------:R-:W-:Y:S05]  /*0690*/  EXIT ;  /* 0x000000000000794d */ /* 0x000fea0003800000 */
.L_x_392:
        /* <DEDUP_REMOVED lines=14> */
.L_x_9800:


//--------------------- .text._ZN2at6native39_GLOBAL__N__cee6930f_7_Loss_cu_5b0651e138nll_loss_forward_reduce_cuda_kernel_1dIN3c108BFloat16EhEEvPT_S6_PKS5_PKT0_S8_bll --------------------------
	.section	.text._ZN2at6native39_GLOBAL__N__cee6930f_7_Loss_cu_5b0651e138nll_loss_forward_reduce_cuda_kernel_1dIN3c108BFloat16EhEEvPT_S6_PKS5_PKT0_S8_bll,"ax",@progbits
	.sectioninfo	@"SHI_REGISTERS=24"
	.align	128
.text._ZN2at6native39_GLOBAL__N__cee6930f_7_Loss_cu_5b0651e138nll_loss_forward_reduce_cuda_kernel_1dIN3c108BFloat16EhEEvPT_S6_PKS5_PKT0_S8_bll:
        .type           _ZN2at6native39_GLOBAL__N__cee6930f_7_Loss_cu_5b0651e138nll_loss_forward_reduce_cuda_kernel_1dIN3c108BFloat16EhEEvPT_S6_PKS5_PKT0_S8_bll,@function
        .size           _ZN2at6native39_GLOBAL__N__cee6930f_7_Loss_cu_5b0651e138nll_loss_forward_reduce_cuda_kernel_1dIN3c108BFloat16EhEEvPT_S6_PKS5_PKT0_S8_bll,(.L_x_9801 - _ZN2at6native39_GLOBAL__N__cee6930f_7_Loss_cu_5b0651e138nll_loss_forward_reduce_cuda_kernel_1dIN3c108BFloat16EhEEvPT_S6_PKS5_PKT0_S8_bll)
        .other          _ZN2at6native39_GLOBAL__N__cee6930f_7_Loss_cu_5b0651e138nll_loss_forward_reduce_cuda_kernel_1dIN3c108BFloat16EhEEvPT_S6_PKS5_PKT0_S8_bll,@"STO_CUDA_ENTRY STV_DEFAULT"
_ZN2at6native39_GLOBAL__N__cee6930f_7_Loss_cu_5b0651e138nll_loss_forward_reduce_cuda_kernel_1dIN3c108BFloat16EhEEvPT_S6_PKS5_PKT0_S8_bll:
        /* <DEDUP_REMOVED lines=27> */
.L_x_394:
[----:B------:R-:W-:Y:S05]  /*01b0*/  BSYNC B6 ;  /* 0x0000000000067941 */ /* 0x000fea0003800000 */
.L_x_393:
[----:B------:R-:W-:Y:S01]  /*01c0*/  IMAD.MOV.U32 R16, RZ, RZ, c[0x0][0x178] ;  /* 0x00005e00ff107624 */ /* 0x000fe200078e00ff */
[----:B------:R-:W-:-:S05]  /*01d0*/  MOV R17, c[0x0][0x17c] ;  /* 0x00005f0000117a02 */ /* 0x000fca0000000f00 */
[----:B------:R-:W2:Y:S02]  /*01e0*/  LDG.E.U8 R16, [R16.64] ;  /* 0x0000002410107981 */ /* 0x000ea4000c1e1100 */
[----:B--2---:R-:W-:-:S04]  /*01f0*/  ISETP.NE.U32.AND P0, PT, R16, c[0x0][0x198], PT ;  /* 0x0000660010007a0c */ /* 0x004fc80003f05070 */
[----:B------:R-:W-:-:S13]  /*0200*/  ISETP.NE.AND.EX P0, PT, RZ, c[0x0][0x19c], PT, P0 ;  /* 0x00006700ff007a0c */ /* 0x000fda0003f05300 */
[----:B------:R-:W-:Y:S05]  /*0210*/  @!P0 BRA `(.L_x_395) ;  /* 0x000003e000008947 */ /* 0x000fea0003800000 */
[----:B------:R-:W-:-:S04]  /*0220*/  ISETP.GE.U32.AND P0, PT, R16, c[0x0][0x190], PT ;  /* 0x0000640010007a0c */ /* 0x000fc80003f06070 */
[----:B------:R-:W-:-:S13]  /*0230*/  ISETP.GE.AND.EX P0, PT, RZ, c[0x0][0x194], PT, P0 ;  /* 0x00006500ff007a0c */ /* 0x000fda0003f06300 */
[----:B------:R-:W-:Y:S05]  /*0240*/  @!P0 BRA `(.L_x_396) ;  /* 0x0000013000008947 */ /* 0x000fea0003800000 */
[----:B------:R-:W-:Y:S01]  /*0250*/  MOV R2, 0x0 ;  /* 0x0000000000027802 */ /* 0x000fe20000000f00 */
[----:B------:R-:W-:Y:S01]  /*0260*/  HFMA2.MMA R12, -RZ, RZ, 0, 5.9604644775390625e-08 ;  /* 0x00000001ff0c7435 */ /* 0x000fe200000001ff */
[----:B------:R-:W-:Y:S02]  /*0270*/  IMAD.MOV.U32 R4, RZ, RZ, c[0x4][0x2e8] ;  /* 0x0100ba00ff047624 */ /* 0x000fe400078e00ff */
[----:B------:R-:W-:Y:S02]  /*0280*/  IMAD.MOV.U32 R5, RZ, RZ, c[0x4][0x2ec] ;  /* 0x0100bb00ff057624 */ /* 0x000fe400078e00ff */
[----:B------:R-:W0:Y:S01]  /*0290*/  LDC.64 R2, c[0x4][R2] ;  /* 0x0100000002027b82 */ /* 0x000e220000000a00 */
[----:B------:R-:W-:Y:S02]  /*02a0*/  IMAD.MOV.U32 R6, RZ, RZ, c[0x4][0x2d0] ;  /* 0x0100b400ff067624 */ /* 0x000fe400078e00ff */
[----:B------:R-:W-:Y:S02]  /*02b0*/  IMAD.MOV.U32 R7, RZ, RZ, c[0x4][0x2d4] ;  /* 0x0100b500ff077624 */ /* 0x000fe400078e00ff */
[----:B------:R-:W-:-:S02]  /*02c0*/  IMAD.MOV.U32 R8, RZ, RZ, 0xc9 ;  /* 0x000000c9ff087424 */ /* 0x000fc400078e00ff */
[----:B------:R-:W-:Y:S02]  /*02d0*/  IMAD.MOV.U32 R10, RZ, RZ, c[0x4][0xd8] ;  /* 0x01003600ff0a7624 */ /* 0x000fe400078e00ff */
[----:B------:R-:W-:Y:S02]  /*02e0*/  IMAD.MOV.U32 R11, RZ, RZ, c[0x4][0xdc] ;  /* 0x01003700ff0b7624 */ /* 0x000fe400078e00ff */
        /* <DEDUP_REMOVED lines=9> */
.L_x_396:
[----:B------:R-:W-:-:S04]  /*0380*/  ISETP.NE.U32.AND P0, PT, RZ, c[0x0][0x180], PT ;  /* 0x00006000ff007a0c */ /* 0x000fc80003f05070 */
[----:B------:R-:W-:-:S13]  /*0390*/  ISETP.NE.AND.EX P0, PT, RZ, c[0x0][0x184], PT, P0 ;  /* 0x00006100ff007a0c */ /* 0x000fda0003f05300 */
[----:B------:R-:W-:-:S05]  /*03a0*/  @P0 LEA R4, P1, R16, c[0x0][0x180], 0x1 ;  /* 0x0000600010040a11 */ /* 0x000fca00078208ff */
[----:B------:R-:W-:-:S05]  /*03b0*/  @P0 IMAD.X R5, RZ, RZ, c[0x0][0x184], P1 ;  /* 0x00006100ff050624 */ /* 0x000fca00008e06ff */
[----:B------:R-:W2:Y:S01]  /*03c0*/  @P0 LDG.E.U16 R7, [R4.64] ;  /* 0x0000002404070981 */ /* 0x000ea2000c1e1500 */
[----:B------:R-:W-:Y:S01]  /*03d0*/  @!P0 HADD2 R0, -RZ.H0_H0, 1.875, 1.875 ;  /* 0x3f803f80ff008430 */ /* 0x000fe20000000900 */
[----:B------:R-:W-:Y:S01]  /*03e0*/  IMAD.MOV.U32 R2, RZ, RZ, c[0x0][0x168] ;  /* 0x00005a00ff027624 */ /* 0x000fe200078e00ff */
[----:B------:R-:W-:Y:S01]  /*03f0*/  ULDC.S8 UR4, c[0x0][0x188] ;  /* 0x0000620000047ab9 */ /* 0x000fe20000000200 */
[----:B------:R-:W-:Y:S01]  /*0400*/  IMAD.MOV.U32 R3, RZ, RZ, c[0x0][0x16c] ;  /* 0x00005b00ff037624 */ /* 0x000fe200078e00ff */
[----:B------:R-:W-:-:S05]  /*0410*/  LEA R16, P1, R16, c[0x0][0x170], 0x1 ;  /* 0x00005c0010107a11 */ /* 0x000fca00078208ff */
[----:B------:R-:W-:Y:S01]  /*0420*/  IMAD.X R17, RZ, RZ, c[0x0][0x174], P1 ;  /* 0x00005d00ff117624 */ /* 0x000fe200008e06ff */
        /* <DEDUP_REMOVED lines=15> */
.L_x_398:
[----:B------:R-:W-:-:S05]  /*0520*/  MOV R0, 0x7fc0 ;  /* 0x00007fc000007802 */ /* 0x000fca0000000f00 */
[----:B------:R-:W-:Y:S01]  /*0530*/  STG.E.U16 [R2.64], R0 ;  /* 0x0000000002007986 */ /* 0x000fe2000c101524 */
[----:B------:R-:W-:Y:S05]  /*0540*/  EXIT ;  /* 0x000000000000794d */ /* 0x000fea0003800000 */
.L_x_397:
        /* <DEDUP_REMOVED lines=11> */
.L_x_395:
[----:B------:R-:W-:Y:S02]  /*0600*/  IMAD.MOV.U32 R2, RZ, RZ, c[0x0][0x160] ;  /* 0x00005800ff027624 */ /* 0x000fe400078e00ff */
[----:B------:R-:W-:Y:S02]  /*0610*/  IMAD.MOV.U32 R3, RZ, RZ, c[0x0][0x164] ;  /* 0x00005900ff037624 */ /* 0x000fe400078e00ff */
[----:B------:R-:W-:Y:S02]  /*0620*/  IMAD.MOV.U32 R4, RZ, RZ, c[0x0][0x168] ;  /* 0x00005a00ff047624 */ /* 0x000fe400078e00ff */
[----:B------:R-:W-:Y:S01]  /*0630*/  IMAD.MOV.U32 R5, RZ, RZ, c[0x0][0x16c] ;  /* 0x00005b00ff057624 */ /* 0x000fe200078e00ff */
[----:B------:R-:W-:Y:S04]  /*0640*/  STG.E.U16 [R2.64], RZ ;  /* 0x000000ff02007986 */ /* 0x000fe8000c101524 */
[----:B------:R-:W-:Y:S01]  /*0650*/  STG.E.U16 [R4.64], RZ ;  /* 0x000000ff04007986 */ /* 0x000fe2000c101524 */
[----:B------:R-:W-:Y:S05]  /*0660*/  EXIT ;  /* 0x000000000000794d */ /* 0x000fea0003800000 */
.L_x_399:
        /* <DEDUP_REMOVED lines=9> */
.L_x_9801:


//--------------------- .text._ZN2at6native39_GLOBAL__N__cee6930f_7_Loss_cu_5b0651e138nll_loss_forward_reduce_cuda_kernel_1dIN3c104HalfElEEvPT_S6_PKS5_PKT0_S8_bll --------------------------
	.section	.text._ZN2at6native39_GLOBAL__N__cee6930f_7_Loss_cu_5b0651e138nll_loss_forward_reduce_cuda_kernel_1dIN3c104HalfElEEvPT_S6_PKS5_PKT0_S8_bll,"ax",@progbits
	.sectioninfo	@"SHI_REGISTERS=24"
	.align	128
.text._ZN2at6native39_GLOBAL__N__cee6930f_7_Loss_cu_5b0651e138nll_loss_forward_reduce_cuda_kernel_1dIN3c104HalfElEEvPT_S6_PKS5_PKT0_S8_bll:
        .type           _ZN2at6native39_GLOBAL__N__cee6930f_7_Loss_cu_5b0651e138nll_loss_forward_reduce_cuda_kernel_1dIN3c104HalfElEEvPT_S6_PKS5_PKT0_S8_bll,@function
        .size           _ZN2at6native39_GLOBAL__N__cee6930f_7_Loss_cu_5b0651e138nll_loss_forward_reduce_cuda_kernel_1dIN3c104HalfElEEvPT_S6_PKS5_PKT0_S8_bll,(.L_x_9802 - _ZN2at6native39_GLOBAL__N__cee6930f_7_Loss_cu_5b0651e138nll_loss_forward_reduce_cuda_kernel_1dIN3c104HalfElEEvPT_S6_PKS5_PKT0_S8_bll)
        .other          _ZN2at6native39_GLOBAL__N__cee6930f_7_Loss_cu_5b0651e138nll_loss_forward_reduce_cuda_kernel_1dIN3c104HalfElEEvPT_S6_PKS5_PKT0_S8_bll,@"STO_CUDA_ENTRY STV_DEFAULT"
_ZN2at6native39_GLOBAL__N__cee6930f_7_Loss_cu_5b0651e138nll_loss_forward_reduce_cuda_kernel_1dIN3c104HalfElEEvPT_S6_PKS5_PKT0_S8_bll:
        /* <DEDUP_REMOVED lines=27> */
.L_x_401:
[----:B------:R-:W-:Y:S05]  /*01b0*/  BSYNC B6 ;  /* 0x0000000000067941 */ /* 0x000fea0003800000 */
.L_x_400:
        /* <DEDUP_REMOVED lines=31> */
.L_x_403:
[----:B------:R-:W-:-:S04]  /*03b0*/  ISETP.NE.U32.AND P0, PT, RZ, c[0x0][0x180], PT ;  /* 0x00006000ff007a0c */ /* 0x000fc80003f05070 */
[----:B------:R-:W-:-:S13]  /*03c0*/  ISETP.NE.AND.EX P0, PT, RZ, c[0x0][0x184], PT, P0 ;  /* 0x00006100ff007a0c */ /* 0x000fda0003f05300 */
[----:B------:R-:W-:-:S04]  /*03d0*/  @P0 LEA R6, P1, R16, c[0x0][0x180], 0x1 ;  /* 0x0000600010060a11 */ /* 0x000fc800078208ff */
[----:B------:R-:W-:-:S05]  /*03e0*/  @P0 LEA.HI.X R7, R16, c[0x0][0x184], R17, 0x1, P1 ;  /* 0x0000610010070a11 */ /* 0x000fca00008f0c11 */
[----:B------:R-:W2:Y:S01]  /*03f0*/  @P0 LDG.E.U16 R9, [R6.64] ;  /* 0x0000002406090981 */ /* 0x000ea2000c1e1500 */
[----:B------:R-:W-:Y:S01]  /*0400*/  @!P0 HADD2 R0, -RZ.H0_H0, 1, 1 ;  /* 0x3c003c00ff008430 */ /* 0x000fe20000000900 */
[----:B------:R-:W-:Y:S01]  /*0410*/  IMAD.MOV.U32 R2, RZ, RZ, c[0x0][0x168] ;  /* 0x00005a00ff027624 */ /* 0x000fe200078e00ff */
[----:B------:R-:W-:Y:S01]  /*0420*/  ULDC.S8 UR4, c[0x0][0x188] ;  /* 0x0000620000047ab9 */ /* 0x000fe20000000200 */
[----:B------:R-:W-:Y:S01]  /*0430*/  IMAD.MOV.U32 R3, RZ, RZ, c[0x0][0x16c] ;  /* 0x00005b00ff037624 */ /* 0x000fe200078e00ff */
[----:B------:R-:W-:-:S04]  /*0440*/  LEA R4, P1, R16, c[0x0][0x170], 0x1 ;  /* 0x00005c0010047a11 */ /* 0x000fc800078208ff */
[----:B------:R-:W-:Y:S02]  /*0450*/  LEA.HI.X R5, R16, c[0x0][0x174], R17, 0x1, P1 ;  /* 0x00005d0010057a11 */ /* 0x000fe400008f0c11 */
[----:B------:R-:W-:Y:S02]  /*0460*/  @!P0 PRMT R9, R0, 0x7610, R9 ;  /* 0x0000761000098816 */ /* 0x000fe40000000009 */
[----:B------:R-:W-:-:S03]  /*0470*/  ISETP.NE.AND P0, PT, RZ, UR4, PT ;  /* 0x00000004ff007c0c */ /* 0x000fc6000bf05270 */
[----:B--2---:R0:W-:Y:S10]  /*0480*/  STG.E.U16 [R2.64], R9 ;  /* 0x0000000902007986 */ /* 0x0041f4000c101524 */
[----:B------:R-:W-:Y:S05]  /*0490*/  @!P0 BRA `(.L_x_404) ;  /* 0x000000d000008947 */ /* 0x000fea0003800000 */
[----:B0-----:R-:W-:Y:S01]  /*04a0*/  HADD2.F32 R9, -RZ, R9.H0_H0 ;  /* 0x20000009ff097230 */ /* 0x001fe20000004100 */
[----:B------:R-:W-:-:S02]  /*04b0*/  IMAD.MOV.U32 R2, RZ, RZ, c[0x0][0x160] ;  /* 0x00005800ff027624 */ /* 0x000fc400078e00ff */
[----:B------:R-:W-:Y:S02]  /*04c0*/  IMAD.MOV.U32 R3, RZ, RZ, c[0x0][0x164] ;  /* 0x00005900ff037624 */ /* 0x000fe400078e00ff */
[----:B------:R-:W-:-:S13]  /*04d0*/  FSETP.NEU.FTZ.AND P0, PT, R9, RZ, PT ;  /* 0x000000ff0900720b */ /* 0x000fda0003f1d000 */
[----:B------:R-:W-:Y:S05]  /*04e0*/  @!P0 BRA `(.L_x_405) ;  /* 0x0000005000008947 */ /* 0x000fea0003800000 */
[----:B------:R-:W2:Y:S02]  /*04f0*/  LDG.E.U16 R4, [R4.64] ;  /* 0x0000002404047981 */ /* 0x000ea4000c1e1500 */
[----:B--2---:R-:W-:-:S05]  /*0500*/  HADD2 R5, -R4.H0_H0, -RZ.H0_H0 ;  /* 0xa00000ff04057230 */ /* 0x004fca0000000900 */
[----:B------:R-:W-:-:S05]  /*0510*/  PRMT R5, R5, 0x5410, RZ ;  /* 0x0000541005057816 */ /* 0x000fca00000000ff */
[----:B------:R-:W-:Y:S01]  /*0520*/  STG.E.U16 [R2.64], R5 ;  /* 0x0000000502007986 */ /* 0x000fe2000c101524 */
[----:B------:R-:W-:Y:S05]  /*0530*/  EXIT ;  /* 0x000000000000794d */ /* 0x000fea0003800000 */
.L_x_405:
[----:B------:R-:W-:-:S05]  /*0540*/  IMAD.MOV.U32 R0, RZ, RZ, 0x7e00 ;  /* 0x00007e00ff007424 */ /* 0x000fca00078e00ff */
[----:B------:R-:W-:Y:S01]  /*0550*/  STG.E.U16 [R2.64], R0 ;  /* 0x0000000002007986 */ /* 0x000fe2000c101524 */
[----:B------:R-:W-:Y:S05]  /*0560*/  EXIT ;  /* 0x000000000000794d */ /* 0x000fea0003800000 */
.L_x_404:
[----:B------:R-:W2:Y:S01]  /*0570*/  LDG.E.U16 R4, [R4.64] ;  /* 0x0000002404047981 */ /* 0x000ea2000c1e1500 */
[----:B0-----:R-:W-:Y:S01]  /*0580*/  HADD2.F32 R9, -RZ, -R9.H0_H0 ;  /* 0xa0000009ff097230 */ /* 0x001fe20000004100 */
[----:B------:R-:W-:Y:S02]  /*0590*/  IMAD.MOV.U32 R2, RZ, RZ, c[0x0][0x160] ;  /* 0x00005800ff027624 */ /* 0x000fe400078e00ff */
[----:B------:R-:W-:Y:S01]  /*05a0*/  IMAD.MOV.U32 R3, RZ, RZ, c[0x0][0x164] ;  /* 0x00005900ff037624 */ /* 0x000fe200078e00ff */
[----:B--2---:R-:W-:-:S05]  /*05b0*/  HADD2.F32 R0, -RZ, R4.H0_H0 ;  /* 0x20000004ff007230 */ /* 0x004fca0000004100 */
[----:B------:R-:W-:-:S05]  /*05c0*/  FMUL.FTZ R0, R9, R0 ;  /* 0x0000000009007220 */ /* 0x000fca0000410000 */
[----:B------:R-:W-:-:S05]  /*05d0*/  F2FP.PACK_AB R0, RZ, R0 ;  /* 0x00000000ff00723e */ /* 0x000fca00000000ff */
[----:B------:R-:W-:Y:S01]  /*05e0*/  STG.E.U16 [R2.64], R0 ;  /* 0x0000000002007986 */ /* 0x000fe2000c101524 */
[----:B------:R-:W-:Y:S05]  /*05f0*/  EXIT ;  /* 0x000000000000794d */ /* 0x000fea0003800000 */
.L_x_402:
[----:B------:R-:W-:Y:S02]  /*0600*/  IMAD.MOV.U32 R2, RZ, RZ, c[0x0][0x160] ;  /* 0x00005800ff027624 */ /* 0x000fe400078e00ff */
[----:B------:R-:W-:Y:S02]  /*0610*/  IMAD.MOV.U32 R3, RZ, RZ, c[0x0][0x164] ;  /* 0x00005900ff037624 */ /* 0x000fe400078e00ff */
[----:B------:R-:W-:Y:S02]  /*0620*/  IMAD.MOV.U32 R4, RZ, RZ, c[0x0][0x168] ;  /* 0x00005a00ff047624 */ /* 0x000fe400078e00ff */
[----:B------:R-:W-:Y:S01]  /*0630*/  IMAD.MOV.U32 R5, RZ, RZ, c[0x0][0x16c] ;  /* 0x00005b00ff057624 */ /* 0x000fe200078e00ff */
[----:B------:R-:W-:Y:S04]  /*0640*/  STG.E.U16 [R2.64], RZ ;  /* 0x000000ff02007986 */ /* 0x000fe8000c101524 */
[----:B------:R-:W-:Y:S01]  /*0650*/  STG.E.U16 [R4.64], RZ ;  /* 0x000000ff04007986 */ /* 0x000fe2000c101524 */
[----:B------:R-:W-:Y:S05]  /*0660*/  EXIT ;  /* 0x000000000000794d */ /* 0x000fea0003800000 */
.L_x_406:
        /* <DEDUP_REMOVED lines=9> */
.L_x_9802:


//--------------------- .text._ZN2at6native39_GLOBAL__N__cee6930f_7_Loss_cu_5b0651e138nll_loss_forward_reduce_cuda_kernel_1dIN3c104HalfEhEEvPT_S6_PKS5_PKT0_S8_bll --------------------------
	.section	.text._ZN2at6native39_GLOBAL__N__cee6930f_7_Loss_cu_5b0651e138nll_loss_forward_reduce_cuda_kernel_1dIN3c104HalfEhEEvPT_S6_PKS5_PKT0_S8_bll,"ax",@progbits
	.sectioninfo	@"SHI_REGISTERS=24"
	.align	128
.text._ZN2at6native39_GLOBAL__N__cee6930f_7_Loss_cu_5b0651e138nll_loss_forward_reduce_cuda_kernel_1dIN3c104HalfEhEEvPT_S6_PKS5_PKT0_S8_bll:
        .type           _ZN2at6native39_GLOBAL__N__cee6930f_7_Loss_cu_5b0651e138nll_loss_forward_reduce_cuda_kernel_1dIN3c104HalfEhEEvPT_S6_PKS5_PKT0_S8_bll,@function
        .size           _ZN2at6native39_GLOBAL__N__cee6930f_7_Loss_cu_5b0651e138nll_loss_forward_reduce_cuda_kernel_1dIN3c104HalfEhEEvPT_S6_PKS5_PKT0_S8_bll,(.L_x_9803 - _ZN2at6native39_GLOBAL__N__cee6930f_7_Loss_cu_5b0651e138nll_loss_forward_reduce_cuda_kernel_1dIN3c104HalfEhEEvPT_S6_PKS5_PKT0_S8_bll)
        .other          _ZN2at6native39_GLOBAL__N__cee6930f_7_Loss_cu_5b0651e138nll_loss_forward_reduce_cuda_kernel_1dIN3c104HalfEhEEvPT_S6_PKS5_PKT0_S8_bll,@"STO_CUDA_ENTRY STV_DEFAULT"
_ZN2at6native39_GLOBAL__N__cee6930f_7_Loss_cu_5b0651e138nll_loss_forward_reduce_cuda_kernel_1dIN3c104HalfEhEEvPT_S6_PKS5_PKT0_S8_bll:
        /* <DEDUP_REMOVED lines=9> */
[----:B------:R-:W-:Y:S01]  /*0090*/  IMAD.MOV.U32 R4, RZ, RZ, c[0x4][0x2e0] ;  /* 0x0100b800ff047624 */ /* 0x000fe200078e00ff */
[----:B------:R-:W-:Y:S01]  /*00a0*/  MOV R10, c[0x4][0xc8] ;  /* 0x01003200000a7a02 */ /* 0x000fe20000000f00 */
[----:B------:R-:W-:Y:S02]  /*00b0*/  IMAD.MOV.U32 R5, RZ, RZ, c[0x4][0x2e4] ;  /* 0x0100b900ff057624 */ /* 0x000fe400078e00ff */
[----:B------:R-:W-:Y:S01]  /*00c0*/  IMAD.MOV.U32 R6, RZ, RZ, c[0x4][0x2d0] ;  /* 0x0100b400ff067624 */ /* 0x000fe200078e00ff */
[----:B------:R-:W0:Y:S01]  /*00d0*/  LDC.64 R2, c[0x4][R2] ;  /* 0x0100000002027b82 */ /* 0x000e220000000a00 */
[----:B------:R-:W-:Y:S02]  /*00e0*/  IMAD.MOV.U32 R7, RZ, RZ, c[0x4][0x2d4] ;  /* 0x0100b500ff077624 */ /* 0x000fe400078e00ff */
[----:B------:R-:W-:Y:S02]  /*00f0*/  IMAD.MOV.U32 R8, RZ, RZ, 0xc5 ;  /* 0x000000c5ff087424 */ /* 0x000fe400078e00ff */
[----:B------:R-:W-:-:S02]  /*0100*/  IMAD.MOV.U32 R11, RZ, RZ, c[0x4][0xcc] ;  /* 0x01003300ff0b7624 */ /* 0x000fc400078e00ff */
[----:B------:R-:W-:Y:S02]  /*0110*/  IMAD.MOV.U32 R12, RZ, RZ, 0x1 ;  /* 0x00000001ff0c7424 */ /* 0x000fe400078e00ff */
        /* <DEDUP_REMOVED lines=9> */
.L_x_408:
[----:B------:R-:W-:Y:S05]  /*01b0*/  BSYNC B6 ;  /* 0x0000000000067941 */ /* 0x000fea0003800000 */
.L_x_407:
[----:B------:R-:W-:Y:S02]  /*01c0*/  IMAD.MOV.U32 R16, RZ, RZ, c[0x0][0x178] ;  /* 0x00005e00ff107624 */ /* 0x000fe400078e00ff */
[----:B------:R-:W-:-:S05]  /*01d0*/  IMAD.MOV.U32 R17, RZ, RZ, c[0x0][0x17c] ;  /* 0x00005f00ff117624 */ /* 0x000fca00078e00ff */
        /* <DEDUP_REMOVED lines=26> */
.L_x_410:
[----:B------:R-:W-:-:S04]  /*0380*/  ISETP.NE.U32.AND P0, PT, RZ, c[0x0][0x180], PT ;  /* 0x00006000ff007a0c */ /* 0x000fc80003f05070 */
[----:B------:R-:W-:-:S13]  /*0390*/  ISETP.NE.AND.EX P0, PT, RZ, c[0x0][0x184], PT, P0 ;  /* 0x00006100ff007a0c */ /* 0x000fda0003f05300 */
[----:B------:R-:W-:-:S05]  /*03a0*/  @P0 LEA R4, P1, R16, c[0x0][0x180], 0x1 ;  /* 0x0000600010040a11 */ /* 0x000fca00078208ff */
[----:B------:R-:W-:-:S05]  /*03b0*/  @P0 IMAD.X R5, RZ, RZ, c[0x0][0x184], P1 ;  /* 0x00006100ff050624 */ /* 0x000fca00008e06ff */
[----:B------:R-:W2:Y:S01]  /*03c0*/  @P0 LDG.E.U16 R7, [R4.64] ;  /* 0x0000002404070981 */ /* 0x000ea2000c1e1500 */
[----:B------:R-:W-:Y:S01]  /*03d0*/  @!P0 HADD2 R0, -RZ.H0_H0, 1, 1 ;  /* 0x3c003c00ff008430 */ /* 0x000fe20000000900 */
[----:B------:R-:W-:Y:S01]  /*03e0*/  IMAD.MOV.U32 R2, RZ, RZ, c[0x0][0x168] ;  /* 0x00005a00ff027624 */ /* 0x000fe200078e00ff */
[----:B------:R-:W-:Y:S01]  /*03f0*/  ULDC.S8 UR4, c[0x0][0x188] ;  /* 0x0000620000047ab9 */ /* 0x000fe20000000200 */
[----:B------:R-:W-:Y:S01]  /*0400*/  IMAD.MOV.U32 R3, RZ, RZ, c[0x0][0x16c] ;  /* 0x00005b00ff037624 */ /* 0x000fe200078e00ff */
[----:B------:R-:W-:-:S04]  /*0410*/  LEA R16, P1, R16, c[0x0][0x170], 0x1 ;  /* 0x00005c0010107a11 */ /* 0x000fc800078208ff */
[----:B------:R-:W-:Y:S02]  /*0420*/  IADD3.X R17, RZ, c[0x0][0x174], RZ, P1, !PT ;  /* 0x00005d00ff117a10 */ /* 0x000fe40000ffe4ff */
        /* <DEDUP_REMOVED lines=14> */
.L_x_412:
[----:B------:R-:W-:-:S05]  /*0510*/  IMAD.MOV.U32 R0, RZ, RZ, 0x7e00 ;  /* 0x00007e00ff007424 */ /* 0x000fca00078e00ff */
[----:B------:R-:W-:Y:S01]  /*0520*/  STG.E.U16 [R2.64], R0 ;  /* 0x0000000002007986 */ /* 0x000fe2000c101524 */
[----:B------:R-:W-:Y:S05]  /*0530*/  EXIT ;  /* 0x000000000000794d */ /* 0x000fea0003800000 */
.L_x_411:
        /* <DEDUP_REMOVED lines=9> */
.L_x_409:
[----:B------:R-:W-:Y:S01]  /*05d0*/  MOV R2, c[0x0][0x160] ;  /* 0x0000580000027a02 */ /* 0x000fe20000000f00 */
[----:B------:R-:W-:Y:S02]  /*05e0*/  IMAD.MOV.U32 R3, RZ, RZ, c[0x0][0x164] ;  /* 0x00005900ff037624 */ /* 0x000fe400078e00ff */
[----:B------:R-:W-:Y:S02]  /*05f0*/  IMAD.MOV.U32 R4, RZ, RZ, c[0x0][0x168] ;  /* 0x00005a00ff047624 */ /* 0x000fe400078e00ff */
[----:B------:R-:W-:Y:S01]  /*0600*/  IMAD.MOV.U32 R5, RZ, RZ, c[0x0][0x16c] ;  /* 0x00005b00ff057624 */ /* 0x000fe200078e00ff */
[----:B------:R-:W-:Y:S04]  /*0610*/  STG.E.U16 [R2.64], RZ ;  /* 0x000000ff02007986 */ /* 0x000fe8000c101524 */
[----:B------:R-:W-:Y:S01]  /*0620*/  STG.E.U16 [R4.64], RZ ;  /* 0x000000ff04007986 */ /* 0x000fe2000c101524 */
[----:B------:R-:W-:Y:S05]  /*0630*/  EXIT ;  /* 0x000000000000794d */ /* 0x000fea0003800000 */
.L_x_413:
        /* <DEDUP_REMOVED lines=12> */
.L_x_9803:


//--------------------- .text._ZN2at6native39_GLOBAL__N__cee6930f_7_Loss_cu_5b0651e138nll_loss_forward_reduce_cuda_kernel_1dIflEEvPT_S4_PKS3_PKT0_S6_bll --------------------------
	.section	.text._ZN2at6native39_GLOBAL__N__cee6930f_7_Loss_cu_5b0651e138nll_loss_forward_reduce_cuda_kernel_1dIflEEvPT_S4_PKS3_PKT0_S6_bll,"ax",@progbits
	.sectioninfo	@"SHI_REGISTERS=24"
	.align	128
.text._ZN2at6native39_GLOBAL__N__cee6930f_7_Loss_cu_5b0651e138nll_loss_forward_reduce_cuda_kernel_1dIflEEvPT_S4_PKS3_PKT0_S6_bll:
        .type           _ZN2at6native39_GLOBAL__N__cee6930f_7_Loss_cu_5b0651e138nll_loss_forward_reduce_cuda_kernel_1dIflEEvPT_S4_PKS3_PKT0_S6_bll,@function
        .size           _ZN2at6native39_GLOBAL__N__cee6930f_7_Loss_cu_5b0651e138nll_loss_forward_reduce_cuda_kernel_1dIflEEvPT_S4_PKS3_PKT0_S6_bll,(.L_x_9804 - _ZN2at6native39_GLOBAL__N__cee6930f_7_Loss_cu_5b0651e138nll_loss_forward_reduce_cuda_kernel_1dIflEEvPT_S4_PKS3_PKT0_S6_bll)
        .other          _ZN2at6native39_GLOBAL__N__cee6930f_7_Loss_cu_5b0651e138nll_loss_forward_reduce_cuda_kernel_1dIflEEvPT_S4_PKS3_PKT0_S6_bll,@"STO_CUDA_ENTRY STV_DEFAULT"
_ZN2at6native39_GLOBAL__N__cee6930f_7_Loss_cu_5b0651e138nll_loss_forward_reduce_cuda_kernel_1dIflEEvPT_S4_PKS3_PKT0_S6_bll:
        /* <DEDUP_REMOVED lines=27> */
.L_x_415:
[----:B------:R-:W-:Y:S05]  /*01b0*/  BSYNC B6 ;  /* 0x0000000000067941 */ /* 0x000fea0003800000 */
.L_x_414:
        /* <DEDUP_REMOVED lines=13> */
[----:B------:R-:W-:Y:S01]  /*0290*/  IMAD.MOV.U32 R4, RZ, RZ, c[0x4][0x2f0] ;  /* 0x0100bc00ff047624 */ /* 0x000fe200078e00ff */
[----:B------:R-:W-:Y:S01]  /*02a0*/  MOV R7, c[0x4][0x2d4] ;  /* 0x0100b50000077a02 */ /* 0x000fe20000000f00 */
[----:B------:R-:W-:Y:S02]  /*02b0*/  IMAD.MOV.U32 R5, RZ, RZ, c[0x4][0x2f4] ;  /* 0x0100bd00ff057624 */ /* 0x000fe400078e00ff */
[----:B------:R-:W-:Y:S01]  /*02c0*/  IMAD.MOV.U32 R6, RZ, RZ, c[0x4][0x2d0] ;  /* 0x0100b400ff067624 */ /* 0x000fe200078e00ff */
[----:B------:R-:W0:Y:S01]  /*02d0*/  LDC.64 R2, c[0x4][R2] ;  /* 0x0100000002027b82 */ /* 0x000e220000000a00 */
[----:B------:R-:W-:Y:S02]  /*02e0*/  IMAD.MOV.U32 R8, RZ, RZ, 0xc9 ;  /* 0x000000c9ff087424 */ /* 0x000fe400078e00ff */
[----:B------:R-:W-:Y:S02]  /*02f0*/  IMAD.MOV.U32 R10, RZ, RZ, c[0x4][0xc0] ;  /* 0x01003000ff0a7624 */ /* 0x000fe400078e00ff */
        /* <DEDUP_REMOVED lines=11> */
.L_x_417:
[----:B------:R-:W-:Y:S01]  /*03b0*/  ISETP.NE.U32.AND P0, PT, RZ, c[0x0][0x180], PT ;  /* 0x00006000ff007a0c */ /* 0x000fe20003f05070 */
[----:B------:R-:W-:-:S03]  /*03c0*/  IMAD.MOV.U32 R9, RZ, RZ, 0x3f800000 ;  /* 0x3f800000ff097424 */ /* 0x000fc600078e00ff */
[----:B------:R-:W-:-:S13]  /*03d0*/  ISETP.NE.AND.EX P0, PT, RZ, c[0x0][0x184], PT, P0 ;  /* 0x00006100ff007a0c */ /* 0x000fda0003f05300 */
[----:B------:R-:W-:-:S04]  /*03e0*/  @P0 LEA R6, P1, R16, c[0x0][0x180], 0x2 ;  /* 0x0000600010060a11 */ /* 0x000fc800078210ff */
[----:B------:R-:W-:-:S05]  /*03f0*/  @P0 LEA.HI.X R7, R16, c[0x0][0x184], R17, 0x2, P1 ;  /* 0x0000610010070a11 */ /* 0x000fca00008f1411 */
[----:B------:R-:W2:Y:S01]  /*0400*/  @P0 LDG.E R9, [R6.64] ;  /* 0x0000002406090981 */ /* 0x000ea2000c1e1900 */
[----:B------:R-:W-:Y:S01]  /*0410*/  MOV R2, c[0x0][0x168] ;  /* 0x00005a0000027a02 */ /* 0x000fe20000000f00 */
[----:B------:R-:W-:Y:S01]  /*0420*/  IMAD.MOV.U32 R3, RZ, RZ, c[0x0][0x16c] ;  /* 0x00005b00ff037624 */ /* 0x000fe200078e00ff */
[----:B------:R-:W-:Y:S01]  /*0430*/  ULDC.S8 UR4, c[0x0][0x188] ;  /* 0x0000620000047ab9 */ /* 0x000fe20000000200 */
[C---:B------:R-:W-:Y:S02]  /*0440*/  LEA R4, P1, R16.reuse, c[0x0][0x170], 0x2 ;  /* 0x00005c0010047a11 */ /* 0x040fe400078210ff */
[----:B------:R-:W-:Y:S02]  /*0450*/  ISETP.NE.AND P0, PT, RZ, UR4, PT ;  /* 0x00000004ff007c0c */ /* 0x000fe4000bf05270 */
[----:B------:R-:W-:Y:S01]  /*0460*/  LEA.HI.X R5, R16, c[0x0][0x174], R17, 0x2, P1 ;  /* 0x00005d0010057a11 */ /* 0x000fe200008f1411 */
[----:B--2---:R0:W-:Y:S10]  /*0470*/  STG.E [R2.64], R9 ;  /* 0x0000000902007986 */ /* 0x0041f4000c101924 */
[----:B------:R-:W-:Y:S05]  /*0480*/  @!P0 BRA `(.L_x_418) ;  /* 0x000000b000008947 */ /* 0x000fea0003800000 */
[----:B------:R-:W-:Y:S01]  /*0490*/  FSETP.NEU.FTZ.AND P0, PT, R9, RZ, PT ;  /* 0x000000ff0900720b */ /* 0x000fe20003f1d000 */
[----:B0-----:R-:W-:-:S02]  /*04a0*/  IMAD.MOV.U32 R2, RZ, RZ, c[0x0][0x160] ;  /* 0x00005800ff027624 */ /* 0x001fc400078e00ff */
[----:B------:R-:W-:-:S10]  /*04b0*/  IMAD.MOV.U32 R3, RZ, RZ, c[0x0][0x164] ;  /* 0x00005900ff037624 */ /* 0x000fd400078e00ff */
[----:B------:R-:W-:Y:S05]  /*04c0*/  @!P0 BRA `(.L_x_419) ;  /* 0x0000004000008947 */ /* 0x000fea0003800000 */
[----:B------:R-:W2:Y:S02]  /*04d0*/  LDG.E R4, [R4.64] ;  /* 0x0000002404047981 */ /* 0x000ea4000c1e1900 */
[----:B--2---:R-:W-:-:S05]  /*04e0*/  FADD.FTZ R7, -R4, -RZ ;  /* 0x800000ff04077221 */ /* 0x004fca0000010100 */
[----:B------:R-:W-:Y:S01]  /*04f0*/  STG.E [R2.64], R7 ;  /* 0x0000000702007986 */ /* 0x000fe2000c101924 */
[----:B------:R-:W-:Y:S05]  /*0500*/  EXIT ;  /* 0x000000000000794d */ /* 0x000fea0003800000 */
.L_x_419:
[----:B------:R-:W-:-:S05]  /*0510*/  IMAD.MOV.U32 R5, RZ, RZ, 0x7fc00000 ;  /* 0x7fc00000ff057424 */ /* 0x000fca00078e00ff */
[----:B------:R-:W-:Y:S01]  /*0520*/  STG.E [R2.64], R5 ;  /* 0x0000000502007986 */ /* 0x000fe2000c101924 */
[----:B------:R-:W-:Y:S05]  /*0530*/  EXIT ;  /* 0x000000000000794d */ /* 0x000fea0003800000 */
.L_x_418:
[----:B------:R-:W2:Y:S01]  /*0540*/  LDG.E R4, [R4.64] ;  /* 0x0000002404047981 */ /* 0x000ea2000c1e1900 */
[----:B0-----:R-:W-:Y:S01]  /*0550*/  IMAD.MOV.U32 R2, RZ, RZ, c[0x0][0x160] ;  /* 0x00005800ff027624 */ /* 0x001fe200078e00ff */
[----:B------:R-:W-:Y:S01]  /*0560*/  MOV R3, c[0x0][0x164] ;  /* 0x0000590000037a02 */ /* 0x000fe20000000f00 */
[----:B--2---:R-:W-:-:S05]  /*0570*/  FFMA.FTZ R9, -R4, R9, -RZ ;  /* 0x0000000904097223 */ /* 0x004fca00000109ff */
[----:B------:R-:W-:Y:S01]  /*0580*/  STG.E [R2.64], R9 ;  /* 0x0000000902007986 */ /* 0x000fe2000c101924 */
[----:B------:R-:W-:Y:S05]  /*0590*/  EXIT ;  /* 0x000000000000794d */ /* 0x000fea0003800000 */
.L_x_416:
[----:B------:R-:W-:Y:S02]  /*05a0*/  IMAD.MOV.U32 R2, RZ, RZ, c[0x0][0x160] ;  /* 0x00005800ff027624 */ /* 0x000fe400078e00ff */
[----:B------:R-:W-:Y:S02]  /*05b0*/  IMAD.MOV.U32 R3, RZ, RZ, c[0x0][0x164] ;  /* 0x00005900ff037624 */ /* 0x000fe400078e00ff */
[----:B------:R-:W-:Y:S02]  /*05c0*/  IMAD.MOV.U32 R4, RZ, RZ, c[0x0][0x168] ;  /* 0x00005a00ff047624 */ /* 0x000fe400078e00ff */
[----:B------:R-:W-:Y:S01]  /*05d0*/  IMAD.MOV.U32 R5, RZ, RZ, c[0x0][0x16c] ;  /* 0x00005b00ff057624 */ /* 0x000fe200078e00ff */
[----:B------:R-:W-:Y:S04]  /*05e0*/  STG.E [R2.64], RZ ;  /* 0x000000ff02007986 */ /* 0x000fe8000c101924 */
[----:B------:R-:W-:Y:S01]  /*05f0*/  STG.E [R4.64], RZ ;  /* 0x000000ff04007986 */ /* 0x000fe2000c101924 */
[----:B------:R-:W-:Y:S05]  /*0600*/  EXIT ;  /* 0x000000000000794d */ /* 0x000fea0003800000 */
.L_x_420:
        /* <DEDUP_REMOVED lines=15> */
.L_x_9804:


//--------------------- .text._ZN2at6native39_GLOBAL__N__cee6930f_7_Loss_cu_5b0651e138nll_loss_forward_reduce_cuda_kernel_1dIfhEEvPT_S4_PKS3_PKT0_S6_bll --------------------------
	.section	.text._ZN2at6native39_GLOBAL__N__cee6930f_7_Loss_cu_5b0651e138nll_loss_forward_reduce_cuda_kernel_1dIfhEEvPT_S4_PKS3_PKT0_S6_bll,"ax",@progbits
	.sectioninfo	@"SHI_REGISTERS=24"
	.align	128
.text._ZN2at6native39_GLOBAL__N__cee6930f_7_Loss_cu_5b0651e138nll_loss_forward_reduce_cuda_kernel_1dIfhEEvPT_S4_PKS3_PKT0_S6_bll:
        .type           _ZN2at6native39_GLOBAL__N__cee6930f_7_Loss_cu_5b0651e138nll_loss_forward_reduce_cuda_kernel_1dIfhEEvPT_S4_PKS3_PKT0_S6_bll,@function
        .size           _ZN2at6native39_GLOBAL__N__cee6930f_7_Loss_cu_5b0651e138nll_loss_forward_reduce_cuda_kernel_1dIfhEEvPT_S4_PKS3_PKT0_S6_bll,(.L_x_9805 - _ZN2at6native39_GLOBAL__N__cee6930f_7_Loss_cu_5b0651e138nll_loss_forward_reduce_cuda_kernel_1dIfhEEvPT_S4_PKS3_PKT0_S6_bll)
        .other          _ZN2at6native39_GLOBAL__N__cee6930f_7_Loss_cu_5b0651e138nll_loss_forward_reduce_cuda_kernel_1dIfhEEvPT_S4_PKS3_PKT0_S6_bll,@"STO_CUDA_ENTRY STV_DEFAULT"
_ZN2at6native39_GLOBAL__N__cee6930f_7_Loss_cu_5b0651e138nll_loss_forward_reduce_cuda_kernel_1dIfhEEvPT_S4_PKS3_PKT0_S6_bll:
        /* <DEDUP_REMOVED lines=9> */
[----:B------:R-:W-:Y:S01]  /*0090*/  HFMA2.MMA R8, -RZ, RZ, 0, 1.1742115020751953125e-05 ;  /* 0x000000c5ff087435 */ /* 0x000fe200000001ff */
[----:B------:R-:W-:Y:S02]  /*00a0*/  IMAD.MOV.U32 R4, RZ, RZ, c[0x4][0x2e0] ;  /* 0x0100b800ff047624 */ /* 0x000fe400078e00ff */
[----:B------:R-:W-:Y:S02]  /*00b0*/  IMAD.MOV.U32 R5, RZ, RZ, c[0x4][0x2e4] ;  /* 0x0100b900ff057624 */ /* 0x000fe400078e00ff */
[----:B------:R-:W0:Y:S01]  /*00c0*/  LDC.64 R2, c[0x4][R2] ;  /* 0x0100000002027b82 */ /* 0x000e220000000a00 */
[----:B------:R-:W-:Y:S02]  /*00d0*/  IMAD.MOV.U32 R6, RZ, RZ, c[0x4][0x2d0] ;  /* 0x0100b400ff067624 */ /* 0x000fe400078e00ff */
[----:B------:R-:W-:Y:S02]  /*00e0*/  IMAD.MOV.U32 R7, RZ, RZ, c[0x4][0x2d4] ;  /* 0x0100b500ff077624 */ /* 0x000fe400078e00ff */
        /* <DEDUP_REMOVED lines=12> */
.L_x_422:
[----:B------:R-:W-:Y:S05]  /*01b0*/  BSYNC B6 ;  /* 0x0000000000067941 */ /* 0x000fea0003800000 */
.L_x_421:
[----:B------:R-:W-:Y:S01]  /*01c0*/  MOV R16, c[0x0][0x178] ;  /* 0x00005e0000107a02 */ /* 0x000fe20000000f00 */
        /* <DEDUP_REMOVED lines=9> */
[----:B------:R-:W-:Y:S01]  /*0260*/  HFMA2.MMA R13, -RZ, RZ, 0, 0 ;  /* 0x00000000ff0d7435 */ /* 0x000fe200000001ff */
[----:B------:R-:W-:Y:S01]  /*0270*/  IMAD.MOV.U32 R4, RZ, RZ, c[0x4][0x2e8] ;  /* 0x0100ba00ff047624 */ /* 0x000fe200078e00ff */
[----:B------:R-:W-:Y:S01]  /*0280*/  MOV R7, c[0x4][0x2d4] ;  /* 0x0100b50000077a02 */ /* 0x000fe20000000f00 */
[----:B------:R-:W-:Y:S02]  /*0290*/  IMAD.MOV.U32 R5, RZ, RZ, c[0x4][0x2ec] ;  /* 0x0100bb00ff057624 */ /* 0x000fe400078e00ff */
[----:B------:R-:W0:Y:S01]  /*02a0*/  LDC.64 R2, c[0x4][R2] ;  /* 0x0100000002027b82 */ /* 0x000e220000000a00 */
[----:B------:R-:W-:Y:S02]  /*02b0*/  IMAD.MOV.U32 R6, RZ, RZ, c[0x4][0x2d0] ;  /* 0x0100b400ff067624 */ /* 0x000fe400078e00ff */
[----:B------:R-:W-:Y:S02]  /*02c0*/  IMAD.MOV.U32 R8, RZ, RZ, 0xc9 ;  /* 0x000000c9ff087424 */ /* 0x000fe400078e00ff */
[----:B------:R-:W-:-:S02]  /*02d0*/  IMAD.MOV.U32 R10, RZ, RZ, c[0x4][0xb8] ;  /* 0x01002e00ff0a7624 */ /* 0x000fc400078e00ff */
[----:B------:R-:W-:Y:S02]  /*02e0*/  IMAD.MOV.U32 R11, RZ, RZ, c[0x4][0xbc] ;  /* 0x01002f00ff0b7624 */ /* 0x000fe400078e00ff */
[----:B------:R-:W-:Y:S02]  /*02f0*/  IMAD.MOV.U32 R12, RZ, RZ, 0x1 ;  /* 0x00000001ff0c7424 */ /* 0x000fe400078e00ff */
        /* <DEDUP_REMOVED lines=8> */
.L_x_424:
[----:B------:R-:W-:Y:S01]  /*0380*/  ISETP.NE.U32.AND P0, PT, RZ, c[0x0][0x180], PT ;  /* 0x00006000ff007a0c */ /* 0x000fe20003f05070 */
[----:B------:R-:W-:-:S03]  /*0390*/  IMAD.MOV.U32 R7, RZ, RZ, 0x3f800000 ;  /* 0x3f800000ff077424 */ /* 0x000fc600078e00ff */
[----:B------:R-:W-:-:S13]  /*03a0*/  ISETP.NE.AND.EX P0, PT, RZ, c[0x0][0x184], PT, P0 ;  /* 0x00006100ff007a0c */ /* 0x000fda0003f05300 */
[----:B------:R-:W-:-:S05]  /*03b0*/  @P0 LEA R4, P1, R16, c[0x0][0x180], 0x2 ;  /* 0x0000600010040a11 */ /* 0x000fca00078210ff */
[----:B------:R-:W-:-:S05]  /*03c0*/  @P0 IMAD.X R5, RZ, RZ, c[0x0][0x184], P1 ;  /* 0x00006100ff050624 */ /* 0x000fca00008e06ff */
[----:B------:R-:W2:Y:S01]  /*03d0*/  @P0 LDG.E R7, [R4.64] ;  /* 0x0000002404070981 */ /* 0x000ea2000c1e1900 */
[----:B------:R-:W-:Y:S01]  /*03e0*/  IMAD.MOV.U32 R2, RZ, RZ, c[0x0][0x168] ;  /* 0x00005a00ff027624 */ /* 0x000fe200078e00ff */
[----:B------:R-:W-:Y:S01]  /*03f0*/  MOV R3, c[0x0][0x16c] ;  /* 0x00005b0000037a02 */ /* 0x000fe20000000f00 */
[----:B------:R-:W-:Y:S01]  /*0400*/  ULDC.S8 UR4, c[0x0][0x188] ;  /* 0x0000620000047ab9 */ /* 0x000fe20000000200 */
[----:B------:R-:W-:Y:S02]  /*0410*/  LEA R16, P1, R16, c[0x0][0x170], 0x2 ;  /* 0x00005c0010107a11 */ /* 0x000fe400078210ff */
[----:B------:R-:W-:-:S03]  /*0420*/  ISETP.NE.AND P0, PT, RZ, UR4, PT ;  /* 0x00000004ff007c0c */ /* 0x000fc6000bf05270 */
[----:B------:R-:W-:Y:S01]  /*0430*/  IMAD.X R17, RZ, RZ, c[0x0][0x174], P1 ;  /* 0x00005d00ff117624 */ /* 0x000fe200008e06ff */
[----:B--2---:R0:W-:Y:S09]  /*0440*/  STG.E [R2.64], R7 ;  /* 0x0000000702007986 */ /* 0x0041f2000c101924 */
        /* <DEDUP_REMOVED lines=9> */
.L_x_426:
[----:B------:R-:W-:-:S05]  /*04e0*/  MOV R5, 0x7fc00000 ;  /* 0x7fc0000000057802 */ /* 0x000fca0000000f00 */
[----:B------:R-:W-:Y:S01]  /*04f0*/  STG.E [R2.64], R5 ;  /* 0x0000000502007986 */ /* 0x000fe2000c101924 */
[----:B------:R-:W-:Y:S05]  /*0500*/  EXIT ;  /* 0x000000000000794d */ /* 0x000fea0003800000 */
.L_x_425:
[----:B------:R-:W2:Y:S01]  /*0510*/  LDG.E R16, [R16.64] ;  /* 0x0000002410107981 */ /* 0x000ea2000c1e1900 */
[----:B0-----:R-:W-:Y:S02]  /*0520*/  IMAD.MOV.U32 R2, RZ, RZ, c[0x0][0x160] ;  /* 0x00005800ff027624 */ /* 0x001fe400078e00ff */
[----:B------:R-:W-:Y:S02]  /*0530*/  IMAD.MOV.U32 R3, RZ, RZ, c[0x0][0x164] ;  /* 0x00005900ff037624 */ /* 0x000fe400078e00ff */
[----:B--2---:R-:W-:-:S05]  /*0540*/  FFMA.FTZ R7, -R16, R7, -RZ ;  /* 0x0000000710077223 */ /* 0x004fca00000109ff */
[----:B------:R-:W-:Y:S01]  /*0550*/  STG.E [R2.64], R7 ;  /* 0x0000000702007986 */ /* 0x000fe2000c101924 */
[----:B------:R-:W-:Y:S05]  /*0560*/  EXIT ;  /* 0x000000000000794d */ /* 0x000fea0003800000 */
.L_x_423:
[----:B------:R-:W-:Y:S01]  /*0570*/  IMAD.MOV.U32 R2, RZ, RZ, c[0x0][0x160] ;  /* 0x00005800ff027624 */ /* 0x000fe200078e00ff */
[----:B------:R-:W-:Y:S01]  /*0580*/  MOV R3, c[0x0][0x164] ;  /* 0x0000590000037a02 */ /* 0x000fe20000000f00 */
[----:B------:R-:W-:Y:S02]  /*0590*/  IMAD.MOV.U32 R4, RZ, RZ, c[0x0][0x168] ;  /* 0x00005a00ff047624 */ /* 0x000fe400078e00ff */
[----:B------:R-:W-:Y:S02]  /*05a0*/  IMAD.MOV.U32 R5, RZ, RZ, c[0x0][0x16c] ;  /* 0x00005b00ff057624 */ /* 0x000fe400078e00ff */
[----:B------:R-:W-:Y:S04]  /*05b0*/  STG.E [R2.64], RZ ;  /* 0x000000ff02007986 */ /* 0x000fe8000c101924 */
[----:B------:R-:W-:Y:S01]  /*05c0*/  STG.E [R4.64], RZ ;  /* 0x000000ff04007986 */ /* 0x000fe2000c101924 */
[----:B------:R-:W-:Y:S05]  /*05d0*/  EXIT ;  /* 0x000000000000794d */ /* 0x000fea0003800000 */
.L_x_427:
        /* <DEDUP_REMOVED lines=10> */
.L_x_9805:


//--------------------- .text._ZN2at6native39_GLOBAL__N__cee6930f_7_Loss_cu_5b0651e138nll_loss_forward_reduce_cuda_kernel_1dIdlEEvPT_S4_PKS3_PKT0_S6_bll --------------------------
	.section	.text._ZN2at6native39_GLOBAL__N__cee6930f_7_Loss_cu_5b0651e138nll_loss_forward_reduce_cuda_kernel_1dIdlEEvPT_S4_PKS3_PKT0_S6_bll,"ax",@progbits
	.sectioninfo	@"SHI_REGISTERS=24"
	.align	128
.text._ZN2at6native39_GLOBAL__N__cee6930f_7_Loss_cu_5b0651e138nll_loss_forward_reduce_cuda_kernel_1dIdlEEvPT_S4_PKS3_PKT0_S6_bll:
        .type           _ZN2at6native39_GLOBAL__N__cee6930f_7_Loss_cu_5b0651e138nll_loss_forward_reduce_cuda_kernel_1dIdlEEvPT_S4_PKS3_PKT0_S6_bll,@function
        .size           _ZN2at6native39_GLOBAL__N__cee6930f_7_Loss_cu_5b0651e138nll_loss_forward_reduce_cuda_kernel_1dIdlEEvPT_S4_PKS3_PKT0_S6_bll,(.L_x_9806 - _ZN2at6native39_GLOBAL__N__cee6930f_7_Loss_cu_5b0651e138nll_loss_forward_reduce_cuda_kernel_1dIdlEEvPT_S4_PKS3_PKT0_S6_bll)
        .other          _ZN2at6native39_GLOBAL__N__cee6930f_7_Loss_cu_5b0651e138nll_loss_forward_reduce_cuda_kernel_1dIdlEEvPT_S4_PKS3_PKT0_S6_bll,@"STO_CUDA_ENTRY STV_DEFAULT"
_ZN2at6native39_GLOBAL__N__cee6930f_7_Loss_cu_5b0651e138nll_loss_forward_reduce_cuda_kernel_1dIdlEEvPT_S4_PKS3_PKT0_S6_bll:
        /* <DEDUP_REMOVED lines=27> */
.L_x_429:
[----:B------:R-:W-:Y:S05]  /*01b0*/  BSYNC B6 ;  /* 0x0000000000067941 */ /* 0x000fea0003800000 */
.L_x_428:
        /* <DEDUP_REMOVED lines=31> */
.L_x_431:
[----:B------:R-:W-:Y:S01]  /*03b0*/  ISETP.NE.U32.AND P0, PT, RZ, c[0x0][0x180], PT ;  /* 0x00006000ff007a0c */ /* 0x000fe20003f05070 */
[----:B------:R-:W-:Y:S01]  /*03c0*/  HFMA2.MMA R3, -RZ, RZ, 1.984375, 0 ;  /* 0x3ff00000ff037435 */ /* 0x000fe200000001ff */
[----:B------:R-:W-:Y:S02]  /*03d0*/  IMAD.MOV.U32 R2, RZ, RZ, 0x0 ;  /* 0x00000000ff027424 */ /* 0x000fe400078e00ff */
[----:B------:R-:W-:-:S13]  /*03e0*/  ISETP.NE.AND.EX P0, PT, RZ, c[0x0][0x184], PT, P0 ;  /* 0x00006100ff007a0c */ /* 0x000fda0003f05300 */
[----:B------:R-:W-:-:S04]  /*03f0*/  @P0 LEA R8, P1, R16, c[0x0][0x180], 0x3 ;  /* 0x0000600010080a11 */ /* 0x000fc800078218ff */
[----:B------:R-:W-:-:S05]  /*0400*/  @P0 LEA.HI.X R9, R16, c[0x0][0x184], R17, 0x3, P1 ;  /* 0x0000610010090a11 */ /* 0x000fca00008f1c11 */
[----:B------:R-:W2:Y:S01]  /*0410*/  @P0 LDG.E.64 R2, [R8.64] ;  /* 0x0000002408020981 */ /* 0x000ea2000c1e1b00 */
[----:B------:R-:W-:Y:S01]  /*0420*/  IMAD.MOV.U32 R4, RZ, RZ, c[0x0][0x168] ;  /* 0x00005a00ff047624 */ /* 0x000fe200078e00ff */
[----:B------:R-:W-:Y:S01]  /*0430*/  ULDC.S8 UR4, c[0x0][0x188] ;  /* 0x0000620000047ab9 */ /* 0x000fe20000000200 */
[----:B------:R-:W-:Y:S01]  /*0440*/  IMAD.MOV.U32 R5, RZ, RZ, c[0x0][0x16c] ;  /* 0x00005b00ff057624 */ /* 0x000fe200078e00ff */
[----:B------:R-:W-:Y:S02]  /*0450*/  ISETP.NE.AND P0, PT, RZ, UR4, PT ;  /* 0x00000004ff007c0c */ /* 0x000fe4000bf05270 */
[----:B------:R-:W-:-:S04]  /*0460*/  LEA R6, P1, R16, c[0x0][0x170], 0x3 ;  /* 0x00005c0010067a11 */ /* 0x000fc800078218ff */
[----:B------:R-:W-:Y:S01]  /*0470*/  LEA.HI.X R7, R16, c[0x0][0x174], R17, 0x3, P1 ;  /* 0x00005d0010077a11 */ /* 0x000fe200008f1c11 */
[----:B--2---:R0:W-:Y:S06]  /*0480*/  STG.E.64 [R4.64], R2 ;  /* 0x0000000204007986 */ /* 0x0041ec000c101b24 */
[----:B------:R-:W-:Y:S05]  /*0490*/  @!P0 BRA `(.L_x_432) ;  /* 0x000000c000008947 */ /* 0x000fea0003800000 */
[----:B------:R1:W2:Y:S02]  /*04a0*/  DSETP.NEU.AND P0, PT, R2, RZ, PT ;  /* 0x000000ff0200722a */ /* 0x0002a40003f0d000 */
[----:B01----:R-:W-:Y:S02]  /*04b0*/  IMAD.MOV.U32 R2, RZ, RZ, c[0x0][0x160] ;  /* 0x00005800ff027624 */ /* 0x003fe400078e00ff */
[----:B------:R-:W-:-:S10]  /*04c0*/  IMAD.MOV.U32 R3, RZ, RZ, c[0x0][0x164] ;  /* 0x00005900ff037624 */ /* 0x000fd400078e00ff */
[----:B--2---:R-:W-:Y:S05]  /*04d0*/  @!P0 BRA `(.L_x_433) ;  /* 0x0000004000008947 */ /* 0x004fea0003800000 */
[----:B------:R-:W2:Y:S02]  /*04e0*/  LDG.E.64 R6, [R6.64] ;  /* 0x0000002406067981 */ /* 0x000ea4000c1e1b00 */
[----:B--2---:R-:W0:-:S07]  /*04f0*/  DADD R4, -RZ, -R6 ;  /* 0x00000000ff047229 */ /* 0x004e0e0000000906 */
[----:B0-----:R-:W-:Y:S01]  /*0500*/  STG.E.64 [R2.64], R4 ;  /* 0x0000000402007986 */ /* 0x001fe2000c101b24 */
[----:B------:R-:W-:Y:S05]  /*0510*/  EXIT ;  /* 0x000000000000794d */ /* 0x000fea0003800000 */
.L_x_433:
[----:B------:R-:W-:Y:S02]  /*0520*/  IMAD.MOV.U32 R4, RZ, RZ, 0x0 ;  /* 0x00000000ff047424 */ /* 0x000fe400078e00ff */
[----:B------:R-:W-:-:S05]  /*0530*/  IMAD.MOV.U32 R5, RZ, RZ, 0x7ff80000 ;  /* 0x7ff80000ff057424 */ /* 0x000fca00078e00ff */
[----:B------:R-:W-:Y:S01]  /*0540*/  STG.E.64 [R2.64], R4 ;  /* 0x0000000402007986 */ /* 0x000fe2000c101b24 */
[----:B------:R-:W-:Y:S05]  /*0550*/  EXIT ;  /* 0x000000000000794d */ /* 0x000fea0003800000 */
.L_x_432:
[----:B------:R-:W2:Y:S01]  /*0560*/  LDG.E.64 R6, [R6.64] ;  /* 0x0000002406067981 */ /* 0x000ea2000c1e1b00 */
[----:B0-----:R-:W-:Y:S01]  /*0570*/  MOV R4, c[0x0][0x160] ;  /* 0x0000580000047a02 */ /* 0x001fe20000000f00 */
[----:B------:R-:W-:Y:S01]  /*0580*/  IMAD.MOV.U32 R5, RZ, RZ, c[0x0][0x164] ;  /* 0x00005900ff057624 */ /* 0x000fe200078e00ff */
[----:B--2---:R-:W0:-:S06]  /*0590*/  DMUL R2, R6, R2 ;  /* 0x0000000206027228 */ /* 0x004e0c0000000000 */
[----:B0-----:R-:W0:-:S07]  /*05a0*/  DADD R2, -RZ, -R2 ;  /* 0x00000000ff027229 */ /* 0x001e0e0000000902 */
[----:B0-----:R-:W-:Y:S01]  /*05b0*/  STG.E.64 [R4.64], R2 ;  /* 0x0000000204007986 */ /* 0x001fe2000c101b24 */
[----:B------:R-:W-:Y:S05]  /*05c0*/  EXIT ;  /* 0x000000000000794d */ /* 0x000fea0003800000 */
.L_x_430:
[----:B------:R-:W-:Y:S02]  /*05d0*/  IMAD.MOV.U32 R2, RZ, RZ, c[0x0][0x160] ;  /* 0x00005800ff027624 */ /* 0x000fe400078e00ff */
[----:B------:R-:W-:Y:S02]  /*05e0*/  IMAD.MOV.U32 R3, RZ, RZ, c[0x0][0x164] ;  /* 0x00005900ff037624 */ /* 0x000fe400078e00ff */
[----:B------:R-:W-:Y:S02]  /*05f0*/  IMAD.MOV.U32 R4, RZ, RZ, c[0x0][0x168] ;  /* 0x00005a00ff047624 */ /* 0x000fe400078e00ff */
[----:B------:R-:W-:Y:S01]  /*0600*/  IMAD.MOV.U32 R5, RZ, RZ, c[0x0][0x16c] ;  /* 0x00005b00ff057624 */ /* 0x000fe200078e00ff */
[----:B------:R-:W-:Y:S04]  /*0610*/  STG.E.64 [R2.64], RZ ;  /* 0x000000ff02007986 */ /* 0x000fe8000c101b24 */
[----:B------:R-:W-:Y:S01]  /*0620*/  STG.E.64 [R4.64], RZ ;  /* 0x000000ff04007986 */ /* 0x000fe2000c101b24 */
[----:B------:R-:W-:Y:S05]  /*0630*/  EXIT ;  /* 0x000000000000794d */ /* 0x000fea0003800000 */
.L_x_434:
        /* <DEDUP_REMOVED lines=12> */
.L_x_9806:


//--------------------- .text._ZN2at6native39_GLOBAL__N__cee6930f_7_Loss_cu_5b0651e138nll_loss_forward_reduce_cuda_kernel_1dIdhEEvPT_S4_PKS3_PKT0_S6_bll --------------------------
	.section	.text._ZN2at6native39_GLOBAL__N__cee6930f_7_Loss_cu_5b0651e138nll_loss_forward_reduce_cuda_kernel_1dIdhEEvPT_S4_PKS3_PKT0_S6_bll,"ax",@progbits
	.sectioninfo	@"SHI_REGISTERS=24"
	.align	128
.text._ZN2at6native39_GLOBAL__N__cee6930f_7_Loss_cu_5b0651e138nll_loss_forward_reduce_cuda_kernel_1dIdhEEvPT_S4_PKS3_PKT0_S6_bll:
        .type           _ZN2at6native39_GLOBAL__N__cee6930f_7_Loss_cu_5b0651e138nll_loss_forward_reduce_cuda_kernel_1dIdhEEvPT_S4_PKS3_PKT0_S6_bll,@function
        .size           _ZN2at6native39_GLOBAL__N__cee6930f_7_Loss_cu_5b0651e138nll_loss_forward_reduce_cuda_kernel_1dIdhEEvPT_S4_PKS3_PKT0_S6_bll,(.L_x_9807 - _ZN2at6native39_GLOBAL__N__cee6930f_7_Loss_cu_5b0651e138nll_loss_forward_reduce_cuda_kernel_1dIdhEEvPT_S4_PKS3_PKT0_S6_bll)
        .other          _ZN2at6native39_GLOBAL__N__cee6930f_7_Loss_cu_5b0651e138nll_loss_forward_reduce_cuda_kernel_1dIdhEEvPT_S4_PKS3_PKT0_S6_bll,@"STO_CUDA_ENTRY STV_DEFAULT"
_ZN2at6native39_GLOBAL__N__cee6930f_7_Loss_cu_5b0651e138nll_loss_forward_reduce_cuda_kernel_1dIdhEEvPT_S4_PKS3_PKT0_S6_bll:
        /* <DEDUP_REMOVED lines=27> */
.L_x_436:
[----:B------:R-:W-:Y:S05]  /*01b0*/  BSYNC B6 ;  /* 0x0000000000067941 */ /* 0x000fea0003800000 */
.L_x_435:
        /* <DEDUP_REMOVED lines=28> */
.L_x_438:
[----:B------:R-:W-:Y:S01]  /*0380*/  ISETP.NE.U32.AND P0, PT, RZ, c[0x0][0x180], PT ;  /* 0x00006000ff007a0c */ /* 0x000fe20003f05070 */
[----:B------:R-:W-:Y:S01]  /*0390*/  HFMA2.MMA R2, -RZ, RZ, 0, 0 ;  /* 0x00000000ff027435 */ /* 0x000fe200000001ff */
[----:B------:R-:W-:Y:S02]  /*03a0*/  IMAD.MOV.U32 R3, RZ, RZ, 0x3ff00000 ;  /* 0x3ff00000ff037424 */ /* 0x000fe400078e00ff */
[----:B------:R-:W-:-:S13]  /*03b0*/  ISETP.NE.AND.EX P0, PT, RZ, c[0x0][0x184], PT, P0 ;  /* 0x00006100ff007a0c */ /* 0x000fda0003f05300 */
[----:B------:R-:W-:-:S05]  /*03c0*/  @P0 LEA R6, P1, R16, c[0x0][0x180], 0x3 ;  /* 0x0000600010060a11 */ /* 0x000fca00078218ff */
[----:B------:R-:W-:-:S05]  /*03d0*/  @P0 IMAD.X R7, RZ, RZ, c[0x0][0x184], P1 ;  /* 0x00006100ff070624 */ /* 0x000fca00008e06ff */
[----:B------:R-:W2:Y:S01]  /*03e0*/  @P0 LDG.E.64 R2, [R6.64] ;  /* 0x0000002406020981 */ /* 0x000ea2000c1e1b00 */
[----:B------:R-:W-:Y:S01]  /*03f0*/  IMAD.MOV.U32 R4, RZ, RZ, c[0x0][0x168] ;  /* 0x00005a00ff047624 */ /* 0x000fe200078e00ff */
[----:B------:R-:W-:Y:S01]  /*0400*/  ULDC.S8 UR4, c[0x0][0x188] ;  /* 0x0000620000047ab9 */ /* 0x000fe20000000200 */
[----:B------:R-:W-:Y:S01]  /*0410*/  IMAD.MOV.U32 R5, RZ, RZ, c[0x0][0x16c] ;  /* 0x00005b00ff057624 */ /* 0x000fe200078e00ff */
[----:B------:R-:W-:Y:S02]  /*0420*/  ISETP.NE.AND P0, PT, RZ, UR4, PT ;  /* 0x00000004ff007c0c */ /* 0x000fe4000bf05270 */
[----:B------:R-:W-:-:S04]  /*0430*/  LEA R16, P1, R16, c[0x0][0x170], 0x3 ;  /* 0x00005c0010107a11 */ /* 0x000fc800078218ff */
[----:B------:R-:W-:Y:S01]  /*0440*/  IADD3.X R17, RZ, c[0x0][0x174], RZ, P1, !PT ;  /* 0x00005d00ff117a10 */ /* 0x000fe20000ffe4ff */
        /* <DEDUP_REMOVED lines=10> */
.L_x_440:
[----:B------:R-:W-:Y:S01]  /*04f0*/  IMAD.MOV.U32 R4, RZ, RZ, 0x0 ;  /* 0x00000000ff047424 */ /* 0x000fe200078e00ff */
[----:B------:R-:W-:-:S05]  /*0500*/  MOV R5, 0x7ff80000 ;  /* 0x7ff8000000057802 */ /* 0x000fca0000000f00 */
[----:B------:R-:W-:Y:S01]  /*0510*/  STG.E.64 [R2.64], R4 ;  /* 0x0000000402007986 */ /* 0x000fe2000c101b24 */
[----:B------:R-:W-:Y:S05]  /*0520*/  EXIT ;  /* 0x000000000000794d */ /* 0x000fea0003800000 */
.L_x_439:
[----:B------:R-:W2:Y:S01]  /*0530*/  LDG.E.64 R16, [R16.64] ;  /* 0x0000002410107981 */ /* 0x000ea2000c1e1b00 */
[----:B0-----:R-:W-:Y:S02]  /*0540*/  IMAD.MOV.U32 R4, RZ, RZ, c[0x0][0x160] ;  /* 0x00005800ff047624 */ /* 0x001fe400078e00ff */
[----:B------:R-:W-:Y:S01]  /*0550*/  IMAD.MOV.U32 R5, RZ, RZ, c[0x0][0x164] ;  /* 0x00005900ff057624 */ /* 0x000fe200078e00ff */
[----:B--2---:R-:W0:-:S06]  /*0560*/  DMUL R2, R16, R2 ;  /* 0x0000000210027228 */ /* 0x004e0c0000000000 */
[----:B0-----:R-:W0:-:S07]  /*0570*/  DADD R2, -RZ, -R2 ;  /* 0x00000000ff027229 */ /* 0x001e0e0000000902 */
[----:B0-----:R-:W-:Y:S01]  /*0580*/  STG.E.64 [R4.64], R2 ;  /* 0x0000000204007986 */ /* 0x001fe2000c101b24 */
[----:B------:R-:W-:Y:S05]  /*0590*/  EXIT ;  /* 0x000000000000794d */ /* 0x000fea0003800000 */
.L_x_437:
[----:B------:R-:W-:Y:S01]  /*05a0*/  IMAD.MOV.U32 R2, RZ, RZ, c[0x0][0x160] ;  /* 0x00005800ff027624 */ /* 0x000fe200078e00ff */
[----:B------:R-:W-:Y:S01]  /*05b0*/  MOV R3, c[0x0][0x164] ;  /* 0x0000590000037a02 */ /* 0x000fe20000000f00 */
[----:B------:R-:W-:Y:S02]  /*05c0*/  IMAD.MOV.U32 R4, RZ, RZ, c[0x0][0x168] ;  /* 0x00005a00ff047624 */ /* 0x000fe400078e00ff */
[----:B------:R-:W-:Y:S02]  /*05d0*/  IMAD.MOV.U32 R5, RZ, RZ, c[0x0][0x16c] ;  /* 0x00005b00ff057624 */ /* 0x000fe400078e00ff */
[----:B------:R-:W-:Y:S04]  /*05e0*/  STG.E.64 [R2.64], RZ ;  /* 0x000000ff02007986 */ /* 0x000fe8000c101b24 */
[----:B------:R-:W-:Y:S01]  /*05f0*/  STG.E.64 [R4.64], RZ ;  /* 0x000000ff04007986 */ /* 0x000fe2000c101b24 */
[----:B------:R-:W-:Y:S05]  /*0600*/  EXIT ;  /* 0x000000000000794d */ /* 0x000fea0003800000 */
.L_x_441:
        /* <DEDUP_REMOVED lines=15> */
.L_x_9807:


//--------------------- .text._ZN2at6native39_GLOBAL__N__cee6930f_7_Loss_cu_5b0651e138nll_loss_forward_no_reduce_cuda_kernelIN3c108BFloat16ElEEvlNS_27GenericPackedTensorAccessorIT_Lm2ENS_16DefaultPtrTraitsElEEPKT0_PS6_PKS6_ll --------------------------
	.section	.text._ZN2at6native39_GLOBAL__N__cee6930f_7_Loss_cu_5b0651e138nll_loss_forward_no_reduce_cuda_kernelIN3c108BFloat16ElEEvlNS_27GenericPackedTensorAccessorIT_Lm2ENS_16DefaultPtrTraitsElEEPKT0_PS6_PKS6_ll,"ax",@progbits
	.sectioninfo	@"SHI_REGISTERS=27"
	.align	128
.text._ZN2at6native39_GLOBAL__N__cee6930f_7_Loss_cu_5b0651e138nll_loss_forward_no_reduce_cuda_kernelIN3c108BFloat16ElEEvlNS_27GenericPackedTensorAccessorIT_Lm2ENS_16DefaultPtrTraitsElEEPKT0_PS6_PKS6_ll:
        .type           _ZN2at6native39_GLOBAL__N__cee6930f_7_Loss_cu_5b0651e138nll_loss_forward_no_reduce_cuda_kernelIN3c108BFloat16ElEEvlNS_27GenericPackedTensorAccessorIT_Lm2ENS_16DefaultPtrTraitsElEEPKT0_PS6_PKS6_ll,@function
        .size           _ZN2at6native39_GLOBAL__N__cee6930f_7_Loss_cu_5b0651e138nll_loss_forward_no_reduce_cuda_kernelIN3c108BFloat16ElEEvlNS_27GenericPackedTensorAccessorIT_Lm2ENS_16DefaultPtrTraitsElEEPKT0_PS6_PKS6_ll,(.L_x_9808 - _ZN2at6native39_GLOBAL__N__cee6930f_7_Loss_cu_5b0651e138nll_loss_forward_no_reduce_cuda_kernelIN3c108BFloat16ElEEvlNS_27GenericPackedTensorAccessorIT_Lm2ENS_16DefaultPtrTraitsElEEPKT0_PS6_PKS6_ll)
        .other          _ZN2at6native39_GLOBAL__N__cee6930f_7_Loss_cu_5b0651e138nll_loss_forward_no_reduce_cuda_kernelIN3c108BFloat16ElEEvlNS_27GenericPackedTensorAccessorIT_Lm2ENS_16DefaultPtrTraitsElEEPKT0_PS6_PKS6_ll,@"STO_CUDA_ENTRY STV_DEFAULT"
_ZN2at6native39_GLOBAL__N__cee6930f_7_Loss_cu_5b0651e138nll_loss_forward_no_reduce_cuda_kernelIN3c108BFloat16ElEEvlNS_27GenericPackedTensorAccessorIT_Lm2ENS_16DefaultPtrTraitsElEEPKT0_PS6_PKS6_ll:
[----:B------:R-:W-:Y:S02]  /*0000*/  IMAD.MOV.U32 R1, RZ, RZ, c[0x0][0x28] ;  /* 0x00000a00ff017624 */ /* 0x000fe400078e00ff */
[----:B------:R-:W0:Y:S01]  /*0010*/  S2R R2, SR_TID.X ;  /* 0x0000000000027919 */ /* 0x000e220000002100 */
[----:B------:R-:W-:-:S03]  /*0020*/  IMAD.MOV.U32 R3, RZ, RZ, RZ ;  /* 0x000000ffff037224 */ /* 0x000fc600078e00ff */
[----:B------:R-:W0:Y:S02]  /*0030*/  S2R R19, SR_CTAID.X ;  /* 0x0000000000137919 */ /* 0x000e240000002500 */
[----:B0-----:R-:W-:-:S05]  /*0040*/  IMAD.WIDE.U32 R18, R19, c[0x0][0x0], R2 ;  /* 0x0000000013127a25 */ /* 0x001fca00078e0002 */
[----:B------:R-:W-:-:S04]  /*0050*/  ISETP.GE.U32.AND P0, PT, R18, c[0x0][0x160], PT ;  /* 0x0000580012007a0c */ /* 0x000fc80003f06070 */
[----:B------:R-:W-:-:S13]  /*0060*/  ISETP.GE.AND.EX P0, PT, R19, c[0x0][0x164], PT, P0 ;  /* 0x0000590013007a0c */ /* 0x000fda0003f06300 */
        /* <DEDUP_REMOVED lines=8> */
.L_x_448:
[----:B------:R-:W-:-:S04]  /*00f0*/  SHF.R.S64 R16, RZ, 0x1d, R18 ;  /* 0x0000001dff107819 */ /* 0x000fc80000001012 */
[----:B------:R-:W-:-:S04]  /*0100*/  IADD3 R16, P0, R16, c[0x0][0x190], RZ ;  /* 0x0000640010107a10 */ /* 0x000fc80007f1e0ff */
[----:B------:R-:W-:-:S06]  /*0110*/  LEA.HI.X.SX32 R17, R18, c[0x0][0x194], 0x3, P0 ;  /* 0x0000650012117a11 */ /* 0x000fcc00000f1eff */
[----:B------:R-:W2:Y:S01]  /*0120*/  LDG.E.64 R16, [R16.64] ;  /* 0x0000002410107981 */ /* 0x000ea2000c1e1b00 */
[--C-:B------:R-:W-:Y:S01]  /*0130*/  IMAD.MOV.U32 R22, RZ, RZ, R18.reuse ;  /* 0x000000ffff167224 */ /* 0x100fe200078e0012 */
[----:B------:R-:W-:Y:S01]  /*0140*/  SHF.R.S32.HI R23, RZ, 0x1f, R18 ;  /* 0x0000001fff177819 */ /* 0x000fe20000011412 */
[----:B------:R-:W-:Y:S01]  /*0150*/  BSSY B7, `(.L_x_443) ;  /* 0x000003b000077945 */ /* 0x000fe20003800000 */
[----:B------:R-:W-:-:S04]  /*0160*/  IADD3 R18, P0, R18, UR38, RZ ;  /* 0x0000002612127c10 */ /* 0x000fc8000ff1e0ff */
[----:B------:R-:W-:Y:S01]  /*0170*/  ISETP.GE.U32.AND P1, PT, R18, c[0x0][0x160], PT ;  /* 0x0000580012007a0c */ /* 0x000fe20003f26070 */
[----:B------:R-:W-:-:S05]  /*0180*/  IMAD.X R19, RZ, RZ, R19, P0 ;  /* 0x000000ffff137224 */ /* 0x000fca00000e0613 */
[----:B------:R-:W-:-:S04]  /*0190*/  ISETP.GE.AND.EX P1, PT, R19, c[0x0][0x164], PT, P1 ;  /* 0x0000590013007a0c */ /* 0x000fc80003f26310 */
[----:B------:R-:W-:Y:S02]  /*01a0*/  P2R R24, PR, RZ, 0x2 ;  /* 0x00000002ff187803 */ /* 0x000fe40000000000 */
        /* <DEDUP_REMOVED lines=29> */
.L_x_446:
[----:B------:R-:W-:Y:S05]  /*0380*/  BSYNC B6 ;  /* 0x0000000000067941 */ /* 0x000fea0003800000 */
.L_x_445:
[----:B------:R-:W-:Y:S01]  /*0390*/  IMAD R3, R23, c[0x0][0x180], RZ ;  /* 0x0000600017037a24 */ /* 0x000fe200078e02ff */
[----:B------:R-:W-:Y:S01]  /*03a0*/  LEA R2, P0, R16, c[0x0][0x1a0], 0x1 ;  /* 0x0000680010027a11 */ /* 0x000fe200078008ff */
[----:B------:R-:W-:-:S04]  /*03b0*/  IMAD.WIDE.U32 R4, R22, c[0x0][0x180], RZ ;  /* 0x0000600016047a25 */ /* 0x000fc800078e00ff */
[----:B------:R-:W-:Y:S02]  /*03c0*/  IMAD R3, R22, c[0x0][0x184], R3 ;  /* 0x0000610016037a24 */ /* 0x000fe400078e0203 */
[----:B------:R-:W-:Y:S02]  /*03d0*/  IMAD R7, R17, c[0x0][0x188], RZ ;  /* 0x0000620011077a24 */ /* 0x000fe400078e02ff */
[----:B------:R-:W-:Y:S01]  /*03e0*/  IMAD.IADD R5, R5, 0x1, R3 ;  /* 0x0000000105057824 */ /* 0x000fe200078e0203 */
[C---:B------:R-:W-:Y:S01]  /*03f0*/  LEA.HI.X R3, R16.reuse, c[0x0][0x1a4], R17, 0x1, P0 ;  /* 0x0000690010037a11 */ /* 0x040fe200000f0c11 */
[C---:B------:R-:W-:Y:S02]  /*0400*/  IMAD R7, R16.reuse, c[0x0][0x18c], R7 ;  /* 0x0000630010077a24 */ /* 0x040fe400078e0207 */
[----:B------:R-:W-:Y:S02]  /*0410*/  IMAD.WIDE.U32 R16, R16, c[0x0][0x188], R4 ;  /* 0x0000620010107a25 */ /* 0x000fe400078e0004 */
[----:B------:R-:W2:Y:S02]  /*0420*/  LDG.E.U16 R2, [R2.64] ;  /* 0x0000002402027981 */ /* 0x000ea4000c1e1500 */
[----:B------:R-:W-:Y:S01]  /*0430*/  IMAD.IADD R5, R17, 0x1, R7 ;  /* 0x0000000111057824 */ /* 0x000fe200078e0207 */
[----:B------:R-:W-:-:S04]  /*0440*/  LEA R4, P0, R16, c[0x0][0x168], 0x1 ;  /* 0x00005a0010047a11 */ /* 0x000fc800078008ff */
[----:B------:R-:W-:-:S05]  /*0450*/  LEA.HI.X R5, R16, c[0x0][0x16c], R5, 0x1, P0 ;  /* 0x00005b0010057a11 */ /* 0x000fca00000f0c05 */
[----:B------:R-:W3:Y:S01]  /*0460*/  LDG.E.U16 R4, [R4.64] ;  /* 0x0000002404047981 */ /* 0x000ee2000c1e1500 */
[----:B--2---:R-:W-:-:S05]  /*0470*/  PRMT R2, RZ, 0x5410, R2 ;  /* 0x00005410ff027816 */ /* 0x004fca0000000002 */
[----:B------:R-:W-:-:S05]  /*0480*/  FADD.FTZ R0, -R2, -RZ ;  /* 0x800000ff02007221 */ /* 0x000fca0000010100 */
[----:B------:R-:W-:Y:S02]  /*0490*/  F2FP.BF16.PACK_AB R0, RZ, R0 ;  /* 0x00000000ff00723e */ /* 0x000fe400000010ff */
[----:B---3--:R-:W-:Y:S02]  /*04a0*/  PRMT R3, RZ, 0x5410, R4 ;  /* 0x00005410ff037816 */ /* 0x008fe40000000004 */
[----:B------:R-:W-:-:S05]  /*04b0*/  PRMT R0, RZ, 0x5410, R0 ;  /* 0x00005410ff007816 */ /* 0x000fca0000000000 */
[----:B------:R-:W-:-:S05]  /*04c0*/  FMUL.FTZ R0, R0, R3 ;  /* 0x0000000300007220 */ /* 0x000fca0000410000 */
[----:B------:R-:W-:Y:S01]  /*04d0*/  F2FP.BF16.PACK_AB R0, RZ, R0 ;  /* 0x00000000ff00723e */ /* 0x000fe200000010ff */
[----:B------:R-:W-:Y:S05]  /*04e0*/  BRA `(.L_x_447) ;  /* 0x0000001000007947 */ /* 0x000fea0003800000 */
.L_x_444:
[----:B------:R-:W-:Y:S02]  /*04f0*/  PRMT R0, RZ, 0x7610, R0 ;  /* 0x00007610ff007816 */ /* 0x000fe40000000000 */
.L_x_447:
[----:B------:R-:W-:Y:S05]  /*0500*/  BSYNC B7 ;  /* 0x0000000000077941 */ /* 0x000fea0003800000 */
.L_x_443:
[----:B------:R-:W-:Y:S02]  /*0510*/  LEA R2, P0, R22, c[0x0][0x198], 0x1 ;  /* 0x0000660016027a11 */ /* 0x000fe400078008ff */
[----:B------:R-:W-:Y:S02]  /*0520*/  ISETP.NE.AND P1, PT, R24, RZ, PT ;  /* 0x000000ff1800720c */ /* 0x000fe40003f25270 */
[----:B------:R-:W-:-:S05]  /*0530*/  LEA.HI.X R3, R22, c[0x0][0x19c], R23, 0x1, P0 ;  /* 0x0000670016037a11 */ /* 0x000fca00000f0c17 */
[----:B------:R0:W-:Y:S06]  /*0540*/  STG.E.U16 [R2.64], R0 ;  /* 0x0000000002007986 */ /* 0x0001ec000c101524 */
[----:B------:R-:W-:Y:S05]  /*0550*/  @!P1 BRA `(.L_x_448) ;  /* 0xfffffb9000009947 */ /* 0x000fea000383ffff */
[----:B------:R-:W-:Y:S05]  /*0560*/  EXIT ;  /* 0x000000000000794d */ /* 0x000fea0003800000 */
.L_x_442:
        /* <DEDUP_REMOVED lines=41> */
.L_x_452:
[----:B------:R-:W-:Y:S05]  /*0800*/  BSYNC B6 ;  /* 0x0000000000067941 */ /* 0x000fea0003800000 */
.L_x_451:
        /* <DEDUP_REMOVED lines=9> */
[----:B------:R-:W-:-:S05]  /*08a0*/  LEA.HI.X R3, R16, c[0x0][0x16c], R3, 0x1, P0 ;  /* 0x00005b0010037a11 */ /* 0x000fca00000f0c03 */
[----:B------:R-:W2:Y:S02]  /*08b0*/  LDG.E.U16 R2, [R2.64] ;  /* 0x0000002402027981 */ /* 0x000ea4000c1e1500 */
[----:B--2---:R-:W-:-:S05]  /*08c0*/  PRMT R2, RZ, 0x5410, R2 ;  /* 0x00005410ff027816 */ /* 0x004fca0000000002 */
[----:B------:R-:W-:-:S05]  /*08d0*/  FADD.FTZ R0, -R2, -RZ ;  /* 0x800000ff02007221 */ /* 0x000fca0000010100 */
[----:B------:R-:W-:Y:S01]  /*08e0*/  F2FP.BF16.PACK_AB R0, RZ, R0 ;  /* 0x00000000ff00723e */ /* 0x000fe200000010ff */
[----:B------:R-:W-:Y:S05]  /*08f0*/  BRA `(.L_x_453) ;  /* 0x0000001000007947 */ /* 0x000fea0003800000 */
.L_x_450:
[----:B------:R-:W-:Y:S02]  /*0900*/  PRMT R0, RZ, 0x7610, R0 ;  /* 0x00007610ff007816 */ /* 0x000fe40000000000 */
.L_x_453:
[----:B------:R-:W-:Y:S05]  /*0910*/  BSYNC B7 ;  /* 0x0000000000077941 */ /* 0x000fea0003800000 */
.L_x_449:
[----:B------:R-:W-:Y:S02]  /*0920*/  LEA R2, P0, R22, c[0x0][0x198], 0x1 ;  /* 0x0000660016027a11 */ /* 0x000fe400078008ff */
[----:B------:R-:W-:Y:S02]  /*0930*/  ISETP.NE.AND P1, PT, R24, RZ, PT ;  /* 0x000000ff1800720c */ /* 0x000fe40003f25270 */
[----:B------:R-:W-:-:S05]  /*0940*/  LEA.HI.X R3, R22, c[0x0][0x19c], R23, 0x1, P0 ;  /* 0x0000670016037a11 */ /* 0x000fca00000f0c17 */
[----:B------:R0:W-:Y:S06]  /*0950*/  STG.E.U16 [R2.64], R0 ;  /* 0x0000000002007986 */ /* 0x0001ec000c101524 */
[----:B------:R-:W-:Y:S05]  /*0960*/  @!P1 BRA `(.L_x_442) ;  /* 0xfffffc0000009947 */ /* 0x000fea000383ffff */
[----:B------:R-:W-:Y:S05]  /*0970*/  EXIT ;  /* 0x000000000000794d */ /* 0x000fea0003800000 */
.L_x_454:
        /* <DEDUP_REMOVED lines=16> */
.L_x_9808:


//--------------------- .text._ZN2at6native39_GLOBAL__N__cee6930f_7_Loss_cu_5b0651e138nll_loss_forward_no_reduce_cuda_kernelIN3c108BFloat16EhEEvlNS_27GenericPackedTensorAccessorIT_Lm2ENS_16DefaultPtrTraitsElEEPKT0_PS6_PKS6_ll --------------------------
	.section	.text._ZN2at6native39_GLOBAL__N__cee6930f_7_Loss_cu_5b0651e138nll_loss_forward_no_reduce_cuda_kernelIN3c108BFloat16EhEEvlNS_27GenericPackedTensorAccessorIT_Lm2ENS_16DefaultPtrTraitsElEEPKT0_PS6_PKS6_ll,"ax",@progbits
	.sectioninfo	@"SHI_REGISTERS=26"
	.align	128
.text._ZN2at6native39_GLOBAL__N__cee6930f_7_Loss_cu_5b0651e138nll_loss_forward_no_reduce_cuda_kernelIN3c108BFloat16EhEEvlNS_27GenericPackedTensorAccessorIT_Lm2ENS_16DefaultPtrTraitsElEEPKT0_PS6_PKS6_ll:
        .type           _ZN2at6native39_GLOBAL__N__cee6930f_7_Loss_cu_5b0651e138nll_loss_forward_no_reduce_cuda_kernelIN3c108BFloat16EhEEvlNS_27GenericPackedTensorAccessorIT_Lm2ENS_16DefaultPtrTraitsElEEPKT0_PS6_PKS6_ll,@function
        .size           _ZN2at6native39_GLOBAL__N__cee6930f_7_Loss_cu_5b0651e138nll_loss_forward_no_reduce_cuda_kernelIN3c108BFloat16EhEEvlNS_27GenericPackedTensorAccessorIT_Lm2ENS_16DefaultPtrTraitsElEEPKT0_PS6_PKS6_ll,(.L_x_9809 - _ZN2at6native39_GLOBAL__N__cee6930f_7_Loss_cu_5b0651e138nll_loss_forward_no_reduce_cuda_kernelIN3c108BFloat16EhEEvlNS_27GenericPackedTensorAccessorIT_Lm2ENS_16DefaultPtrTraitsElEEPKT0_PS6_PKS6_ll)
        .other          _ZN2at6native39_GLOBAL__N__cee6930f_7_Loss_cu_5b0651e138nll_loss_forward_no_reduce_cuda_kernelIN3c108BFloat16EhEEvlNS_27GenericPackedTensorAccessorIT_Lm2ENS_16DefaultPtrTraitsElEEPKT0_PS6_PKS6_ll,@"STO_CUDA_ENTRY STV_DEFAULT"
_ZN2at6native39_GLOBAL__N__cee6930f_7_Loss_cu_5b0651e138nll_loss_forward_no_reduce_cuda_kernelIN3c108BFloat16EhEEvlNS_27GenericPackedTensorAccessorIT_Lm2ENS_16DefaultPtrTraitsElEEPKT0_PS6_PKS6_ll:
        /* <DEDUP_REMOVED lines=15> */
.L_x_461:
        /* <DEDUP_REMOVED lines=9> */
[----:B------:R-:W-:-:S04]  /*0180*/  ISETP.GE.AND.EX P1, PT, R17, c[0x0][0x164], PT, P1 ;  /* 0x0000590011007a0c */ /* 0x000fc80003f26310 */
        /* <DEDUP_REMOVED lines=27> */
.L_x_459:
[----:B------:R-:W-:Y:S05]  /*0340*/  BSYNC B6 ;  /* 0x0000000000067941 */ /* 0x000fea0003800000 */
.L_x_458:
[----:B------:R-:W-:Y:S01]  /*0350*/  IMAD R0, R18, c[0x0][0x180], RZ ;  /* 0x0000600012007a24 */ /* 0x000fe200078e02ff */
[----:B------:R-:W-:Y:S01]  /*0360*/  LEA R2, P0, R19, c[0x0][0x1a0], 0x1 ;  /* 0x0000680013027a11 */ /* 0x000fe200078008ff */
[----:B------:R-:W-:-:S04]  /*0370*/  IMAD.WIDE.U32 R4, R23, c[0x0][0x180], RZ ;  /* 0x0000600017047a25 */ /* 0x000fc800078e00ff */
[----:B------:R-:W-:-:S04]  /*0380*/  IMAD R3, R23, c[0x0][0x184], R0 ;  /* 0x0000610017037a24 */ /* 0x000fc800078e0200 */
[----:B------:R-:W-:Y:S02]  /*0390*/  IMAD.IADD R5, R5, 0x1, R3 ;  /* 0x0000000105057824 */ /* 0x000fe400078e0203 */
[----:B------:R-:W-:Y:S02]  /*03a0*/  IMAD.X R3, RZ, RZ, c[0x0][0x1a4], P0 ;  /* 0x00006900ff037624 */ /* 0x000fe400000e06ff */
[----:B------:R-:W-:-:S03]  /*03b0*/  IMAD.WIDE.U32 R4, R19, c[0x0][0x188], R4 ;  /* 0x0000620013047a25 */ /* 0x000fc600078e0004 */
[----:B------:R-:W2:Y:S01]  /*03c0*/  LDG.E.U16 R2, [R2.64] ;  /* 0x0000002402027981 */ /* 0x000ea2000c1e1500 */
[----:B------:R-:W-:Y:S01]  /*03d0*/  IMAD R19, R19, c[0x0][0x18c], R5 ;  /* 0x0000630013137a24 */ /* 0x000fe200078e0205 */
        /* <DEDUP_REMOVED lines=11> */
.L_x_457:
[----:B------:R-:W-:Y:S02]  /*0490*/  PRMT R0, RZ, 0x7610, R0 ;  /* 0x00007610ff007816 */ /* 0x000fe40000000000 */
.L_x_460:
[----:B------:R-:W-:Y:S05]  /*04a0*/  BSYNC B7 ;  /* 0x0000000000077941 */ /* 0x000fea0003800000 */
.L_x_456:
[C---:B------:R-:W-:Y:S02]  /*04b0*/  LEA R2, P0, R23.reuse, c[0x0][0x198], 0x1 ;  /* 0x0000660017027a11 */ /* 0x040fe400078008ff */
[----:B------:R-:W-:Y:S02]  /*04c0*/  ISETP.NE.AND P1, PT, R22, RZ, PT ;  /* 0x000000ff1600720c */ /* 0x000fe40003f25270 */
[----:B------:R-:W-:-:S05]  /*04d0*/  LEA.HI.X R3, R23, c[0x0][0x19c], R18, 0x1, P0 ;  /* 0x0000670017037a11 */ /* 0x000fca00000f0c12 */
[----:B------:R0:W-:Y:S06]  /*04e0*/  STG.E.U16 [R2.64], R0 ;  /* 0x0000000002007986 */ /* 0x0001ec000c101524 */
[----:B------:R-:W-:Y:S05]  /*04f0*/  @!P1 BRA `(.L_x_461) ;  /* 0xfffffbf000009947 */ /* 0x000fea000383ffff */
[----:B------:R-:W-:Y:S05]  /*0500*/  EXIT ;  /* 0x000000000000794d */ /* 0x000fea0003800000 */
.L_x_455:
        /* <DEDUP_REMOVED lines=37> */
.L_x_465:
[----:B------:R-:W-:Y:S05]  /*0760*/  BSYNC B6 ;  /* 0x0000000000067941 */ /* 0x000fea0003800000 */
.L_x_464:
[----:B------:R-:W-:Y:S02]  /*0770*/  IMAD R0, R18, c[0x0][0x180], RZ ;  /* 0x0000600012007a24 */ /* 0x000fe400078e02ff */
[----:B------:R-:W-:-:S04]  /*0780*/  IMAD.WIDE.U32 R2, R23, c[0x0][0x180], RZ ;  /* 0x0000600017027a25 */ /* 0x000fc800078e00ff */
[----:B------:R-:W-:-:S04]  /*0790*/  IMAD R5, R23, c[0x0][0x184], R0 ;  /* 0x0000610017057a24 */ /* 0x000fc800078e0200 */
[----:B------:R-:W-:-:S04]  /*07a0*/  IMAD.IADD R3, R3, 0x1, R5 ;  /* 0x0000000103037824 */ /* 0x000fc800078e0205 */
[----:B------:R-:W-:-:S04]  /*07b0*/  IMAD.WIDE.U32 R2, R19, c[0x0][0x188], R2 ;  /* 0x0000620013027a25 */ /* 0x000fc800078e0002 */
[----:B------:R-:W-:Y:S01]  /*07c0*/  IMAD R19, R19, c[0x0][0x18c], R3 ;  /* 0x0000630013137a24 */ /* 0x000fe200078e0203 */
[----:B------:R-:W-:-:S04]  /*07d0*/  LEA R4, P0, R2, c[0x0][0x168], 0x1 ;  /* 0x00005a0002047a11 */ /* 0x000fc800078008ff */
[----:B------:R-:W-:-:S05]  /*07e0*/  LEA.HI.X R5, R2, c[0x0][0x16c], R19, 0x1, P0 ;  /* 0x00005b0002057a11 */ /* 0x000fca00000f0c13 */
[----:B------:R-:W2:Y:S02]  /*07f0*/  LDG.E.U16 R4, [R4.64] ;  /* 0x0000002404047981 */ /* 0x000ea4000c1e1500 */
[----:B--2---:R-:W-:-:S05]  /*0800*/  PRMT R4, RZ, 0x5410, R4 ;  /* 0x00005410ff047816 */ /* 0x004fca0000000004 */
[----:B------:R-:W-:-:S05]  /*0810*/  FADD.FTZ R0, -R4, -RZ ;  /* 0x800000ff04007221 */ /* 0x000fca0000010100 */
[----:B------:R-:W-:Y:S01]  /*0820*/  F2FP.BF16.PACK_AB R0, RZ, R0 ;  /* 0x00000000ff00723e */ /* 0x000fe200000010ff */
[----:B------:R-:W-:Y:S05]  /*0830*/  BRA `(.L_x_466) ;  /* 0x0000001000007947 */ /* 0x000fea0003800000 */
.L_x_463:
[----:B------:R-:W-:Y:S02]  /*0840*/  PRMT R0, RZ, 0x7610, R0 ;  /* 0x00007610ff007816 */ /* 0x000fe40000000000 */
.L_x_466:
[----:B------:R-:W-:Y:S05]  /*0850*/  BSYNC B7 ;  /* 0x0000000000077941 */ /* 0x000fea0003800000 */
.L_x_462:
[C---:B------:R-:W-:Y:S02]  /*0860*/  LEA R2, P0, R23.reuse, c[0x0][0x198], 0x1 ;  /* 0x0000660017027a11 */ /* 0x040fe400078008ff */
[----:B------:R-:W-:Y:S02]  /*0870*/  ISETP.NE.AND P1, PT, R22, RZ, PT ;  /* 0x000000ff1600720c */ /* 0x000fe40003f25270 */
[----:B------:R-:W-:-:S05]  /*0880*/  LEA.HI.X R3, R23, c[0x0][0x19c], R18, 0x1, P0 ;  /* 0x0000670017037a11 */ /* 0x000fca00000f0c12 */
[----:B------:R0:W-:Y:S06]  /*0890*/  STG.E.U16 [R2.64], R0 ;  /* 0x0000000002007986 */ /* 0x0001ec000c101524 */
[----:B------:R-:W-:Y:S05]  /*08a0*/  @!P1 BRA `(.L_x_455) ;  /* 0xfffffc6000009947 */ /* 0x000fea000383ffff */
[----:B------:R-:W-:Y:S05]  /*08b0*/  EXIT ;  /* 0x000000000000794d */ /* 0x000fea0003800000 */
.L_x_467:
        /* <DEDUP_REMOVED lines=12> */
.L_x_9809:


//--------------------- .text._ZN2at6native39_GLOBAL__N__cee6930f_7_Loss_cu_5b0651e138nll_loss_forward_no_reduce_cuda_kernelIN3c104HalfElEEvlNS_27GenericPackedTensorAccessorIT_Lm2ENS_16DefaultPtrTraitsElEEPKT0_PS6_PKS6_ll --------------------------
	.section	.text._ZN2at6native39_GLOBAL__N__cee6930f_7_Loss_cu_5b0651e138nll_loss_forward_no_reduce_cuda_kernelIN3c104HalfElEEvlNS_27GenericPackedTensorAccessorIT_Lm2ENS_16DefaultPtrTraitsElEEPKT0_PS6_PKS6_ll,"ax",@progbits
	.sectioninfo	@"SHI_REGISTERS=27"
	.align	128
.text._ZN2at6native39_GLOBAL__N__cee6930f_7_Loss_cu_5b0651e138nll_loss_forward_no_reduce_cuda_kernelIN3c104HalfElEEvlNS_27GenericPackedTensorAccessorIT_Lm2ENS_16DefaultPtrTraitsElEEPKT0_PS6_PKS6_ll:
        .type           _ZN2at6native39_GLOBAL__N__cee6930f_7_Loss_cu_5b0651e138nll_loss_forward_no_reduce_cuda_kernelIN3c104HalfElEEvlNS_27GenericPackedTensorAccessorIT_Lm2ENS_16DefaultPtrTraitsElEEPKT0_PS6_PKS6_ll,@function
        .size           _ZN2at6native39_GLOBAL__N__cee6930f_7_Loss_cu_5b0651e138nll_loss_forward_no_reduce_cuda_kernelIN3c104HalfElEEvlNS_27GenericPackedTensorAccessorIT_Lm2ENS_16DefaultPtrTraitsElEEPKT0_PS6_PKS6_ll,(.L_x_9810 - _ZN2at6native39_GLOBAL__N__cee6930f_7_Loss_cu_5b0651e138nll_loss_forward_no_reduce_cuda_kernelIN3c104HalfElEEvlNS_27GenericPackedTensorAccessorIT_Lm2ENS_16DefaultPtrTraitsElEEPKT0_PS6_PKS6_ll)
        .other          _ZN2at6native39_GLOBAL__N__cee6930f_7_Loss_cu_5b0651e138nll_loss_forward_no_reduce_cuda_kernelIN3c104HalfElEEvlNS_27GenericPackedTensorAccessorIT_Lm2ENS_16DefaultPtrTraitsElEEPKT0_PS6_PKS6_ll,@"STO_CUDA_ENTRY STV_DEFAULT"
_ZN2at6native39_GLOBAL__N__cee6930f_7_Loss_cu_5b0651e138nll_loss_forward_no_reduce_cuda_kernelIN3c104HalfElEEvlNS_27GenericPackedTensorAccessorIT_Lm2ENS_16DefaultPtrTraitsElEEPKT0_PS6_PKS6_ll:
        /* <DEDUP_REMOVED lines=15> */
.L_x_474:
        /* <DEDUP_REMOVED lines=41> */
.L_x_472:
[----:B------:R-:W-:Y:S05]  /*0380*/  BSYNC B6 ;  /* 0x0000000000067941 */ /* 0x000fea0003800000 */
.L_x_471:
[----:B------:R-:W-:Y:S02]  /*0390*/  IMAD R5, R23, c[0x0][0x180], RZ ;  /* 0x0000600017057a24 */ /* 0x000fe400078e02ff */
[----:B------:R-:W-:-:S04]  /*03a0*/  IMAD.WIDE.U32 R2, R22, c[0x0][0x180], RZ ;  /* 0x0000600016027a25 */ /* 0x000fc800078e00ff */
[----:B------:R-:W-:Y:S02]  /*03b0*/  IMAD R5, R22, c[0x0][0x184], R5 ;  /* 0x0000610016057a24 */ /* 0x000fe400078e0205 */
[----:B------:R-:W-:Y:S02]  /*03c0*/  IMAD R7, R17, c[0x0][0x188], RZ ;  /* 0x0000620011077a24 */ /* 0x000fe400078e02ff */
[----:B------:R-:W-:Y:S02]  /*03d0*/  IMAD.IADD R3, R3, 0x1, R5 ;  /* 0x0000000103037824 */ /* 0x000fe400078e0205 */
[C---:B------:R-:W-:Y:S02]  /*03e0*/  IMAD R7, R16.reuse, c[0x0][0x18c], R7 ;  /* 0x0000630010077a24 */ /* 0x040fe400078e0207 */
[C---:B------:R-:W-:Y:S01]  /*03f0*/  IMAD.WIDE.U32 R4, R16.reuse, c[0x0][0x188], R2 ;  /* 0x0000620010047a25 */ /* 0x040fe200078e0002 */
[----:B------:R-:W-:-:S03]  /*0400*/  LEA R2, P0, R16, c[0x0][0x1a0], 0x1 ;  /* 0x0000680010027a11 */ /* 0x000fc600078008ff */
[----:B------:R-:W-:Y:S01]  /*0410*/  IMAD.IADD R5, R5, 0x1, R7 ;  /* 0x0000000105057824 */ /* 0x000fe200078e0207 */
[----:B------:R-:W-:Y:S02]  /*0420*/  LEA R6, P1, R4, c[0x0][0x168], 0x1 ;  /* 0x00005a0004067a11 */ /* 0x000fe400078208ff */
[----:B------:R-:W-:Y:S02]  /*0430*/  LEA.HI.X R3, R16, c[0x0][0x1a4], R17, 0x1, P0 ;  /* 0x0000690010037a11 */ /* 0x000fe400000f0c11 */
[----:B------:R-:W-:-:S03]  /*0440*/  LEA.HI.X R7, R4, c[0x0][0x16c], R5, 0x1, P1 ;  /* 0x00005b0004077a11 */ /* 0x000fc600008f0c05 */
[----:B------:R-:W2:Y:S04]  /*0450*/  LDG.E.U16 R2, [R2.64] ;  /* 0x0000002402027981 */ /* 0x000ea8000c1e1500 */
[----:B------:R-:W3:Y:S01]  /*0460*/  LDG.E.U16 R6, [R6.64] ;  /* 0x0000002406067981 */ /* 0x000ee2000c1e1500 */
[----:B--2---:R-:W-:Y:S02]  /*0470*/  HADD2.F32 R0, -RZ, -R2.H0_H0 ;  /* 0xa0000002ff007230 */ /* 0x004fe40000004100 */
[----:B---3--:R-:W-:-:S05]  /*0480*/  HADD2.F32 R5, -RZ, R6.H0_H0 ;  /* 0x20000006ff057230 */ /* 0x008fca0000004100 */
[----:B------:R-:W-:-:S05]  /*0490*/  FMUL.FTZ R0, R0, R5 ;  /* 0x0000000500007220 */ /* 0x000fca0000410000 */
[----:B------:R-:W-:Y:S01]  /*04a0*/  F2FP.PACK_AB R0, RZ, R0 ;  /* 0x00000000ff00723e */ /* 0x000fe200000000ff */
[----:B------:R-:W-:Y:S05]  /*04b0*/  BRA `(.L_x_473) ;  /* 0x0000001000007947 */ /* 0x000fea0003800000 */
.L_x_470:
[----:B------:R-:W-:Y:S02]  /*04c0*/  PRMT R0, RZ, 0x7610, R0 ;  /* 0x00007610ff007816 */ /* 0x000fe40000000000 */
.L_x_473:
[----:B------:R-:W-:Y:S05]  /*04d0*/  BSYNC B7 ;  /* 0x0000000000077941 */ /* 0x000fea0003800000 */
.L_x_469:
[----:B------:R-:W-:Y:S02]  /*04e0*/  LEA R2, P0, R22, c[0x0][0x198], 0x1 ;  /* 0x0000660016027a11 */ /* 0x000fe400078008ff */
[----:B------:R-:W-:Y:S02]  /*04f0*/  ISETP.NE.AND P1, PT, R24, RZ, PT ;  /* 0x000000ff1800720c */ /* 0x000fe40003f25270 */
[----:B------:R-:W-:-:S05]  /*0500*/  LEA.HI.X R3, R22, c[0x0][0x19c], R23, 0x1, P0 ;  /* 0x0000670016037a11 */ /* 0x000fca00000f0c17 */
[----:B------:R0:W-:Y:S06]  /*0510*/  STG.E.U16 [R2.64], R0 ;  /* 0x0000000002007986 */ /* 0x0001ec000c101524 */
[----:B------:R-:W-:Y:S05]  /*0520*/  @!P1 BRA `(.L_x_474) ;  /* 0xfffffbc000009947 */ /* 0x000fea000383ffff */
[----:B------:R-:W-:Y:S05]  /*0530*/  EXIT ;  /* 0x000000000000794d */ /* 0x000fea0003800000 */
.L_x_468:
        /* <DEDUP_REMOVED lines=41> */
.L_x_478:
[----:B------:R-:W-:Y:S05]  /*07d0*/  BSYNC B6 ;  /* 0x0000000000067941 */ /* 0x000fea0003800000 */
.L_x_477:
        /* <DEDUP_REMOVED lines=11> */
[----:B--2---:R-:W-:-:S05]  /*0890*/  HADD2.F32 R0, -RZ, R2.H0_H0 ;  /* 0x20000002ff007230 */ /* 0x004fca0000004100 */
[----:B------:R-:W-:-:S05]  /*08a0*/  FADD.FTZ R0, -R0, -RZ ;  /* 0x800000ff00007221 */ /* 0x000fca0000010100 */
[----:B------:R-:W-:Y:S01]  /*08b0*/  F2FP.PACK_AB R0, RZ, R0 ;  /* 0x00000000ff00723e */ /* 0x000fe200000000ff */
[----:B------:R-:W-:Y:S05]  /*08c0*/  BRA `(.L_x_479) ;  /* 0x0000001000007947 */ /* 0x000fea0003800000 */
.L_x_476:
[----:B------:R-:W-:Y:S02]  /*08d0*/  PRMT R0, RZ, 0x7610, R0 ;  /* 0x00007610ff007816 */ /* 0x000fe40000000000 */
.L_x_479:
[----:B------:R-:W-:Y:S05]  /*08e0*/  BSYNC B7 ;  /* 0x0000000000077941 */ /* 0x000fea0003800000 */
.L_x_475:
[----:B------:R-:W-:Y:S02]  /*08f0*/  LEA R2, P0, R22, c[0x0][0x198], 0x1 ;  /* 0x0000660016027a11 */ /* 0x000fe400078008ff */
[----:B------:R-:W-:Y:S02]  /*0900*/  ISETP.NE.AND P1, PT, R24, RZ, PT ;  /* 0x000000ff1800720c */ /* 0x000fe40003f25270 */
[----:B------:R-:W-:-:S05]  /*0910*/  LEA.HI.X R3, R22, c[0x0][0x19c], R23, 0x1, P0 ;  /* 0x0000670016037a11 */ /* 0x000fca00000f0c17 */
[----:B------:R0:W-:Y:S06]  /*0920*/  STG.E.U16 [R2.64], R0 ;  /* 0x0000000002007986 */ /* 0x0001ec000c101524 */
[----:B------:R-:W-:Y:S05]  /*0930*/  @!P1 BRA `(.L_x_468) ;  /* 0xfffffc0000009947 */ /* 0x000fea000383ffff */
[----:B------:R-:W-:Y:S05]  /*0940*/  EXIT ;  /* 0x000000000000794d */ /* 0x000fea0003800000 */
.L_x_480:
        /* <DEDUP_REMOVED lines=11> */
.L_x_9810:


//--------------------- .text._ZN2at6native39_GLOBAL__N__cee6930f_7_Loss_cu_5b0651e138nll_loss_forward_no_reduce_cuda_kernelIN3c104HalfEhEEvlNS_27GenericPackedTensorAccessorIT_Lm2ENS_16DefaultPtrTraitsElEEPKT0_PS6_PKS6_ll --------------------------
	.section	.text._ZN2at6native39_GLOBAL__N__cee6930f_7_Loss_cu_5b0651e138nll_loss_forward_no_reduce_cuda_kernelIN3c104HalfEhEEvlNS_27GenericPackedTensorAccessorIT_Lm2ENS_16DefaultPtrTraitsElEEPKT0_PS6_PKS6_ll,"ax",@progbits
	.sectioninfo	@"SHI_REGISTERS=26"
	.align	128
.text._ZN2at6native39_GLOBAL__N__cee6930f_7_Loss_cu_5b0651e138nll_loss_forward_no_reduce_cuda_kernelIN3c104HalfEhEEvlNS_27GenericPackedTensorAccessorIT_Lm2ENS_16DefaultPtrTraitsElEEPKT0_PS6_PKS6_ll:
        .type           _ZN2at6native39_GLOBAL__N__cee6930f_7_Loss_cu_5b0651e138nll_loss_forward_no_reduce_cuda_kernelIN3c104HalfEhEEvlNS_27GenericPackedTensorAccessorIT_Lm2ENS_16DefaultPtrTraitsElEEPKT0_PS6_PKS6_ll,@function
        .size           _ZN2at6native39_GLOBAL__N__cee6930f_7_Loss_cu_5b0651e138nll_loss_forward_no_reduce_cuda_kernelIN3c104HalfEhEEvlNS_27GenericPackedTensorAccessorIT_Lm2ENS_16DefaultPtrTraitsElEEPKT0_PS6_PKS6_ll,(.L_x_9811 - _ZN2at6native39_GLOBAL__N__cee6930f_7_Loss_cu_5b0651e138nll_loss_forward_no_reduce_cuda_kernelIN3c104HalfEhEEvlNS_27GenericPackedTensorAccessorIT_Lm2ENS_16DefaultPtrTraitsElEEPKT0_PS6_PKS6_ll)
        .other          _ZN2at6native39_GLOBAL__N__cee6930f_7_Loss_cu_5b0651e138nll_loss_forward_no_reduce_cuda_kernelIN3c104HalfEhEEvlNS_27GenericPackedTensorAccessorIT_Lm2ENS_16DefaultPtrTraitsElEEPKT0_PS6_PKS6_ll,@"STO_CUDA_ENTRY STV_DEFAULT"
_ZN2at6native39_GLOBAL__N__cee6930f_7_Loss_cu_5b0651e138nll_loss_forward_no_reduce_cuda_kernelIN3c104HalfEhEEvlNS_27GenericPackedTensorAccessorIT_Lm2ENS_16DefaultPtrTraitsElEEPKT0_PS6_PKS6_ll:
        /* <DEDUP_REMOVED lines=15> */
.L_x_487:
        /* <DEDUP_REMOVED lines=37> */
.L_x_485:
[----:B------:R-:W-:Y:S05]  /*0340*/  BSYNC B6 ;  /* 0x0000000000067941 */ /* 0x000fea0003800000 */
.L_x_484:
[----:B------:R-:W-:Y:S02]  /*0350*/  IMAD R0, R18, c[0x0][0x180], RZ ;  /* 0x0000600012007a24 */ /* 0x000fe400078e02ff */
[----:B------:R-:W-:-:S04]  /*0360*/  IMAD.WIDE.U32 R2, R23, c[0x0][0x180], RZ ;  /* 0x0000600017027a25 */ /* 0x000fc800078e00ff */
[----:B------:R-:W-:-:S04]  /*0370*/  IMAD R5, R23, c[0x0][0x184], R0 ;  /* 0x0000610017057a24 */ /* 0x000fc800078e0200 */
[----:B------:R-:W-:-:S04]  /*0380*/  IMAD.IADD R3, R3, 0x1, R5 ;  /* 0x0000000103037824 */ /* 0x000fc800078e0205 */
[C---:B------:R-:W-:Y:S01]  /*0390*/  IMAD.WIDE.U32 R4, R19.reuse, c[0x0][0x188], R2 ;  /* 0x0000620013047a25 */ /* 0x040fe200078e0002 */
[----:B------:R-:W-:-:S03]  /*03a0*/  LEA R2, P0, R19, c[0x0][0x1a0], 0x1 ;  /* 0x0000680013027a11 */ /* 0x000fc600078008ff */
[----:B------:R-:W-:Y:S01]  /*03b0*/  IMAD R19, R19, c[0x0][0x18c], R5 ;  /* 0x0000630013137a24 */ /* 0x000fe200078e0205 */
[----:B------:R-:W-:Y:S01]  /*03c0*/  LEA R6, P1, R4, c[0x0][0x168], 0x1 ;  /* 0x00005a0004067a11 */ /* 0x000fe200078208ff */
[----:B------:R-:W-:-:S03]  /*03d0*/  IMAD.X R3, RZ, RZ, c[0x0][0x1a4], P0 ;  /* 0x00006900ff037624 */ /* 0x000fc600000e06ff */
[----:B------:R-:W-:Y:S02]  /*03e0*/  LEA.HI.X R7, R4, c[0x0][0x16c], R19, 0x1, P1 ;  /* 0x00005b0004077a11 */ /* 0x000fe400008f0c13 */
[----:B------:R-:W2:Y:S04]  /*03f0*/  LDG.E.U16 R2, [R2.64] ;  /* 0x0000002402027981 */ /* 0x000ea8000c1e1500 */
[----:B------:R-:W3:Y:S01]  /*0400*/  LDG.E.U16 R6, [R6.64] ;  /* 0x0000002406067981 */ /* 0x000ee2000c1e1500 */
[----:B--2---:R-:W-:Y:S02]  /*0410*/  HADD2.F32 R0, -RZ, -R2.H0_H0 ;  /* 0xa0000002ff007230 */ /* 0x004fe40000004100 */
[----:B---3--:R-:W-:-:S05]  /*0420*/  HADD2.F32 R5, -RZ, R6.H0_H0 ;  /* 0x20000006ff057230 */ /* 0x008fca0000004100 */
[----:B------:R-:W-:-:S05]  /*0430*/  FMUL.FTZ R0, R0, R5 ;  /* 0x0000000500007220 */ /* 0x000fca0000410000 */
[----:B------:R-:W-:Y:S01]  /*0440*/  F2FP.PACK_AB R0, RZ, R0 ;  /* 0x00000000ff00723e */ /* 0x000fe200000000ff */
[----:B------:R-:W-:Y:S05]  /*0450*/  BRA `(.L_x_486) ;  /* 0x0000001000007947 */ /* 0x000fea0003800000 */
.L_x_483:
[----:B------:R-:W-:Y:S02]  /*0460*/  PRMT R0, RZ, 0x7610, R0 ;  /* 0x00007610ff007816 */ /* 0x000fe40000000000 */
.L_x_486:
[----:B------:R-:W-:Y:S05]  /*0470*/  BSYNC B7 ;  /* 0x0000000000077941 */ /* 0x000fea0003800000 */
.L_x_482:
[C---:B------:R-:W-:Y:S02]  /*0480*/  LEA R2, P0, R23.reuse, c[0x0][0x198], 0x1 ;  /* 0x0000660017027a11 */ /* 0x040fe400078008ff */
[----:B------:R-:W-:Y:S02]  /*0490*/  ISETP.NE.AND P1, PT, R22, RZ, PT ;  /* 0x000000ff1600720c */ /* 0x000fe40003f25270 */
[----:B------:R-:W-:-:S05]  /*04a0*/  LEA.HI.X R3, R23, c[0x0][0x19c], R18, 0x1, P0 ;  /* 0x0000670017037a11 */ /* 0x000fca00000f0c12 */
[----:B------:R0:W-:Y:S06]  /*04b0*/  STG.E.U16 [R2.64], R0 ;  /* 0x0000000002007986 */ /* 0x0001ec000c101524 */
[----:B------:R-:W-:Y:S05]  /*04c0*/  @!P1 BRA `(.L_x_487) ;  /* 0xfffffc2000009947 */ /* 0x000fea000383ffff */
[----:B------:R-:W-:Y:S05]  /*04d0*/  EXIT ;  /* 0x000000000000794d */ /* 0x000fea0003800000 */
.L_x_481:
        /* <DEDUP_REMOVED lines=37> */
.L_x_491:
[----:B------:R-:W-:Y:S05]  /*0730*/  BSYNC B6 ;  /* 0x0000000000067941 */ /* 0x000fea0003800000 */
.L_x_490:
        /* <DEDUP_REMOVED lines=9> */
[----:B--2---:R-:W-:-:S05]  /*07d0*/  HADD2.F32 R0, -RZ, R4.H0_H0 ;  /* 0x20000004ff007230 */ /* 0x004fca0000004100 */
[----:B------:R-:W-:-:S05]  /*07e0*/  FADD.FTZ R0, -R0, -RZ ;  /* 0x800000ff00007221 */ /* 0x000fca0000010100 */
[----:B------:R-:W-:Y:S01]  /*07f0*/  F2FP.PACK_AB R0, RZ, R0 ;  /* 0x00000000ff00723e */ /* 0x000fe200000000ff */
[----:B------:R-:W-:Y:S05]  /*0800*/  BRA `(.L_x_492) ;  /* 0x0000001000007947 */ /* 0x000fea0003800000 */
.L_x_489:
[----:B------:R-:W-:Y:S02]  /*0810*/  PRMT R0, RZ, 0x7610, R0 ;  /* 0x00007610ff007816 */ /* 0x000fe40000000000 */
.L_x_492:
[----:B------:R-:W-:Y:S05]  /*0820*/  BSYNC B7 ;  /* 0x0000000000077941 */ /* 0x000fea0003800000 */
.L_x_488:
[C---:B------:R-:W-:Y:S02]  /*0830*/  LEA R2, P0, R23.reuse, c[0x0][0x198], 0x1 ;  /* 0x0000660017027a11 */ /* 0x040fe400078008ff */
[----:B------:R-:W-:Y:S02]  /*0840*/  ISETP.NE.AND P1, PT, R22, RZ, PT ;  /* 0x000000ff1600720c */ /* 0x000fe40003f25270 */
[----:B------:R-:W-:-:S05]  /*0850*/  LEA.HI.X R3, R23, c[0x0][0x19c], R18, 0x1, P0 ;  /* 0x0000670017037a11 */ /* 0x000fca00000f0c12 */
[----:B------:R0:W-:Y:S06]  /*0860*/  STG.E.U16 [R2.64], R0 ;  /* 0x0000000002007986 */ /* 0x0001ec000c101524 */
[----:B------:R-:W-:Y:S05]  /*0870*/  @!P1 BRA `(.L_x_481) ;  /* 0xfffffc6000009947 */ /* 0x000fea000383ffff */
[----:B------:R-:W-:Y:S05]  /*0880*/  EXIT ;  /* 0x000000000000794d */ /* 0x000fea0003800000 */
.L_x_493:
        /* <DEDUP_REMOVED lines=15> */
.L_x_9811:


//--------------------- .text._ZN2at6native39_GLOBAL__N__cee6930f_7_Loss_cu_5b0651e138nll_loss_forward_no_reduce_cuda_kernelIflEEvlNS_27GenericPackedTensorAccessorIT_Lm2ENS_16DefaultPtrTraitsElEEPKT0_PS4_PKS4_ll --------------------------
	.section	.text._ZN2at6native39_GLOBAL__N__cee6930f_7_Loss_cu_5b0651e138nll_loss_forward_no_reduce_cuda_kernelIflEEvlNS_27GenericPackedTensorAccessorIT_Lm2ENS_16DefaultPtrTraitsElEEPKT0_PS4_PKS4_ll,"ax",@progbits
	.sectioninfo	@"SHI_REGISTERS=29"
	.align	128
.text._ZN2at6native39_GLOBAL__N__cee6930f_7_Loss_cu_5b0651e138nll_loss_forward_no_reduce_cuda_kernelIflEEvlNS_27GenericPackedTensorAccessorIT_Lm2ENS_16DefaultPtrTraitsElEEPKT0_PS4_PKS4_ll:
        .type           _ZN2at6native39_GLOBAL__N__cee6930f_7_Loss_cu_5b0651e138nll_loss_forward_no_reduce_cuda_kernelIflEEvlNS_27GenericPackedTensorAccessorIT_Lm2ENS_16DefaultPtrTraitsElEEPKT0_PS4_PKS4_ll,@function
        .size           _ZN2at6native39_GLOBAL__N__cee6930f_7_Loss_cu_5b0651e138nll_loss_forward_no_reduce_cuda_kernelIflEEvlNS_27GenericPackedTensorAccessorIT_Lm2ENS_16DefaultPtrTraitsElEEPKT0_PS4_PKS4_ll,(.L_x_9812 - _ZN2at6native39_GLOBAL__N__cee6930f_7_Loss_cu_5b0651e138nll_loss_forward_no_reduce_cuda_kernelIflEEvlNS_27GenericPackedTensorAccessorIT_Lm2ENS_16DefaultPtrTraitsElEEPKT0_PS4_PKS4_ll)
        .other          _ZN2at6native39_GLOBAL__N__cee6930f_7_Loss_cu_5b0651e138nll_loss_forward_no_reduce_cuda_kernelIflEEvlNS_27GenericPackedTensorAccessorIT_Lm2ENS_16DefaultPtrTraitsElEEPKT0_PS4_PKS4_ll,@"STO_CUDA_ENTRY STV_DEFAULT"
_ZN2at6native39_GLOBAL__N__cee6930f_7_Loss_cu_5b0651e138nll_loss_forward_no_reduce_cuda_kernelIflEEvlNS_27GenericPackedTensorAccessorIT_Lm2ENS_16DefaultPtrTraitsElEEPKT0_PS4_PKS4_ll:
        /* <DEDUP_REMOVED lines=15> */
.L_x_500:
[----:B------:R-:W-:-:S04]  /*00f0*/  SHF.R.S64 R18, RZ, 0x1d, R22 ;  /* 0x0000001dff127819 */ /* 0x000fc80000001016 */
[----:B------:R-:W-:-:S04]  /*0100*/  IADD3 R18, P0, R18, c[0x0][0x190], RZ ;  /* 0x0000640012127a10 */ /* 0x000fc80007f1e0ff */
[----:B------:R-:W-:-:S06]  /*0110*/  LEA.HI.X.SX32 R19, R22, c[0x0][0x194], 0x3, P0 ;  /* 0x0000650016137a11 */ /* 0x000fcc00000f1eff */
[----:B------:R-:W2:Y:S01]  /*0120*/  LDG.E.64 R18, [R18.64] ;  /* 0x0000002412127981 */ /* 0x000ea2000c1e1b00 */
[--C-:B0-----:R-:W-:Y:S01]  /*0130*/  SHF.R.S64 R16, RZ, 0x1e, R22.reuse ;  /* 0x0000001eff107819 */ /* 0x101fe20000001016 */
[----:B------:R-:W-:Y:S01]  /*0140*/  IMAD.MOV.U32 R24, RZ, RZ, R22 ;  /* 0x000000ffff187224 */ /* 0x000fe200078e0016 */
[----:B------:R-:W-:Y:S02]  /*0150*/  BSSY B7, `(.L_x_495) ;  /* 0x0000039000077945 */ /* 0x000fe40003800000 */
[----:B------:R-:W-:-:S04]  /*0160*/  IADD3 R16, P0, R16, c[0x0][0x198], RZ ;  /* 0x0000660010107a10 */ /* 0x000fc80007f1e0ff */
[C---:B------:R-:W-:Y:S02]  /*0170*/  LEA.HI.X.SX32 R17, R22.reuse, c[0x0][0x19c], 0x2, P0 ;  /* 0x0000670016117a11 */ /* 0x040fe400000f16ff */
[----:B------:R-:W-:-:S04]  /*0180*/  IADD3 R22, P0, R22, UR38, RZ ;  /* 0x0000002616167c10 */ /* 0x000fc8000ff1e0ff */
[----:B------:R-:W-:Y:S01]  /*0190*/  ISETP.GE.U32.AND P1, PT, R22, c[0x0][0x160], PT ;  /* 0x0000580016007a0c */ /* 0x000fe20003f26070 */
[----:B------:R-:W-:-:S05]  /*01a0*/  IMAD.X R23, RZ, RZ, R23, P0 ;  /* 0x000000ffff177224 */ /* 0x000fca00000e0617 */
[----:B------:R-:W-:-:S04]  /*01b0*/  ISETP.GE.AND.EX P1, PT, R23, c[0x0][0x164], PT, P1 ;  /* 0x0000590017007a0c */ /* 0x000fc80003f26310 */
[----:B------:R-:W-:Y:S02]  /*01c0*/  P2R R26, PR, RZ, 0x2 ;  /* 0x00000002ff1a7803 */ /* 0x000fe40000000000 */
[----:B--2---:R-:W-:-:S04]  /*01d0*/  ISETP.NE.U32.AND P0, PT, R18, c[0x0][0x1b0], PT ;  /* 0x00006c0012007a0c */ /* 0x004fc80003f05070 */
[----:B------:R-:W-:-:S13]  /*01e0*/  ISETP.NE.AND.EX P0, PT, R19, c[0x0][0x1b4], PT, P0 ;  /* 0x00006d0013007a0c */ /* 0x000fda0003f05300 */
[----:B------:R-:W-:Y:S05]  /*01f0*/  @!P0 BRA `(.L_x_496) ;  /* 0x000002d000008947 */ /* 0x000fea0003800000 */
        /* <DEDUP_REMOVED lines=27> */
.L_x_498:
[----:B------:R-:W-:Y:S05]  /*03b0*/  BSYNC B6 ;  /* 0x0000000000067941 */ /* 0x000fea0003800000 */
.L_x_497:
[----:B------:R-:W-:Y:S01]  /*03c0*/  IMAD R25, R25, c[0x0][0x180], RZ ;  /* 0x0000600019197a24 */ /* 0x000fe200078e02ff */
[----:B------:R-:W-:Y:S01]  /*03d0*/  LEA R6, P0, R18, c[0x0][0x1a0], 0x2 ;  /* 0x0000680012067a11 */ /* 0x000fe200078010ff */
[----:B------:R-:W-:-:S03]  /*03e0*/  IMAD.WIDE.U32 R2, R24, c[0x0][0x180], RZ ;  /* 0x0000600018027a25 */ /* 0x000fc600078e00ff */
[----:B------:R-:W-:Y:S01]  /*03f0*/  LEA.HI.X R7, R18, c[0x0][0x1a4], R19, 0x2, P0 ;  /* 0x0000690012077a11 */ /* 0x000fe200000f1413 */
[----:B------:R-:W-:Y:S02]  /*0400*/  IMAD R25, R24, c[0x0][0x184], R25 ;  /* 0x0000610018197a24 */ /* 0x000fe400078e0219 */
[----:B------:R-:W-:Y:S02]  /*0410*/  IMAD R5, R19, c[0x0][0x188], RZ ;  /* 0x0000620013057a24 */ /* 0x000fe400078e02ff */
[----:B------:R-:W-:Y:S01]  /*0420*/  IMAD.IADD R3, R3, 0x1, R25 ;  /* 0x0000000103037824 */ /* 0x000fe200078e0219 */
[----:B------:R-:W2:Y:S01]  /*0430*/  LDG.E R7, [R6.64] ;  /* 0x0000002406077981 */ /* 0x000ea2000c1e1900 */
[C---:B------:R-:W-:Y:S02]  /*0440*/  IMAD R5, R18.reuse, c[0x0][0x18c], R5 ;  /* 0x0000630012057a24 */ /* 0x040fe400078e0205 */
[----:B------:R-:W-:-:S04]  /*0450*/  IMAD.WIDE.U32 R2, R18, c[0x0][0x188], R2 ;  /* 0x0000620012027a25 */ /* 0x000fc800078e0002 */
[----:B------:R-:W-:Y:S01]  /*0460*/  IMAD.IADD R3, R3, 0x1, R5 ;  /* 0x0000000103037824 */ /* 0x000fe200078e0205 */
[----:B------:R-:W-:-:S04]  /*0470*/  LEA R4, P1, R2, c[0x0][0x168], 0x2 ;  /* 0x00005a0002047a11 */ /* 0x000fc800078210ff */
[----:B------:R-:W-:-:S05]  /*0480*/  LEA.HI.X R5, R2, c[0x0][0x16c], R3, 0x2, P1 ;  /* 0x00005b0002057a11 */ /* 0x000fca00008f1403 */
[----:B------:R-:W2:Y:S02]  /*0490*/  LDG.E R4, [R4.64] ;  /* 0x0000002404047981 */ /* 0x000ea4000c1e1900 */
[----:B--2---:R-:W-:-:S05]  /*04a0*/  FFMA.FTZ R3, -R4, R7, -RZ ;  /* 0x0000000704037223 */ /* 0x004fca00000109ff */
[----:B------:R0:W-:Y:S01]  /*04b0*/  STG.E [R16.64], R3 ;  /* 0x0000000310007986 */ /* 0x0001e2000c101924 */
[----:B------:R-:W-:Y:S05]  /*04c0*/  BRA `(.L_x_499) ;  /* 0x0000001000007947 */ /* 0x000fea0003800000 */
.L_x_496:
[----:B------:R0:W-:Y:S02]  /*04d0*/  STG.E [R16.64], RZ ;  /* 0x000000ff10007986 */ /* 0x0001e4000c101924 */
.L_x_499:
[----:B------:R-:W-:Y:S05]  /*04e0*/  BSYNC B7 ;  /* 0x0000000000077941 */ /* 0x000fea0003800000 */
.L_x_495:
[----:B------:R-:W-:-:S13]  /*04f0*/  ISETP.NE.AND P0, PT, R26, RZ, PT ;  /* 0x000000ff1a00720c */ /* 0x000fda0003f05270 */
[----:B------:R-:W-:Y:S05]  /*0500*/  @!P0 BRA `(.L_x_500) ;  /* 0xfffffbe000008947 */ /* 0x000fea000383ffff */
[----:B------:R-:W-:Y:S05]  /*0510*/  EXIT ;  /* 0x000000000000794d */ /* 0x000fea0003800000 */
.L_x_494:
        /* <DEDUP_REMOVED lines=44> */
.L_x_504:
[----:B------:R-:W-:Y:S05]  /*07e0*/  BSYNC B6 ;  /* 0x0000000000067941 */ /* 0x000fea0003800000 */
.L_x_503:
        /* <DEDUP_REMOVED lines=10> */
[----:B------:R-:W2:Y:S02]  /*0890*/  LDG.E R2, [R2.64] ;  /* 0x0000002402027981 */ /* 0x000ea4000c1e1900 */
[----:B--2---:R-:W-:-:S05]  /*08a0*/  FADD.FTZ R5, -R2, -RZ ;  /* 0x800000ff02057221 */ /* 0x004fca0000010100 */
[----:B------:R0:W-:Y:S01]  /*08b0*/  STG.E [R16.64], R5 ;  /* 0x0000000510007986 */ /* 0x0001e2000c101924 */
[----:B------:R-:W-:Y:S05]  /*08c0*/  BRA `(.L_x_505) ;  /* 0x0000001000007947 */ /* 0x000fea0003800000 */
.L_x_502:
[----:B------:R0:W-:Y:S02]  /*08d0*/  STG.E [R16.64], RZ ;  /* 0x000000ff10007986 */ /* 0x0001e4000c101924 */
.L_x_505:
[----:B------:R-:W-:Y:S05]  /*08e0*/  BSYNC B7 ;  /* 0x0000000000077941 */ /* 0x000fea0003800000 */
.L_x_501:
[----:B------:R-:W-:-:S13]  /*08f0*/  ISETP.NE.AND P0, PT, R26, RZ, PT ;  /* 0x000000ff1a00720c */ /* 0x000fda0003f05270 */
[----:B------:R-:W-:Y:S05]  /*0900*/  @!P0 BRA `(.L_x_494) ;  /* 0xfffffc1000008947 */ /* 0x000fea000383ffff */
[----:B------:R-:W-:Y:S05]  /*0910*/  EXIT ;  /* 0x000000000000794d */ /* 0x000fea0003800000 */
.L_x_506:
        /* <DEDUP_REMOVED lines=14> */
.L_x_9812:


//--------------------- .text._ZN2at6native39_GLOBAL__N__cee6930f_7_Loss_cu_5b0651e138nll_loss_forward_no_reduce_cuda_kernelIfhEEvlNS_27GenericPackedTensorAccessorIT_Lm2ENS_16DefaultPtrTraitsElEEPKT0_PS4_PKS4_ll --------------------------
	.section	.text._ZN2at6native39_GLOBAL__N__cee6930f_7_Loss_cu_5b0651e138nll_loss_forward_no_reduce_cuda_kernelIfhEEvlNS_27GenericPackedTensorAccessorIT_Lm2ENS_16DefaultPtrTraitsElEEPKT0_PS4_PKS4_ll,"ax",@progbits
	.sectioninfo	@"SHI_REGISTERS=28"
	.align	128
.text._ZN2at6native39_GLOBAL__N__cee6930f_7_Loss_cu_5b0651e138nll_loss_forward_no_reduce_cuda_kernelIfhEEvlNS_27GenericPackedTensorAccessorIT_Lm2ENS_16DefaultPtrTraitsElEEPKT0_PS4_PKS4_ll:
        .type           _ZN2at6native39_GLOBAL__N__cee6930f_7_Loss_cu_5b0651e138nll_loss_forward_no_reduce_cuda_kernelIfhEEvlNS_27GenericPackedTensorAccessorIT_Lm2ENS_16DefaultPtrTraitsElEEPKT0_PS4_PKS4_ll,@function
        .size           _ZN2at6native39_GLOBAL__N__cee6930f_7_Loss_cu_5b0651e138nll_loss_forward_no_reduce_cuda_kernelIfhEEvlNS_27GenericPackedTensorAccessorIT_Lm2ENS_16DefaultPtrTraitsElEEPKT0_PS4_PKS4_ll,(.L_x_9813 - _ZN2at6native39_GLOBAL__N__cee6930f_7_Loss_cu_5b0651e138nll_loss_forward_no_reduce_cuda_kernelIfhEEvlNS_27GenericPackedTensorAccessorIT_Lm2ENS_16DefaultPtrTraitsElEEPKT0_PS4_PKS4_ll)
        .other          _ZN2at6native39_GLOBAL__N__cee6930f_7_Loss_cu_5b0651e138nll_loss_forward_no_reduce_cuda_kernelIfhEEvlNS_27GenericPackedTensorAccessorIT_Lm2ENS_16DefaultPtrTraitsElEEPKT0_PS4_PKS4_ll,@"STO_CUDA_ENTRY STV_DEFAULT"
_ZN2at6native39_GLOBAL__N__cee6930f_7_Loss_cu_5b0651e138nll_loss_forward_no_reduce_cuda_kernelIfhEEvlNS_27GenericPackedTensorAccessorIT_Lm2ENS_16DefaultPtrTraitsElEEPKT0_PS4_PKS4_ll:
        /* <DEDUP_REMOVED lines=15> */
.L_x_513:
[----:B------:R-:W-:Y:S02]  /*00f0*/  SHF.R.S32.HI R22, RZ, 0x1f, R18 ;  /* 0x0000001fff167819 */ /* 0x000fe40000011412 */
[----:B------:R-:W-:-:S04]  /*0100*/  IADD3 R2, P0, R18, c[0x0][0x190], RZ ;  /* 0x0000640012027a10 */ /* 0x000fc80007f1e0ff */
[----:B0-----:R-:W-:-:S05]  /*0110*/  IADD3.X R3, R22, c[0x0][0x194], RZ, P0, !PT ;  /* 0x0000650016037a10 */ /* 0x001fca00007fe4ff */
[----:B------:R-:W2:Y:S01]  /*0120*/  LDG.E.U8 R23, [R2.64] ;  /* 0x0000002402177981 */ /* 0x000ea2000c1e1100 */
[--C-:B------:R-:W-:Y:S01]  /*0130*/  SHF.R.S64 R16, RZ, 0x1e, R18.reuse ;  /* 0x0000001eff107819 */ /* 0x100fe20000001012 */
        /* <DEDUP_REMOVED lines=35> */
.L_x_511:
[----:B------:R-:W-:Y:S05]  /*0370*/  BSYNC B6 ;  /* 0x0000000000067941 */ /* 0x000fea0003800000 */
.L_x_510:
[----:B------:R-:W-:Y:S01]  /*0380*/  IMAD R5, R22, c[0x0][0x180], RZ ;  /* 0x0000600016057a24 */ /* 0x000fe200078e02ff */
[----:B------:R-:W-:Y:S01]  /*0390*/  LEA R6, P0, R23, c[0x0][0x1a0], 0x2 ;  /* 0x0000680017067a11 */ /* 0x000fe200078010ff */
[----:B------:R-:W-:-:S04]  /*03a0*/  IMAD.WIDE.U32 R2, R24, c[0x0][0x180], RZ ;  /* 0x0000600018027a25 */ /* 0x000fc800078e00ff */
[----:B------:R-:W-:Y:S02]  /*03b0*/  IMAD R5, R24, c[0x0][0x184], R5 ;  /* 0x0000610018057a24 */ /* 0x000fe400078e0205 */
[----:B------:R-:W-:Y:S02]  /*03c0*/  IMAD.X R7, RZ, RZ, c[0x0][0x1a4], P0 ;  /* 0x00006900ff077624 */ /* 0x000fe400000e06ff */
[----:B------:R-:W-:-:S04]  /*03d0*/  IMAD.IADD R3, R3, 0x1, R5 ;  /* 0x0000000103037824 */ /* 0x000fc800078e0205 */
[C---:B------:R-:W-:Y:S01]  /*03e0*/  IMAD.WIDE.U32 R2, R23.reuse, c[0x0][0x188], R2 ;  /* 0x0000620017027a25 */ /* 0x040fe200078e0002 */
[----:B------:R-:W2:Y:S03]  /*03f0*/  LDG.E R7, [R6.64] ;  /* 0x0000002406077981 */ /* 0x000ea6000c1e1900 */
[----:B------:R-:W-:Y:S01]  /*0400*/  IMAD R23, R23, c[0x0][0x18c], R3 ;  /* 0x0000630017177a24 */ /* 0x000fe200078e0203 */
[----:B------:R-:W-:-:S04]  /*0410*/  LEA R4, P1, R2, c[0x0][0x168], 0x2 ;  /* 0x00005a0002047a11 */ /* 0x000fc800078210ff */
[----:B------:R-:W-:-:S05]  /*0420*/  LEA.HI.X R5, R2, c[0x0][0x16c], R23, 0x2, P1 ;  /* 0x00005b0002057a11 */ /* 0x000fca00008f1417 */
[----:B------:R-:W2:Y:S02]  /*0430*/  LDG.E R4, [R4.64] ;  /* 0x0000002404047981 */ /* 0x000ea4000c1e1900 */
[----:B--2---:R-:W-:-:S05]  /*0440*/  FFMA.FTZ R3, -R4, R7, -RZ ;  /* 0x0000000704037223 */ /* 0x004fca00000109ff */
[----:B------:R0:W-:Y:S01]  /*0450*/  STG.E [R16.64], R3 ;  /* 0x0000000310007986 */ /* 0x0001e2000c101924 */
[----:B------:R-:W-:Y:S05]  /*0460*/  BRA `(.L_x_512) ;  /* 0x0000001000007947 */ /* 0x000fea0003800000 */
.L_x_509:
[----:B------:R0:W-:Y:S02]  /*0470*/  STG.E [R16.64], RZ ;  /* 0x000000ff10007986 */ /* 0x0001e4000c101924 */
.L_x_512:
[----:B------:R-:W-:Y:S05]  /*0480*/  BSYNC B7 ;  /* 0x0000000000077941 */ /* 0x000fea0003800000 */
.L_x_508:
[----:B------:R-:W-:-:S13]  /*0490*/  ISETP.NE.AND P0, PT, R25, RZ, PT ;  /* 0x000000ff1900720c */ /* 0x000fda0003f05270 */
[----:B------:R-:W-:Y:S05]  /*04a0*/  @!P0 BRA `(.L_x_513) ;  /* 0xfffffc4000008947 */ /* 0x000fea000383ffff */
[----:B------:R-:W-:Y:S05]  /*04b0*/  EXIT ;  /* 0x000000000000794d */ /* 0x000fea0003800000 */
.L_x_507:
        /* <DEDUP_REMOVED lines=40> */
.L_x_517:
[----:B------:R-:W-:Y:S05]  /*0740*/  BSYNC B6 ;  /* 0x0000000000067941 */ /* 0x000fea0003800000 */
.L_x_516:
        /* <DEDUP_REMOVED lines=8> */
[----:B------:R-:W2:Y:S02]  /*07d0*/  LDG.E R4, [R4.64] ;  /* 0x0000002404047981 */ /* 0x000ea4000c1e1900 */
[----:B--2---:R-:W-:-:S05]  /*07e0*/  FADD.FTZ R3, -R4, -RZ ;  /* 0x800000ff04037221 */ /* 0x004fca0000010100 */
[----:B------:R0:W-:Y:S01]  /*07f0*/  STG.E [R16.64], R3 ;  /* 0x0000000310007986 */ /* 0x0001e2000c101924 */
[----:B------:R-:W-:Y:S05]  /*0800*/  BRA `(.L_x_518) ;  /* 0x0000001000007947 */ /* 0x000fea0003800000 */
.L_x_515:
[----:B------:R0:W-:Y:S02]  /*0810*/  STG.E [R16.64], RZ ;  /* 0x000000ff10007986 */ /* 0x0001e4000c101924 */
.L_x_518:
[----:B------:R-:W-:Y:S05]  /*0820*/  BSYNC B7 ;  /* 0x0000000000077941 */ /* 0x000fea0003800000 */
.L_x_514:
[----:B------:R-:W-:-:S13]  /*0830*/  ISETP.NE.AND P0, PT, R25, RZ, PT ;  /* 0x000000ff1900720c */ /* 0x000fda0003f05270 */
[----:B------:R-:W-:Y:S05]  /*0840*/  @!P0 BRA `(.L_x_507) ;  /* 0xfffffc7000008947 */ /* 0x000fea000383ffff */
[----:B------:R-:W-:Y:S05]  /*0850*/  EXIT ;  /* 0x000000000000794d */ /* 0x000fea0003800000 */
.L_x_519:
        /* <DEDUP_REMOVED lines=10> */
.L_x_9813:


//--------------------- .text._ZN2at6native39_GLOBAL__N__cee6930f_7_Loss_cu_5b0651e138nll_loss_forward_no_reduce_cuda_kernelIdlEEvlNS_27GenericPackedTensorAccessorIT_Lm2ENS_16DefaultPtrTraitsElEEPKT0_PS4_PKS4_ll --------------------------
	.section	.text._ZN2at6native39_GLOBAL__N__cee6930f_7_Loss_cu_5b0651e138nll_loss_forward_no_reduce_cuda_kernelIdlEEvlNS_27GenericPackedTensorAccessorIT_Lm2ENS_16DefaultPtrTraitsElEEPKT0_PS4_PKS4_ll,"ax",@progbits
	.sectioninfo	@"SHI_REGISTERS=29"
	.align	128
.text._ZN2at6native39_GLOBAL__N__cee6930f_7_Loss_cu_5b0651e138nll_loss_forward_no_reduce_cuda_kernelIdlEEvlNS_27GenericPackedTensorAccessorIT_Lm2ENS_16DefaultPtrTraitsElEEPKT0_PS4_PKS4_ll:
        .type           _ZN2at6native39_GLOBAL__N__cee6930f_7_Loss_cu_5b0651e138nll_loss_forward_no_reduce_cuda_kernelIdlEEvlNS_27GenericPackedTensorAccessorIT_Lm2ENS_16DefaultPtrTraitsElEEPKT0_PS4_PKS4_ll,@function
        .size           _ZN2at6native39_GLOBAL__N__cee6930f_7_Loss_cu_5b0651e138nll_loss_forward_no_reduce_cuda_kernelIdlEEvlNS_27GenericPackedTensorAccessorIT_Lm2ENS_16DefaultPtrTraitsElEEPKT0_PS4_PKS4_ll,(.L_x_9814 - _ZN2at6native39_GLOBAL__N__cee6930f_7_Loss_cu_5b0651e138nll_loss_forward_no_reduce_cuda_kernelIdlEEvlNS_27GenericPackedTensorAccessorIT_Lm2ENS_16DefaultPtrTraitsElEEPKT0_PS4_PKS4_ll)
        .other          _ZN2at6native39_GLOBAL__N__cee6930f_7_Loss_cu_5b0651e138nll_loss_forward_no_reduce_cuda_kernelIdlEEvlNS_27GenericPackedTensorAccessorIT_Lm2ENS_16DefaultPtrTraitsElEEPKT0_PS4_PKS4_ll,@"STO_CUDA_ENTRY STV_DEFAULT"
_ZN2at6native39_GLOBAL__N__cee6930f_7_Loss_cu_5b0651e138nll_loss_forward_no_reduce_cuda_kernelIdlEEvlNS_27GenericPackedTensorAccessorIT_Lm2ENS_16DefaultPtrTraitsElEEPKT0_PS4_PKS4_ll:
        /* <DEDUP_REMOVED lines=15> */
.L_x_526:
[--C-:B0-----:R-:W-:Y:S02]  /*00f0*/  SHF.R.S64 R16, RZ, 0x1d, R22.reuse ;  /* 0x0000001dff107819 */ /* 0x101fe40000001016 */
[----:B------:R-:W-:Y:S02]  /*0100*/  SHF.R.S32.HI R0, RZ, 0x1d, R22 ;  /* 0x0000001dff007819 */ /* 0x000fe40000011416 */
[----:B------:R-:W-:-:S04]  /*0110*/  IADD3 R18, P0, R16, c[0x0][0x190], RZ ;  /* 0x0000640010127a10 */ /* 0x000fc80007f1e0ff */
[----:B------:R-:W-:-:S06]  /*0120*/  IADD3.X R19, R0, c[0x0][0x194], RZ, P0, !PT ;  /* 0x0000650000137a10 */ /* 0x000fcc00007fe4ff */
[----:B------:R-:W2:Y:S01]  /*0130*/  LDG.E.64 R18, [R18.64] ;  /* 0x0000002412127981 */ /* 0x000ea2000c1e1b00 */
[----:B------:R-:W-:Y:S01]  /*0140*/  IMAD.MOV.U32 R24, RZ, RZ, R22 ;  /* 0x000000ffff187224 */ /* 0x000fe200078e0016 */
[----:B------:R-:W-:Y:S01]  /*0150*/  IADD3 R22, P0, R22, UR38, RZ ;  /* 0x0000002616167c10 */ /* 0x000fe2000ff1e0ff */
[----:B------:R-:W-:Y:S01]  /*0160*/  BSSY B7, `(.L_x_521) ;  /* 0x0000039000077945 */ /* 0x000fe20003800000 */
[----:B------:R-:W-:Y:S02]  /*0170*/  IADD3 R16, P1, R16, c[0x0][0x198], RZ ;  /* 0x0000660010107a10 */ /* 0x000fe40007f3e0ff */
[----:B------:R-:W-:Y:S01]  /*0180*/  ISETP.GE.U32.AND P2, PT, R22, c[0x0][0x160], PT ;  /* 0x0000580016007a0c */ /* 0x000fe20003f46070 */
[----:B------:R-:W-:Y:S01]  /*0190*/  IMAD.X R23, RZ, RZ, R23, P0 ;  /* 0x000000ffff177224 */ /* 0x000fe200000e0617 */
[----:B------:R-:W-:-:S04]  /*01a0*/  IADD3.X R17, R0, c[0x0][0x19c], RZ, P1, !PT ;  /* 0x0000670000117a10 */ /* 0x000fc80000ffe4ff */
        /* <DEDUP_REMOVED lines=32> */
.L_x_524:
[----:B------:R-:W-:Y:S05]  /*03b0*/  BSYNC B6 ;  /* 0x0000000000067941 */ /* 0x000fea0003800000 */
.L_x_523:
[----:B------:R-:W-:Y:S01]  /*03c0*/  IMAD R25, R25, c[0x0][0x180], RZ ;  /* 0x0000600019197a24 */ /* 0x000fe200078e02ff */
[----:B------:R-:W-:Y:S01]  /*03d0*/  LEA R4, P0, R18, c[0x0][0x1a0], 0x3 ;  /* 0x0000680012047a11 */ /* 0x000fe200078018ff */
[----:B------:R-:W-:-:S04]  /*03e0*/  IMAD.WIDE.U32 R2, R24, c[0x0][0x180], RZ ;  /* 0x0000600018027a25 */ /* 0x000fc800078e00ff */
[----:B------:R-:W-:Y:S02]  /*03f0*/  IMAD R25, R24, c[0x0][0x184], R25 ;  /* 0x0000610018197a24 */ /* 0x000fe400078e0219 */
[----:B------:R-:W-:Y:S02]  /*0400*/  IMAD R5, R19, c[0x0][0x188], RZ ;  /* 0x0000620013057a24 */ /* 0x000fe400078e02ff */
[----:B------:R-:W-:Y:S02]  /*0410*/  IMAD.IADD R3, R3, 0x1, R25 ;  /* 0x0000000103037824 */ /* 0x000fe400078e0219 */
[C---:B------:R-:W-:Y:S02]  /*0420*/  IMAD R5, R18.reuse, c[0x0][0x18c], R5 ;  /* 0x0000630012057a24 */ /* 0x040fe400078e0205 */
[----:B------:R-:W-:-:S04]  /*0430*/  IMAD.WIDE.U32 R2, R18, c[0x0][0x188], R2 ;  /* 0x0000620012027a25 */ /* 0x000fc800078e0002 */
[----:B------:R-:W-:Y:S01]  /*0440*/  IMAD.IADD R3, R3, 0x1, R5 ;  /* 0x0000000103037824 */ /* 0x000fe200078e0205 */
[----:B------:R-:W-:Y:S02]  /*0450*/  LEA R6, P1, R2, c[0x0][0x168], 0x3 ;  /* 0x00005a0002067a11 */ /* 0x000fe400078218ff */
[----:B------:R-:W-:Y:S02]  /*0460*/  LEA.HI.X R5, R18, c[0x0][0x1a4], R19, 0x3, P0 ;  /* 0x0000690012057a11 */ /* 0x000fe400000f1c13 */
[----:B------:R-:W-:-:S04]  /*0470*/  LEA.HI.X R7, R2, c[0x0][0x16c], R3, 0x3, P1 ;  /* 0x00005b0002077a11 */ /* 0x000fc800008f1c03 */
[----:B------:R-:W2:Y:S04]  /*0480*/  LDG.E.64 R4, [R4.64] ;  /* 0x0000002404047981 */ /* 0x000ea8000c1e1b00 */
[----:B------:R-:W2:Y:S02]  /*0490*/  LDG.E.64 R2, [R6.64] ;  /* 0x0000002406027981 */ /* 0x000ea4000c1e1b00 */
[----:B--2---:R-:W0:-:S06]  /*04a0*/  DMUL R2, R2, R4 ;  /* 0x0000000402027228 */ /* 0x004e0c0000000000 */
[----:B0-----:R-:W0:-:S07]  /*04b0*/  DADD R2, -RZ, -R2 ;  /* 0x00000000ff027229 */ /* 0x001e0e0000000902 */
[----:B0-----:R0:W-:Y:S01]  /*04c0*/  STG.E.64 [R16.64], R2 ;  /* 0x0000000210007986 */ /* 0x0011e2000c101b24 */
[----:B------:R-:W-:Y:S05]  /*04d0*/  BRA `(.L_x_525) ;  /* 0x0000001000007947 */ /* 0x000fea0003800000 */
.L_x_522:
[----:B------:R0:W-:Y:S02]  /*04e0*/  STG.E.64 [R16.64], RZ ;  /* 0x000000ff10007986 */ /* 0x0001e4000c101b24 */
.L_x_525:
[----:B------:R-:W-:Y:S05]  /*04f0*/  BSYNC B7 ;  /* 0x0000000000077941 */ /* 0x000fea0003800000 */
.L_x_521:
[----:B------:R-:W-:-:S13]  /*0500*/  ISETP.NE.AND P0, PT, R26, RZ, PT ;  /* 0x000000ff1a00720c */ /* 0x000fda0003f05270 */
[----:B------:R-:W-:Y:S05]  /*0510*/  @!P0 BRA `(.L_x_526) ;  /* 0xfffffbd000008947 */ /* 0x000fea000383ffff */
[----:B------:R-:W-:Y:S05]  /*0520*/  EXIT ;  /* 0x000000000000794d */ /* 0x000fea0003800000 */
.L_x_520:
        /* <DEDUP_REMOVED lines=44> */
.L_x_530:
[----:B------:R-:W-:Y:S05]  /*07f0*/  BSYNC B6 ;  /* 0x0000000000067941 */ /* 0x000fea0003800000 */
.L_x_529:
        /* <DEDUP_REMOVED lines=9> */
[----:B------:R-:W-:-:S06]  /*0890*/  LEA.HI.X R3, R18, c[0x0][0x16c], R3, 0x3, P0 ;  /* 0x00005b0012037a11 */ /* 0x000fcc00000f1c03 */
[----:B------:R-:W2:Y:S02]  /*08a0*/  LDG.E.64 R2, [R2.64] ;  /* 0x0000002402027981 */ /* 0x000ea4000c1e1b00 */
[----:B--2---:R-:W0:-:S07]  /*08b0*/  DADD R4, -RZ, -R2 ;  /* 0x00000000ff047229 */ /* 0x004e0e0000000902 */
[----:B0-----:R0:W-:Y:S01]  /*08c0*/  STG.E.64 [R16.64], R4 ;  /* 0x0000000410007986 */ /* 0x0011e2000c101b24 */
[----:B------:R-:W-:Y:S05]  /*08d0*/  BRA `(.L_x_531) ;  /* 0x0000001000007947 */ /* 0x000fea0003800000 */
.L_x_528:
[----:B------:R0:W-:Y:S02]  /*08e0*/  STG.E.64 [R16.64], RZ ;  /* 0x000000ff10007986 */ /* 0x0001e4000c101b24 */
.L_x_531:
[----:B------:R-:W-:Y:S05]  /*08f0*/  BSYNC B7 ;  /* 0x0000000000077941 */ /* 0x000fea0003800000 */
.L_x_527:
[----:B------:R-:W-:-:S13]  /*0900*/  ISETP.NE.AND P0, PT, R26, RZ, PT ;  /* 0x000000ff1a00720c */ /* 0x000fda0003f05270 */
[----:B------:R-:W-:Y:S05]  /*0910*/  @!P0 BRA `(.L_x_520) ;  /* 0xfffffc1000008947 */ /* 0x000fea000383ffff */
[----:B------:R-:W-:Y:S05]  /*0920*/  EXIT ;  /* 0x000000000000794d */ /* 0x000fea0003800000 */
.L_x_532:
        /* <DEDUP_REMOVED lines=13> */
.L_x_9814:


//--------------------- .text._ZN2at6native39_GLOBAL__N__cee6930f_7_Loss_cu_5b0651e138nll_loss_forward_no_reduce_cuda_kernelIdhEEvlNS_27GenericPackedTensorAccessorIT_Lm2ENS_16DefaultPtrTraitsElEEPKT0_PS4_PKS4_ll --------------------------
	.section	.text._ZN2at6native39_GLOBAL__N__cee6930f_7_Loss_cu_5b0651e138nll_loss_forward_no_reduce_cuda_kernelIdhEEvlNS_27GenericPackedTensorAccessorIT_Lm2ENS_16DefaultPtrTraitsElEEPKT0_PS4_PKS4_ll,"ax",@progbits
	.sectioninfo	@"SHI_REGISTERS=28"
	.align	128
.text._ZN2at6native39_GLOBAL__N__cee6930f_7_Loss_cu_5b0651e138nll_loss_forward_no_reduce_cuda_kernelIdhEEvlNS_27GenericPackedTensorAccessorIT_Lm2ENS_16DefaultPtrTraitsElEEPKT0_PS4_PKS4_ll:
        .type           _ZN2at6native39_GLOBAL__N__cee6930f_7_Loss_cu_5b0651e138nll_loss_forward_no_reduce_cuda_kernelIdhEEvlNS_27GenericPackedTensorAccessorIT_Lm2ENS_16DefaultPtrTraitsElEEPKT0_PS4_PKS4_ll,@function
        .size           _ZN2at6native39_GLOBAL__N__cee6930f_7_Loss_cu_5b0651e138nll_loss_forward_no_reduce_cuda_kernelIdhEEvlNS_27GenericPackedTensorAccessorIT_Lm2ENS_16DefaultPtrTraitsElEEPKT0_PS4_PKS4_ll,(.L_x_9815 - _ZN2at6native39_GLOBAL__N__cee6930f_7_Loss_cu_5b0651e138nll_loss_forward_no_reduce_cuda_kernelIdhEEvlNS_27GenericPackedTensorAccessorIT_Lm2ENS_16DefaultPtrTraitsElEEPKT0_PS4_PKS4_ll)
        .other          _ZN2at6native39_GLOBAL__N__cee6930f_7_Loss_cu_5b0651e138nll_loss_forward_no_reduce_cuda_kernelIdhEEvlNS_27GenericPackedTensorAccessorIT_Lm2ENS_16DefaultPtrTraitsElEEPKT0_PS4_PKS4_ll,@"STO_CUDA_ENTRY STV_DEFAULT"
_ZN2at6native39_GLOBAL__N__cee6930f_7_Loss_cu_5b0651e138nll_loss_forward_no_reduce_cuda_kernelIdhEEvlNS_27GenericPackedTensorAccessorIT_Lm2ENS_16DefaultPtrTraitsElEEPKT0_PS4_PKS4_ll:
        /* <DEDUP_REMOVED lines=15> */
.L_x_539:
[----:B------:R-:W-:Y:S02]  /*00f0*/  SHF.R.S32.HI R22, RZ, 0x1f, R18 ;  /* 0x0000001fff167819 */ /* 0x000fe40000011412 */
[----:B0-----:R-:W-:-:S04]  /*0100*/  IADD3 R2, P0, R18, c[0x0][0x190], RZ ;  /* 0x0000640012027a10 */ /* 0x001fc80007f1e0ff */
[----:B------:R-:W-:-:S05]  /*0110*/  IADD3.X R3, R22, c[0x0][0x194], RZ, P0, !PT ;  /* 0x0000650016037a10 */ /* 0x000fca00007fe4ff */
        /* <DEDUP_REMOVED lines=37> */
.L_x_537:
[----:B------:R-:W-:Y:S05]  /*0370*/  BSYNC B6 ;  /* 0x0000000000067941 */ /* 0x000fea0003800000 */
.L_x_536:
[----:B------:R-:W-:Y:S01]  /*0380*/  IMAD R5, R22, c[0x0][0x180], RZ ;  /* 0x0000600016057a24 */ /* 0x000fe200078e02ff */
[----:B------:R-:W-:Y:S01]  /*0390*/  LEA R4, P0, R23, c[0x0][0x1a0], 0x3 ;  /* 0x0000680017047a11 */ /* 0x000fe200078018ff */
[----:B------:R-:W-:-:S04]  /*03a0*/  IMAD.WIDE.U32 R2, R24, c[0x0][0x180], RZ ;  /* 0x0000600018027a25 */ /* 0x000fc800078e00ff */
[----:B------:R-:W-:-:S04]  /*03b0*/  IMAD R5, R24, c[0x0][0x184], R5 ;  /* 0x0000610018057a24 */ /* 0x000fc800078e0205 */
[----:B------:R-:W-:Y:S02]  /*03c0*/  IMAD.IADD R3, R3, 0x1, R5 ;  /* 0x0000000103037824 */ /* 0x000fe400078e0205 */
[----:B------:R-:W-:Y:S02]  /*03d0*/  IMAD.X R5, RZ, RZ, c[0x0][0x1a4], P0 ;  /* 0x00006900ff057624 */ /* 0x000fe400000e06ff */
[----:B------:R-:W-:-:S04]  /*03e0*/  IMAD.WIDE.U32 R2, R23, c[0x0][0x188], R2 ;  /* 0x0000620017027a25 */ /* 0x000fc800078e0002 */
[----:B------:R-:W-:Y:S01]  /*03f0*/  IMAD R23, R23, c[0x0][0x18c], R3 ;  /* 0x0000630017177a24 */ /* 0x000fe200078e0203 */
[C---:B------:R-:W-:Y:S01]  /*0400*/  LEA R6, P1, R2.reuse, c[0x0][0x168], 0x3 ;  /* 0x00005a0002067a11 */ /* 0x040fe200078218ff */
[----:B------:R-:W2:Y:S03]  /*0410*/  LDG.E.64 R4, [R4.64] ;  /* 0x0000002404047981 */ /* 0x000ea6000c1e1b00 */
[----:B------:R-:W-:-:S05]  /*0420*/  LEA.HI.X R7, R2, c[0x0][0x16c], R23, 0x3, P1 ;  /* 0x00005b0002077a11 */ /* 0x000fca00008f1c17 */
[----:B------:R-:W2:Y:S02]  /*0430*/  LDG.E.64 R2, [R6.64] ;  /* 0x0000002406027981 */ /* 0x000ea4000c1e1b00 */
[----:B--2---:R-:W0:-:S06]  /*0440*/  DMUL R2, R2, R4 ;  /* 0x0000000402027228 */ /* 0x004e0c0000000000 */
[----:B0-----:R-:W0:-:S07]  /*0450*/  DADD R2, -RZ, -R2 ;  /* 0x00000000ff027229 */ /* 0x001e0e0000000902 */
[----:B0-----:R0:W-:Y:S01]  /*0460*/  STG.E.64 [R16.64], R2 ;  /* 0x0000000210007986 */ /* 0x0011e2000c101b24 */
[----:B------:R-:W-:Y:S05]  /*0470*/  BRA `(.L_x_538) ;  /* 0x0000001000007947 */ /* 0x000fea0003800000 */
.L_x_535:
[----:B------:R0:W-:Y:S02]  /*0480*/  STG.E.64 [R16.64], RZ ;  /* 0x000000ff10007986 */ /* 0x0001e4000c101b24 */
.L_x_538:
[----:B------:R-:W-:Y:S05]  /*0490*/  BSYNC B7 ;  /* 0x0000000000077941 */ /* 0x000fea0003800000 */
.L_x_534:
[----:B------:R-:W-:-:S13]  /*04a0*/  ISETP.NE.AND P0, PT, R25, RZ, PT ;  /* 0x000000ff1900720c */ /* 0x000fda0003f05270 */
[----:B------:R-:W-:Y:S05]  /*04b0*/  @!P0 BRA `(.L_x_539) ;  /* 0xfffffc3000008947 */ /* 0x000fea000383ffff */
[----:B------:R-:W-:Y:S05]  /*04c0*/  EXIT ;  /* 0x000000000000794d */ /* 0x000fea0003800000 */
.L_x_533:
        /* <DEDUP_REMOVED lines=40> */
.L_x_543:
[----:B------:R-:W-:Y:S05]  /*0750*/  BSYNC B6 ;  /* 0x0000000000067941 */ /* 0x000fea0003800000 */
.L_x_542:
        /* <DEDUP_REMOVED lines=8> */
[----:B------:R-:W2:Y:S02]  /*07e0*/  LDG.E.64 R2, [R4.64] ;  /* 0x0000002404027981 */ /* 0x000ea4000c1e1b00 */
[----:B--2---:R-:W0:-:S07]  /*07f0*/  DADD R2, -RZ, -R2 ;  /* 0x00000000ff027229 */ /* 0x004e0e0000000902 */
[----:B0-----:R0:W-:Y:S01]  /*0800*/  STG.E.64 [R16.64], R2 ;  /* 0x0000000210007986 */ /* 0x0011e2000c101b24 */
[----:B------:R-:W-:Y:S05]  /*0810*/  BRA `(.L_x_544) ;  /* 0x0000001000007947 */ /* 0x000fea0003800000 */
.L_x_541:
[----:B------:R0:W-:Y:S02]  /*0820*/  STG.E.64 [R16.64], RZ ;  /* 0x000000ff10007986 */ /* 0x0001e4000c101b24 */
.L_x_544:
[----:B------:R-:W-:Y:S05]  /*0830*/  BSYNC B7 ;  /* 0x0000000000077941 */ /* 0x000fea0003800000 */
.L_x_540:
[----:B------:R-:W-:-:S13]  /*0840*/  ISETP.NE.AND P0, PT, R25, RZ, PT ;  /* 0x000000ff1900720c */ /* 0x000fda0003f05270 */
[----:B------:R-:W-:Y:S05]  /*0850*/  @!P0 BRA `(.L_x_533) ;  /* 0xfffffc7000008947 */ /* 0x000fea000383ffff */
[----:B------:R-:W-:Y:S05]  /*0860*/  EXIT ;  /* 0x000000000000794d */ /* 0x000fea0003800000 */
.L_x_545:
        /* <DEDUP_REMOVED lines=9> */
.L_x_9815:


//--------------------- .text._ZN2at6native18elementwise_kernelILi128ELi4EZNS0_15gpu_kernel_implIZZZNS0_29binary_cross_entropy_out_cudaERKNS_6TensorES5_RKSt8optionalIS3_ElRS3_ENKUlvE_clEvENKUlvE2_clEvEUlN3c108BFloat16ESE_E_EEvRNS_18TensorIteratorBaseERKT_EUliE_EEviT1_ --------------------------
	.section	.text._ZN2at6native18elementwise_kernelILi128ELi4EZNS0_15gpu_kernel_implIZZZNS0_29binary_cross_entropy_out_cudaERKNS_6TensorES5_RKSt8optionalIS3_ElRS3_ENKUlvE_clEvENKUlvE2_clEvEUlN3c108BFloat16ESE_E_EEvRNS_18TensorIteratorBaseERKT_EUliE_EEviT1_,"ax",@progbits
	.sectioninfo	@"SHI_REGISTERS=27"
	.align	128
        .global         _ZN2at6native18elementwise_kernelILi128ELi4EZNS0_15gpu_kernel_implIZZZNS0_29binary_cross_entropy_out_cudaERKNS_6TensorES5_RKSt8optionalIS3_ElRS3_ENKUlvE_clEvENKUlvE2_clEvEUlN3c108BFloat16ESE_E_EEvRNS_18TensorIteratorBaseERKT_EUliE_EEviT1_
        .type           _ZN2at6native18elementwise_kernelILi128ELi4EZNS0_15gpu_kernel_implIZZZNS0_29binary_cross_entropy_out_cudaERKNS_6TensorES5_RKSt8optionalIS3_ElRS3_ENKUlvE_clEvENKUlvE2_clEvEUlN3c108BFloat16ESE_E_EEvRNS_18TensorIteratorBaseERKT_EUliE_EEviT1_,@function
        .size           _ZN2at6native18elementwise_kernelILi128ELi4EZNS0_15gpu_kernel_implIZZZNS0_29binary_cross_entropy_out_cudaERKNS_6TensorES5_RKSt8optionalIS3_ElRS3_ENKUlvE_clEvENKUlvE2_clEvEUlN3c108BFloat16ESE_E_EEvRNS_18TensorIteratorBaseERKT_EUliE_EEviT1_,(.L_x_9828 - _ZN2at6native18elementwise_kernelILi128ELi4EZNS0_15gpu_kernel_implIZZZNS0_29binary_cross_entropy_out_cudaERKNS_6TensorES5_RKSt8optionalIS3_ElRS3_ENKUlvE_clEvENKUlvE2_clEvEUlN3c108BFloat16ESE_E_EEvRNS_18TensorIteratorBaseERKT_EUliE_EEviT1_)
        .other          _ZN2at6native18elementwise_kernelILi128ELi4EZNS0_15gpu_kernel_implIZZZNS0_29binary_cross_entropy_out_cudaERKNS_6TensorES5_RKSt8optionalIS3_ElRS3_ENKUlvE_clEvENKUlvE2_clEvEUlN3c108BFloat16ESE_E_EEvRNS_18TensorIteratorBaseERKT_EUliE_EEviT1_,@"STO_CUDA_ENTRY STV_DEFAULT"
_ZN2at6native18elementwise_kernelILi128ELi4EZNS0_15gpu_kernel_implIZZZNS0_29binary_cross_entropy_out_cudaERKNS_6TensorES5_RKSt8optionalIS3_ElRS3_ENKUlvE_clEvENKUlvE2_clEvEUlN3c108BFloat16ESE_E_EEvRNS_18TensorIteratorBaseERKT_EUliE_EEviT1_:
.text._ZN2at6native18elementwise_kernelILi128ELi4EZNS0_15gpu_kernel_implIZZZNS0_29binary_cross_entropy_out_cudaERKNS_6TensorES5_RKSt8optionalIS3_ElRS3_ENKUlvE_clEvENKUlvE2_clEvEUlN3c108BFloat16ESE_E_EEvRNS_18TensorIteratorBaseERKT_EUliE_EEviT1_:
[----:B------:R-:W-:Y:S02]  /*0000*/  IMAD.MOV.U32 R1, RZ, RZ, c[0x0][0x28] ;  /* 0x00000a00ff017624 */ /* 0x000fe400078e00ff */
[----:B------:R-:W0:Y:S01]  /*0010*/  S2R R18, SR_CTAID.X ;  /* 0x0000000000127919 */ /* 0x000e220000002500 */
[----:B------:R-:W-:Y:S01]  /*0020*/  ULDC.64 UR36, c[0x0][0x118] ;  /* 0x0000460000247ab9 */ /* 0x000fe20000000a00 */
[----:B------:R-:W-:Y:S02]  /*0030*/  BSSY B7, `(.L_x_546) ;  /* 0x000047c000077945 */ /* 0x000fe40003800000 */
[----:B------:R-:W0:Y:S02]  /*0040*/  S2R R19, SR_TID.X ;  /* 0x0000000000137919 */ /* 0x000e240000002100 */
[----:B0-----:R-:W-:-:S05]  /*0050*/  IMAD R23, R18, 0x200, R19 ;  /* 0x0000020012177824 */ /* 0x001fca00078e0213 */
[----:B------:R-:W-:-:S13]  /*0060*/  ISETP.GE.AND P0, PT, R23, c[0x0][0x160], PT ;  /* 0x0000580017007a0c */ /* 0x000fda0003f06270 */
[----:B------:R-:W-:Y:S05]  /*0070*/  @P0 BRA `(.L_x_547) ;  /* 0x0000477000000947 */ /* 0x000fea0003800000 */
[----:B------:R-:W-:Y:S01]  /*0080*/  ISETP.NE.AND P0, PT, RZ, c[0x0][0x168], PT ;  /* 0x00005a00ff007a0c */ /* 0x000fe20003f05270 */
[----:B------:R-:W-:Y:S02]  /*0090*/  IMAD.MOV.U32 R24, RZ, RZ, RZ ;  /* 0x000000ffff187224 */ /* 0x000fe400078e00ff */
[----:B------:R-:W-:Y:S02]  /*00a0*/  IMAD.MOV.U32 R0, RZ, RZ, RZ ;  /* 0x000000ffff007224 */ /* 0x000fe400078e00ff */
[----:B------:R-:W-:-:S08]  /*00b0*/  IMAD.MOV.U32 R16, RZ, RZ, RZ ;  /* 0x000000ffff107224 */ /* 0x000fd000078e00ff */
[----:B------:R-:W-:Y:S05]  /*00c0*/  @!P0 BRA `(.L_x_548) ;  /* 0x00000f9000008947 */ /* 0x000fea0003800000 */
[----:B------:R-:W-:Y:S02]  /*00d0*/  IMAD.MOV.U32 R22, RZ, RZ, RZ ;  /* 0x000000ffff167224 */ /* 0x000fe400078e00ff */
[----:B------:R-:W-:Y:S02]  /*00e0*/  IMAD.MOV.U32 R6, RZ, RZ, c[0x0][0x168] ;  /* 0x00005a00ff067624 */ /* 0x000fe400078e00ff */
[----:B------:R-:W-:-:S03]  /*00f0*/  IMAD.HI.U32 R2, R23, c[0x0][0x170], R22 ;  /* 0x00005c0017027a27 */ /* 0x000fc600078e0016 */
[----:B------:R-:W-:Y:S02]  /*0100*/  ISETP.NE.AND P0, PT, R6, 0x1, PT ;  /* 0x000000010600780c */ /* 0x000fe40003f05270 */
[----:B------:R-:W-:-:S05]  /*0110*/  SHF.R.U32.HI R3, RZ, c[0x0][0x174], R2 ;  /* 0x00005d00ff037a19 */ /* 0x000fca0000011602 */
[----:B------:R-:W-:-:S04]  /*0120*/  IMAD.MOV R0, RZ, RZ, -R3 ;  /* 0x000000ffff007224 */ /* 0x000fc800078e0a03 */
[----:B------:R-:W-:-:S04]  /*0130*/  IMAD R23, R0, c[0x0][0x16c], R23 ;  /* 0x00005b0000177a24 */ /* 0x000fc800078e0217 */
[C---:B------:R-:W-:Y:S02]  /*0140*/  IMAD R16, R23.reuse, c[0x0][0x298], RZ ;  /* 0x0000a60017107a24 */ /* 0x040fe400078e02ff */
[C---:B------:R-:W-:Y:S02]  /*0150*/  IMAD R0, R23.reuse, c[0x0][0x29c], RZ ;  /* 0x0000a70017007a24 */ /* 0x040fe400078e02ff */
[----:B------:R-:W-:Y:S01]  /*0160*/  IMAD R24, R23, c[0x0][0x2a0], RZ ;  /* 0x0000a80017187a24 */ /* 0x000fe200078e02ff */
[----:B------:R-:W-:Y:S05]  /*0170*/  @!P0 BRA `(.L_x_548) ;  /* 0x00000ee000008947 */ /* 0x000fea0003800000 */
[----:B------:R-:W-:Y:S01]  /*0180*/  IMAD.MOV.U32 R2, RZ, RZ, RZ ;  /* 0x000000ffff027224 */ /* 0x000fe200078e00ff */
[----:B------:R-:W-:-:S03]  /*0190*/  ISETP.NE.AND P0, PT, R6, 0x2, PT ;  /* 0x000000020600780c */ /* 0x000fc60003f05270 */
[----:B------:R-:W-:-:S05]  /*01a0*/  IMAD.HI.U32 R4, R3, c[0x0][0x17c], R2 ;  /* 0x00005f0003047a27 */ /* 0x000fca00078e0002 */
[----:B------:R-:W-:-:S05]  /*01b0*/  SHF.R.U32.HI R5, RZ, c[0x0][0x180], R4 ;  /* 0x00006000ff057a19 */ /* 0x000fca0000011604 */
[----:B------:R-:W-:-:S04]  /*01c0*/  IMAD.MOV R2, RZ, RZ, -R5 ;  /* 0x000000ffff027224 */ /* 0x000fc800078e0a05 */
[----:B------:R-:W-:-:S04]  /*01d0*/  IMAD R3, R2, c[0x0][0x178], R3 ;  /* 0x00005e0002037a24 */ /* 0x000fc800078e0203 */
[C---:B------:R-:W-:Y:S02]  /*01e0*/  IMAD R16, R3.reuse, c[0x0][0x2a4], R16 ;  /* 0x0000a90003107a24 */ /* 0x040fe400078e0210 */
[C---:B------:R-:W-:Y:S02]  /*01f0*/  IMAD R0, R3.reuse, c[0x0][0x2a8], R0 ;  /* 0x0000aa0003007a24 */ /* 0x040fe400078e0200 */
[----:B------:R-:W-:Y:S01]  /*0200*/  IMAD R24, R3, c[0x0][0x2ac], R24 ;  /* 0x0000ab0003187a24 */ /* 0x000fe200078e0218 */
        /* <DEDUP_REMOVED lines=221> */
[----:B------:R-:W-:-:S04]  /*0fe0*/  IMAD.MOV.U32 R4, RZ, RZ, RZ ;  /* 0x000000ffff047224 */ /* 0x000fc800078e00ff */
[----:B------:R-:W-:-:S05]  /*0ff0*/  IMAD.HI.U32 R2, R5, c[0x0][0x290], R4 ;  /* 0x0000a40005027a27 */ /* 0x000fca00078e0004 */
[----:B------:R-:W-:-:S05]  /*1000*/  SHF.R.U32.HI R2, RZ, c[0x0][0x294], R2 ;  /* 0x0000a500ff027a19 */ /* 0x000fca0000011602 */
[----:B------:R-:W-:-:S04]  /*1010*/  IMAD.MOV R3, RZ, RZ, -R2 ;  /* 0x000000ffff037224 */ /* 0x000fc800078e0a02 */
[----:B------:R-:W-:-:S04]  /*1020*/  IMAD R5, R3, c[0x0][0x28c], R5 ;  /* 0x0000a30003057a24 */ /* 0x000fc800078e0205 */
[C---:B------:R-:W-:Y:S02]  /*1030*/  IMAD R16, R5.reuse, c[0x0][0x3b8], R16 ;  /* 0x0000ee0005107a24 */ /* 0x040fe400078e0210 */
[C---:B------:R-:W-:Y:S02]  /*1040*/  IMAD R0, R5.reuse, c[0x0][0x3bc], R0 ;  /* 0x0000ef0005007a24 */ /* 0x040fe400078e0200 */
[----:B------:R-:W-:Y:S02]  /*1050*/  IMAD R24, R5, c[0x0][0x3c0], R24 ;  /* 0x0000f00005187a24 */ /* 0x000fe400078e0218 */
.L_x_548:
[----:B------:R-:W0:Y:S01]  /*1060*/  LDC.U8 R5, c[0x0][0x3e2] ;  /* 0x0000f880ff057b82 */ /* 0x000e220000000000 */
[----:B------:R-:W-:Y:S02]  /*1070*/  IADD3 R16, P1, R16, c[0x0][0x3c8], RZ ;  /* 0x0000f20010107a10 */ /* 0x000fe40007f3e0ff */
[----:B------:R-:W-:-:S03]  /*1080*/  IADD3 R2, P2, R0, c[0x0][0x3d0], RZ ;  /* 0x0000f40000027a10 */ /* 0x000fc60007f5e0ff */
[----:B------:R-:W-:Y:S02]  /*1090*/  IMAD.X R17, RZ, RZ, c[0x0][0x3cc], P1 ;  /* 0x0000f300ff117624 */ /* 0x000fe400008e06ff */
[----:B------:R-:W-:Y:S01]  /*10a0*/  IMAD.X R3, RZ, RZ, c[0x0][0x3d4], P2 ;  /* 0x0000f500ff037624 */ /* 0x000fe200010e06ff */
[----:B0-----:R-:W-:-:S04]  /*10b0*/  PRMT R4, R5, 0x9910, RZ ;  /* 0x0000991005047816 */ /* 0x001fc800000000ff */
[----:B------:R-:W-:-:S13]  /*10c0*/  ISETP.GT.AND P0, PT, R4, 0x9, PT ;  /* 0x000000090400780c */ /* 0x000fda0003f04270 */
[----:B------:R-:W-:Y:S05]  /*10d0*/  @P0 BRA `(.L_x_549) ;  /* 0x000004a000000947 */ /* 0x000fea0003800000 */
[----:B------:R-:W-:-:S13]  /*10e0*/  ISETP.GT.AND P0, PT, R4, 0x4, PT ;  /* 0x000000040400780c */ /* 0x000fda0003f04270 */
[----:B------:R-:W-:Y:S05]  /*10f0*/  @P0 BRA `(.L_x_550) ;  /* 0x0000025000000947 */ /* 0x000fea0003800000 */
[----:B------:R-:W-:-:S13]  /*1100*/  ISETP.GT.AND P0, PT, R4, 0x1, PT ;  /* 0x000000010400780c */ /* 0x000fda0003f04270 */
[----:B------:R-:W-:Y:S05]  /*1110*/  @P0 BRA `(.L_x_551) ;  /* 0x000000e000000947 */ /* 0x000fea0003800000 */
[----:B------:R-:W-:-:S13]  /*1120*/  ISETP.NE.AND P0, PT, R5, RZ, PT ;  /* 0x000000ff0500720c */ /* 0x000fda0003f05270 */
[----:B------:R-:W-:Y:S05]  /*1130*/  @!P0 BRA `(.L_x_552) ;  /* 0x0000007000008947 */ /* 0x000fea0003800000 */
[----:B------:R-:W-:-:S13]  /*1140*/  ISETP.NE.AND P0, PT, R4, 0x1, PT ;  /* 0x000000010400780c */ /* 0x000fda0003f05270 */
[----:B------:R-:W-:Y:S05]  /*1150*/  @P0 BRA `(.L_x_553) ;  /* 0x00000dc000000947 */ /* 0x000fea0003800000 */
[----:B------:R-:W2:Y:S02]  /*1160*/  LDG.E.S8 R2, [R2.64] ;  /* 0x0000002402027981 */ /* 0x000ea4000c1e1300 */
[----:B--2---:R-:W0:Y:S02]  /*1170*/  I2F.S16 R0, R2 ;  /* 0x0000000200007306 */ /* 0x004e240000101400 */
[----:B0-----:R-:W-:-:S04]  /*1180*/  F2FP.BF16.PACK_AB R0, RZ, R0 ;  /* 0x00000000ff00723e */ /* 0x001fc800000010ff */
[----:B------:R-:W-:Y:S01]  /*1190*/  PRMT R22, R0, 0x7610, R22 ;  /* 0x0000761000167816 */ /* 0x000fe20000000016 */
[----:B------:R-:W-:Y:S05]  /*11a0*/  BRA `(.L_x_554) ;  /* 0x00000f5000007947 */ /* 0x000fea0003800000 */
.L_x_552:
[----:B------:R-:W2:Y:S02]  /*11b0*/  LDG.E.U8 R2, [R2.64] ;  /* 0x0000002402027981 */ /* 0x000ea4000c1e1100 */
[----:B--2---:R-:W0:Y:S02]  /*11c0*/  I2F.U16 R0, R2 ;  /* 0x0000000200007306 */ /* 0x004e240000101000 */
[----:B0-----:R-:W-:-:S04]  /*11d0*/  F2FP.BF16.PACK_AB R0, RZ, R0 ;  /* 0x00000000ff00723e */ /* 0x001fc800000010ff */
[----:B------:R-:W-:Y:S01]  /*11e0*/  PRMT R22, R0, 0x7610, R22 ;  /* 0x0000761000167816 */ /* 0x000fe20000000016 */
[----:B------:R-:W-:Y:S05]  /*11f0*/  BRA `(.L_x_554) ;  /* 0x00000f0000007947 */ /* 0x000fea0003800000 */
.L_x_551:
[----:B------:R-:W-:-:S13]  /*1200*/  ISETP.NE.AND P0, PT, R4, 0x2, PT ;  /* 0x000000020400780c */ /* 0x000fda0003f05270 */
[----:B------:R-:W-:Y:S05]  /*1210*/  @!P0 BRA `(.L_x_555) ;  /* 0x000000e000008947 */ /* 0x000fea0003800000 */
[----:B------:R-:W-:-:S13]  /*1220*/  ISETP.NE.AND P0, PT, R4, 0x3, PT ;  /* 0x000000030400780c */ /* 0x000fda0003f05270 */
[----:B------:R-:W-:Y:S05]  /*1230*/  @!P0 BRA `(.L_x_556) ;  /* 0x0000007000008947 */ /* 0x000fea0003800000 */
[----:B------:R-:W-:-:S13]  /*1240*/  ISETP.NE.AND P0, PT, R4, 0x4, PT ;  /* 0x000000040400780c */ /* 0x000fda0003f05270 */
[----:B------:R-:W-:Y:S05]  /*1250*/  @P0 BRA `(.L_x_553) ;  /* 0x00000cc000000947 */ /* 0x000fea0003800000 */
[----:B------:R-:W2:Y:S02]  /*1260*/  LDG.E.64 R2, [R2.64] ;  /* 0x0000002402027981 */ /* 0x000ea4000c1e1b00 */
[----:B--2---:R-:W0:Y:S02]  /*1270*/  I2F.S64 R0, R2 ;  /* 0x0000000200007312 */ /* 0x004e240000301400 */
[----:B0-----:R-:W-:-:S04]  /*1280*/  F2FP.BF16.PACK_AB R0, RZ, R0 ;  /* 0x00000000ff00723e */ /* 0x001fc800000010ff */
[----:B------:R-:W-:Y:S01]  /*1290*/  PRMT R22, R0, 0x7610, R22 ;  /* 0x0000761000167816 */ /* 0x000fe20000000016 */
[----:B------:R-:W-:Y:S05]  /*12a0*/  BRA `(.L_x_554) ;  /* 0x00000e5000007947 */ /* 0x000fea0003800000 */
.L_x_556:
[----:B------:R-:W2:Y:S02]  /*12b0*/  LDG.E R2, [R2.64] ;  /* 0x0000002402027981 */ /* 0x000ea4000c1e1900 */
[----:B--2---:R-:W0:Y:S02]  /*12c0*/  I2F R0, R2 ;  /* 0x0000000200007306 */ /* 0x004e240000201400 */
[----:B0-----:R-:W-:-:S04]  /*12d0*/  F2FP.BF16.PACK_AB R0, RZ, R0 ;  /* 0x00000000ff00723e */ /* 0x001fc800000010ff */
[----:B------:R-:W-:Y:S01]  /*12e0*/  PRMT R22, R0, 0x7610, R22 ;  /* 0x0000761000167816 */ /* 0x000fe20000000016 */
[----:B------:R-:W-:Y:S05]  /*12f0*/  BRA `(.L_x_554) ;  /* 0x00000e0000007947 */ /* 0x000fea0003800000 */
.L_x_555:
[----:B------:R-:W2:Y:S02]  /*1300*/  LDG.E.U16 R2, [R2.64] ;  /* 0x0000002402027981 */ /* 0x000ea4000c1e1500 */
[----:B--2---:R-:W0:Y:S02]  /*1310*/  I2F.S16 R0, R2 ;  /* 0x0000000200007306 */ /* 0x004e240000101400 */
[----:B0-----:R-:W-:-:S04]  /*1320*/  F2FP.BF16.PACK_AB R0, RZ, R0 ;  /* 0x00000000ff00723e */ /* 0x001fc800000010ff */
[----:B------:R-:W-:Y:S01]  /*1330*/  PRMT R22, R0, 0x7610, R22 ;  /* 0x0000761000167816 */ /* 0x000fe20000000016 */
[----:B------:R-:W-:Y:S05]  /*1340*/  BRA `(.L_x_554) ;  /* 0x00000db000007947 */ /* 0x000fea0003800000 */
.L_x_550:
[----:B------:R-:W-:-:S13]  /*1350*/  ISETP.GT.AND P0, PT, R4, 0x6, PT ;  /* 0x000000060400780c */ /* 0x000fda0003f04270 */
[----:B------:R-:W-:Y:S05]  /*1360*/  @P0 BRA `(.L_x_557) ;  /* 0x000000c000000947 */ /* 0x000fea0003800000 */
[----:B------:R-:W-:-:S13]  /*1370*/  ISETP.NE.AND P0, PT, R4, 0x5, PT ;  /* 0x000000050400780c */ /* 0x000fda0003f05270 */
[----:B------:R-:W-:Y:S05]  /*1380*/  @!P0 BRA `(.L_x_558) ;  /* 0x0000005000008947 */ /* 0x000fea0003800000 */
[----:B------:R-:W-:-:S13]  /*1390*/  ISETP.NE.AND P0, PT, R4, 0x6, PT ;  /* 0x000000060400780c */ /* 0x000fda0003f05270 */
[----:B------:R-:W-:Y:S05]  /*13a0*/  @P0 BRA `(.L_x_553) ;  /* 0x00000b7000000947 */ /* 0x000fea0003800000 */
[----:B------:R-:W2:Y:S02]  /*13b0*/  LDG.E R2, [R2.64] ;  /* 0x0000002402027981 */ /* 0x000ea4000c1e1900 */
[----:B--2---:R-:W-:Y:S01]  /*13c0*/  F2FP.BF16.PACK_AB R22, RZ, R2 ;  /* 0x00000002ff16723e */ /* 0x004fe200000010ff */
[----:B------:R-:W-:Y:S05]  /*13d0*/  BRA `(.L_x_554) ;  /* 0x00000d2000007947 */ /* 0x000fea0003800000 */
.L_x_558:
[----:B------:R-:W2:Y:S02]  /*13e0*/  LDG.E.U16 R0, [R2.64] ;  /* 0x0000002402007981 */ /* 0x000ea4000c1e1500 */
[----:B--2---:R-:W-:-:S05]  /*13f0*/  HADD2.F32 R0, -RZ, R0.H0_H0 ;  /* 0x20000000ff007230 */ /* 0x004fca0000004100 */
[----:B------:R-:W-:-:S04]  /*1400*/  F2FP.BF16.PACK_AB R0, RZ, R0 ;  /* 0x00000000ff00723e */ /* 0x000fc800000010ff */
[----:B------:R-:W-:Y:S01]  /*1410*/  PRMT R22, R0, 0x7610, R22 ;  /* 0x0000761000167816 */ /* 0x000fe20000000016 */
[----:B------:R-:W-:Y:S05]  /*1420*/  BRA `(.L_x_554) ;  /* 0x00000cd000007947 */ /* 0x000fea0003800000 */
.L_x_557:
[----:B------:R-:W-:-:S13]  /*1430*/  ISETP.NE.AND P0, PT, R4, 0x7, PT ;  /* 0x000000070400780c */ /* 0x000fda0003f05270 */
[----:B------:R-:W-:Y:S05]  /*1440*/  @!P0 BRA `(.L_x_559) ;  /* 0x000000c000008947 */ /* 0x000fea0003800000 */
[----:B------:R-:W-:-:S13]  /*1450*/  ISETP.NE.AND P0, PT, R4, 0x8, PT ;  /* 0x000000080400780c */ /* 0x000fda0003f05270 */
[----:B------:R-:W-:Y:S05]  /*1460*/  @!P0 BRA `(.L_x_560) ;  /* 0x0000005000008947 */ /* 0x000fea0003800000 */
[----:B------:R-:W-:-:S13]  /*1470*/  ISETP.NE.AND P0, PT, R4, 0x9, PT ;  /* 0x000000090400780c */ /* 0x000fda0003f05270 */
[----:B------:R-:W-:Y:S05]  /*1480*/  @P0 BRA `(.L_x_553) ;  /* 0x00000a9000000947 */ /* 0x000fea0003800000 */
[----:B------:R-:W2:Y:S02]  /*1490*/  LDG.E R2, [R2.64] ;  /* 0x0000002402027981 */ /* 0x000ea4000c1e1900 */
[----:B--2---:R-:W-:Y:S01]  /*14a0*/  F2FP.BF16.PACK_AB R22, RZ, R2 ;  /* 0x00000002ff16723e */ /* 0x004fe200000010ff */
[----:B------:R-:W-:Y:S05]  /*14b0*/  BRA `(.L_x_554) ;  /* 0x00000c4000007947 */ /* 0x000fea0003800000 */
.L_x_560:
[----:B------:R-:W2:Y:S02]  /*14c0*/  LDG.E.U16 R2, [R2.64] ;  /* 0x0000002402027981 */ /* 0x000ea4000c1e1500 */
[----:B--2---:R-:W-:-:S05]  /*14d0*/  HADD2.F32 R0, -RZ, R2.H0_H0 ;  /* 0x20000002ff007230 */ /* 0x004fca0000004100 */
[----:B------:R-:W-:-:S04]  /*14e0*/  F2FP.BF16.PACK_AB R0, RZ, R0 ;  /* 0x00000000ff00723e */ /* 0x000fc800000010ff */
[----:B------:R-:W-:Y:S01]  /*14f0*/  PRMT R22, R0, 0x7610, R22 ;  /* 0x0000761000167816 */ /* 0x000fe20000000016 */
[----:B------:R-:W-:Y:S05]  /*1500*/  BRA `(.L_x_554) ;  /* 0x00000bf000007947 */ /* 0x000fea0003800000 */
.L_x_559:
[----:B------:R-:W2:Y:S02]  /*1510*/  LDG.E.64 R2, [R2.64] ;  /* 0x0000002402027981 */ /* 0x000ea4000c1e1b00 */
[----:B--2---:R-:W0:Y:S01]  /*1520*/  F2F.F32.F64 R0, R2 ;  /* 0x0000000200007310 */ /* 0x004e220000301000 */
[----:B------:R-:W0:-:S14]  /*1530*/  DSETP.GEU.AND P0, PT, |R2|, c[0x2][0x0], PT ;  /* 0x008000000200762a */ /* 0x000e1c0003f0e200 */
[----:B0-----:R-:W-:-:S05]  /*1540*/  @!P0 FMUL R0, R0, 1.175494350822287508e-38 ;  /* 0x0080000000008820 */ /* 0x001fca0000400000 */
[----:B------:R-:W-:-:S04]  /*1550*/  F2FP.BF16.PACK_AB R0, RZ, R0 ;  /* 0x00000000ff00723e */ /* 0x000fc800000010ff */
[----:B------:R-:W-:Y:S01]  /*1560*/  PRMT R22, R0, 0x7610, R22 ;  /* 0x0000761000167816 */ /* 0x000fe20000000016 */
[----:B------:R-:W-:Y:S05]  /*1570*/  BRA `(.L_x_554) ;  /* 0x00000b8000007947 */ /* 0x000fea0003800000 */
.L_x_549:
[----:B------:R-:W-:-:S13]  /*1580*/  ISETP.GT.AND P0, PT, R4, 0x18, PT ;  /* 0x000000180400780c */ /* 0x000fda0003f04270 */
[----:B------:R-:W-:Y:S05]  /*1590*/  @P0 BRA `(.L_x_561) ;  /* 0x0000040000000947 */ /* 0x000fea0003800000 */
[----:B------:R-:W-:-:S13]  /*15a0*/  ISETP.GT.AND P0, PT, R4, 0xe, PT ;  /* 0x0000000e0400780c */ /* 0x000fda0003f04270 */
[----:B------:R-:W-:Y:S05]  /*15b0*/  @P0 BRA `(.L_x_562) ;  /* 0x0000011000000947 */ /* 0x000fea0003800000 */
[----:B------:R-:W-:-:S13]  /*15c0*/  ISETP.NE.AND P0, PT, R4, 0xa, PT ;  /* 0x0000000a0400780c */ /* 0x000fda0003f05270 */
[----:B------:R-:W-:Y:S05]  /*15d0*/  @!P0 BRA `(.L_x_563) ;  /* 0x0000008000008947 */ /* 0x000fea0003800000 */
[----:B------:R-:W-:-:S13]  /*15e0*/  ISETP.NE.AND P0, PT, R4, 0xb, PT ;  /* 0x0000000b0400780c */ /* 0x000fda0003f05270 */
[----:B------:R-:W-:Y:S05]  /*15f0*/  @P0 BRA `(.L_x_553) ;  /* 0x0000092000000947 */ /* 0x000fea0003800000 */
[----:B------:R-:W2:Y:S02]  /*1600*/  LDG.E.U8 R2, [R2.64] ;  /* 0x0000002402027981 */ /* 0x000ea4000c1e1100 */
[----:B--2---:R-:W-:-:S04]  /*1610*/  ISETP.NE.AND P0, PT, R2, RZ, PT ;  /* 0x000000ff0200720c */ /* 0x004fc80003f05270 */
[----:B------:R-:W-:-:S04]  /*1620*/  FSEL R0, RZ, 1, !P0 ;  /* 0x3f800000ff007808 */ /* 0x000fc80004000000 */
[----:B------:R-:W-:-:S04]  /*1630*/  F2FP.BF16.PACK_AB R0, RZ, R0 ;  /* 0x00000000ff00723e */ /* 0x000fc800000010ff */
[----:B------:R-:W-:Y:S01]  /*1640*/  PRMT R22, R0, 0x7610, R22 ;  /* 0x0000761000167816 */ /* 0x000fe20000000016 */
[----:B------:R-:W-:Y:S05]  /*1650*/  BRA `(.L_x_554) ;  /* 0x00000aa000007947 */ /* 0x000fea0003800000 */
.L_x_563:
[----:B------:R-:W2:Y:S02]  /*1660*/  LDG.E.64 R2, [R2.64] ;  /* 0x0000002402027981 */ /* 0x000ea4000c1e1b00 */
[----:B--2---:R-:W0:Y:S01]  /*1670*/  F2F.F32.F64 R0, R2 ;  /* 0x0000000200007310 */ /* 0x004e220000301000 */
[----:B------:R-:W0:-:S14]  /*1680*/  DSETP.GEU.AND P0, PT, |R2|, c[0x2][0x0], PT ;  /* 0x008000000200762a */ /* 0x000e1c0003f0e200 */
[----:B0-----:R-:W-:-:S05]  /*1690*/  @!P0 FMUL R0, R0, 1.175494350822287508e-38 ;  /* 0x0080000000008820 */ /* 0x001fca0000400000 */
[----:B------:R-:W-:-:S04]  /*16a0*/  F2FP.BF16.PACK_AB R0, RZ, R0 ;  /* 0x00000000ff00723e */ /* 0x000fc800000010ff */
[----:B------:R-:W-:Y:S01]  /*16b0*/  PRMT R22, R0, 0x7610, R22 ;  /* 0x0000761000167816 */ /* 0x000fe20000000016 */
[----:B------:R-:W-:Y:S05]  /*16c0*/  BRA `(.L_x_554) ;  /* 0x00000a3000007947 */ /* 0x000fea0003800000 */
.L_x_562:
[----:B------:R-:W-:-:S13]  /*16d0*/  ISETP.NE.AND P0, PT, R4, 0xf, PT ;  /* 0x0000000f0400780c */ /* 0x000fda0003f05270 */
[----:B------:R-:W-:Y:S05]  /*16e0*/  @!P0 BRA `(.L_x_564) ;  /* 0x0000029000008947 */ /* 0x000fea0003800000 */
[----:B------:R-:W-:-:S13]  /*16f0*/  ISETP.NE.AND P0, PT, R4, 0x17, PT ;  /* 0x000000170400780c */ /* 0x000fda0003f05270 */
[----:B------:R-:W-:Y:S05]  /*1700*/  @!P0 BRA `(.L_x_565) ;  /* 0x0000018000008947 */ /* 0x000fea0003800000 */
[----:B------:R-:W-:-:S13]  /*1710*/  ISETP.NE.AND P0, PT, R4, 0x18, PT ;  /* 0x000000180400780c */ /* 0x000fda0003f05270 */
[----:B------:R-:W-:Y:S05]  /*1720*/  @P0 BRA `(.L_x_553) ;  /* 0x000007f000000947 */ /* 0x000fea0003800000 */
[----:B------:R-:W2:Y:S01]  /*1730*/  LDG.E.U8 R0, [R2.64] ;  /* 0x0000002402007981 */ /* 0x000ea2000c1e1100 */
[----:B------:R-:W-:Y:S02]  /*1740*/  IMAD.MOV.U32 R8, RZ, RZ, -0x800000 ;  /* 0xff800000ff087424 */ /* 0x000fe400078e00ff */
[----:B--2---:R-:W-:-:S05]  /*1750*/  IMAD.SHL.U32 R0, R0, 0x1000000, RZ ;  /* 0x0100000000007824 */ /* 0x004fca00078e00ff */
[----:B------:R-:W-:-:S04]  /*1760*/  LOP3.LUT R4, R0, 0x7f000000, RZ, 0xc0, !PT ;  /* 0x7f00000000047812 */ /* 0x000fc800078ec0ff */
[----:B------:R-:W0:Y:S01]  /*1770*/  FLO.U32 R5, R4 ;  /* 0x0000000400057300 */ /* 0x000e2200000e0000 */
[C---:B------:R-:W-:Y:S02]  /*1780*/  IADD3 R6, R4.reuse, 0x1000000, RZ ;  /* 0x0100000004067810 */ /* 0x040fe40007ffe0ff */
[----:B------:R-:W-:Y:S02]  /*1790*/  IADD3 R2, R4, -0x1, RZ ;  /* 0xffffffff04027810 */ /* 0x000fe40007ffe0ff */
[----:B------:R-:W-:Y:S02]  /*17a0*/  SHF.R.S32.HI R6, RZ, 0x8, R6 ;  /* 0x00000008ff067819 */ /* 0x000fe40000011406 */
[----:B------:R-:W-:Y:S02]  /*17b0*/  SHF.R.S32.HI R2, RZ, 0x1f, R2 ;  /* 0x0000001fff027819 */ /* 0x000fe40000011402 */
[----:B0-----:R-:W-:-:S04]  /*17c0*/  IADD3 R5, -R5, 0x1f, RZ ;  /* 0x0000001f05057810 */ /* 0x001fc80007ffe1ff */
[C---:B------:R-:W-:Y:S02]  /*17d0*/  ISETP.GT.U32.AND P0, PT, R5.reuse, 0x4, PT ;  /* 0x000000040500780c */ /* 0x040fe40003f04070 */
[----:B------:R-:W-:-:S04]  /*17e0*/  IADD3 R5, R5, -0x4, RZ ;  /* 0xfffffffc05057810 */ /* 0x000fc80007ffe0ff */
[----:B------:R-:W-:-:S05]  /*17f0*/  SEL R5, R5, RZ, P0 ;  /* 0x000000ff05057207 */ /* 0x000fca0000000000 */
[----:B------:R-:W-:Y:S01]  /*1800*/  IMAD R8, R5, R8, 0x3c000000 ;  /* 0x3c00000005087424 */ /* 0x000fe200078e0208 */
[----:B------:R-:W-:-:S04]  /*1810*/  SHF.L.U32 R5, R4, R5, RZ ;  /* 0x0000000504057219 */ /* 0x000fc800000006ff */
[----:B------:R-:W-:-:S04]  /*1820*/  LEA.HI R5, R5, R8, RZ, 0x1c ;  /* 0x0000000805057211 */ /* 0x000fc800078fe0ff */
[----:B------:R-:W-:-:S04]  /*1830*/  LOP3.LUT R5, R5, 0x7f800000, R6, 0xf8, !PT ;  /* 0x7f80000005057812 */ /* 0x000fc800078ef806 */
[----:B------:R-:W-:-:S04]  /*1840*/  LOP3.LUT R5, R5, R2, RZ, 0x30, !PT ;  /* 0x0000000205057212 */ /* 0x000fc800078e30ff */
[----:B------:R-:W-:-:S04]  /*1850*/  LOP3.LUT R5, R5, 0x80000000, R0, 0xf8, !PT ;  /* 0x8000000005057812 */ /* 0x000fc800078ef800 */
[----:B------:R-:W-:-:S04]  /*1860*/  F2FP.BF16.PACK_AB R5, RZ, R5 ;  /* 0x00000005ff05723e */ /* 0x000fc800000010ff */
[----:B------:R-:W-:Y:S01]  /*1870*/  PRMT R22, R5, 0x7610, R22 ;  /* 0x0000761005167816 */ /* 0x000fe20000000016 */
[----:B------:R-:W-:Y:S05]  /*1880*/  BRA `(.L_x_554) ;  /* 0x0000087000007947 */ /* 0x000fea0003800000 */
.L_x_565:
[----:B------:R-:W2:Y:S02]  /*1890*/  LDG.E.U8 R2, [R2.64] ;  /* 0x0000002402027981 */ /* 0x000ea4000c1e1100 */
[C---:B--2---:R-:W-:Y:S02]  /*18a0*/  IMAD.SHL.U32 R0, R2.reuse, 0x2000000, RZ ;  /* 0x0200000002007824 */ /* 0x044fe400078e00ff */
[----:B------:R-:W-:-:S03]  /*18b0*/  IMAD.SHL.U32 R5, R2, 0x1000000, RZ ;  /* 0x0100000002057824 */ /* 0x000fc600078e00ff */
[----:B------:R-:W-:-:S13]  /*18c0*/  ISETP.GE.U32.AND P0, PT, R0, 0x8000000, PT ;  /* 0x080000000000780c */ /* 0x000fda0003f06070 */
[C---:B------:R-:W-:Y:S02]  /*18d0*/  @!P0 IMAD.SHL.U32 R0, R2.reuse, 0x100, RZ ;  /* 0x0000010002008824 */ /* 0x040fe400078e00ff */
[----:B------:R-:W-:-:S03]  /*18e0*/  @P0 IMAD.SHL.U32 R4, R2, 0x200000, RZ ;  /* 0x0020000002040824 */ /* 0x000fc600078e00ff */
[----:B------:R-:W-:Y:S02]  /*18f0*/  @!P0 LOP3.LUT R0, R0, 0x7f00, RZ, 0xc0, !PT ;  /* 0x00007f0000008812 */ /* 0x000fe400078ec0ff */
[----:B------:R-:W-:Y:S02]  /*1900*/  @P0 LOP3.LUT R4, R4, 0x70000000, RZ, 0xfc, !PT ;  /* 0x7000000004040812 */ /* 0x000fe400078efcff */
[----:B------:R-:W-:-:S03]  /*1910*/  @!P0 LOP3.LUT R0, R0, 0x3f000000, RZ, 0xfc, !PT ;  /* 0x3f00000000008812 */ /* 0x000fc600078efcff */
[----:B------:R-:W-:Y:S02]  /*1920*/  @P0 FMUL.FTZ R4, R4, 1.9259299443872358531e-34 ;  /* 0x0780000004040820 */ /* 0x000fe40000410000 */
[----:B------:R-:W-:-:S05]  /*1930*/  @!P0 FADD.FTZ R4, R0, -0.5 ;  /* 0xbf00000000048421 */ /* 0x000fca0000010000 */
[----:B------:R-:W-:-:S04]  /*1940*/  LOP3.LUT R4, R4, 0x80000000, R5, 0xf8, !PT ;  /* 0x8000000004047812 */ /* 0x000fc800078ef805 */
[----:B------:R-:W-:-:S04]  /*1950*/  F2FP.BF16.PACK_AB R4, RZ, R4 ;  /* 0x00000004ff04723e */ /* 0x000fc800000010ff */
[----:B------:R-:W-:Y:S01]  /*1960*/  PRMT R22, R4, 0x7610, R22 ;  /* 0x0000761004167816 */ /* 0x000fe20000000016 */
[----:B------:R-:W-:Y:S05]  /*1970*/  BRA `(.L_x_554) ;  /* 0x0000078000007947 */ /* 0x000fea0003800000 */
.L_x_564:
[----:B------:R0:W5:Y:S01]  /*1980*/  LDG.E.U16 R22, [R2.64] ;  /* 0x0000002402167981 */ /* 0x000162000c1e1500 */
[----:B------:R-:W-:Y:S05]  /*1990*/  BRA `(.L_x_554) ;  /* 0x0000076000007947 */ /* 0x000fea0003800000 */
.L_x_561:
[----:B------:R-:W-:-:S13]  /*19a0*/  ISETP.GT.AND P0, PT, R4, 0x1b, PT ;  /* 0x0000001b0400780c */ /* 0x000fda0003f04270 */
[----:B------:R-:W-:Y:S05]  /*19b0*/  @P0 BRA `(.L_x_566) ;  /* 0x0000044000000947 */ /* 0x000fea0003800000 */
[----:B------:R-:W-:-:S13]  /*19c0*/  ISETP.NE.AND P0, PT, R4, 0x19, PT ;  /* 0x000000190400780c */ /* 0x000fda0003f05270 */
[----:B------:R-:W-:Y:S05]  /*19d0*/  @!P0 BRA `(.L_x_567) ;  /* 0x0000025000008947 */ /* 0x000fea0003800000 */
[----:B------:R-:W-:-:S13]  /*19e0*/  ISETP.NE.AND P0, PT, R4, 0x1a, PT ;  /* 0x0000001a0400780c */ /* 0x000fda0003f05270 */
[----:B------:R-:W-:Y:S05]  /*19f0*/  @!P0 BRA `(.L_x_568) ;  /* 0x0000006000008947 */ /* 0x000fea0003800000 */
[----:B------:R-:W-:-:S13]  /*1a00*/  ISETP.NE.AND P0, PT, R4, 0x1b, PT ;  /* 0x0000001b0400780c */ /* 0x000fda0003f05270 */
[----:B------:R-:W-:Y:S05]  /*1a10*/  @P0 BRA `(.L_x_553) ;  /* 0x0000050000000947 */ /* 0x000fea0003800000 */
[----:B------:R-:W2:Y:S02]  /*1a20*/  LDG.E.U16 R0, [R2.64] ;  /* 0x0000002402007981 */ /* 0x000ea4000c1e1500 */
[----:B--2---:R-:W0:Y:S02]  /*1a30*/  I2F.U16 R0, R0 ;  /* 0x0000000000007306 */ /* 0x004e240000101000 */
[----:B0-----:R-:W-:Y:S01]  /*1a40*/  F2FP.BF16.PACK_AB R22, RZ, R0 ;  /* 0x00000000ff16723e */ /* 0x001fe200000010ff */
[----:B------:R-:W-:Y:S05]  /*1a50*/  BRA `(.L_x_554) ;  /* 0x000006a000007947 */ /* 0x000fea0003800000 */
.L_x_568:
[----:B------:R-:W2:Y:S01]  /*1a60*/  LDG.E.U8 R2, [R2.64] ;  /* 0x0000002402027981 */ /* 0x000ea2000c1e1100 */
[----:B------:R-:W-:Y:S01]  /*1a70*/  BSSY B0, `(.L_x_569) ;  /* 0x0000018000007945 */ /* 0x000fe20003800000 */
[----:B------:R-:W-:Y:S01]  /*1a80*/  IMAD.MOV.U32 R0, RZ, RZ, RZ ;  /* 0x000000ffff007224 */ /* 0x000fe200078e00ff */
[----:B--2---:R-:W-:-:S13]  /*1a90*/  ISETP.NE.AND P0, PT, R2, RZ, PT ;  /* 0x000000ff0200720c */ /* 0x004fda0003f05270 */
[----:B------:R-:W-:Y:S05]  /*1aa0*/  @!P0 BRA `(.L_x_570) ;  /* 0x0000014000008947 */ /* 0x000fea0003800000 */
[----:B------:R-:W-:-:S13]  /*1ab0*/  ISETP.NE.AND P0, PT, R2, 0x80, PT ;  /* 0x000000800200780c */ /* 0x000fda0003f05270 */
[----:B------:R-:W-:Y:S01]  /*1ac0*/  @!P0 IMAD.MOV.U32 R0, RZ, RZ, 0x7f800001 ;  /* 0x7f800001ff008424 */ /* 0x000fe200078e00ff */
[----:B------:R-:W-:Y:S05]  /*1ad0*/  @!P0 BRA `(.L_x_570) ;  /* 0x0000011000008947 */ /* 0x000fea0003800000 */
[C---:B------:R-:W-:Y:S01]  /*1ae0*/  LOP3.LUT P0, R0, R2.reuse, 0x78, RZ, 0xc0, !PT ;  /* 0x0000007802007812 */ /* 0x040fe2000780c0ff */
[----:B------:R-:W-:Y:S01]  /*1af0*/  BSSY B1, `(.L_x_571) ;  /* 0x000000c000017945 */ /* 0x000fe20003800000 */
[----:B------:R-:W-:Y:S02]  /*1b00*/  SHF.R.U32.HI R3, RZ, 0x7, R2 ;  /* 0x00000007ff037819 */ /* 0x000fe40000011602 */
[----:B------:R-:W-:Y:S02]  /*1b10*/  LOP3.LUT R2, R2, 0x7, RZ, 0xc0, !PT ;  /* 0x0000000702027812 */ /* 0x000fe400078ec0ff */
[----:B------:R-:W-:Y:S01]  /*1b20*/  SHF.R.U32.HI R0, RZ, 0x3, R0 ;  /* 0x00000003ff007819 */ /* 0x000fe20000011600 */
[----:B------:R-:W-:-:S06]  /*1b30*/  IMAD.U32 R4, R3, -0x80000000, RZ ;  /* 0x8000000003047824 */ /* 0x000fcc00078e00ff */
[----:B------:R-:W-:Y:S05]  /*1b40*/  @P0 BRA `(.L_x_572) ;  /* 0x0000006000000947 */ /* 0x000fea0003800000 */
[----:B------:R-:W0:Y:S02]  /*1b50*/  FLO.U32 R3, R2 ;  /* 0x0000000200037300 */ /* 0x000e2400000e0000 */
[----:B0-----:R-:W-:-:S04]  /*1b60*/  IADD3 R3, -R3, 0x1f, RZ ;  /* 0x0000001f03037810 */ /* 0x001fc80007ffe1ff */
[----:B------:R-:W-:Y:S02]  /*1b70*/  IADD3 R5, R3, -0x1c, RZ ;  /* 0xffffffe403057810 */ /* 0x000fe40007ffe0ff */
[----:B------:R-:W-:Y:S02]  /*1b80*/  IADD3 R0, R0, 0x1d, -R3 ;  /* 0x0000001d00007810 */ /* 0x000fe40007ffe803 */
[----:B------:R-:W-:-:S04]  /*1b90*/  SHF.L.U32 R5, R2, R5, RZ ;  /* 0x0000000502057219 */ /* 0x000fc800000006ff */
[----:B------:R-:W-:Y:S02]  /*1ba0*/  LOP3.LUT R2, R5, 0x7, RZ, 0xc0, !PT ;  /* 0x0000000705027812 */ /* 0x000fe400078ec0ff */
.L_x_572:
[----:B------:R-:W-:Y:S05]  /*1bb0*/  BSYNC B1 ;  /* 0x0000000000017941 */ /* 0x000fea0003800000 */
.L_x_571:
[----:B------:R-:W-:Y:S01]  /*1bc0*/  LEA R3, R0, 0x3b800000, 0x17 ;  /* 0x3b80000000037811 */ /* 0x000fe200078eb8ff */
[----:B------:R-:W-:-:S05]  /*1bd0*/  IMAD.SHL.U32 R0, R2, 0x100000, RZ ;  /* 0x0010000002007824 */ /* 0x000fca00078e00ff */
[----:B------:R-:W-:Y:S02]  /*1be0*/  LOP3.LUT R0, R3, R0, R4, 0xfe, !PT ;  /* 0x0000000003007212 */ /* 0x000fe400078efe04 */
.L_x_570:
[----:B------:R-:W-:Y:S05]  /*1bf0*/  BSYNC B0 ;  /* 0x0000000000007941 */ /* 0x000fea0003800000 */
.L_x_569:
[----:B------:R-:W-:-:S04]  /*1c00*/  F2FP.BF16.PACK_AB R0, RZ, R0 ;  /* 0x00000000ff00723e */ /* 0x000fc800000010ff */
[----:B------:R-:W-:Y:S01]  /*1c10*/  PRMT R22, R0, 0x7610, R22 ;  /* 0x0000761000167816 */ /* 0x000fe20000000016 */
[----:B------:R-:W-:Y:S05]  /*1c20*/  BRA `(.L_x_554) ;  /* 0x000004d000007947 */ /* 0x000fea0003800000 */
.L_x_567:
        /* <DEDUP_REMOVED lines=21> */
.L_x_576:
[----:B------:R-:W-:Y:S05]  /*1d80*/  BSYNC B1 ;  /* 0x0000000000017941 */ /* 0x000fea0003800000 */
.L_x_575:
[----:B------:R-:W-:Y:S01]  /*1d90*/  LEA R3, R0, 0x37800000, 0x17 ;  /* 0x3780000000037811 */ /* 0x000fe200078eb8ff */
[----:B------:R-:W-:-:S05]  /*1da0*/  IMAD.SHL.U32 R0, R2, 0x200000, RZ ;  /* 0x0020000002007824 */ /* 0x000fca00078e00ff */
[----:B------:R-:W-:Y:S02]  /*1db0*/  LOP3.LUT R0, R3, R0, R4, 0xfe, !PT ;  /* 0x0000000003007212 */ /* 0x000fe400078efe04 */
.L_x_574:
[----:B------:R-:W-:Y:S05]  /*1dc0*/  BSYNC B0 ;  /* 0x0000000000007941 */ /* 0x000fea0003800000 */
.L_x_573:
[----:B------:R-:W-:-:S04]  /*1dd0*/  F2FP.BF16.PACK_AB R0, RZ, R0 ;  /* 0x00000000ff00723e */ /* 0x000fc800000010ff */
[----:B------:R-:W-:Y:S01]  /*1de0*/  PRMT R22, R0, 0x7610, R22 ;  /* 0x0000761000167816 */ /* 0x000fe20000000016 */
[----:B------:R-:W-:Y:S05]  /*1df0*/  BRA `(.L_x_554) ;  /* 0x0000030000007947 */ /* 0x000fea0003800000 */
.L_x_566:
[----:B------:R-:W-:-:S13]  /*1e00*/  ISETP.NE.AND P0, PT, R4, 0x1c, PT ;  /* 0x0000001c0400780c */ /* 0x000fda0003f05270 */
[----:B------:R-:W-:Y:S05]  /*1e10*/  @!P0 BRA `(.L_x_577) ;  /* 0x000002a000008947 */ /* 0x000fea0003800000 */
[----:B------:R-:W-:-:S13]  /*1e20*/  ISETP.NE.AND P0, PT, R4, 0x1d, PT ;  /* 0x0000001d0400780c */ /* 0x000fda0003f05270 */
[----:B------:R-:W-:Y:S05]  /*1e30*/  @!P0 BRA `(.L_x_578) ;  /* 0x0000023000008947 */ /* 0x000fea0003800000 */
[----:B------:R-:W-:-:S13]  /*1e40*/  ISETP.NE.AND P0, PT, R4, 0x2c, PT ;  /* 0x0000002c0400780c */ /* 0x000fda0003f05270 */
[----:B------:R-:W-:Y:S05]  /*1e50*/  @P0 BRA `(.L_x_553) ;  /* 0x000000c000000947 */ /* 0x000fea0003800000 */
[----:B------:R-:W2:Y:S01]  /*1e60*/  LDG.E.U8 R2, [R2.64] ;  /* 0x0000002402027981 */ /* 0x000ea2000c1e1100 */
[----:B------:R-:W-:Y:S01]  /*1e70*/  BSSY B0, `(.L_x_579) ;  /* 0x0000007000007945 */ /* 0x000fe20003800000 */
[----:B------:R-:W-:Y:S01]  /*1e80*/  IMAD.MOV.U32 R0, RZ, RZ, 0x400000 ;  /* 0x00400000ff007424 */ /* 0x000fe200078e00ff */
[----:B--2---:R-:W-:-:S13]  /*1e90*/  ISETP.NE.AND P0, PT, R2, RZ, PT ;  /* 0x000000ff0200720c */ /* 0x004fda0003f05270 */
[----:B------:R-:W-:Y:S05]  /*1ea0*/  @!P0 BRA `(.L_x_580) ;  /* 0x0000003000008947 */ /* 0x000fea0003800000 */
[----:B------:R-:W-:-:S13]  /*1eb0*/  ISETP.NE.AND P0, PT, R2, 0xff, PT ;  /* 0x000000ff0200780c */ /* 0x000fda0003f05270 */
[----:B------:R-:W-:Y:S02]  /*1ec0*/  @!P0 IMAD.MOV.U32 R0, RZ, RZ, 0x7f800001 ;  /* 0x7f800001ff008424 */ /* 0x000fe400078e00ff */
[----:B------:R-:W-:Y:S02]  /*1ed0*/  @P0 IMAD.SHL.U32 R0, R2, 0x800000, RZ ;  /* 0x0080000002000824 */ /* 0x000fe400078e00ff */
.L_x_580:
[----:B------:R-:W-:Y:S05]  /*1ee0*/  BSYNC B0 ;  /* 0x0000000000007941 */ /* 0x000fea0003800000 */
.L_x_579:
[----:B------:R-:W-:-:S04]  /*1ef0*/  F2FP.BF16.PACK_AB R0, RZ, R0 ;  /* 0x00000000ff00723e */ /* 0x000fc800000010ff */
[----:B------:R-:W-:Y:S01]  /*1f00*/  PRMT R22, R0, 0x7610, R22 ;  /* 0x0000761000167816 */ /* 0x000fe20000000016 */
[----:B------:R-:W-:Y:S05]  /*1f10*/  BRA `(.L_x_554) ;  /* 0x000001e000007947 */ /* 0x000fea0003800000 */
.L_x_553:
[----:B------:R-:W-:Y:S01]  /*1f20*/  MOV R2, 0x0 ;  /* 0x0000000000027802 */ /* 0x000fe20000000f00 */
[----:B------:R-:W-:Y:S02]  /*1f30*/  IMAD.MOV.U32 R4, RZ, RZ, c[0x4][0x310] ;  /* 0x0100c400ff047624 */ /* 0x000fe400078e00ff */
[----:B------:R-:W-:Y:S02]  /*1f40*/  IMAD.MOV.U32 R5, RZ, RZ, c[0x4][0x314] ;  /* 0x0100c500ff057624 */ /* 0x000fe400078e00ff */
[----:B------:R-:W-:Y:S01]  /*1f50*/  IMAD.MOV.U32 R6, RZ, RZ, c[0x4][0x318] ;  /* 0x0100c600ff067624 */ /* 0x000fe200078e00ff */
[----:B------:R-:W0:Y:S01]  /*1f60*/  LDC.64 R2, c[0x4][R2] ;  /* 0x0100000002027b82 */ /* 0x000e220000000a00 */
[----:B------:R-:W-:Y:S02]  /*1f70*/  IMAD.MOV.U32 R7, RZ, RZ, c[0x4][0x31c] ;  /* 0x0100c700ff077624 */ /* 0x000fe400078e00ff */
[----:B------:R-:W-:-:S02]  /*1f80*/  IMAD.MOV.U32 R8, RZ, RZ, 0x4e ;  /* 0x0000004eff087424 */ /* 0x000fc400078e00ff */
[----:B------:R-:W-:Y:S02]  /*1f90*/  IMAD.MOV.U32 R10, RZ, RZ, c[0x4][0x58] ;  /* 0x01001600ff0a7624 */ /* 0x000fe400078e00ff */
[----:B------:R-:W-:Y:S02]  /*1fa0*/  IMAD.MOV.U32 R11, RZ, RZ, c[0x4][0x5c] ;  /* 0x01001700ff0b7624 */ /* 0x000fe400078e00ff */
[----:B------:R-:W-:Y:S02]  /*1fb0*/  IMAD.MOV.U32 R12, RZ, RZ, 0x1 ;  /* 0x00000001ff0c7424 */ /* 0x000fe400078e00ff */
[----:B------:R-:W-:Y:S02]  /*1fc0*/  IMAD.MOV.U32 R13, RZ, RZ, RZ ;  /* 0x000000ffff0d7224 */ /* 0x000fe400078e00ff */
[----:B------:R-:W-:Y:S01]  /*1fd0*/  LEPC R14 ;  /* 0x00000000000e734e */ /* 0x000fe20000000000 */
[----:B------:R-:W-:Y:S02]  /*1fe0*/  MOV R9, 0x2050 ;  /* 0x0000205000097802 */ /* 0x000fe40000000f00 */
[----:B------:R-:W-:Y:S02]  /*1ff0*/  MOV R20, 0x1fd0 ;  /* 0x00001fd000147802 */ /* 0x000fe40000000f00 */
[----:B------:R-:W-:-:S02]  /*2000*/  MOV R21, 0x0 ;  /* 0x0000000000157802 */ /* 0x000fc40000000f00 */
[----:B------:R-:W-:Y:S02]  /*2010*/  MOV R0, 0x0 ;  /* 0x0000000000007802 */ /* 0x000fe40000000f00 */
[----:B------:R-:W-:-:S04]  /*2020*/  IADD3 R20, P0, P1, -R20, R9, R14 ;  /* 0x0000000914147210 */ /* 0x000fc8000791e10e */
[----:B------:R-:W-:-:S04]  /*2030*/  IADD3.X R21, ~R0, R21, R15, P0, P1 ;  /* 0x0000001500157210 */ /* 0x000fc800007e250f */
[----:B0-----:R-:W-:Y:S05]  /*2040*/  CALL.ABS.NOINC R2 ;  /* 0x0000000002007343 */ /* 0x001fea0003c00000 */
[----:B------:R-:W-:Y:S01]  /*2050*/  PRMT R22, RZ, 0x7610, R22 ;  /* 0x00007610ff167816 */ /* 0x000fe20000000016 */
[----:B------:R-:W-:Y:S05]  /*2060*/  BRA `(.L_x_554) ;  /* 0x0000009000007947 */ /* 0x000fea0003800000 */
.L_x_578:
[----:B------:R-:W2:Y:S02]  /*2070*/  LDG.E.64 R2, [R2.64] ;  /* 0x0000002402027981 */ /* 0x000ea4000c1e1b00 */
[----:B--2---:R-:W0:Y:S02]  /*2080*/  I2F.U64 R0, R2 ;  /* 0x0000000200007312 */ /* 0x004e240000301000 */
[----:B0-----:R-:W-:-:S04]  /*2090*/  F2FP.BF16.PACK_AB R0, RZ, R0 ;  /* 0x00000000ff00723e */ /* 0x001fc800000010ff */
[----:B------:R-:W-:Y:S01]  /*20a0*/  PRMT R22, R0, 0x7610, R22 ;  /* 0x0000761000167816 */ /* 0x000fe20000000016 */
[----:B------:R-:W-:Y:S05]  /*20b0*/  BRA `(.L_x_554) ;  /* 0x0000004000007947 */ /* 0x000fea0003800000 */
.L_x_577:
[----:B------:R-:W2:Y:S02]  /*20c0*/  LDG.E R2, [R2.64] ;  /* 0x0000002402027981 */ /* 0x000ea4000c1e1900 */
[----:B--2---:R-:W0:Y:S02]  /*20d0*/  I2F.U32 R0, R2 ;  /* 0x0000000200007306 */ /* 0x004e240000201000 */
[----:B0-----:R-:W-:-:S04]  /*20e0*/  F2FP.BF16.PACK_AB R0, RZ, R0 ;  /* 0x00000000ff00723e */ /* 0x001fc800000010ff */
[----:B------:R-:W-:Y:S02]  /*20f0*/  PRMT R22, R0, 0x7610, R22 ;  /* 0x0000761000167816 */ /* 0x000fe40000000016 */
.L_x_554:
[----:B------:R-:W1:Y:S01]  /*2100*/  LDC.U8 R4, c[0x0][0x3e3] ;  /* 0x0000f8c0ff047b82 */ /* 0x000e620000000000 */
[----:B0-----:R-:W-:-:S05]  /*2110*/  IADD3 R2, P1, R24, c[0x0][0x3d8], RZ ;  /* 0x0000f60018027a10 */ /* 0x001fca0007f3e0ff */
[----:B------:R-:W-:Y:S01]  /*2120*/  IMAD.X R3, RZ, RZ, c[0x0][0x3dc], P1 ;  /* 0x0000f700ff037624 */ /* 0x000fe200008e06ff */
[----:B-1----:R-:W-:-:S04]  /*2130*/  PRMT R0, R4, 0x9910, RZ ;  /* 0x0000991004007816 */ /* 0x002fc800000000ff */
        /* <DEDUP_REMOVED lines=15> */
.L_x_584:
[----:B------:R-:W2:Y:S02]  /*2230*/  LDG.E.U8 R2, [R2.64] ;  /* 0x0000002402027981 */ /* 0x000ea4000c1e1100 */
[----:B--2---:R-:W0:Y:S02]  /*2240*/  I2F.U16 R0, R2 ;  /* 0x0000000200007306 */ /* 0x004e240000101000 */
[----:B0-----:R-:W-:-:S04]  /*2250*/  F2FP.BF16.PACK_AB R0, RZ, R0 ;  /* 0x00000000ff00723e */ /* 0x001fc800000010ff */
[----:B------:R-:W-:Y:S01]  /*2260*/  PRMT R23, R0, 0x7610, R23 ;  /* 0x0000761000177816 */ /* 0x000fe20000000017 */
[----:B------:R-:W-:Y:S05]  /*2270*/  BRA `(.L_x_586) ;  /* 0x00000f0000007947 */ /* 0x000fea0003800000 */
.L_x_583:
        /* <DEDUP_REMOVED lines=11> */
.L_x_588:
[----:B------:R-:W2:Y:S02]  /*2330*/  LDG.E R2, [R2.64] ;  /* 0x0000002402027981 */ /* 0x000ea4000c1e1900 */
[----:B--2---:R-:W0:Y:S02]  /*2340*/  I2F R0, R2 ;  /* 0x0000000200007306 */ /* 0x004e240000201400 */
[----:B0-----:R-:W-:-:S04]  /*2350*/  F2FP.BF16.PACK_AB R0, RZ, R0 ;  /* 0x00000000ff00723e */ /* 0x001fc800000010ff */
[----:B------:R-:W-:Y:S01]  /*2360*/  PRMT R23, R0, 0x7610, R23 ;  /* 0x0000761000177816 */ /* 0x000fe20000000017 */
[----:B------:R-:W-:Y:S05]  /*2370*/  BRA `(.L_x_586) ;  /* 0x00000e0000007947 */ /* 0x000fea0003800000 */
.L_x_587:
[----:B------:R-:W2:Y:S02]  /*2380*/  LDG.E.U16 R2, [R2.64] ;  /* 0x0000002402027981 */ /* 0x000ea4000c1e1500 */
[----:B--2---:R-:W0:Y:S02]  /*2390*/  I2F.S16 R0, R2 ;  /* 0x0000000200007306 */ /* 0x004e240000101400 */
[----:B0-----:R-:W-:-:S04]  /*23a0*/  F2FP.BF16.PACK_AB R0, RZ, R0 ;  /* 0x00000000ff00723e */ /* 0x001fc800000010ff */
[----:B------:R-:W-:Y:S01]  /*23b0*/  PRMT R23, R0, 0x7610, R23 ;  /* 0x0000761000177816 */ /* 0x000fe20000000017 */
[----:B------:R-:W-:Y:S05]  /*23c0*/  BRA `(.L_x_586) ;  /* 0x00000db000007947 */ /* 0x000fea0003800000 */
.L_x_582:
        /* <DEDUP_REMOVED lines=9> */
.L_x_590:
[----:B------:R-:W2:Y:S02]  /*2460*/  LDG.E.U16 R0, [R2.64] ;  /* 0x0000002402007981 */ /* 0x000ea4000c1e1500 */
[----:B--2---:R-:W-:-:S05]  /*2470*/  HADD2.F32 R0, -RZ, R0.H0_H0 ;  /* 0x20000000ff007230 */ /* 0x004fca0000004100 */
[----:B------:R-:W-:-:S04]  /*2480*/  F2FP.BF16.PACK_AB R0, RZ, R0 ;  /* 0x00000000ff00723e */ /* 0x000fc800000010ff */
[----:B------:R-:W-:Y:S01]  /*2490*/  PRMT R23, R0, 0x7610, R23 ;  /* 0x0000761000177816 */ /* 0x000fe20000000017 */
[----:B------:R-:W-:Y:S05]  /*24a0*/  BRA `(.L_x_586) ;  /* 0x00000cd000007947 */ /* 0x000fea0003800000 */
.L_x_589:
        /* <DEDUP_REMOVED lines=9> */
.L_x_592:
[----:B------:R-:W2:Y:S02]  /*2540*/  LDG.E.U16 R2, [R2.64] ;  /* 0x0000002402027981 */ /* 0x000ea4000c1e1500 */
[----:B--2---:R-:W-:-:S05]  /*2550*/  HADD2.F32 R0, -RZ, R2.H0_H0 ;  /* 0x20000002ff007230 */ /* 0x004fca0000004100 */
[----:B------:R-:W-:-:S04]  /*2560*/  F2FP.BF16.PACK_AB R0, RZ, R0 ;  /* 0x00000000ff00723e */ /* 0x000fc800000010ff */
[----:B------:R-:W-:Y:S01]  /*2570*/  PRMT R23, R0, 0x7610, R23 ;  /* 0x0000761000177816 */ /* 0x000fe20000000017 */
[----:B------:R-:W-:Y:S05]  /*2580*/  BRA `(.L_x_586) ;  /* 0x00000bf000007947 */ /* 0x000fea0003800000 */
.L_x_591:
[----:B------:R-:W2:Y:S02]  /*2590*/  LDG.E.64 R2, [R2.64] ;  /* 0x0000002402027981 */ /* 0x000ea4000c1e1b00 */
[----:B--2---:R-:W0:Y:S01]  /*25a0*/  F2F.F32.F64 R0, R2 ;  /* 0x0000000200007310 */ /* 0x004e220000301000 */
[----:B------:R-:W0:-:S14]  /*25b0*/  DSETP.GEU.AND P0, PT, |R2|, c[0x2][0x0], PT ;  /* 0x008000000200762a */ /* 0x000e1c0003f0e200 */
[----:B0-----:R-:W-:-:S05]  /*25c0*/  @!P0 FMUL R0, R0, 1.175494350822287508e-38 ;  /* 0x0080000000008820 */ /* 0x001fca0000400000 */
[----:B------:R-:W-:-:S04]  /*25d0*/  F2FP.BF16.PACK_AB R0, RZ, R0 ;  /* 0x00000000ff00723e */ /* 0x000fc800000010ff */
[----:B------:R-:W-:Y:S01]  /*25e0*/  PRMT R23, R0, 0x7610, R23 ;  /* 0x0000761000177816 */ /* 0x000fe20000000017 */
[----:B------:R-:W-:Y:S05]  /*25f0*/  BRA `(.L_x_586) ;  /* 0x00000b8000007947 */ /* 0x000fea0003800000 */
.L_x_581:
        /* <DEDUP_REMOVED lines=14> */
.L_x_595:
[----:B------:R-:W2:Y:S02]  /*26e0*/  LDG.E.64 R2, [R2.64] ;  /* 0x0000002402027981 */ /* 0x000ea4000c1e1b00 */
[----:B--2---:R-:W0:Y:S01]  /*26f0*/  F2F.F32.F64 R0, R2 ;  /* 0x0000000200007310 */ /* 0x004e220000301000 */
[----:B------:R-:W0:-:S14]  /*2700*/  DSETP.GEU.AND P0, PT, |R2|, c[0x2][0x0], PT ;  /* 0x008000000200762a */ /* 0x000e1c0003f0e200 */
[----:B0-----:R-:W-:-:S05]  /*2710*/  @!P0 FMUL R0, R0, 1.175494350822287508e-38 ;  /* 0x0080000000008820 */ /* 0x001fca0000400000 */
[----:B------:R-:W-:-:S04]  /*2720*/  F2FP.BF16.PACK_AB R0, RZ, R0 ;  /* 0x00000000ff00723e */ /* 0x000fc800000010ff */
[----:B------:R-:W-:Y:S01]  /*2730*/  PRMT R23, R0, 0x7610, R23 ;  /* 0x0000761000177816 */ /* 0x000fe20000000017 */
[----:B------:R-:W-:Y:S05]  /*2740*/  BRA `(.L_x_586) ;  /* 0x00000a3000007947 */ /* 0x000fea0003800000 */
.L_x_594:
        /* <DEDUP_REMOVED lines=28> */
.L_x_597:
        /* <DEDUP_REMOVED lines=15> */
.L_x_596:
[----:B------:R0:W5:Y:S01]  /*2a00*/  LDG.E.U16 R23, [R2.64] ;  /* 0x0000002402177981 */ /* 0x000162000c1e1500 */
[----:B------:R-:W-:Y:S05]  /*2a10*/  BRA `(.L_x_586) ;  /* 0x0000076000007947 */ /* 0x000fea0003800000 */
.L_x_593:
        /* <DEDUP_REMOVED lines=12> */
.L_x_600:
        /* <DEDUP_REMOVED lines=21> */
.L_x_604:
[----:B------:R-:W-:Y:S05]  /*2c30*/  BSYNC B1 ;  /* 0x0000000000017941 */ /* 0x000fea0003800000 */
.L_x_603:
[----:B------:R-:W-:Y:S01]  /*2c40*/  LEA R3, R0, 0x3b800000, 0x17 ;  /* 0x3b80000000037811 */ /* 0x000fe200078eb8ff */
[----:B------:R-:W-:-:S05]  /*2c50*/  IMAD.SHL.U32 R0, R2, 0x100000, RZ ;  /* 0x0010000002007824 */ /* 0x000fca00078e00ff */
[----:B------:R-:W-:Y:S02]  /*2c60*/  LOP3.LUT R0, R3, R0, R4, 0xfe, !PT ;  /* 0x0000000003007212 */ /* 0x000fe400078efe04 */
.L_x_602:
[----:B------:R-:W-:Y:S05]  /*2c70*/  BSYNC B0 ;  /* 0x0000000000007941 */ /* 0x000fea0003800000 */
.L_x_601:
[----:B------:R-:W-:-:S04]  /*2c80*/  F2FP.BF16.PACK_AB R0, RZ, R0 ;  /* 0x00000000ff00723e */ /* 0x000fc800000010ff */
[----:B------:R-:W-:Y:S01]  /*2c90*/  PRMT R23, R0, 0x7610, R23 ;  /* 0x0000761000177816 */ /* 0x000fe20000000017 */
[----:B------:R-:W-:Y:S05]  /*2ca0*/  BRA `(.L_x_586) ;  /* 0x000004d000007947 */ /* 0x000fea0003800000 */
.L_x_599:
        /* <DEDUP_REMOVED lines=21> */
.L_x_608:
[----:B------:R-:W-:Y:S05]  /*2e00*/  BSYNC B1 ;  /* 0x0000000000017941 */ /* 0x000fea0003800000 */
.L_x_607:
[----:B------:R-:W-:Y:S01]  /*2e10*/  LEA R3, R0, 0x37800000, 0x17 ;  /* 0x3780000000037811 */ /* 0x000fe200078eb8ff */
[----:B------:R-:W-:-:S05]  /*2e20*/  IMAD.SHL.U32 R0, R2, 0x200000, RZ ;  /* 0x0020000002007824 */ /* 0x000fca00078e00ff */
[----:B------:R-:W-:Y:S02]  /*2e30*/  LOP3.LUT R0, R3, R0, R4, 0xfe, !PT ;  /* 0x0000000003007212 */ /* 0x000fe400078efe04 */
.L_x_606:
[----:B------:R-:W-:Y:S05]  /*2e40*/  BSYNC B0 ;  /* 0x0000000000007941 */ /* 0x000fea0003800000 */
.L_x_605:
[----:B------:R-:W-:-:S04]  /*2e50*/  F2FP.BF16.PACK_AB R0, RZ, R0 ;  /* 0x00000000ff00723e */ /* 0x000fc800000010ff */
[----:B------:R-:W-:Y:S01]  /*2e60*/  PRMT R23, R0, 0x7610, R23 ;  /* 0x0000761000177816 */ /* 0x000fe20000000017 */
[----:B------:R-:W-:Y:S05]  /*2e70*/  BRA `(.L_x_586) ;  /* 0x0000030000007947 */ /* 0x000fea0003800000 */
.L_x_598:
        /* <DEDUP_REMOVED lines=14> */
.L_x_612:
[----:B------:R-:W-:Y:S05]  /*2f60*/  BSYNC B0 ;  /* 0x0000000000007941 */ /* 0x000fea0003800000 */
.L_x_611:
[----:B------:R-:W-:-:S04]  /*2f70*/  F2FP.BF16.PACK_AB R0, RZ, R0 ;  /* 0x00000000ff00723e */ /* 0x000fc800000010ff */
[----:B------:R-:W-:Y:S01]  /*2f80*/  PRMT R23, R0, 0x7610, R23 ;  /* 0x0000761000177816 */ /* 0x000fe20000000017 */
[----:B------:R-:W-:Y:S05]  /*2f90*/  BRA `(.L_x_586) ;  /* 0x000001e000007947 */ /* 0x000fea0003800000 */
.L_x_585:
        /* <DEDUP_REMOVED lines=18> */
[----:B0----5:R-:W-:Y:S05]  /*30c0*/  CALL.ABS.NOINC R2 ;  /* 0x0000000002007343 */ /* 0x021fea0003c00000 */
[----:B------:R-:W-:Y:S01]  /*30d0*/  PRMT R23, RZ, 0x7610, R23 ;  /* 0x00007610ff177816 */ /* 0x000fe20000000017 */
[----:B------:R-:W-:Y:S05]  /*30e0*/  BRA `(.L_x_586) ;  /* 0x0000009000007947 */ /* 0x000fea0003800000 */
.L_x_610:
[----:B------:R-:W2:Y:S02]  /*30f0*/  LDG.E.64 R2, [R2.64] ;  /* 0x0000002402027981 */ /* 0x000ea4000c1e1b00 */
[----:B--2---:R-:W0:Y:S02]  /*3100*/  I2F.U64 R0, R2 ;  /* 0x0000000200007312 */ /* 0x004e240000301000 */
[----:B0-----:R-:W-:-:S04]  /*3110*/  F2FP.BF16.PACK_AB R0, RZ, R0 ;  /* 0x00000000ff00723e */ /* 0x001fc800000010ff */
[----:B------:R-:W-:Y:S01]  /*3120*/  PRMT R23, R0, 0x7610, R23 ;  /* 0x0000761000177816 */ /* 0x000fe20000000017 */
[----:B------:R-:W-:Y:S05]  /*3130*/  BRA `(.L_x_586) ;  /* 0x0000004000007947 */ /* 0x000fea0003800000 */
.L_x_609:
[----:B------:R-:W2:Y:S02]  /*3140*/  LDG.E R2, [R2.64] ;  /* 0x0000002402027981 */ /* 0x000ea4000c1e1900 */
[----:B--2---:R-:W0:Y:S02]  /*3150*/  I2F.U32 R0, R2 ;  /* 0x0000000200007306 */ /* 0x004e240000201000 */
[----:B0-----:R-:W-:-:S04]  /*3160*/  F2FP.BF16.PACK_AB R0, RZ, R0 ;  /* 0x00000000ff00723e */ /* 0x001fc800000010ff */
[----:B------:R-:W-:Y:S02]  /*3170*/  PRMT R23, R0, 0x7610, R23 ;  /* 0x0000761000177816 */ /* 0x000fe40000000017 */
.L_x_586:
[----:B-----5:R-:W-:Y:S01]  /*3180*/  PRMT R0, RZ, 0x5410, R22 ;  /* 0x00005410ff007816 */ /* 0x020fe20000000016 */
[----:B------:R-:W-:Y:S03]  /*3190*/  BSSY B6, `(.L_x_613) ;  /* 0x0000017000067945 */ /* 0x000fe60003800000 */
[C---:B------:R-:W-:Y:S02]  /*31a0*/  FSETP.GE.FTZ.AND P1, PT, R0.reuse, RZ, PT ;  /* 0x000000ff0000720b */ /* 0x040fe40003f36000 */
[----:B------:R-:W-:-:S13]  /*31b0*/  FSETP.GTU.FTZ.AND P0, PT, R0, 1, PT ;  /* 0x3f8000000000780b */ /* 0x000fda0003f1c000 */
[----:B------:R-:W-:Y:S05]  /*31c0*/  @!P0 BRA P1, `(.L_x_614) ;  /* 0x0000013000008947 */ /* 0x000fea0000800000 */
        /* <DEDUP_REMOVED lines=19> */
.L_x_614:
[----:B------:R-:W-:Y:S05]  /*3300*/  BSYNC B6 ;  /* 0x0000000000067941 */ /* 0x000fea0003800000 */
.L_x_613:
[----:B------:R-:W-:Y:S01]  /*3310*/  PRMT R0, RZ, 0x5410, R23 ;  /* 0x00005410ff007816 */ /* 0x000fe20000000017 */
        /* <DEDUP_REMOVED lines=23> */
.L_x_616:
[----:B------:R-:W-:Y:S05]  /*3490*/  BSYNC B6 ;  /* 0x0000000000067941 */ /* 0x000fea0003800000 */
.L_x_615:
[----:B------:R-:W-:Y:S01]  /*34a0*/  PRMT R22, RZ, 0x5410, R22 ;  /* 0x00005410ff167816 */ /* 0x000fe20000000016 */
[----:B------:R-:W-:Y:S01]  /*34b0*/  IMAD.MOV.U32 R4, RZ, RZ, 0x3e800000 ;  /* 0x3e800000ff047424 */ /* 0x000fe200078e00ff */
[----:B------:R-:W-:Y:S01]  /*34c0*/  BSSY B0, `(.L_x_617) ;  /* 0x0000024000007945 */ /* 0x000fe20003800000 */
[----:B------:R-:W-:Y:S02]  /*34d0*/  IMAD.MOV.U32 R7, RZ, RZ, 0x3d39bf78 ;  /* 0x3d39bf78ff077424 */ /* 0x000fe400078e00ff */
[----:B------:R-:W-:-:S05]  /*34e0*/  FADD.FTZ R0, -R22, -RZ ;  /* 0x800000ff16007221 */ /* 0x000fca0000010100 */
[----:B------:R-:W-:-:S04]  /*34f0*/  F2FP.BF16.PACK_AB R0, RZ, R0 ;  /* 0x00000000ff00723e */ /* 0x000fc800000010ff */
[----:B0-----:R-:W-:-:S04]  /*3500*/  PRMT R2, RZ, 0x5410, R0 ;  /* 0x00005410ff027816 */ /* 0x001fc80000000000 */
[C---:B------:R-:W-:Y:S01]  /*3510*/  ISETP.GE.U32.AND P0, PT, R2.reuse, 0x7f800000, PT ;  /* 0x7f8000000200780c */ /* 0x040fe20003f06070 */
[----:B------:R-:W-:-:S05]  /*3520*/  FADD.FTZ.RZ R0, R2, 1 ;  /* 0x3f80000002007421 */ /* 0x000fca000001c000 */
[----:B------:R-:W-:-:S04]  /*3530*/  IADD3 R0, R0, -0x3f400000, RZ ;  /* 0xc0c0000000007810 */ /* 0x000fc80007ffe0ff */
[----:B------:R-:W-:-:S04]  /*3540*/  LOP3.LUT R5, R0, 0xff800000, RZ, 0xc0, !PT ;  /* 0xff80000000057812 */ /* 0x000fc800078ec0ff */
[----:B------:R-:W-:Y:S01]  /*3550*/  IADD3 R3, -R5, 0x40800000, RZ ;  /* 0x4080000005037810 */ /* 0x000fe20007ffe1ff */
[----:B------:R-:W-:Y:S02]  /*3560*/  IMAD.IADD R0, R2, 0x1, -R5 ;  /* 0x0000000102007824 */ /* 0x000fe400078e0a05 */
[----:B------:R-:W-:Y:S02]  /*3570*/  I2F R5, R5 ;  /* 0x0000000500057306 */ /* 0x000fe40000201400 */
[----:B------:R-:W-:-:S04]  /*3580*/  FFMA.FTZ R3, R3, R4, -1 ;  /* 0xbf80000003037423 */ /* 0x000fc80000010004 */
[----:B------:R-:W-:Y:S02]  /*3590*/  FADD.FTZ R4, R0, R3 ;  /* 0x0000000300047221 */ /* 0x000fe40000010000 */
[----:B------:R-:W0:Y:S02]  /*35a0*/  LDC.U8 R0, c[0x0][0x3e1] ;  /* 0x0000f840ff007b82 */ /* 0x000e240000000000 */
[----:B------:R-:W-:-:S04]  /*35b0*/  FFMA.FTZ R3, R4, -R7, 0.10546888411045074463 ;  /* 0x3dd8001204037423 */ /* 0x000fc80000010807 */
[----:B------:R-:W-:-:S04]  /*35c0*/  FFMA.FTZ R3, R4, R3, -0.13229703903198242188 ;  /* 0xbe0778e004037423 */ /* 0x000fc80000010003 */
[----:B------:R-:W-:-:S04]  /*35d0*/  FFMA.FTZ R3, R4, R3, 0.14491446316242218018 ;  /* 0x3e14647504037423 */ /* 0x000fc80000010003 */
[C---:B------:R-:W-:Y:S02]  /*35e0*/  FFMA.FTZ R7, R4.reuse, R3, -0.16641564667224884033 ;  /* 0xbe2a68dd04077423 */ /* 0x040fe40000010003 */
[----:B------:R-:W1:Y:S02]  /*35f0*/  MUFU.LG2 R3, R22 ;  /* 0x0000001600037308 */ /* 0x000e640000000c00 */
[----:B------:R-:W-:-:S04]  /*3600*/  FFMA.FTZ R7, R4, R7, 0.19988867640495300293 ;  /* 0x3e4caf9e04077423 */ /* 0x000fc80000010007 */
[----:B------:R-:W-:-:S04]  /*3610*/  FFMA.FTZ R7, R4, R7, -0.25000196695327758789 ;  /* 0xbe80004204077423 */ /* 0x000fc80000010007 */
[----:B------:R-:W-:-:S04]  /*3620*/  FFMA.FTZ R7, R4, R7, 0.33333510160446166992 ;  /* 0x3eaaaae604077423 */ /* 0x000fc80000010007 */
[C---:B------:R-:W-:Y:S02]  /*3630*/  FFMA.FTZ R7, R4.reuse, R7, -0.5 ;  /* 0xbf00000004077423 */ /* 0x040fe40000010007 */
[----:B-1----:R-:W-:Y:S02]  /*3640*/  FMUL.FTZ R3, R3, 0.69314718246459960938 ;  /* 0x3f31721803037820 */ /* 0x002fe40000410000 */
[----:B------:R-:W-:-:S03]  /*3650*/  FMUL.FTZ R7, R4, R7 ;  /* 0x0000000704077220 */ /* 0x000fc60000410000 */
[----:B------:R-:W-:Y:S01]  /*3660*/  F2FP.BF16.PACK_AB R6, RZ, R3 ;  /* 0x00000003ff06723e */ /* 0x000fe200000010ff */
[----:B------:R-:W-:Y:S02]  /*3670*/  FFMA.FTZ R4, R4, R7, R4 ;  /* 0x0000000704047223 */ /* 0x000fe40000010004 */
[----:B------:R-:W-:-:S04]  /*3680*/  FMUL.FTZ R3, R5, 1.1920928955078125e-07 ;  /* 0x3400000005037820 */ /* 0x000fc80000410000 */
[----:B------:R-:W-:Y:S01]  /*3690*/  FFMA.FTZ R3, R3, 0.69314718246459960938, R4 ;  /* 0x3f31721803037823 */ /* 0x000fe20000010004 */
[----:B------:R-:W-:Y:S05]  /*36a0*/  @!P0 BRA `(.L_x_618) ;  /* 0x0000005000008947 */ /* 0x000fea0003800000 */
[C---:B0-----:R-:W-:Y:S02]  /*36b0*/  ISETP.GE.AND P0, PT, R2.reuse, -0x407fffff, PT ;  /* 0xbf8000010200780c */ /* 0x041fe40003f06270 */
[----:B------:R-:W-:-:S11]  /*36c0*/  FSETP.NEU.FTZ.AND P1, PT, R2, RZ, PT ;  /* 0x000000ff0200720b */ /* 0x000fd60003f3d000 */
[----:B------:R-:W-:-:S04]  /*36d0*/  @P0 IMAD.MOV.U32 R5, RZ, RZ, 0x7f800000 ;  /* 0x7f800000ff050424 */ /* 0x000fc800078e00ff */
[----:B------:R-:W-:-:S05]  /*36e0*/  @P0 FFMA.FTZ R3, R2, R5, +INF ;  /* 0x7f80000002030423 */ /* 0x000fca0000010005 */
[----:B------:R-:W-:Y:S02]  /*36f0*/  FSEL R3, R3, -RZ, P1 ;  /* 0x800000ff03037208 */ /* 0x000fe40000800000 */
.L_x_618:
[----:B0-----:R-:W-:Y:S05]  /*3700*/  BSYNC B0 ;  /* 0x0000000000007941 */ /* 0x001fea0003800000 */
.L_x_617:
[----:B------:R-:W-:Y:S02]  /*3710*/  F2FP.BF16.PACK_AB R2, RZ, R3 ;  /* 0x00000003ff02723e */ /* 0x000fe400000010ff */
[----:B------:R-:W-:Y:S02]  /*3720*/  PRMT R3, RZ, 0x5410, R6 ;  /* 0x00005410ff037816 */ /* 0x000fe40000000006 */
[----:B------:R-:W-:Y:S02]  /*3730*/  PRMT R8, RZ, 0x5410, R23 ;  /* 0x00005410ff087816 */ /* 0x000fe40000000017 */
[----:B------:R-:W-:Y:S02]  /*3740*/  FSETP.GEU.FTZ.AND P0, PT, R3, -100, PT ;  /* 0xc2c800000300780b */ /* 0x000fe40003f1e000 */
[----:B------:R-:W-:Y:S01]  /*3750*/  PRMT R3, RZ, 0x5410, R2 ;  /* 0x00005410ff037816 */ /* 0x000fe20000000002 */
[----:B------:R-:W-:Y:S01]  /*3760*/  FADD.FTZ R4, R8, -1 ;  /* 0xbf80000008047421 */ /* 0x000fe20000010000 */
[----:B------:R-:W-:-:S02]  /*3770*/  PRMT R5, R0, 0x9910, RZ ;  /* 0x0000991000057816 */ /* 0x000fc400000000ff */
[----:B------:R-:W-:Y:S02]  /*3780*/  FSETP.GEU.FTZ.AND P1, PT, R3, -100, PT ;  /* 0xc2c800000300780b */ /* 0x000fe40003f3e000 */
[----:B------:R-:W-:Y:S02]  /*3790*/  SEL R3, R6, 0xc2c8, P0 ;  /* 0x0000c2c806037807 */ /* 0x000fe40000000000 */
[----:B------:R-:W-:Y:S02]  /*37a0*/  F2FP.BF16.PACK_AB R4, RZ, R4 ;  /* 0x00000004ff04723e */ /* 0x000fe400000010ff */
[----:B------:R-:W-:Y:S02]  /*37b0*/  PRMT R3, RZ, 0x5410, R3 ;  /* 0x00005410ff037816 */ /* 0x000fe40000000003 */
[----:B------:R-:W-:Y:S02]  /*37c0*/  SEL R2, R2, 0xc2c8, P1 ;  /* 0x0000c2c802027807 */ /* 0x000fe40000800000 */
[----:B------:R-:W-:Y:S01]  /*37d0*/  PRMT R4, RZ, 0x5410, R4 ;  /* 0x00005410ff047816 */ /* 0x000fe20000000004 */
[----:B------:R-:W-:Y:S01]  /*37e0*/  FMUL.FTZ R6, R8, R3 ;  /* 0x0000000308067220 */ /* 0x000fe20000410000 */
[----:B------:R-:W-:-:S05]  /*37f0*/  PRMT R3, RZ, 0x5410, R2 ;  /* 0x00005410ff037816 */ /* 0x000fca0000000002 */
[----:B------:R-:W-:Y:S02]  /*3800*/  FMUL.FTZ R3, R4, R3 ;  /* 0x0000000304037220 */ /* 0x000fe40000410000 */
[----:B------:R-:W-:-:S03]  /*3810*/  IMAD.MOV.U32 R4, RZ, RZ, R5 ;  /* 0x000000ffff047224 */ /* 0x000fc600078e0005 */
[----:B------:R-:W-:Y:S02]  /*3820*/  F2FP.BF16.PACK_AB R3, R6, R3 ;  /* 0x000000030603723e */ /* 0x000fe400000010ff */
[----:B------:R-:W-:Y:S02]  /*3830*/  ISETP.GT.AND P0, PT, R4, 0x9, PT ;  /* 0x000000090400780c */ /* 0x000fe40003f04270 */
[--C-:B------:R-:W-:Y:S02]  /*3840*/  PRMT R2, RZ, 0x5410, R3.reuse ;  /* 0x00005410ff027816 */ /* 0x100fe40000000003 */
[----:B------:R-:W-:-:S05]  /*3850*/  PRMT R3, RZ, 0x7610, R3 ;  /* 0x00007610ff037816 */ /* 0x000fca0000000003 */
[----:B------:R-:W-:-:S05]  /*3860*/  FADD.FTZ R2, R2, -R3 ;  /* 0x8000000302027221 */ /* 0x000fca0000010000 */
[----:B------:R-:W-:Y:S01]  /*3870*/  F2FP.BF16.PACK_AB R2, RZ, R2 ;  /* 0x00000002ff02723e */ /* 0x000fe200000010ff */
        /* <DEDUP_REMOVED lines=9> */
[----:B------:R-:W-:-:S04]  /*3910*/  PRMT R0, RZ, 0x5410, R2 ;  /* 0x00005410ff007816 */ /* 0x000fc80000000002 */
[----:B------:R-:W0:Y:S02]  /*3920*/  F2I.FTZ.TRUNC.NTZ R3, R0 ;  /* 0x0000000000037305 */ /* 0x000e24000021f100 */
[----:B0-----:R0:W-:Y:S01]  /*3930*/  STG.E.U8 [R16.64], R3 ;  /* 0x0000000310007986 */ /* 0x0011e2000c101124 */
[----:B------:R-:W-:Y:S05]  /*3940*/  BRA `(.L_x_624) ;  /* 0x00000e8000007947 */ /* 0x000fea0003800000 */
.L_x_622:
[----:B------:R-:W-:-:S06]  /*3950*/  PRMT R3, RZ, 0x5410, R2 ;  /* 0x00005410ff037816 */ /* 0x000fcc0000000002 */
[----:B------:R-:W0:Y:S02]  /*3960*/  F2I.S64.TRUNC R2, R3 ;  /* 0x0000000300027311 */ /* 0x000e24000020d900 */
[----:B0-----:R0:W-:Y:S01]  /*3970*/  STG.E.U8 [R16.64], R2 ;  /* 0x0000000210007986 */ /* 0x0011e2000c101124 */
[----:B------:R-:W-:Y:S05]  /*3980*/  BRA `(.L_x_624) ;  /* 0x00000e4000007947 */ /* 0x000fea0003800000 */
.L_x_621:
[----:B------:R-:W-:-:S13]  /*3990*/  ISETP.NE.AND P0, PT, R4, 0x2, PT ;  /* 0x000000020400780c */ /* 0x000fda0003f05270 */
[----:B------:R-:W-:Y:S05]  /*39a0*/  @!P0 BRA `(.L_x_625) ;  /* 0x000000c000008947 */ /* 0x000fea0003800000 */
[----:B------:R-:W-:-:S13]  /*39b0*/  ISETP.NE.AND P0, PT, R4, 0x3, PT ;  /* 0x000000030400780c */ /* 0x000fda0003f05270 */
[----:B------:R-:W-:Y:S05]  /*39c0*/  @!P0 BRA `(.L_x_626) ;  /* 0x0000006000008947 */ /* 0x000fea0003800000 */
[----:B------:R-:W-:-:S13]  /*39d0*/  ISETP.NE.AND P0, PT, R4, 0x4, PT ;  /* 0x000000040400780c */ /* 0x000fda0003f05270 */
[----:B------:R-:W-:Y:S05]  /*39e0*/  @P0 BRA `(.L_x_623) ;  /* 0x00000c3000000947 */ /* 0x000fea0003800000 */
[----:B------:R-:W-:-:S06]  /*39f0*/  PRMT R2, RZ, 0x5410, R2 ;  /* 0x00005410ff027816 */ /* 0x000fcc0000000002 */
[----:B------:R-:W0:Y:S02]  /*3a00*/  F2I.S64.TRUNC R2, R2 ;  /* 0x0000000200027311 */ /* 0x000e24000020d900 */
[----:B0-----:R0:W-:Y:S01]  /*3a10*/  STG.E.64 [R16.64], R2 ;  /* 0x0000000210007986 */ /* 0x0011e2000c101b24 */
[----:B------:R-:W-:Y:S05]  /*3a20*/  BRA `(.L_x_624) ;  /* 0x00000da000007947 */ /* 0x000fea0003800000 */
.L_x_626:
[----:B------:R-:W-:-:S04]  /*3a30*/  PRMT R2, RZ, 0x5410, R2 ;  /* 0x00005410ff027816 */ /* 0x000fc80000000002 */
[----:B------:R-:W0:Y:S02]  /*3a40*/  F2I.FTZ.TRUNC.NTZ R3, R2 ;  /* 0x0000000200037305 */ /* 0x000e24000021f100 */
[----:B0-----:R0:W-:Y:S01]  /*3a50*/  STG.E [R16.64], R3 ;  /* 0x0000000310007986 */ /* 0x0011e2000c101924 */
[----:B------:R-:W-:Y:S05]  /*3a60*/  BRA `(.L_x_624) ;  /* 0x00000d6000007947 */ /* 0x000fea0003800000 */
.L_x_625:
[----:B------:R-:W-:-:S04]  /*3a70*/  PRMT R2, RZ, 0x5410, R2 ;  /* 0x00005410ff027816 */ /* 0x000fc80000000002 */
[----:B------:R-:W0:Y:S02]  /*3a80*/  F2I.FTZ.TRUNC.NTZ R3, R2 ;  /* 0x0000000200037305 */ /* 0x000e24000021f100 */
[----:B0-----:R0:W-:Y:S01]  /*3a90*/  STG.E.U16 [R16.64], R3 ;  /* 0x0000000310007986 */ /* 0x0011e2000c101524 */
[----:B------:R-:W-:Y:S05]  /*3aa0*/  BRA `(.L_x_624) ;  /* 0x00000d2000007947 */ /* 0x000fea0003800000 */
.L_x_620:
[----:B------:R-:W-:-:S13]  /*3ab0*/  ISETP.GT.AND P0, PT, R4, 0x6, PT ;  /* 0x000000060400780c */ /* 0x000fda0003f04270 */
[----:B------:R-:W-:Y:S05]  /*3ac0*/  @P0 BRA `(.L_x_627) ;  /* 0x000000b000000947 */ /* 0x000fea0003800000 */
[----:B------:R-:W-:-:S13]  /*3ad0*/  ISETP.NE.AND P0, PT, R4, 0x5, PT ;  /* 0x000000050400780c */ /* 0x000fda0003f05270 */
[----:B------:R-:W-:Y:S05]  /*3ae0*/  @!P0 BRA `(.L_x_628) ;  /* 0x0000005000008947 */ /* 0x000fea0003800000 */
[----:B------:R-:W-:-:S13]  /*3af0*/  ISETP.NE.AND P0, PT, R4, 0x6, PT ;  /* 0x000000060400780c */ /* 0x000fda0003f05270 */
[----:B------:R-:W-:Y:S05]  /*3b00*/  @P0 BRA `(.L_x_623) ;  /* 0x00000b1000000947 */ /* 0x000fea0003800000 */
[----:B------:R-:W-:-:S05]  /*3b10*/  PRMT R3, RZ, 0x5410, R2 ;  /* 0x00005410ff037816 */ /* 0x000fca0000000002 */
[----:B------:R0:W-:Y:S01]  /*3b20*/  STG.E [R16.64], R3 ;  /* 0x0000000310007986 */ /* 0x0001e2000c101924 */
[----:B------:R-:W-:Y:S05]  /*3b30*/  BRA `(.L_x_624) ;  /* 0x00000c9000007947 */ /* 0x000fea0003800000 */
.L_x_628:
[----:B------:R-:W-:-:S04]  /*3b40*/  PRMT R0, RZ, 0x5410, R2 ;  /* 0x00005410ff007816 */ /* 0x000fc80000000002 */
[----:B------:R-:W-:-:S05]  /*3b50*/  F2FP.PACK_AB R0, RZ, R0 ;  /* 0x00000000ff00723e */ /* 0x000fca00000000ff */
[----:B------:R0:W-:Y:S01]  /*3b60*/  STG.E.U16 [R16.64], R0 ;  /* 0x0000000010007986 */ /* 0x0001e2000c101524 */
[----:B------:R-:W-:Y:S05]  /*3b70*/  BRA `(.L_x_624) ;  /* 0x00000c5000007947 */ /* 0x000fea0003800000 */
.L_x_627:
[----:B------:R-:W-:-:S13]  /*3b80*/  ISETP.NE.AND P0, PT, R4, 0x7, PT ;  /* 0x000000070400780c */ /* 0x000fda0003f05270 */
[----:B------:R-:W-:Y:S05]  /*3b90*/  @!P0 BRA `(.L_x_629) ;  /* 0x000000d000008947 */ /* 0x000fea0003800000 */
[----:B------:R-:W-:-:S13]  /*3ba0*/  ISETP.NE.AND P0, PT, R4, 0x8, PT ;  /* 0x000000080400780c */ /* 0x000fda0003f05270 */
[----:B------:R-:W-:Y:S05]  /*3bb0*/  @!P0 BRA `(.L_x_630) ;  /* 0x0000006000008947 */ /* 0x000fea0003800000 */
[----:B------:R-:W-:-:S13]  /*3bc0*/  ISETP.NE.AND P0, PT, R4, 0x9, PT ;  /* 0x000000090400780c */ /* 0x000fda0003f05270 */
[----:B------:R-:W-:Y:S05]  /*3bd0*/  @P0 BRA `(.L_x_623) ;  /* 0x00000a4000000947 */ /* 0x000fea0003800000 */
[----:B------:R-:W-:Y:S01]  /*3be0*/  IMAD.MOV.U32 R3, RZ, RZ, RZ ;  /* 0x000000ffff037224 */ /* 0x000fe200078e00ff */
[----:B------:R-:W-:-:S05]  /*3bf0*/  PRMT R2, RZ, 0x5410, R2 ;  /* 0x00005410ff027816 */ /* 0x000fca0000000002 */
[----:B------:R0:W-:Y:S01]  /*3c00*/  STG.E.64 [R16.64], R2 ;  /* 0x0000000210007986 */ /* 0x0001e2000c101b24 */
[----:B------:R-:W-:Y:S05]  /*3c10*/  BRA `(.L_x_624) ;  /* 0x00000bb000007947 */ /* 0x000fea0003800000 */
.L_x_630:
[----:B------:R-:W-:-:S04]  /*3c20*/  PRMT R2, RZ, 0x5410, R2 ;  /* 0x00005410ff027816 */ /* 0x000fc80000000002 */
[----:B------:R-:W-:-:S04]  /*3c30*/  F2FP.PACK_AB R3, RZ, R2 ;  /* 0x00000002ff03723e */ /* 0x000fc800000000ff */
[----:B------:R-:W-:-:S05]  /*3c40*/  PRMT R3, R3, 0x5410, RZ ;  /* 0x0000541003037816 */ /* 0x000fca00000000ff */
[----:B------:R0:W-:Y:S01]  /*3c50*/  STG.E [R16.64], R3 ;  /* 0x0000000310007986 */ /* 0x0001e2000c101924 */
[----:B------:R-:W-:Y:S05]  /*3c60*/  BRA `(.L_x_624) ;  /* 0x00000b6000007947 */ /* 0x000fea0003800000 */
.L_x_629:
[----:B------:R-:W-:-:S05]  /*3c70*/  PRMT R2, RZ, 0x5410, R2 ;  /* 0x00005410ff027816 */ /* 0x000fca0000000002 */
[----:B------:R-:W-:-:S06]  /*3c80*/  FMUL.FTZ R2, R2, 1 ;  /* 0x3f80000002027820 */ /* 0x000fcc0000410000 */
[----:B------:R-:W0:Y:S02]  /*3c90*/  F2F.F64.F32 R2, R2 ;  /* 0x0000000200027310 */ /* 0x000e240000201800 */
[----:B0-----:R0:W-:Y:S01]  /*3ca0*/  STG.E.64 [R16.64], R2 ;  /* 0x0000000210007986 */ /* 0x0011e2000c101b24 */
[----:B------:R-:W-:Y:S05]  /*3cb0*/  BRA `(.L_x_624) ;  /* 0x00000b1000007947 */ /* 0x000fea0003800000 */
.L_x_619:
        /* <DEDUP_REMOVED lines=8> */
[----:B------:R-:W-:-:S04]  /*3d40*/  PRMT R2, RZ, 0x5410, R2 ;  /* 0x00005410ff027816 */ /* 0x000fc80000000002 */
[----:B------:R-:W-:-:S04]  /*3d50*/  FSETP.NEU.FTZ.AND P0, PT, R2, RZ, PT ;  /* 0x000000ff0200720b */ /* 0x000fc80003f1d000 */
[----:B------:R-:W-:-:S05]  /*3d60*/  SEL R3, RZ, 0x1, !P0 ;  /* 0x00000001ff037807 */ /* 0x000fca0004000000 */
[----:B------:R0:W-:Y:S01]  /*3d70*/  STG.E.U8 [R16.64], R3 ;  /* 0x0000000310007986 */ /* 0x0001e2000c101124 */
[----:B------:R-:W-:Y:S05]  /*3d80*/  BRA `(.L_x_624) ;  /* 0x00000a4000007947 */ /* 0x000fea0003800000 */
.L_x_633:
[----:B------:R-:W-:Y:S01]  /*3d90*/  PRMT R2, RZ, 0x5410, R2 ;  /* 0x00005410ff027816 */ /* 0x000fe20000000002 */
[----:B------:R-:W-:-:S04]  /*3da0*/  CS2R R6, SRZ ;  /* 0x0000000000067805 */ /* 0x000fc8000001ff00 */
[----:B------:R-:W-:-:S04]  /*3db0*/  FMUL.FTZ R2, R2, 1 ;  /* 0x3f80000002027820 */ /* 0x000fc80000410000 */
[----:B------:R-:W0:Y:S02]  /*3dc0*/  F2F.F64.F32 R4, R2 ;  /* 0x0000000200047310 */ /* 0x000e240000201800 */
[----:B0-----:R0:W-:Y:S01]  /*3dd0*/  STG.E.128 [R16.64], R4 ;  /* 0x0000000410007986 */ /* 0x0011e2000c101d24 */
[----:B------:R-:W-:Y:S05]  /*3de0*/  BRA `(.L_x_624) ;  /* 0x000009e000007947 */ /* 0x000fea0003800000 */
.L_x_632:
[----:B------:R-:W-:-:S13]  /*3df0*/  ISETP.NE.AND P0, PT, R4, 0xf, PT ;  /* 0x0000000f0400780c */ /* 0x000fda0003f05270 */
[----:B------:R-:W-:Y:S05]  /*3e00*/  @!P0 BRA `(.L_x_634) ;  /* 0x000002d000008947 */ /* 0x000fea0003800000 */
[----:B------:R-:W-:-:S13]  /*3e10*/  ISETP.NE.AND P0, PT, R4, 0x17, PT ;  /* 0x000000170400780c */ /* 0x000fda0003f05270 */
[----:B------:R-:W-:Y:S05]  /*3e20*/  @!P0 BRA `(.L_x_635) ;  /* 0x0000015000008947 */ /* 0x000fea0003800000 */
[----:B------:R-:W-:-:S13]  /*3e30*/  ISETP.NE.AND P0, PT, R4, 0x18, PT ;  /* 0x000000180400780c */ /* 0x000fda0003f05270 */
[----:B------:R-:W-:Y:S05]  /*3e40*/  @P0 BRA `(.L_x_623) ;  /* 0x000007d000000947 */ /* 0x000fea0003800000 */
[----:B------:R-:W-:Y:S01]  /*3e50*/  PRMT R5, RZ, 0x5410, R2 ;  /* 0x00005410ff057816 */ /* 0x000fe20000000002 */
[----:B------:R-:W-:Y:S03]  /*3e60*/  BSSY B0, `(.L_x_636) ;  /* 0x000000e000007945 */ /* 0x000fe60003800000 */
[C---:B------:R-:W-:Y:S02]  /*3e70*/  LOP3.LUT R2, R5.reuse, 0x7fffffff, RZ, 0xc0, !PT ;  /* 0x7fffffff05027812 */ /* 0x040fe400078ec0ff */
[----:B------:R-:W-:Y:S02]  /*3e80*/  LOP3.LUT R0, R5, 0x80000000, RZ, 0xc0, !PT ;  /* 0x8000000005007812 */ /* 0x000fe400078ec0ff */
[----:B------:R-:W-:Y:S02]  /*3e90*/  ISETP.GT.U32.AND P0, PT, R2, 0x43efffff, PT ;  /* 0x43efffff0200780c */ /* 0x000fe40003f04070 */
[----:B------:R-:W-:Y:S01]  /*3ea0*/  SHF.R.U32.HI R3, RZ, 0x18, R0 ;  /* 0x00000018ff037819 */ /* 0x000fe20000011600 */
[----:B------:R-:W-:-:S10]  /*3eb0*/  IMAD.MOV.U32 R0, RZ, RZ, 0x7f ;  /* 0x0000007fff007424 */ /* 0x000fd400078e00ff */
[----:B------:R-:W-:Y:S05]  /*3ec0*/  @P0 BRA `(.L_x_637) ;  /* 0x0000007000000947 */ /* 0x000fea0003800000 */
[----:B------:R-:W-:-:S13]  /*3ed0*/  ISETP.GE.U32.AND P0, PT, R2, 0x3c800000, PT ;  /* 0x3c8000000200780c */ /* 0x000fda0003f06070 */
[----:B------:R-:W-:Y:S01]  /*3ee0*/  @P0 SHF.R.U32.HI R0, RZ, 0x14, R5 ;  /* 0x00000014ff000819 */ /* 0x000fe20000011605 */
[----:B------:R-:W-:-:S03]  /*3ef0*/  @!P0 FADD.FTZ R2, R2, 16384 ;  /* 0x4680000002028421 */ /* 0x000fc60000010000 */
[----:B------:R-:W-:-:S04]  /*3f00*/  @P0 LOP3.LUT R0, R0, 0x1, RZ, 0xc0, !PT ;  /* 0x0000000100000812 */ /* 0x000fc800078ec0ff */
[----:B------:R-:W-:-:S04]  /*3f10*/  @P0 IADD3 R0, R5, 0x407ffff, R0 ;  /* 0x0407ffff05000810 */ /* 0x000fc80007ffe000 */
[----:B------:R-:W-:Y:S02]  /*3f20*/  @P0 SHF.R.U32.HI R0, RZ, 0x14, R0 ;  /* 0x00000014ff000819 */ /* 0x000fe40000011600 */
[----:B------:R-:W-:Y:S02]  /*3f30*/  @!P0 IADD3 R0, R2, -0x46800000, RZ ;  /* 0xb980000002008810 */ /* 0x000fe40007ffe0ff */
.L_x_637:
[----:B------:R-:W-:Y:S05]  /*3f40*/  BSYNC B0 ;  /* 0x0000000000007941 */ /* 0x000fea0003800000 */
.L_x_636:
[----:B------:R-:W-:-:S05]  /*3f50*/  LOP3.LUT R3, R0, R3, RZ, 0xfc, !PT ;  /* 0x0000000300037212 */ /* 0x000fca00078efcff */
[----:B------:R0:W-:Y:S01]  /*3f60*/  STG.E.U8 [R16.64], R3 ;  /* 0x0000000310007986 */ /* 0x0001e2000c101124 */
[----:B------:R-:W-:Y:S05]  /*3f70*/  BRA `(.L_x_624) ;  /* 0x0000085000007947 */ /* 0x000fea0003800000 */
.L_x_635:
[----:B------:R-:W-:Y:S01]  /*3f80*/  PRMT R3, RZ, 0x5410, R2 ;  /* 0x00005410ff037816 */ /* 0x000fe20000000002 */
[----:B------:R-:W-:Y:S03]  /*3f90*/  BSSY B0, `(.L_x_638) ;  /* 0x000000f000007945 */ /* 0x000fe60003800000 */
[----:B------:R-:W-:-:S04]  /*3fa0*/  LOP3.LUT R2, R3, 0x7fffffff, RZ, 0xc0, !PT ;  /* 0x7fffffff03027812 */ /* 0x000fc800078ec0ff */
[----:B------:R-:W-:-:S13]  /*3fb0*/  ISETP.GT.U32.AND P0, PT, R2, 0x477fffff, PT ;  /* 0x477fffff0200780c */ /* 0x000fda0003f04070 */
[----:B------:R-:W-:Y:S05]  /*3fc0*/  @P0 BRA `(.L_x_639) ;  /* 0x0000008000000947 */ /* 0x000fea0003800000 */
[----:B------:R-:W-:-:S13]  /*3fd0*/  ISETP.GE.U32.AND P0, PT, R2, 0x38800000, PT ;  /* 0x388000000200780c */ /* 0x000fda0003f06070 */
[----:B------:R-:W-:Y:S01]  /*3fe0*/  @P0 SHF.R.U32.HI R0, RZ, 0x15, R3 ;  /* 0x00000015ff000819 */ /* 0x000fe20000011603 */
[----:B------:R-:W-:-:S03]  /*3ff0*/  @!P0 FADD.FTZ R2, R2, 128 ;  /* 0x4300000002028421 */ /* 0x000fc60000010000 */
[----:B------:R-:W-:-:S04]  /*4000*/  @P0 LOP3.LUT R0, R0, 0x1, RZ, 0xc0, !PT ;  /* 0x0000000100000812 */ /* 0x000fc800078ec0ff */
[----:B------:R-:W-:-:S04]  /*4010*/  @P0 IADD3 R0, R3, 0x80fffff, R0 ;  /* 0x080fffff03000810 */ /* 0x000fc80007ffe000 */
[----:B------:R-:W-:Y:S02]  /*4020*/  @P0 SHF.R.U32.HI R0, RZ, 0x15, R0 ;  /* 0x00000015ff000819 */ /* 0x000fe40000011600 */
[----:B------:R-:W-:Y:S01]  /*4030*/  @!P0 IADD3 R0, R2, -0x43000000, RZ ;  /* 0xbd00000002008810 */ /* 0x000fe20007ffe0ff */
[----:B------:R-:W-:Y:S05]  /*4040*/  BRA `(.L_x_640) ;  /* 0x0000003000007947 */ /* 0x000fea0003800000 */
.L_x_639:
[----:B------:R-:W-:Y:S01]  /*4050*/  IMAD.MOV.U32 R0, RZ, RZ, 0x7f ;  /* 0x0000007fff007424 */ /* 0x000fe200078e00ff */
[----:B------:R-:W-:-:S04]  /*4060*/  ISETP.GT.U32.AND P0, PT, R2, 0x7f800000, PT ;  /* 0x7f8000000200780c */ /* 0x000fc80003f04070 */
[----:B------:R-:W-:-:S04]  /*4070*/  SEL R0, R0, 0x7c, P0 ;  /* 0x0000007c00007807 */ /* 0x000fc80000000000 */
.L_x_640:
[----:B------:R-:W-:Y:S05]  /*4080*/  BSYNC B0 ;  /* 0x0000000000007941 */ /* 0x000fea0003800000 */
.L_x_638:
[----:B------:R-:W-:-:S04]  /*4090*/  LOP3.LUT R2, R3, 0x80000000, RZ, 0xc0, !PT ;  /* 0x8000000003027812 */ /* 0x000fc800078ec0ff */
[----:B------:R-:W-:-:S04]  /*40a0*/  SHF.R.U32.HI R3, RZ, 0x18, R2 ;  /* 0x00000018ff037819 */ /* 0x000fc80000011602 */
[----:B------:R-:W-:-:S05]  /*40b0*/  LOP3.LUT R3, R0, R3, RZ, 0xfc, !PT ;  /* 0x0000000300037212 */ /* 0x000fca00078efcff */
[----:B------:R0:W-:Y:S01]  /*40c0*/  STG.E.U8 [R16.64], R3 ;  /* 0x0000000310007986 */ /* 0x0001e2000c101124 */
[----:B------:R-:W-:Y:S05]  /*40d0*/  BRA `(.L_x_624) ;  /* 0x000006f000007947 */ /* 0x000fea0003800000 */
.L_x_634:
[----:B------:R0:W-:Y:S01]  /*40e0*/  STG.E.U16 [R16.64], R2 ;  /* 0x0000000210007986 */ /* 0x0001e2000c101524 */
[----:B------:R-:W-:Y:S05]  /*40f0*/  BRA `(.L_x_624) ;  /* 0x000006d000007947 */ /* 0x000fea0003800000 */
.L_x_631:
        /* <DEDUP_REMOVED lines=8> */
[----:B------:R-:W-:-:S06]  /*4180*/  PRMT R3, RZ, 0x5410, R2 ;  /* 0x00005410ff037816 */ /* 0x000fcc0000000002 */
[----:B------:R-:W0:Y:S02]  /*4190*/  F2I.FTZ.U32.TRUNC.NTZ R3, R3 ;  /* 0x0000000300037305 */ /* 0x000e24000021f000 */
[----:B0-----:R0:W-:Y:S01]  /*41a0*/  STG.E.U16 [R16.64], R3 ;  /* 0x0000000310007986 */ /* 0x0011e2000c101524 */
[----:B------:R-:W-:Y:S05]  /*41b0*/  BRA `(.L_x_624) ;  /* 0x0000061000007947 */ /* 0x000fea0003800000 */
.L_x_643:
[----:B------:R-:W-:Y:S01]  /*41c0*/  PRMT R3, RZ, 0x5410, R2 ;  /* 0x00005410ff037816 */ /* 0x000fe20000000002 */
[----:B------:R-:W-:Y:S01]  /*41d0*/  BSSY B0, `(.L_x_644) ;  /* 0x0000014000007945 */ /* 0x000fe20003800000 */
[----:B------:R-:W-:Y:S02]  /*41e0*/  IMAD.MOV.U32 R8, RZ, RZ, 0x80 ;  /* 0x00000080ff087424 */ /* 0x000fe400078e00ff */
[----:B------:R-:W-:-:S04]  /*41f0*/  LOP3.LUT R2, R3, 0x7fffffff, RZ, 0xc0, !PT ;  /* 0x7fffffff03027812 */ /* 0x000fc800078ec0ff */
[----:B------:R-:W-:-:S13]  /*4200*/  ISETP.GT.U32.AND P0, PT, R2, 0x437fffff, PT ;  /* 0x437fffff0200780c */ /* 0x000fda0003f04070 */
[----:B------:R-:W-:Y:S05]  /*4210*/  @P0 BRA `(.L_x_645) ;  /* 0x000000f000000947 */ /* 0x000fea0003800000 */
[----:B------:R-:W-:-:S13]  /*4220*/  ISETP.GE.U32.AND P0, PT, R2, 0x3c000000, PT ;  /* 0x3c0000000200780c */ /* 0x000fda0003f06070 */
[----:B------:R-:W-:-:S04]  /*4230*/  @P0 SHF.R.U32.HI R0, RZ, 0x14, R3 ;  /* 0x00000014ff000819 */ /* 0x000fc80000011603 */
[----:B------:R-:W-:-:S04]  /*4240*/  @P0 LOP3.LUT R0, R0, 0x1, RZ, 0xc0, !PT ;  /* 0x0000000100000812 */ /* 0x000fc800078ec0ff */
[----:B------:R-:W-:-:S04]  /*4250*/  @P0 IADD3 R0, R3, 0x487ffff, R0 ;  /* 0x0487ffff03000810 */ /* 0x000fc80007ffe000 */
[----:B------:R-:W-:-:S04]  /*4260*/  @P0 SHF.R.U32.HI R0, RZ, 0x14, R0 ;  /* 0x00000014ff000819 */ /* 0x000fc80000011600 */
[----:B------:R-:W-:Y:S01]  /*4270*/  @P0 LOP3.LUT R0, R0, 0xff, RZ, 0xc0, !PT ;  /* 0x000000ff00000812 */ /* 0x000fe200078ec0ff */
[----:B------:R-:W-:Y:S05]  /*4280*/  @P0 BRA `(.L_x_646) ;  /* 0x0000004000000947 */ /* 0x000fea0003800000 */
[----:B------:R-:W-:Y:S01]  /*4290*/  FADD.FTZ R0, R2, 8192 ;  /* 0x4600000002007421 */ /* 0x000fe20000010000 */
[----:B------:R-:W-:-:S04]  /*42a0*/  PRMT R8, RZ, 0x7610, R8 ;  /* 0x00007610ff087816 */ /* 0x000fc80000000008 */
[----:B------:R-:W-:-:S13]  /*42b0*/  LOP3.LUT P0, R0, R0, 0xff, RZ, 0xc0, !PT ;  /* 0x000000ff00007812 */ /* 0x000fda000780c0ff */
[----:B------:R-:W-:Y:S05]  /*42c0*/  @!P0 BRA `(.L_x_645) ;  /* 0x0000004000008947 */ /* 0x000fea0003800000 */
.L_x_646:
[----:B------:R-:W-:-:S04]  /*42d0*/  LOP3.LUT R2, R3, 0x80000000, RZ, 0xc0, !PT ;  /* 0x8000000003027812 */ /* 0x000fc800078ec0ff */
[----:B------:R-:W-:-:S04]  /*42e0*/  SHF.R.U32.HI R3, RZ, 0x18, R2 ;  /* 0x00000018ff037819 */ /* 0x000fc80000011602 */
[----:B------:R-:W-:-:S04]  /*42f0*/  LOP3.LUT R0, R0, R3, RZ, 0xfc, !PT ;  /* 0x0000000300007212 */ /* 0x000fc800078efcff */
[----:B------:R-:W-:Y:S02]  /*4300*/  PRMT R8, R0, 0x7610, R8 ;  /* 0x0000761000087816 */ /* 0x000fe40000000008 */
.L_x_645:
[----:B------:R-:W-:Y:S05]  /*4310*/  BSYNC B0 ;  /* 0x0000000000007941 */ /* 0x000fea0003800000 */
.L_x_644:
[----:B------:R0:W-:Y:S01]  /*4320*/  STG.E.U8 [R16.64], R8 ;  /* 0x0000000810007986 */ /* 0x0001e2000c101124 */
[----:B------:R-:W-:Y:S05]  /*4330*/  BRA `(.L_x_624) ;  /* 0x0000049000007947 */ /* 0x000fea0003800000 */
.L_x_642:
        /* <DEDUP_REMOVED lines=17> */
.L_x_649:
[----:B------:R-:W-:-:S04]  /*4450*/  LOP3.LUT R2, R3, 0x80000000, RZ, 0xc0, !PT ;  /* 0x8000000003027812 */ /* 0x000fc800078ec0ff */
[----:B------:R-:W-:-:S04]  /*4460*/  SHF.R.U32.HI R3, RZ, 0x18, R2 ;  /* 0x00000018ff037819 */ /* 0x000fc80000011602 */
[----:B------:R-:W-:-:S04]  /*4470*/  LOP3.LUT R0, R0, R3, RZ, 0xfc, !PT ;  /* 0x0000000300007212 */ /* 0x000fc800078efcff */
[----:B------:R-:W-:Y:S02]  /*4480*/  PRMT R8, R0, 0x7610, R8 ;  /* 0x0000761000087816 */ /* 0x000fe40000000008 */
.L_x_648:
[----:B------:R-:W-:Y:S05]  /*4490*/  BSYNC B0 ;  /* 0x0000000000007941 */ /* 0x000fea0003800000 */
.L_x_647:
[----:B------:R0:W-:Y:S01]  /*44a0*/  STG.E.U8 [R16.64], R8 ;  /* 0x0000000810007986 */ /* 0x0001e2000c101124 */
[----:B------:R-:W-:Y:S05]  /*44b0*/  BRA `(.L_x_624) ;  /* 0x0000031000007947 */ /* 0x000fea0003800000 */
.L_x_641:
[----:B------:R-:W-:-:S13]  /*44c0*/  ISETP.NE.AND P0, PT, R4, 0x1c, PT ;  /* 0x0000001c0400780c */ /* 0x000fda0003f05270 */
[----:B------:R-:W-:Y:S05]  /*44d0*/  @!P0 BRA `(.L_x_650) ;  /* 0x000002c000008947 */ /* 0x000fea0003800000 */
[----:B------:R-:W-:-:S13]  /*44e0*/  ISETP.NE.AND P0, PT, R4, 0x1d, PT ;  /* 0x0000001d0400780c */ /* 0x000fda0003f05270 */
[----:B------:R-:W-:Y:S05]  /*44f0*/  @!P0 BRA `(.L_x_651) ;  /* 0x0000026000008947 */ /* 0x000fea0003800000 */
[----:B------:R-:W-:-:S13]  /*4500*/  ISETP.NE.AND P0, PT, R4, 0x2c, PT ;  /* 0x0000002c0400780c */ /* 0x000fda0003f05270 */
[----:B------:R-:W-:Y:S05]  /*4510*/  @P0 BRA `(.L_x_623) ;  /* 0x0000010000000947 */ /* 0x000fea0003800000 */
[----:B------:R-:W-:Y:S02]  /*4520*/  PRMT R3, RZ, 0x5410, R2 ;  /* 0x00005410ff037816 */ /* 0x000fe40000000002 */
[----:B------:R-:W-:Y:S02]  /*4530*/  PLOP3.LUT P0, PT, PT, PT, PT, 0x80, 0x0 ;  /* 0x000000000000781c */ /* 0x000fe40003f0f070 */
[----:B------:R-:W-:-:S04]  /*4540*/  SHF.R.U32.HI R4, RZ, 0x17, R3 ;  /* 0x00000017ff047819 */ /* 0x000fc80000011603 */
[----:B------:R-:W-:-:S04]  /*4550*/  LOP3.LUT R2, R4, 0xff, RZ, 0xc0, !PT ;  /* 0x000000ff04027812 */ /* 0x000fc800078ec0ff */
[----:B------:R-:W-:-:S13]  /*4560*/  ISETP.NE.AND P2, PT, R2, 0xff, PT ;  /* 0x000000ff0200780c */ /* 0x000fda0003f45270 */
[--C-:B------:R-:W-:Y:S02]  /*4570*/  @P2 SHF.R.U32.HI R0, RZ, 0x16, R3.reuse ;  /* 0x00000016ff002819 */ /* 0x100fe40000011603 */
[----:B------:R-:W-:Y:S01]  /*4580*/  @P2 LOP3.LUT P1, RZ, R2, 0x3fffff, R3, 0xf8, !PT ;  /* 0x003fffff02ff2812 */ /* 0x000fe2000782f803 */
[----:B------:R-:W-:Y:S01]  /*4590*/  IMAD.MOV.U32 R3, RZ, RZ, 0xff ;  /* 0x000000ffff037424 */ /* 0x000fe200078e00ff */
[----:B------:R-:W-:-:S04]  /*45a0*/  @P2 LOP3.LUT R0, R0, 0x1, RZ, 0xc0, !PT ;  /* 0x0000000100002812 */ /* 0x000fc800078ec0ff */
[----:B------:R-:W-:Y:S02]  /*45b0*/  @P2 ISETP.EQ.U32.AND P1, PT, R0, 0x1, P1 ;  /* 0x000000010000280c */ /* 0x000fe40000f22070 */
[----:B------:R-:W-:Y:S02]  /*45c0*/  @P2 IADD3 R0, R4, 0x1, RZ ;  /* 0x0000000104002810 */ /* 0x000fe40007ffe0ff */
[----:B------:R-:W-:-:S13]  /*45d0*/  @P2 PLOP3.LUT P0, PT, P1, PT, PT, 0x80, 0x0 ;  /* 0x000000000000281c */ /* 0x000fda0000f0f070 */
[----:B------:R-:W-:-:S04]  /*45e0*/  @!P0 IMAD.MOV R0, RZ, RZ, R4 ;  /* 0x000000ffff008224 */ /* 0x000fc800078e0204 */
[----:B------:R-:W-:-:S05]  /*45f0*/  @P2 IMAD.MOV.U32 R3, RZ, RZ, R0 ;  /* 0x000000ffff032224 */ /* 0x000fca00078e0000 */
[----:B------:R0:W-:Y:S01]  /*4600*/  STG.E.U8 [R16.64], R3 ;  /* 0x0000000310007986 */ /* 0x0001e2000c101124 */
[----:B------:R-:W-:Y:S05]  /*4610*/  BRA `(.L_x_624) ;  /* 0x000001b000007947 */ /* 0x000fea0003800000 */
.L_x_623:
        /* <DEDUP_REMOVED lines=19> */
[----:B------:R-:W-:Y:S05]  /*4750*/  BRA `(.L_x_624) ;  /* 0x0000007000007947 */ /* 0x000fea0003800000 */
.L_x_651:
[----:B------:R-:W-:-:S06]  /*4760*/  PRMT R2, RZ, 0x5410, R2 ;  /* 0x00005410ff027816 */ /* 0x000fcc0000000002 */
[----:B------:R-:W0:Y:S02]  /*4770*/  F2I.U64.TRUNC R2, R2 ;  /* 0x0000000200027311 */ /* 0x000e24000020d800 */
[----:B0-----:R0:W-:Y:S01]  /*4780*/  STG.E.64 [R16.64], R2 ;  /* 0x0000000210007986 */ /* 0x0011e2000c101b24 */
[----:B------:R-:W-:Y:S05]  /*4790*/  BRA `(.L_x_624) ;  /* 0x0000003000007947 */ /* 0x000fea0003800000 */
.L_x_650:
[----:B------:R-:W-:-:S04]  /*47a0*/  PRMT R2, RZ, 0x5410, R2 ;  /* 0x00005410ff027816 */ /* 0x000fc80000000002 */
[----:B------:R-:W0:Y:S02]  /*47b0*/  F2I.FTZ.U32.TRUNC.NTZ R3, R2 ;  /* 0x0000000200037305 */ /* 0x000e24000021f000 */
[----:B0-----:R0:W-:Y:S02]  /*47c0*/  STG.E [R16.64], R3 ;  /* 0x0000000310007986 */ /* 0x0011e4000c101924 */
.L_x_624:
[----:B------:R-:W-:-:S05]  /*47d0*/  IMAD R18, R18, 0x200, R19 ;  /* 0x0000020012127824 */ /* 0x000fca00078e0213 */
[----:B------:R-:W-:Y:S02]  /*47e0*/  IADD3 R23, R18, 0x80, RZ ;  /* 0x0000008012177810 */ /* 0x000fe40007ffe0ff */
.L_x_547:
[----:B------:R-:W-:Y:S05]  /*47f0*/  BSYNC B7 ;  /* 0x0000000000077941 */ /* 0x000fea0003800000 */
.L_x_546:
[----:B------:R-:W-:Y:S01]  /*4800*/  ISETP.GE.AND P0, PT, R23, c[0x0][0x160], PT ;  /* 0x0000580017007a0c */ /* 0x000fe20003f06270 */
[----:B------:R-:W-:-:S12]  /*4810*/  BSSY B7, `(.L_x_652) ;  /* 0x00008f2000077945 */ /* 0x000fd80003800000 */
[----:B------:R-:W-:Y:S05]  /*4820*/  @P0 BRA `(.L_x_653) ;  /* 0x00008f0000000947 */ /* 0x000fea0003800000 */
[----:B------:R-:W-:Y:S01]  /*4830*/  ISETP.NE.AND P0, PT, RZ, c[0x0][0x168], PT ;  /* 0x00005a00ff007a0c */ /* 0x000fe20003f05270 */
[----:B------:R-:W-:Y:S02]  /*4840*/  IMAD.MOV.U32 R19, RZ, RZ, RZ ;  /* 0x000000ffff137224 */ /* 0x000fe400078e00ff */
[----:B0-----:R-:W-:Y:S02]  /*4850*/  IMAD.MOV.U32 R0, RZ, RZ, RZ ;  /* 0x000000ffff007224 */ /* 0x001fe400078e00ff */
[----:B------:R-:W-:-:S08]  /*4860*/  IMAD.MOV.U32 R16, RZ, RZ, RZ ;  /* 0x000000ffff107224 */ /* 0x000fd000078e00ff */
[----:B------:R-:W-:Y:S05]  /*4870*/  @!P0 BRA `(.L_x_654) ;  /* 0x00000fa000008947 */ /* 0x000fea0003800000 */
[----:B------:R-:W-:Y:S02]  /*4880*/  IMAD.MOV.U32 R22, RZ, RZ, RZ ;  /* 0x000000ffff167224 */ /* 0x000fe400078e00ff */
[----:B------:R-:W-:Y:S02]  /*4890*/  IMAD.MOV.U32 R4, RZ, RZ, 0x1 ;  /* 0x00000001ff047424 */ /* 0x000fe400078e00ff */
[----:B------:R-:W-:-:S03]  /*48a0*/  IMAD.HI.U32 R2, R23, c[0x0][0x170], R22 ;  /* 0x00005c0017027a27 */ /* 0x000fc600078e0016 */
[----:B------:R-:W-:Y:S02]  /*48b0*/  ISETP.NE.AND P0, PT, R4, c[0x0][0x168], PT ;  /* 0x00005a0004007a0c */ /* 0x000fe40003f05270 */
[----:B------:R-:W-:-:S05]  /*48c0*/  SHF.R.U32.HI R3, RZ, c[0x0][0x174], R2 ;  /* 0x00005d00ff037a19 */ /* 0x000fca0000011602 */
[----:B------:R-:W-:-:S04]  /*48d0*/  IMAD.MOV R0, RZ, RZ, -R3 ;  /* 0x000000ffff007224 */ /* 0x000fc800078e0a03 */
[----:B------:R-:W-:-:S04]  /*48e0*/  IMAD R19, R0, c[0x0][0x16c], R23 ;  /* 0x00005b0000137a24 */ /* 0x000fc800078e0217 */
[C---:B------:R-:W-:Y:S02]  /*48f0*/  IMAD R16, R19.reuse, c[0x0][0x298], RZ ;  /* 0x0000a60013107a24 */ /* 0x040fe400078e02ff */
[C---:B------:R-:W-:Y:S02]  /*4900*/  IMAD R0, R19.reuse, c[0x0][0x29c], RZ ;  /* 0x0000a70013007a24 */ /* 0x040fe400078e02ff */
[----:B------:R-:W-:Y:S01]  /*4910*/  IMAD R19, R19, c[0x0][0x2a0], RZ ;  /* 0x0000a80013137a24 */ /* 0x000fe200078e02ff */
        /* <DEDUP_REMOVED lines=240> */
.L_x_654:
        /* <DEDUP_REMOVED lines=21> */
.L_x_658:
[----:B------:R-:W2:Y:S02]  /*5970*/  LDG.E.U8 R2, [R2.64] ;  /* 0x0000002402027981 */ /* 0x000ea4000c1e1100 */
[----:B--2---:R-:W0:Y:S02]  /*5980*/  I2F.U16 R0, R2 ;  /* 0x0000000200007306 */ /* 0x004e240000101000 */
[----:B0-----:R-:W-:-:S04]  /*5990*/  F2FP.BF16.PACK_AB R0, RZ, R0 ;  /* 0x00000000ff00723e */ /* 0x001fc800000010ff */
[----:B------:R-:W-:Y:S01]  /*59a0*/  PRMT R18, R0, 0x7610, R18 ;  /* 0x0000761000127816 */ /* 0x000fe20000000012 */
[----:B------:R-:W-:Y:S05]  /*59b0*/  BRA `(.L_x_660) ;  /* 0x00000f0000007947 */ /* 0x000fea0003800000 */
.L_x_657:
        /* <DEDUP_REMOVED lines=11> */
.L_x_662:
[----:B------:R-:W2:Y:S02]  /*5a70*/  LDG.E R2, [R2.64] ;  /* 0x0000002402027981 */ /* 0x000ea4000c1e1900 */
[----:B--2---:R-:W0:Y:S02]  /*5a80*/  I2F R0, R2 ;  /* 0x0000000200007306 */ /* 0x004e240000201400 */
[----:B0-----:R-:W-:-:S04]  /*5a90*/  F2FP.BF16.PACK_AB R0, RZ, R0 ;  /* 0x00000000ff00723e */ /* 0x001fc800000010ff */
[----:B------:R-:W-:Y:S01]  /*5aa0*/  PRMT R18, R0, 0x7610, R18 ;  /* 0x0000761000127816 */ /* 0x000fe20000000012 */
[----:B------:R-:W-:Y:S05]  /*5ab0*/  BRA `(.L_x_660) ;  /* 0x00000e0000007947 */ /* 0x000fea0003800000 */
.L_x_661:
[----:B------:R-:W2:Y:S02]  /*5ac0*/  LDG.E.U16 R2, [R2.64] ;  /* 0x0000002402027981 */ /* 0x000ea4000c1e1500 */
[----:B--2---:R-:W0:Y:S02]  /*5ad0*/  I2F.S16 R0, R2 ;  /* 0x0000000200007306 */ /* 0x004e240000101400 */
[----:B0-----:R-:W-:-:S04]  /*5ae0*/  F2FP.BF16.PACK_AB R0, RZ, R0 ;  /* 0x00000000ff00723e */ /* 0x001fc800000010ff */
[----:B------:R-:W-:Y:S01]  /*5af0*/  PRMT R18, R0, 0x7610, R18 ;  /* 0x0000761000127816 */ /* 0x000fe20000000012 */
[----:B------:R-:W-:Y:S05]  /*5b00*/  BRA `(.L_x_660) ;  /* 0x00000db000007947 */ /* 0x000fea0003800000 */
.L_x_656:
        /* <DEDUP_REMOVED lines=9> */
.L_x_664:
[----:B------:R-:W2:Y:S02]  /*5ba0*/  LDG.E.U16 R0, [R2.64] ;  /* 0x0000002402007981 */ /* 0x000ea4000c1e1500 */
[----:B--2---:R-:W-:-:S05]  /*5bb0*/  HADD2.F32 R0, -RZ, R0.H0_H0 ;  /* 0x20000000ff007230 */ /* 0x004fca0000004100 */
[----:B------:R-:W-:-:S04]  /*5bc0*/  F2FP.BF16.PACK_AB R0, RZ, R0 ;  /* 0x00000000ff00723e */ /* 0x000fc800000010ff */
[----:B------:R-:W-:Y:S01]  /*5bd0*/  PRMT R18, R0, 0x7610, R18 ;  /* 0x0000761000127816 */ /* 0x000fe20000000012 */
[----:B------:R-:W-:Y:S05]  /*5be0*/  BRA `(.L_x_660) ;  /* 0x00000cd000007947 */ /* 0x000fea0003800000 */
.L_x_663:
        /* <DEDUP_REMOVED lines=9> */
.L_x_666:
[----:B------:R-:W2:Y:S02]  /*5c80*/  LDG.E.U16 R2, [R2.64] ;  /* 0x0000002402027981 */ /* 0x000ea4000c1e1500 */
[----:B--2---:R-:W-:-:S05]  /*5c90*/  HADD2.F32 R0, -RZ, R2.H0_H0 ;  /* 0x20000002ff007230 */ /* 0x004fca0000004100 */
[----:B------:R-:W-:-:S04]  /*5ca0*/  F2FP.BF16.PACK_AB R0, RZ, R0 ;  /* 0x00000000ff00723e */ /* 0x000fc800000010ff */
[----:B------:R-:W-:Y:S01]  /*5cb0*/  PRMT R18, R0, 0x7610, R18 ;  /* 0x0000761000127816 */ /* 0x000fe20000000012 */
[----:B------:R-:W-:Y:S05]  /*5cc0*/  BRA `(.L_x_660) ;  /* 0x00000bf000007947 */ /* 0x000fea0003800000 */
.L_x_665:
[----:B------:R-:W2:Y:S02]  /*5cd0*/  LDG.E.64 R2, [R2.64] ;  /* 0x0000002402027981 */ /* 0x000ea4000c1e1b00 */
[----:B--2---:R-:W0:Y:S01]  /*5ce0*/  F2F.F32.F64 R0, R2 ;  /* 0x0000000200007310 */ /* 0x004e220000301000 */
[----:B------:R-:W0:-:S14]  /*5cf0*/  DSETP.GEU.AND P0, PT, |R2|, c[0x2][0x0], PT ;  /* 0x008000000200762a */ /* 0x000e1c0003f0e200 */
[----:B0-----:R-:W-:-:S05]  /*5d00*/  @!P0 FMUL R0, R0, 1.175494350822287508e-38 ;  /* 0x0080000000008820 */ /* 0x001fca0000400000 */
[----:B------:R-:W-:-:S04]  /*5d10*/  F2FP.BF16.PACK_AB R0, RZ, R0 ;  /* 0x00000000ff00723e */ /* 0x000fc800000010ff */
[----:B------:R-:W-:Y:S01]  /*5d20*/  PRMT R18, R0, 0x7610, R18 ;  /* 0x0000761000127816 */ /* 0x000fe20000000012 */
[----:B------:R-:W-:Y:S05]  /*5d30*/  BRA `(.L_x_660) ;  /* 0x00000b8000007947 */ /* 0x000fea0003800000 */
.L_x_655:
        /* <DEDUP_REMOVED lines=14> */
.L_x_669:
[----:B------:R-:W2:Y:S02]  /*5e20*/  LDG.E.64 R2, [R2.64] ;  /* 0x0000002402027981 */ /* 0x000ea4000c1e1b00 */
[----:B--2---:R-:W0:Y:S01]  /*5e30*/  F2F.F32.F64 R0, R2 ;  /* 0x0000000200007310 */ /* 0x004e220000301000 */
[----:B------:R-:W0:-:S14]  /*5e40*/  DSETP.GEU.AND P0, PT, |R2|, c[0x2][0x0], PT ;  /* 0x008000000200762a */ /* 0x000e1c0003f0e200 */
[----:B0-----:R-:W-:-:S05]  /*5e50*/  @!P0 FMUL R0, R0, 1.175494350822287508e-38 ;  /* 0x0080000000008820 */ /* 0x001fca0000400000 */
[----:B------:R-:W-:-:S04]  /*5e60*/  F2FP.BF16.PACK_AB R0, RZ, R0 ;  /* 0x00000000ff00723e */ /* 0x000fc800000010ff */
[----:B------:R-:W-:Y:S01]  /*5e70*/  PRMT R18, R0, 0x7610, R18 ;  /* 0x0000761000127816 */ /* 0x000fe20000000012 */
[----:B------:R-:W-:Y:S05]  /*5e80*/  BRA `(.L_x_660) ;  /* 0x00000a3000007947 */ /* 0x000fea0003800000 */
.L_x_668:
        /* <DEDUP_REMOVED lines=28> */
.L_x_671:
        /* <DEDUP_REMOVED lines=15> */
.L_x_670:
[----:B------:R0:W5:Y:S01]  /*6140*/  LDG.E.U16 R18, [R2.64] ;  /* 0x0000002402127981 */ /* 0x000162000c1e1500 */
[----:B------:R-:W-:Y:S05]  /*6150*/  BRA `(.L_x_660) ;  /* 0x0000076000007947 */ /* 0x000fea0003800000 */
.L_x_667:
        /* <DEDUP_REMOVED lines=12> */
.L_x_674:
        /* <DEDUP_REMOVED lines=21> */
.L_x_678:
[----:B------:R-:W-:Y:S05]  /*6370*/  BSYNC B1 ;  /* 0x0000000000017941 */ /* 0x000fea0003800000 */
.L_x_677:
[----:B------:R-:W-:Y:S01]  /*6380*/  LEA R3, R0, 0x3b800000, 0x17 ;  /* 0x3b80000000037811 */ /* 0x000fe200078eb8ff */
[----:B------:R-:W-:-:S05]  /*6390*/  IMAD.SHL.U32 R0, R2, 0x100000, RZ ;  /* 0x0010000002007824 */ /* 0x000fca00078e00ff */
[----:B------:R-:W-:Y:S02]  /*63a0*/  LOP3.LUT R0, R3, R0, R4, 0xfe, !PT ;  /* 0x0000000003007212 */ /* 0x000fe400078efe04 */
.L_x_676:
[----:B------:R-:W-:Y:S05]  /*63b0*/  BSYNC B0 ;  /* 0x0000000000007941 */ /* 0x000fea0003800000 */
.L_x_675:
[----:B------:R-:W-:-:S04]  /*63c0*/  F2FP.BF16.PACK_AB R0, RZ, R0 ;  /* 0x00000000ff00723e */ /* 0x000fc800000010ff */
[----:B------:R-:W-:Y:S01]  /*63d0*/  PRMT R18, R0, 0x7610, R18 ;  /* 0x0000761000127816 */ /* 0x000fe20000000012 */
[----:B------:R-:W-:Y:S05]  /*63e0*/  BRA `(.L_x_660) ;  /* 0x000004d000007947 */ /* 0x000fea0003800000 */
.L_x_673:
        /* <DEDUP_REMOVED lines=21> */
.L_x_682:
[----:B------:R-:W-:Y:S05]  /*6540*/  BSYNC B1 ;  /* 0x0000000000017941 */ /* 0x000fea0003800000 */
.L_x_681:
[----:B------:R-:W-:Y:S01]  /*6550*/  LEA R3, R0, 0x37800000, 0x17 ;  /* 0x3780000000037811 */ /* 0x000fe200078eb8ff */
[----:B------:R-:W-:-:S05]  /*6560*/  IMAD.SHL.U32 R0, R2, 0x200000, RZ ;  /* 0x0020000002007824 */ /* 0x000fca00078e00ff */
[----:B------:R-:W-:Y:S02]  /*6570*/  LOP3.LUT R0, R3, R0, R4, 0xfe, !PT ;  /* 0x0000000003007212 */ /* 0x000fe400078efe04 */
.L_x_680:
[----:B------:R-:W-:Y:S05]  /*6580*/  BSYNC B0 ;  /* 0x0000000000007941 */ /* 0x000fea0003800000 */
.L_x_679:
[----:B------:R-:W-:-:S04]  /*6590*/  F2FP.BF16.PACK_AB R0, RZ, R0 ;  /* 0x00000000ff00723e */ /* 0x000fc800000010ff */
[----:B------:R-:W-:Y:S01]  /*65a0*/  PRMT R18, R0, 0x7610, R18 ;  /* 0x0000761000127816 */ /* 0x000fe20000000012 */
[----:B------:R-:W-:Y:S05]  /*65b0*/  BRA `(.L_x_660) ;  /* 0x0000030000007947 */ /* 0x000fea0003800000 */
.L_x_672:
        /* <DEDUP_REMOVED lines=14> */
.L_x_686:
[----:B------:R-:W-:Y:S05]  /*66a0*/  BSYNC B0 ;  /* 0x0000000000007941 */ /* 0x000fea0003800000 */
.L_x_685:
[----:B------:R-:W-:-:S04]  /*66b0*/  F2FP.BF16.PACK_AB R0, RZ, R0 ;  /* 0x00000000ff00723e */ /* 0x000fc800000010ff */
[----:B------:R-:W-:Y:S01]  /*66c0*/  PRMT R18, R0, 0x7610, R18 ;  /* 0x0000761000127816 */ /* 0x000fe20000000012 */
[----:B------:R-:W-:Y:S05]  /*66d0*/  BRA `(.L_x_660) ;  /* 0x000001e000007947 */ /* 0x000fea0003800000 */
.L_x_659:
        /* <DEDUP_REMOVED lines=21> */
.L_x_684:
[----:B------:R-:W2:Y:S02]  /*6830*/  LDG.E.64 R2, [R2.64] ;  /* 0x0000002402027981 */ /* 0x000ea4000c1e1b00 */
[----:B--2---:R-:W0:Y:S02]  /*6840*/  I2F.U64 R0, R2 ;  /* 0x0000000200007312 */ /* 0x004e240000301000 */
[----:B0-----:R-:W-:-:S04]  /*6850*/  F2FP.BF16.PACK_AB R0, RZ, R0 ;  /* 0x00000000ff00723e */ /* 0x001fc800000010ff */
[----:B------:R-:W-:Y:S01]  /*6860*/  PRMT R18, R0, 0x7610, R18 ;  /* 0x0000761000127816 */ /* 0x000fe20000000012 */
[----:B------:R-:W-:Y:S05]  /*6870*/  BRA `(.L_x_660) ;  /* 0x0000004000007947 */ /* 0x000fea0003800000 */
.L_x_683:
[----:B------:R-:W2:Y:S02]  /*6880*/  LDG.E R2, [R2.64] ;  /* 0x0000002402027981 */ /* 0x000ea4000c1e1900 */
[----:B--2---:R-:W0:Y:S02]  /*6890*/  I2F.U32 R0, R2 ;  /* 0x0000000200007306 */ /* 0x004e240000201000 */
[----:B0-----:R-:W-:-:S04]  /*68a0*/  F2FP.BF16.PACK_AB R0, RZ, R0 ;  /* 0x00000000ff00723e */ /* 0x001fc800000010ff */
[----:B------:R-:W-:Y:S02]  /*68b0*/  PRMT R18, R0, 0x7610, R18 ;  /* 0x0000761000127816 */ /* 0x000fe40000000012 */
.L_x_660:
        /* <DEDUP_REMOVED lines=19> */
.L_x_690:
[----:B------:R-:W2:Y:S02]  /*69f0*/  LDG.E.U8 R2, [R2.64] ;  /* 0x0000002402027981 */ /* 0x000ea4000c1e1100 */
[----:B--2---:R-:W0:Y:S02]  /*6a00*/  I2F.U16 R0, R2 ;  /* 0x0000000200007306 */ /* 0x004e240000101000 */
[----:B0-----:R-:W-:-:S04]  /*6a10*/  F2FP.BF16.PACK_AB R0, RZ, R0 ;  /* 0x00000000ff00723e */ /* 0x001fc800000010ff */
[----:B------:R-:W-:Y:S01]  /*6a20*/  PRMT R19, R0, 0x7610, R19 ;  /* 0x0000761000137816 */ /* 0x000fe20000000013 */
[----:B------:R-:W-:Y:S05]  /*6a30*/  BRA `(.L_x_692) ;  /* 0x00000f0000007947 */ /* 0x000fea0003800000 */
.L_x_689:
        /* <DEDUP_REMOVED lines=11> */
.L_x_694:
[----:B------:R-:W2:Y:S02]  /*6af0*/  LDG.E R2, [R2.64] ;  /* 0x0000002402027981 */ /* 0x000ea4000c1e1900 */
[----:B--2---:R-:W0:Y:S02]  /*6b00*/  I2F R0, R2 ;  /* 0x0000000200007306 */ /* 0x004e240000201400 */
[----:B0-----:R-:W-:-:S04]  /*6b10*/  F2FP.BF16.PACK_AB R0, RZ, R0 ;  /* 0x00000000ff00723e */ /* 0x001fc800000010ff */
[----:B------:R-:W-:Y:S01]  /*6b20*/  PRMT R19, R0, 0x7610, R19 ;  /* 0x0000761000137816 */ /* 0x000fe20000000013 */
[----:B------:R-:W-:Y:S05]  /*6b30*/  BRA `(.L_x_692) ;  /* 0x00000e0000007947 */ /* 0x000fea0003800000 */
.L_x_693:
[----:B------:R-:W2:Y:S02]  /*6b40*/  LDG.E.U16 R2, [R2.64] ;  /* 0x0000002402027981 */ /* 0x000ea4000c1e1500 */
[----:B--2---:R-:W0:Y:S02]  /*6b50*/  I2F.S16 R0, R2 ;  /* 0x0000000200007306 */ /* 0x004e240000101400 */
[----:B0-----:R-:W-:-:S04]  /*6b60*/  F2FP.BF16.PACK_AB R0, RZ, R0 ;  /* 0x00000000ff00723e */ /* 0x001fc800000010ff */
[----:B------:R-:W-:Y:S01]  /*6b70*/  PRMT R19, R0, 0x7610, R19 ;  /* 0x0000761000137816 */ /* 0x000fe20000000013 */
[----:B------:R-:W-:Y:S05]  /*6b80*/  BRA `(.L_x_692) ;  /* 0x00000db000007947 */ /* 0x000fea0003800000 */
.L_x_688:
        /* <DEDUP_REMOVED lines=9> */
.L_x_696:
[----:B------:R-:W2:Y:S02]  /*6c20*/  LDG.E.U16 R0, [R2.64] ;  /* 0x0000002402007981 */ /* 0x000ea4000c1e1500 */
[----:B--2---:R-:W-:-:S05]  /*6c30*/  HADD2.F32 R0, -RZ, R0.H0_H0 ;  /* 0x20000000ff007230 */ /* 0x004fca0000004100 */
[----:B------:R-:W-:-:S04]  /*6c40*/  F2FP.BF16.PACK_AB R0, RZ, R0 ;  /* 0x00000000ff00723e */ /* 0x000fc800000010ff */
[----:B------:R-:W-:Y:S01]  /*6c50*/  PRMT R19, R0, 0x7610, R19 ;  /* 0x0000761000137816 */ /* 0x000fe20000000013 */
[----:B------:R-:W-:Y:S05]  /*6c60*/  BRA `(.L_x_692) ;  /* 0x00000cd000007947 */ /* 0x000fea0003800000 */
.L_x_695:
        /* <DEDUP_REMOVED lines=9> */
.L_x_698:
[----:B------:R-:W2:Y:S02]  /*6d00*/  LDG.E.U16 R2, [R2.64] ;  /* 0x0000002402027981 */ /* 0x000ea4000c1e1500 */
[----:B--2---:R-:W-:-:S05]  /*6d10*/  HADD2.F32 R0, -RZ, R2.H0_H0 ;  /* 0x20000002ff007230 */ /* 0x004fca0000004100 */
[----:B------:R-:W-:-:S04]  /*6d20*/  F2FP.BF16.PACK_AB R0, RZ, R0 ;  /* 0x00000000ff00723e */ /* 0x000fc800000010ff */
[----:B------:R-:W-:Y:S01]  /*6d30*/  PRMT R19, R0, 0x7610, R19 ;  /* 0x0000761000137816 */ /* 0x000fe20000000013 */
[----:B------:R-:W-:Y:S05]  /*6d40*/  BRA `(.L_x_692) ;  /* 0x00000bf000007947 */ /* 0x000fea0003800000 */
.L_x_697:
[----:B------:R-:W2:Y:S02]  /*6d50*/  LDG.E.64 R2, [R2.64] ;  /* 0x0000002402027981 */ /* 0x000ea4000c1e1b00 */
[----:B--2---:R-:W0:Y:S01]  /*6d60*/  F2F.F32.F64 R0, R2 ;  /* 0x0000000200007310 */ /* 0x004e220000301000 */
[----:B------:R-:W0:-:S14]  /*6d70*/  DSETP.GEU.AND P0, PT, |R2|, c[0x2][0x0], PT ;  /* 0x008000000200762a */ /* 0x000e1c0003f0e200 */
[----:B0-----:R-:W-:-:S05]  /*6d80*/  @!P0 FMUL R0, R0, 1.175494350822287508e-38 ;  /* 0x0080000000008820 */ /* 0x001fca0000400000 */
[----:B------:R-:W-:-:S04]  /*6d90*/  F2FP.BF16.PACK_AB R0, RZ, R0 ;  /* 0x00000000ff00723e */ /* 0x000fc800000010ff */
[----:B------:R-:W-:Y:S01]  /*6da0*/  PRMT R19, R0, 0x7610, R19 ;  /* 0x0000761000137816 */ /* 0x000fe20000000013 */
[----:B------:R-:W-:Y:S05]  /*6db0*/  BRA `(.L_x_692) ;  /* 0x00000b8000007947 */ /* 0x000fea0003800000 */
.L_x_687:
        /* <DEDUP_REMOVED lines=14> */
.L_x_701:
[----:B------:R-:W2:Y:S02]  /*6ea0*/  LDG.E.64 R2, [R2.64] ;  /* 0x0000002402027981 */ /* 0x000ea4000c1e1b00 */
[----:B--2---:R-:W0:Y:S01]  /*6eb0*/  F2F.F32.F64 R0, R2 ;  /* 0x0000000200007310 */ /* 0x004e220000301000 */
[----:B------:R-:W0:-:S14]  /*6ec0*/  DSETP.GEU.AND P0, PT, |R2|, c[0x2][0x0], PT ;  /* 0x008000000200762a */ /* 0x000e1c0003f0e200 */
[----:B0-----:R-:W-:-:S05]  /*6ed0*/  @!P0 FMUL R0, R0, 1.175494350822287508e-38 ;  /* 0x0080000000008820 */ /* 0x001fca0000400000 */
[----:B------:R-:W-:-:S04]  /*6ee0*/  F2FP.BF16.PACK_AB R0, RZ, R0 ;  /* 0x00000000ff00723e */ /* 0x000fc800000010ff */
[----:B------:R-:W-:Y:S01]  /*6ef0*/  PRMT R19, R0, 0x7610, R19 ;  /* 0x0000761000137816 */ /* 0x000fe20000000013 */
[----:B------:R-:W-:Y:S05]  /*6f00*/  BRA `(.L_x_692) ;  /* 0x00000a3000007947 */ /* 0x000fea0003800000 */
.L_x_700:
        /* <DEDUP_REMOVED lines=28> */
.L_x_703:
        /* <DEDUP_REMOVED lines=15> */
.L_x_702:
[----:B------:R0:W5:Y:S01]  /*71c0*/  LDG.E.U16 R19, [R2.64] ;  /* 0x0000002402137981 */ /* 0x000162000c1e1500 */
[----:B------:R-:W-:Y:S05]  /*71d0*/  BRA `(.L_x_692) ;  /* 0x0000076000007947 */ /* 0x000fea0003800000 */
.L_x_699:
        /* <DEDUP_REMOVED lines=12> */
.L_x_706:
        /* <DEDUP_REMOVED lines=21> */
.L_x_710:
[----:B------:R-:W-:Y:S05]  /*73f0*/  BSYNC B1 ;  /* 0x0000000000017941 */ /* 0x000fea0003800000 */
.L_x_709:
[----:B------:R-:W-:Y:S01]  /*7400*/  LEA R3, R0, 0x3b800000, 0x17 ;  /* 0x3b80000000037811 */ /* 0x000fe200078eb8ff */
[----:B------:R-:W-:-:S05]  /*7410*/  IMAD.SHL.U32 R0, R2, 0x100000, RZ ;  /* 0x0010000002007824 */ /* 0x000fca00078e00ff */
[----:B------:R-:W-:Y:S02]  /*7420*/  LOP3.LUT R0, R3, R0, R4, 0xfe, !PT ;  /* 0x0000000003007212 */ /* 0x000fe400078efe04 */
.L_x_708:
[----:B------:R-:W-:Y:S05]  /*7430*/  BSYNC B0 ;  /* 0x0000000000007941 */ /* 0x000fea0003800000 */
.L_x_707:
[----:B------:R-:W-:-:S04]  /*7440*/  F2FP.BF16.PACK_AB R0, RZ, R0 ;  /* 0x00000000ff00723e */ /* 0x000fc800000010ff */
[----:B------:R-:W-:Y:S01]  /*7450*/  PRMT R19, R0, 0x7610, R19 ;  /* 0x0000761000137816 */ /* 0x000fe20000000013 */
[----:B------:R-:W-:Y:S05]  /*7460*/  BRA `(.L_x_692) ;  /* 0x000004d000007947 */ /* 0x000fea0003800000 */
.L_x_705:
        /* <DEDUP_REMOVED lines=21> */
.L_x_714:
[----:B------:R-:W-:Y:S05]  /*75c0*/  BSYNC B1 ;  /* 0x0000000000017941 */ /* 0x000fea0003800000 */
.L_x_713:
[----:B------:R-:W-:Y:S01]  /*75d0*/  LEA R3, R0, 0x37800000, 0x17 ;  /* 0x3780000000037811 */ /* 0x000fe200078eb8ff */
[----:B------:R-:W-:-:S05]  /*75e0*/  IMAD.SHL.U32 R0, R2, 0x200000, RZ ;  /* 0x0020000002007824 */ /* 0x000fca00078e00ff */
[----:B------:R-:W-:Y:S02]  /*75f0*/  LOP3.LUT R0, R3, R0, R4, 0xfe, !PT ;  /* 0x0000000003007212 */ /* 0x000fe400078efe04 */
.L_x_712:
[----:B------:R-:W-:Y:S05]  /*7600*/  BSYNC B0 ;  /* 0x0000000000007941 */ /* 0x000fea0003800000 */
.L_x_711:
[----:B------:R-:W-:-:S04]  /*7610*/  F2FP.BF16.PACK_AB R0, RZ, R0 ;  /* 0x00000000ff00723e */ /* 0x000fc800000010ff */
[----:B------:R-:W-:Y:S01]  /*7620*/  PRMT R19, R0, 0x7610, R19 ;  /* 0x0000761000137816 */ /* 0x000fe20000000013 */
[----:B------:R-:W-:Y:S05]  /*7630*/  BRA `(.L_x_692) ;  /* 0x0000030000007947 */ /* 0x000fea0003800000 */
.L_x_704:
        /* <DEDUP_REMOVED lines=14> */
.L_x_718:
[----:B------:R-:W-:Y:S05]  /*7720*/  BSYNC B0 ;  /* 0x0000000000007941 */ /* 0x000fea0003800000 */
.L_x_717:
[----:B------:R-:W-:-:S04]  /*7730*/  F2FP.BF16.PACK_AB R0, RZ, R0 ;  /* 0x00000000ff00723e */ /* 0x000fc800000010ff */
[----:B------:R-:W-:Y:S01]  /*7740*/  PRMT R19, R0, 0x7610, R19 ;  /* 0x0000761000137816 */ /* 0x000fe20000000013 */
[----:B------:R-:W-:Y:S05]  /*7750*/  BRA `(.L_x_692) ;  /* 0x000001e000007947 */ /* 0x000fea0003800000 */
.L_x_691:
        /* <DEDUP_REMOVED lines=21> */
.L_x_716:
[----:B------:R-:W2:Y:S02]  /*78b0*/  LDG.E.64 R2, [R2.64] ;  /* 0x0000002402027981 */ /* 0x000ea4000c1e1b00 */
[----:B--2---:R-:W0:Y:S02]  /*78c0*/  I2F.U64 R0, R2 ;  /* 0x0000000200007312 */ /* 0x004e240000301000 */
[----:B0-----:R-:W-:-:S04]  /*78d0*/  F2FP.BF16.PACK_AB R0, RZ, R0 ;  /* 0x00000000ff00723e */ /* 0x001fc800000010ff */
[----:B------:R-:W-:Y:S01]  /*78e0*/  PRMT R19, R0, 0x7610, R19 ;  /* 0x0000761000137816 */ /* 0x000fe20000000013 */
[----:B------:R-:W-:Y:S05]  /*78f0*/  BRA `(.L_x_692) ;  /* 0x0000004000007947 */ /* 0x000fea0003800000 */
.L_x_715:
[----:B------:R-:W2:Y:S02]  /*7900*/  LDG.E R2, [R2.64] ;  /* 0x0000002402027981 */ /* 0x000ea4000c1e1900 */
[----:B--2---:R-:W0:Y:S02]  /*7910*/  I2F.U32 R0, R2 ;  /* 0x0000000200007306 */ /* 0x004e240000201000 */
[----:B0-----:R-:W-:-:S04]  /*7920*/  F2FP.BF16.PACK_AB R0, RZ, R0 ;  /* 0x00000000ff00723e */ /* 0x001fc800000010ff */
[----:B------:R-:W-:Y:S02]  /*7930*/  PRMT R19, R0, 0x7610, R19 ;  /* 0x0000761000137816 */ /* 0x000fe40000000013 */
.L_x_692:
        /* <DEDUP_REMOVED lines=24> */
.L_x_720:
[----:B------:R-:W-:Y:S05]  /*7ac0*/  BSYNC B6 ;  /* 0x0000000000067941 */ /* 0x000fea0003800000 */
.L_x_719:
        /* <DEDUP_REMOVED lines=24> */
.L_x_722:
[----:B------:R-:W-:Y:S05]  /*7c50*/  BSYNC B6 ;  /* 0x0000000000067941 */ /* 0x000fea0003800000 */
.L_x_721:
        /* <DEDUP_REMOVED lines=38> */
.L_x_724:
[----:B0-----:R-:W-:Y:S05]  /*7ec0*/  BSYNC B0 ;  /* 0x0000000000007941 */ /* 0x001fea0003800000 */
.L_x_723:
        /* <DEDUP_REMOVED lines=36> */
.L_x_728:
[----:B------:R-:W-:-:S06]  /*8110*/  PRMT R3, RZ, 0x5410, R2 ;  /* 0x00005410ff037816 */ /* 0x000fcc0000000002 */
[----:B------:R-:W0:Y:S02]  /*8120*/  F2I.S64.TRUNC R2, R3 ;  /* 0x0000000300027311 */ /* 0x000e24000020d900 */
[----:B0-----:R0:W-:Y:S01]  /*8130*/  STG.E.U8 [R16.64], R2 ;  /* 0x0000000210007986 */ /* 0x0011e2000c101124 */
[----:B------:R-:W-:Y:S05]  /*8140*/  BRA `(.L_x_730) ;  /* 0x00000e4000007947 */ /* 0x000fea0003800000 */
.L_x_727:
        /* <DEDUP_REMOVED lines=10> */
.L_x_732:
[----:B------:R-:W-:-:S04]  /*81f0*/  PRMT R2, RZ, 0x5410, R2 ;  /* 0x00005410ff027816 */ /* 0x000fc80000000002 */
[----:B------:R-:W0:Y:S02]  /*8200*/  F2I.FTZ.TRUNC.NTZ R3, R2 ;  /* 0x0000000200037305 */ /* 0x000e24000021f100 */
[----:B0-----:R0:W-:Y:S01]  /*8210*/  STG.E [R16.64], R3 ;  /* 0x0000000310007986 */ /* 0x0011e2000c101924 */
[----:B------:R-:W-:Y:S05]  /*8220*/  BRA `(.L_x_730) ;  /* 0x00000d6000007947 */ /* 0x000fea0003800000 */
.L_x_731:
[----:B------:R-:W-:-:S04]  /*8230*/  PRMT R2, RZ, 0x5410, R2 ;  /* 0x00005410ff027816 */ /* 0x000fc80000000002 */
[----:B------:R-:W0:Y:S02]  /*8240*/  F2I.FTZ.TRUNC.NTZ R3, R2 ;  /* 0x0000000200037305 */ /* 0x000e24000021f100 */
[----:B0-----:R0:W-:Y:S01]  /*8250*/  STG.E.U16 [R16.64], R3 ;  /* 0x0000000310007986 */ /* 0x0011e2000c101524 */
[----:B------:R-:W-:Y:S05]  /*8260*/  BRA `(.L_x_730) ;  /* 0x00000d2000007947 */ /* 0x000fea0003800000 */
.L_x_726:
        /* <DEDUP_REMOVED lines=9> */
.L_x_734:
[----:B------:R-:W-:-:S04]  /*8300*/  PRMT R0, RZ, 0x5410, R2 ;  /* 0x00005410ff007816 */ /* 0x000fc80000000002 */
[----:B------:R-:W-:-:S05]  /*8310*/  F2FP.PACK_AB R0, RZ, R0 ;  /* 0x00000000ff00723e */ /* 0x000fca00000000ff */
[----:B------:R0:W-:Y:S01]  /*8320*/  STG.E.U16 [R16.64], R0 ;  /* 0x0000000010007986 */ /* 0x0001e2000c101524 */
[----:B------:R-:W-:Y:S05]  /*8330*/  BRA `(.L_x_730) ;  /* 0x00000c5000007947 */ /* 0x000fea0003800000 */
.L_x_733:
        /* <DEDUP_REMOVED lines=10> */
.L_x_736:
[----:B------:R-:W-:-:S04]  /*83e0*/  PRMT R2, RZ, 0x5410, R2 ;  /* 0x00005410ff027816 */ /* 0x000fc80000000002 */
[----:B------:R-:W-:-:S04]  /*83f0*/  F2FP.PACK_AB R3, RZ, R2 ;  /* 0x00000002ff03723e */ /* 0x000fc800000000ff */
[----:B------:R-:W-:-:S05]  /*8400*/  PRMT R3, R3, 0x5410, RZ ;  /* 0x0000541003037816 */ /* 0x000fca00000000ff */
[----:B------:R0:W-:Y:S01]  /*8410*/  STG.E [R16.64], R3 ;  /* 0x0000000310007986 */ /* 0x0001e2000c101924 */
[----:B------:R-:W-:Y:S05]  /*8420*/  BRA `(.L_x_730) ;  /* 0x00000b6000007947 */ /* 0x000fea0003800000 */
.L_x_735:
[----:B------:R-:W-:-:S05]  /*8430*/  PRMT R2, RZ, 0x5410, R2 ;  /* 0x00005410ff027816 */ /* 0x000fca0000000002 */
[----:B------:R-:W-:-:S06]  /*8440*/  FMUL.FTZ R2, R2, 1 ;  /* 0x3f80000002027820 */ /* 0x000fcc0000410000 */
[----:B------:R-:W0:Y:S02]  /*8450*/  F2F.F64.F32 R2, R2 ;  /* 0x0000000200027310 */ /* 0x000e240000201800 */
[----:B0-----:R0:W-:Y:S01]  /*8460*/  STG.E.64 [R16.64], R2 ;  /* 0x0000000210007986 */ /* 0x0011e2000c101b24 */
[----:B------:R-:W-:Y:S05]  /*8470*/  BRA `(.L_x_730) ;  /* 0x00000b1000007947 */ /* 0x000fea0003800000 */
.L_x_725:
        /* <DEDUP_REMOVED lines=13> */
.L_x_739:
[----:B------:R-:W-:Y:S01]  /*8550*/  PRMT R2, RZ, 0x5410, R2 ;  /* 0x00005410ff027816 */ /* 0x000fe20000000002 */
[----:B------:R-:W-:-:S04]  /*8560*/  CS2R R6, SRZ ;  /* 0x0000000000067805 */ /* 0x000fc8000001ff00 */
[----:B------:R-:W-:-:S04]  /*8570*/  FMUL.FTZ R2, R2, 1 ;  /* 0x3f80000002027820 */ /* 0x000fc80000410000 */
[----:B------:R-:W0:Y:S02]  /*8580*/  F2F.F64.F32 R4, R2 ;  /* 0x0000000200047310 */ /* 0x000e240000201800 */
[----:B0-----:R0:W-:Y:S01]  /*8590*/  STG.E.128 [R16.64], R4 ;  /* 0x0000000410007986 */ /* 0x0011e2000c101d24 */
[----:B------:R-:W-:Y:S05]  /*85a0*/  BRA `(.L_x_730) ;  /* 0x000009e000007947 */ /* 0x000fea0003800000 */
.L_x_738:
        /* <DEDUP_REMOVED lines=21> */
.L_x_743:
[----:B------:R-:W-:Y:S05]  /*8700*/  BSYNC B0 ;  /* 0x0000000000007941 */ /* 0x000fea0003800000 */
.L_x_742:
[----:B------:R-:W-:-:S05]  /*8710*/  LOP3.LUT R3, R0, R3, RZ, 0xfc, !PT ;  /* 0x0000000300037212 */ /* 0x000fca00078efcff */
[----:B------:R0:W-:Y:S01]  /*8720*/  STG.E.U8 [R16.64], R3 ;  /* 0x0000000310007986 */ /* 0x0001e2000c101124 */
[----:B------:R-:W-:Y:S05]  /*8730*/  BRA `(.L_x_730) ;  /* 0x0000085000007947 */ /* 0x000fea0003800000 */
.L_x_741:
        /* <DEDUP_REMOVED lines=13> */
.L_x_745:
[----:B------:R-:W-:Y:S01]  /*8810*/  IMAD.MOV.U32 R0, RZ, RZ, 0x7f ;  /* 0x0000007fff007424 */ /* 0x000fe200078e00ff */
[----:B------:R-:W-:-:S04]  /*8820*/  ISETP.GT.U32.AND P0, PT, R2, 0x7f800000, PT ;  /* 0x7f8000000200780c */ /* 0x000fc80003f04070 */
[----:B------:R-:W-:-:S04]  /*8830*/  SEL R0, R0, 0x7c, P0 ;  /* 0x0000007c00007807 */ /* 0x000fc80000000000 */
.L_x_746:
[----:B------:R-:W-:Y:S05]  /*8840*/  BSYNC B0 ;  /* 0x0000000000007941 */ /* 0x000fea0003800000 */
.L_x_744:
[----:B------:R-:W-:-:S04]  /*8850*/  LOP3.LUT R2, R3, 0x80000000, RZ, 0xc0, !PT ;  /* 0x8000000003027812 */ /* 0x000fc800078ec0ff */
[----:B------:R-:W-:-:S04]  /*8860*/  SHF.R.U32.HI R3, RZ, 0x18, R2 ;  /* 0x00000018ff037819 */ /* 0x000fc80000011602 */
[----:B------:R-:W-:-:S05]  /*8870*/  LOP3.LUT R3, R0, R3, RZ, 0xfc, !PT ;  /* 0x0000000300037212 */ /* 0x000fca00078efcff */
[----:B------:R0:W-:Y:S01]  /*8880*/  STG.E.U8 [R16.64], R3 ;  /* 0x0000000310007986 */ /* 0x0001e2000c101124 */
[----:B------:R-:W-:Y:S05]  /*8890*/  BRA `(.L_x_730) ;  /* 0x000006f000007947 */ /* 0x000fea0003800000 */
.L_x_740:
[----:B------:R0:W-:Y:S01]  /*88a0*/  STG.E.U16 [R16.64], R2 ;  /* 0x0000000210007986 */ /* 0x0001e2000c101524 */
[----:B------:R-:W-:Y:S05]  /*88b0*/  BRA `(.L_x_730) ;  /* 0x000006d000007947 */ /* 0x000fea0003800000 */
.L_x_737:
        /* <DEDUP_REMOVED lines=12> */
.L_x_749:
        /* <DEDUP_REMOVED lines=17> */
.L_x_752:
[----:B------:R-:W-:-:S04]  /*8a90*/  LOP3.LUT R2, R3, 0x80000000, RZ, 0xc0, !PT ;  /* 0x8000000003027812 */ /* 0x000fc800078ec0ff */
[----:B------:R-:W-:-:S04]  /*8aa0*/  SHF.R.U32.HI R3, RZ, 0x18, R2 ;  /* 0x00000018ff037819 */ /* 0x000fc80000011602 */
[----:B------:R-:W-:-:S04]  /*8ab0*/  LOP3.LUT R0, R0, R3, RZ, 0xfc, !PT ;  /* 0x0000000300007212 */ /* 0x000fc800078efcff */
[----:B------:R-:W-:Y:S02]  /*8ac0*/  PRMT R8, R0, 0x7610, R8 ;  /* 0x0000761000087816 */ /* 0x000fe40000000008 */
.L_x_751:
[----:B------:R-:W-:Y:S05]  /*8ad0*/  BSYNC B0 ;  /* 0x0000000000007941 */ /* 0x000fea0003800000 */
.L_x_750:
[----:B------:R0:W-:Y:S01]  /*8ae0*/  STG.E.U8 [R16.64], R8 ;  /* 0x0000000810007986 */ /* 0x0001e2000c101124 */
[----:B------:R-:W-:Y:S05]  /*8af0*/  BRA `(.L_x_730) ;  /* 0x0000049000007947 */ /* 0x000fea0003800000 */
.L_x_748:
        /* <DEDUP_REMOVED lines=17> */
.L_x_755:
[----:B------:R-:W-:-:S04]  /*8c10*/  LOP3.LUT R2, R3, 0x80000000, RZ, 0xc0, !PT ;  /* 0x8000000003027812 */ /* 0x000fc800078ec0ff */
[----:B------:R-:W-:-:S04]  /*8c20*/  SHF.R.U32.HI R3, RZ, 0x18, R2 ;  /* 0x00000018ff037819 */ /* 0x000fc80000011602 */
[----:B------:R-:W-:-:S04]  /*8c30*/  LOP3.LUT R0, R0, R3, RZ, 0xfc, !PT ;  /* 0x0000000300007212 */ /* 0x000fc800078efcff */
[----:B------:R-:W-:Y:S02]  /*8c40*/  PRMT R8, R0, 0x7610, R8 ;  /* 0x0000761000087816 */ /* 0x000fe40000000008 */
.L_x_754:
[----:B------:R-:W-:Y:S05]  /*8c50*/  BSYNC B0 ;  /* 0x0000000000007941 */ /* 0x000fea0003800000 */
.L_x_753:
[----:B------:R0:W-:Y:S01]  /*8c60*/  STG.E.U8 [R16.64], R8 ;  /* 0x0000000810007986 */ /* 0x0001e2000c101124 */
[----:B------:R-:W-:Y:S05]  /*8c70*/  BRA `(.L_x_730) ;  /* 0x0000031000007947 */ /* 0x000fea0003800000 */
.L_x_747:
        /* <DEDUP_REMOVED lines=22> */
.L_x_729:
        /* <DEDUP_REMOVED lines=20> */
.L_x_757:
[----:B------:R-:W-:-:S06]  /*8f20*/  PRMT R2, RZ, 0x5410, R2 ;  /* 0x00005410ff027816 */ /* 0x000fcc0000000002 */
[----:B------:R-:W0:Y:S02]  /*8f30*/  F2I.U64.TRUNC R2, R2 ;  /* 0x0000000200027311 */ /* 0x000e24000020d800 */
[----:B0-----:R0:W-:Y:S01]  /*8f40*/  STG.E.64 [R16.64], R2 ;  /* 0x0000000210007986 */ /* 0x0011e2000c101b24 */
[----:B------:R-:W-:Y:S05]  /*8f50*/  BRA `(.L_x_730) ;  /* 0x0000003000007947 */ /* 0x000fea0003800000 */
.L_x_756:
[----:B------:R-:W-:-:S04]  /*8f60*/  PRMT R2, RZ, 0x5410, R2 ;  /* 0x00005410ff027816 */ /* 0x000fc80000000002 */
[----:B------:R-:W0:Y:S02]  /*8f70*/  F2I.FTZ.U32.TRUNC.NTZ R3, R2 ;  /* 0x0000000200037305 */ /* 0x000e24000021f000 */
[----:B0-----:R0:W-:Y:S02]  /*8f80*/  STG.E [R16.64], R3 ;  /* 0x0000000310007986 */ /* 0x0011e4000c101924 */
.L_x_730:
[----:B------:R-:W-:-:S04]  /*8f90*/  IADD3 R23, R23, 0x80, RZ ;  /* 0x0000008017177810 */ /* 0x000fc80007ffe0ff */
[----:B------:R-:W-:-:S13]  /*8fa0*/  ISETP.GE.AND P0, PT, R23, c[0x0][0x160], PT ;  /* 0x0000580017007a0c */ /* 0x000fda0003f06270 */
        /* <DEDUP_REMOVED lines=256> */
.L_x_758:
        /* <DEDUP_REMOVED lines=21> */
.L_x_762:
[----:B------:R-:W2:Y:S02]  /*a100*/  LDG.E.U8 R2, [R2.64] ;  /* 0x0000002402027981 */ /* 0x000ea4000c1e1100 */
[----:B--2---:R-:W0:Y:S02]  /*a110*/  I2F.U16 R0, R2 ;  /* 0x0000000200007306 */ /* 0x004e240000101000 */
[----:B0-----:R-:W-:-:S04]  /*a120*/  F2FP.BF16.PACK_AB R0, RZ, R0 ;  /* 0x00000000ff00723e */ /* 0x001fc800000010ff */
[----:B------:R-:W-:Y:S01]  /*a130*/  PRMT R18, R0, 0x7610, R18 ;  /* 0x0000761000127816 */ /* 0x000fe20000000012 */
[----:B------:R-:W-:Y:S05]  /*a140*/  BRA `(.L_x_764) ;  /* 0x00000f0000007947 */ /* 0x000fea0003800000 */
.L_x_761:
        /* <DEDUP_REMOVED lines=11> */
.L_x_766:
[----:B------:R-:W2:Y:S02]  /*a200*/  LDG.E R2, [R2.64] ;  /* 0x0000002402027981 */ /* 0x000ea4000c1e1900 */
[----:B--2---:R-:W0:Y:S02]  /*a210*/  I2F R0, R2 ;  /* 0x0000000200007306 */ /* 0x004e240000201400 */
[----:B0-----:R-:W-:-:S04]  /*a220*/  F2FP.BF16.PACK_AB R0, RZ, R0 ;  /* 0x00000000ff00723e */ /* 0x001fc800000010ff */
[----:B------:R-:W-:Y:S01]  /*a230*/  PRMT R18, R0, 0x7610, R18 ;  /* 0x0000761000127816 */ /* 0x000fe20000000012 */
[----:B------:R-:W-:Y:S05]  /*a240*/  BRA `(.L_x_764) ;  /* 0x00000e0000007947 */ /* 0x000fea0003800000 */
.L_x_765:
[----:B------:R-:W2:Y:S02]  /*a250*/  LDG.E.U16 R2, [R2.64] ;  /* 0x0000002402027981 */ /* 0x000ea4000c1e1500 */
[----:B--2---:R-:W0:Y:S02]  /*a260*/  I2F.S16 R0, R2 ;  /* 0x0000000200007306 */ /* 0x004e240000101400 */
[----:B0-----:R-:W-:-:S04]  /*a270*/  F2FP.BF16.PACK_AB R0, RZ, R0 ;  /* 0x00000000ff00723e */ /* 0x001fc800000010ff */
[----:B------:R-:W-:Y:S01]  /*a280*/  PRMT R18, R0, 0x7610, R18 ;  /* 0x0000761000127816 */ /* 0x000fe20000000012 */
[----:B------:R-:W-:Y:S05]  /*a290*/  BRA `(.L_x_764) ;  /* 0x00000db000007947 */ /* 0x000fea0003800000 */
.L_x_760:
        /* <DEDUP_REMOVED lines=9> */
.L_x_768:
[----:B------:R-:W2:Y:S02]  /*a330*/  LDG.E.U16 R0, [R2.64] ;  /* 0x0000002402007981 */ /* 0x000ea4000c1e1500 */
[----:B--2---:R-:W-:-:S05]  /*a340*/  HADD2.F32 R0, -RZ, R0.H0_H0 ;  /* 0x20000000ff007230 */ /* 0x004fca0000004100 */
[----:B------:R-:W-:-:S04]  /*a350*/  F2FP.BF16.PACK_AB R0, RZ, R0 ;  /* 0x00000000ff00723e */ /* 0x000fc800000010ff */
[----:B------:R-:W-:Y:S01]  /*a360*/  PRMT R18, R0, 0x7610, R18 ;  /* 0x0000761000127816 */ /* 0x000fe20000000012 */
[----:B------:R-:W-:Y:S05]  /*a370*/  BRA `(.L_x_764) ;  /* 0x00000cd000007947 */ /* 0x000fea0003800000 */
.L_x_767:
        /* <DEDUP_REMOVED lines=9> */
.L_x_770:
[----:B------:R-:W2:Y:S02]  /*a410*/  LDG.E.U16 R2, [R2.64] ;  /* 0x0000002402027981 */ /* 0x000ea4000c1e1500 */
[----:B--2---:R-:W-:-:S05]  /*a420*/  HADD2.F32 R0, -RZ, R2.H0_H0 ;  /* 0x20000002ff007230 */ /* 0x004fca0000004100 */
[----:B------:R-:W-:-:S04]  /*a430*/  F2FP.BF16.PACK_AB R0, RZ, R0 ;  /* 0x00000000ff00723e */ /* 0x000fc800000010ff */
[----:B------:R-:W-:Y:S01]  /*a440*/  PRMT R18, R0, 0x7610, R18 ;  /* 0x0000761000127816 */ /* 0x000fe20000000012 */
[----:B------:R-:W-:Y:S05]  /*a450*/  BRA `(.L_x_764) ;  /* 0x00000bf000007947 */ /* 0x000fea0003800000 */
.L_x_769:
[----:B------:R-:W2:Y:S02]  /*a460*/  LDG.E.64 R2, [R2.64] ;  /* 0x0000002402027981 */ /* 0x000ea4000c1e1b00 */
[----:B--2---:R-:W0:Y:S01]  /*a470*/  F2F.F32.F64 R0, R2 ;  /* 0x0000000200007310 */ /* 0x004e220000301000 */
[----:B------:R-:W0:-:S14]  /*a480*/  DSETP.GEU.AND P0, PT, |R2|, c[0x2][0x0], PT ;  /* 0x008000000200762a */ /* 0x000e1c0003f0e200 */
[----:B0-----:R-:W-:-:S05]  /*a490*/  @!P0 FMUL R0, R0, 1.175494350822287508e-38 ;  /* 0x0080000000008820 */ /* 0x001fca0000400000 */
[----:B------:R-:W-:-:S04]  /*a4a0*/  F2FP.BF16.PACK_AB R0, RZ, R0 ;  /* 0x00000000ff00723e */ /* 0x000fc800000010ff */
[----:B------:R-:W-:Y:S01]  /*a4b0*/  PRMT R18, R0, 0x7610, R18 ;  /* 0x0000761000127816 */ /* 0x000fe20000000012 */
[----:B------:R-:W-:Y:S05]  /*a4c0*/  BRA `(.L_x_764) ;  /* 0x00000b8000007947 */ /* 0x000fea0003800000 */
.L_x_759:
        /* <DEDUP_REMOVED lines=14> */
.L_x_773:
[----:B------:R-:W2:Y:S02]  /*a5b0*/  LDG.E.64 R2, [R2.64] ;  /* 0x0000002402027981 */ /* 0x000ea4000c1e1b00 */
[----:B--2---:R-:W0:Y:S01]  /*a5c0*/  F2F.F32.F64 R0, R2 ;  /* 0x0000000200007310 */ /* 0x004e220000301000 */
[----:B------:R-:W0:-:S14]  /*a5d0*/  DSETP.GEU.AND P0, PT, |R2|, c[0x2][0x0], PT ;  /* 0x008000000200762a */ /* 0x000e1c0003f0e200 */
[----:B0-----:R-:W-:-:S05]  /*a5e0*/  @!P0 FMUL R0, R0, 1.175494350822287508e-38 ;  /* 0x0080000000008820 */ /* 0x001fca0000400000 */
[----:B------:R-:W-:-:S04]  /*a5f0*/  F2FP.BF16.PACK_AB R0, RZ, R0 ;  /* 0x00000000ff00723e */ /* 0x000fc800000010ff */
[----:B------:R-:W-:Y:S01]  /*a600*/  PRMT R18, R0, 0x7610, R18 ;  /* 0x0000761000127816 */ /* 0x000fe20000000012 */
[----:B------:R-:W-:Y:S05]  /*a610*/  BRA `(.L_x_764) ;  /* 0x00000a3000007947 */ /* 0x000fea0003800000 */
.L_x_772:
        /* <DEDUP_REMOVED lines=28> */
.L_x_775:
        /* <DEDUP_REMOVED lines=15> */
.L_x_774:
[----:B------:R0:W5:Y:S01]  /*a8d0*/  LDG.E.U16 R18, [R2.64] ;  /* 0x0000002402127981 */ /* 0x000162000c1e1500 */
[----:B------:R-:W-:Y:S05]  /*a8e0*/  BRA `(.L_x_764) ;  /* 0x0000076000007947 */ /* 0x000fea0003800000 */
.L_x_771:
        /* <DEDUP_REMOVED lines=12> */
.L_x_778:
        /* <DEDUP_REMOVED lines=21> */
.L_x_782:
[----:B------:R-:W-:Y:S05]  /*ab00*/  BSYNC B1 ;  /* 0x0000000000017941 */ /* 0x000fea0003800000 */
.L_x_781:
[----:B------:R-:W-:Y:S01]  /*ab10*/  LEA R3, R0, 0x3b800000, 0x17 ;  /* 0x3b80000000037811 */ /* 0x000fe200078eb8ff */
[----:B------:R-:W-:-:S05]  /*ab20*/  IMAD.SHL.U32 R0, R2, 0x100000, RZ ;  /* 0x0010000002007824 */ /* 0x000fca00078e00ff */
[----:B------:R-:W-:Y:S02]  /*ab30*/  LOP3.LUT R0, R3, R0, R4, 0xfe, !PT ;  /* 0x0000000003007212 */ /* 0x000fe400078efe04 */
.L_x_780:
[----:B------:R-:W-:Y:S05]  /*ab40*/  BSYNC B0 ;  /* 0x0000000000007941 */ /* 0x000fea0003800000 */
.L_x_779:
[----:B------:R-:W-:-:S04]  /*ab50*/  F2FP.BF16.PACK_AB R0, RZ, R0 ;  /* 0x00000000ff00723e */ /* 0x000fc800000010ff */
[----:B------:R-:W-:Y:S01]  /*ab60*/  PRMT R18, R0, 0x7610, R18 ;  /* 0x0000761000127816 */ /* 0x000fe20000000012 */
[----:B------:R-:W-:Y:S05]  /*ab70*/  BRA `(.L_x_764) ;  /* 0x000004d000007947 */ /* 0x000fea0003800000 */
.L_x_777:
        /* <DEDUP_REMOVED lines=21> */
.L_x_786:
[----:B------:R-:W-:Y:S05]  /*acd0*/  BSYNC B1 ;  /* 0x0000000000017941 */ /* 0x000fea0003800000 */
.L_x_785:
[----:B------:R-:W-:Y:S01]  /*ace0*/  LEA R3, R0, 0x37800000, 0x17 ;  /* 0x3780000000037811 */ /* 0x000fe200078eb8ff */
[----:B------:R-:W-:-:S05]  /*acf0*/  IMAD.SHL.U32 R0, R2, 0x200000, RZ ;  /* 0x0020000002007824 */ /* 0x000fca00078e00ff */
[----:B------:R-:W-:Y:S02]  /*ad00*/  LOP3.LUT R0, R3, R0, R4, 0xfe, !PT ;  /* 0x0000000003007212 */ /* 0x000fe400078efe04 */
.L_x_784:
[----:B------:R-:W-:Y:S05]  /*ad10*/  BSYNC B0 ;  /* 0x0000000000007941 */ /* 0x000fea0003800000 */
.L_x_783:
[----:B------:R-:W-:-:S04]  /*ad20*/  F2FP.BF16.PACK_AB R0, RZ, R0 ;  /* 0x00000000ff00723e */ /* 0x000fc800000010ff */
[----:B------:R-:W-:Y:S01]  /*ad30*/  PRMT R18, R0, 0x7610, R18 ;  /* 0x0000761000127816 */ /* 0x000fe20000000012 */
[----:B------:R-:W-:Y:S05]  /*ad40*/  BRA `(.L_x_764) ;  /* 0x0000030000007947 */ /* 0x000fea0003800000 */
.L_x_776:
        /* <DEDUP_REMOVED lines=14> */
.L_x_790:
[----:B------:R-:W-:Y:S05]  /*ae30*/  BSYNC B0 ;  /* 0x0000000000007941 */ /* 0x000fea0003800000 */
.L_x_789:
[----:B------:R-:W-:-:S04]  /*ae40*/  F2FP.BF16.PACK_AB R0, RZ, R0 ;  /* 0x00000000ff00723e */ /* 0x000fc800000010ff */
[----:B------:R-:W-:Y:S01]  /*ae50*/  PRMT R18, R0, 0x7610, R18 ;  /* 0x0000761000127816 */ /* 0x000fe20000000012 */
[----:B------:R-:W-:Y:S05]  /*ae60*/  BRA `(.L_x_764) ;  /* 0x000001e000007947 */ /* 0x000fea0003800000 */
.L_x_763:
        /* <DEDUP_REMOVED lines=21> */
.L_x_788:
[----:B------:R-:W2:Y:S02]  /*afc0*/  LDG.E.64 R2, [R2.64] ;  /* 0x0000002402027981 */ /* 0x000ea4000c1e1b00 */
[----:B--2---:R-:W0:Y:S02]  /*afd0*/  I2F.U64 R0, R2 ;  /* 0x0000000200007312 */ /* 0x004e240000301000 */
[----:B0-----:R-:W-:-:S04]  /*afe0*/  F2FP.BF16.PACK_AB R0, RZ, R0 ;  /* 0x00000000ff00723e */ /* 0x001fc800000010ff */
[----:B------:R-:W-:Y:S01]  /*aff0*/  PRMT R18, R0, 0x7610, R18 ;  /* 0x0000761000127816 */ /* 0x000fe20000000012 */
[----:B------:R-:W-:Y:S05]  /*b000*/  BRA `(.L_x_764) ;  /* 0x0000004000007947 */ /* 0x000fea0003800000 */
.L_x_787:
[----:B------:R-:W2:Y:S02]  /*b010*/  LDG.E R2, [R2.64] ;  /* 0x0000002402027981 */ /* 0x000ea4000c1e1900 */
[----:B--2---:R-:W0:Y:S02]  /*b020*/  I2F.U32 R0, R2 ;  /* 0x0000000200007306 */ /* 0x004e240000201000 */
[----:B0-----:R-:W-:-:S04]  /*b030*/  F2FP.BF16.PACK_AB R0, RZ, R0 ;  /* 0x00000000ff00723e */ /* 0x001fc800000010ff */
[----:B------:R-:W-:Y:S02]  /*b040*/  PRMT R18, R0, 0x7610, R18 ;  /* 0x0000761000127816 */ /* 0x000fe40000000012 */
.L_x_764:
        /* <DEDUP_REMOVED lines=19> */
.L_x_794:
[----:B------:R-:W2:Y:S02]  /*b180*/  LDG.E.U8 R2, [R2.64] ;  /* 0x0000002402027981 */ /* 0x000ea4000c1e1100 */
[----:B--2---:R-:W0:Y:S02]  /*b190*/  I2F.U16 R0, R2 ;  /* 0x0000000200007306 */ /* 0x004e240000101000 */
[----:B0-----:R-:W-:-:S04]  /*b1a0*/  F2FP.BF16.PACK_AB R0, RZ, R0 ;  /* 0x00000000ff00723e */ /* 0x001fc800000010ff */
[----:B------:R-:W-:Y:S01]  /*b1b0*/  PRMT R19, R0, 0x7610, R19 ;  /* 0x0000761000137816 */ /* 0x000fe20000000013 */
[----:B------:R-:W-:Y:S05]  /*b1c0*/  BRA `(.L_x_796) ;  /* 0x00000f0000007947 */ /* 0x000fea0003800000 */
.L_x_793:
        /* <DEDUP_REMOVED lines=11> */
.L_x_798:
[----:B------:R-:W2:Y:S02]  /*b280*/  LDG.E R2, [R2.64] ;  /* 0x0000002402027981 */ /* 0x000ea4000c1e1900 */
[----:B--2---:R-:W0:Y:S02]  /*b290*/  I2F R0, R2 ;  /* 0x0000000200007306 */ /* 0x004e240000201400 */
[----:B0-----:R-:W-:-:S04]  /*b2a0*/  F2FP.BF16.PACK_AB R0, RZ, R0 ;  /* 0x00000000ff00723e */ /* 0x001fc800000010ff */
[----:B------:R-:W-:Y:S01]  /*b2b0*/  PRMT R19, R0, 0x7610, R19 ;  /* 0x0000761000137816 */ /* 0x000fe20000000013 */
[----:B------:R-:W-:Y:S05]  /*b2c0*/  BRA `(.L_x_796) ;  /* 0x00000e0000007947 */ /* 0x000fea0003800000 */
.L_x_797:
[----:B------:R-:W2:Y:S02]  /*b2d0*/  LDG.E.U16 R2, [R2.64] ;  /* 0x0000002402027981 */ /* 0x000ea4000c1e1500 */
[----:B--2---:R-:W0:Y:S02]  /*b2e0*/  I2F.S16 R0, R2 ;  /* 0x0000000200007306 */ /* 0x004e240000101400 */
[----:B0-----:R-:W-:-:S04]  /*b2f0*/  F2FP.BF16.PACK_AB R0, RZ, R0 ;  /* 0x00000000ff00723e */ /* 0x001fc800000010ff */
[----:B------:R-:W-:Y:S01]  /*b300*/  PRMT R19, R0, 0x7610, R19 ;  /* 0x0000761000137816 */ /* 0x000fe20000000013 */
[----:B------:R-:W-:Y:S05]  /*b310*/  BRA `(.L_x_796) ;  /* 0x00000db000007947 */ /* 0x000fea0003800000 */
.L_x_792:
        /* <DEDUP_REMOVED lines=9> */
.L_x_800:
[----:B------:R-:W2:Y:S02]  /*b3b0*/  LDG.E.U16 R0, [R2.64] ;  /* 0x0000002402007981 */ /* 0x000ea4000c1e1500 */
[----:B--2---:R-:W-:-:S05]  /*b3c0*/  HADD2.F32 R0, -RZ, R0.H0_H0 ;  /* 0x20000000ff007230 */ /* 0x004fca0000004100 */
[----:B------:R-:W-:-:S04]  /*b3d0*/  F2FP.BF16.PACK_AB R0, RZ, R0 ;  /* 0x00000000ff00723e */ /* 0x000fc800000010ff */
[----:B------:R-:W-:Y:S01]  /*b3e0*/  PRMT R19, R0, 0x7610, R19 ;  /* 0x0000761000137816 */ /* 0x000fe20000000013 */
[----:B------:R-:W-:Y:S05]  /*b3f0*/  BRA `(.L_x_796) ;  /* 0x00000cd000007947 */ /* 0x000fea0003800000 */
.L_x_799:
        /* <DEDUP_REMOVED lines=9> */
.L_x_802:
[----:B------:R-:W2:Y:S02]  /*b490*/  LDG.E.U16 R2, [R2.64] ;  /* 0x0000002402027981 */ /* 0x000ea4000c1e1500 */
[----:B--2---:R-:W-:-:S05]  /*b4a0*/  HADD2.F32 R0, -RZ, R2.H0_H0 ;  /* 0x20000002ff007230 */ /* 0x004fca0000004100 */
[----:B------:R-:W-:-:S04]  /*b4b0*/  F2FP.BF16.PACK_AB R0, RZ, R0 ;  /* 0x00000000ff00723e */ /* 0x000fc800000010ff */
[----:B------:R-:W-:Y:S01]  /*b4c0*/  PRMT R19, R0, 0x7610, R19 ;  /* 0x0000761000137816 */ /* 0x000fe20000000013 */
[----:B------:R-:W-:Y:S05]  /*b4d0*/  BRA `(.L_x_796) ;  /* 0x00000bf000007947 */ /* 0x000fea0003800000 */
.L_x_801:
[----:B------:R-:W2:Y:S02]  /*b4e0*/  LDG.E.64 R2, [R2.64] ;  /* 0x0000002402027981 */ /* 0x000ea4000c1e1b00 */
[----:B--2---:R-:W0:Y:S01]  /*b4f0*/  F2F.F32.F64 R0, R2 ;  /* 0x0000000200007310 */ /* 0x004e220000301000 */
[----:B------:R-:W0:-:S14]  /*b500*/  DSETP.GEU.AND P0, PT, |R2|, c[0x2][0x0], PT ;  /* 0x008000000200762a */ /* 0x000e1c0003f0e200 */
[----:B0-----:R-:W-:-:S05]  /*b510*/  @!P0 FMUL R0, R0, 1.175494350822287508e-38 ;  /* 0x0080000000008820 */ /* 0x001fca0000400000 */
[----:B------:R-:W-:-:S04]  /*b520*/  F2FP.BF16.PACK_AB R0, RZ, R0 ;  /* 0x00000000ff00723e */ /* 0x000fc800000010ff */
[----:B------:R-:W-:Y:S01]  /*b530*/  PRMT R19, R0, 0x7610, R19 ;  /* 0x0000761000137816 */ /* 0x000fe20000000013 */
[----:B------:R-:W-:Y:S05]  /*b540*/  BRA `(.L_x_796) ;  /* 0x00000b8000007947 */ /* 0x000fea0003800000 */
.L_x_791:
        /* <DEDUP_REMOVED lines=14> */
.L_x_805:
[----:B------:R-:W2:Y:S02]  /*b630*/  LDG.E.64 R2, [R2.64] ;  /* 0x0000002402027981 */ /* 0x000ea4000c1e1b00 */
[----:B--2---:R-:W0:Y:S01]  /*b640*/  F2F.F32.F64 R0, R2 ;  /* 0x0000000200007310 */ /* 0x004e220000301000 */
[----:B------:R-:W0:-:S14]  /*b650*/  DSETP.GEU.AND P0, PT, |R2|, c[0x2][0x0], PT ;  /* 0x008000000200762a */ /* 0x000e1c0003f0e200 */
[----:B0-----:R-:W-:-:S05]  /*b660*/  @!P0 FMUL R0, R0, 1.175494350822287508e-38 ;  /* 0x0080000000008820 */ /* 0x001fca0000400000 */
[----:B------:R-:W-:-:S04]  /*b670*/  F2FP.BF16.PACK_AB R0, RZ, R0 ;  /* 0x00000000ff00723e */ /* 0x000fc800000010ff */
[----:B------:R-:W-:Y:S01]  /*b680*/  PRMT R19, R0, 0x7610, R19 ;  /* 0x0000761000137816 */ /* 0x000fe20000000013 */
[----:B------:R-:W-:Y:S05]  /*b690*/  BRA `(.L_x_796) ;  /* 0x00000a3000007947 */ /* 0x000fea0003800000 */
.L_x_804:
        /* <DEDUP_REMOVED lines=28> */
.L_x_807:
        /* <DEDUP_REMOVED lines=15> */
.L_x_806:
[----:B------:R0:W5:Y:S01]  /*b950*/  LDG.E.U16 R19, [R2.64] ;  /* 0x0000002402137981 */ /* 0x000162000c1e1500 */
[----:B------:R-:W-:Y:S05]  /*b960*/  BRA `(.L_x_796) ;  /* 0x0000076000007947 */ /* 0x000fea0003800000 */
.L_x_803:
        /* <DEDUP_REMOVED lines=12> */
.L_x_810:
        /* <DEDUP_REMOVED lines=21> */
.L_x_814:
[----:B------:R-:W-:Y:S05]  /*bb80*/  BSYNC B1 ;  /* 0x0000000000017941 */ /* 0x000fea0003800000 */
.L_x_813:
[----:B------:R-:W-:Y:S01]  /*bb90*/  LEA R3, R0, 0x3b800000, 0x17 ;  /* 0x3b80000000037811 */ /* 0x000fe200078eb8ff */
[----:B------:R-:W-:-:S05]  /*bba0*/  IMAD.SHL.U32 R0, R2, 0x100000, RZ ;  /* 0x0010000002007824 */ /* 0x000fca00078e00ff */
[----:B------:R-:W-:Y:S02]  /*bbb0*/  LOP3.LUT R0, R3, R0, R4, 0xfe, !PT ;  /* 0x0000000003007212 */ /* 0x000fe400078efe04 */
.L_x_812:
[----:B------:R-:W-:Y:S05]  /*bbc0*/  BSYNC B0 ;  /* 0x0000000000007941 */ /* 0x000fea0003800000 */
.L_x_811:
[----:B------:R-:W-:-:S04]  /*bbd0*/  F2FP.BF16.PACK_AB R0, RZ, R0 ;  /* 0x00000000ff00723e */ /* 0x000fc800000010ff */
[----:B------:R-:W-:Y:S01]  /*bbe0*/  PRMT R19, R0, 0x7610, R19 ;  /* 0x0000761000137816 */ /* 0x000fe20000000013 */
[----:B------:R-:W-:Y:S05]  /*bbf0*/  BRA `(.L_x_796) ;  /* 0x000004d000007947 */ /* 0x000fea0003800000 */
.L_x_809:
        /* <DEDUP_REMOVED lines=21> */
.L_x_818:
[----:B------:R-:W-:Y:S05]  /*bd50*/  BSYNC B1 ;  /* 0x0000000000017941 */ /* 0x000fea0003800000 */
.L_x_817:
[----:B------:R-:W-:Y:S01]  /*bd60*/  LEA R3, R0, 0x37800000, 0x17 ;  /* 0x3780000000037811 */ /* 0x000fe200078eb8ff */
[----:B------:R-:W-:-:S05]  /*bd70*/  IMAD.SHL.U32 R0, R2, 0x200000, RZ ;  /* 0x0020000002007824 */ /* 0x000fca00078e00ff */
[----:B------:R-:W-:Y:S02]  /*bd80*/  LOP3.LUT R0, R3, R0, R4, 0xfe, !PT ;  /* 0x0000000003007212 */ /* 0x000fe400078efe04 */
.L_x_816:
[----:B------:R-:W-:Y:S05]  /*bd90*/  BSYNC B0 ;  /* 0x0000000000007941 */ /* 0x000fea0003800000 */
.L_x_815:
[----:B------:R-:W-:-:S04]  /*bda0*/  F2FP.BF16.PACK_AB R0, RZ, R0 ;  /* 0x00000000ff00723e */ /* 0x000fc800000010ff */
[----:B------:R-:W-:Y:S01]  /*bdb0*/  PRMT R19, R0, 0x7610, R19 ;  /* 0x0000761000137816 */ /* 0x000fe20000000013 */
[----:B------:R-:W-:Y:S05]  /*bdc0*/  BRA `(.L_x_796) ;  /* 0x0000030000007947 */ /* 0x000fea0003800000 */
.L_x_808:
        /* <DEDUP_REMOVED lines=14> */
.L_x_822:
[----:B------:R-:W-:Y:S05]  /*beb0*/  BSYNC B0 ;  /* 0x0000000000007941 */ /* 0x000fea0003800000 */
.L_x_821:
[----:B------:R-:W-:-:S04]  /*bec0*/  F2FP.BF16.PACK_AB R0, RZ, R0 ;  /* 0x00000000ff00723e */ /* 0x000fc800000010ff */
[----:B------:R-:W-:Y:S01]  /*bed0*/  PRMT R19, R0, 0x7610, R19 ;  /* 0x0000761000137816 */ /* 0x000fe20000000013 */
[----:B------:R-:W-:Y:S05]  /*bee0*/  BRA `(.L_x_796) ;  /* 0x000001e000007947 */ /* 0x000fea0003800000 */
.L_x_795:
        /* <DEDUP_REMOVED lines=21> */
.L_x_820:
[----:B------:R-:W2:Y:S02]  /*c040*/  LDG.E.64 R2, [R2.64] ;  /* 0x0000002402027981 */ /* 0x000ea4000c1e1b00 */
[----:B--2---:R-:W0:Y:S02]  /*c050*/  I2F.U64 R0, R2 ;  /* 0x0000000200007312 */ /* 0x004e240000301000 */
[----:B0-----:R-:W-:-:S04]  /*c060*/  F2FP.BF16.PACK_AB R0, RZ, R0 ;  /* 0x00000000ff00723e */ /* 0x001fc800000010ff */
[----:B------:R-:W-:Y:S01]  /*c070*/  PRMT R19, R0, 0x7610, R19 ;  /* 0x0000761000137816 */ /* 0x000fe20000000013 */
[----:B------:R-:W-:Y:S05]  /*c080*/  BRA `(.L_x_796) ;  /* 0x0000004000007947 */ /* 0x000fea0003800000 */
.L_x_819:
[----:B------:R-:W2:Y:S02]  /*c090*/  LDG.E R2, [R2.64] ;  /* 0x0000002402027981 */ /* 0x000ea4000c1e1900 */
[----:B--2---:R-:W0:Y:S02]  /*c0a0*/  I2F.U32 R0, R2 ;  /* 0x0000000200007306 */ /* 0x004e240000201000 */
[----:B0-----:R-:W-:-:S04]  /*c0b0*/  F2FP.BF16.PACK_AB R0, RZ, R0 ;  /* 0x00000000ff00723e */ /* 0x001fc800000010ff */
[----:B------:R-:W-:Y:S02]  /*c0c0*/  PRMT R19, R0, 0x7610, R19 ;  /* 0x0000761000137816 */ /* 0x000fe40000000013 */
.L_x_796:
        /* <DEDUP_REMOVED lines=24> */
.L_x_824:
[----:B------:R-:W-:Y:S05]  /*c250*/  BSYNC B6 ;  /* 0x0000000000067941 */ /* 0x000fea0003800000 */
.L_x_823:
        /* <DEDUP_REMOVED lines=24> */
.L_x_826:
[----:B------:R-:W-:Y:S05]  /*c3e0*/  BSYNC B6 ;  /* 0x0000000000067941 */ /* 0x000fea0003800000 */
.L_x_825:
        /* <DEDUP_REMOVED lines=38> */
.L_x_828:
[----:B0-----:R-:W-:Y:S05]  /*c650*/  BSYNC B0 ;  /* 0x0000000000007941 */ /* 0x001fea0003800000 */
.L_x_827:
        /* <DEDUP_REMOVED lines=36> */
.L_x_832:
[----:B------:R-:W-:-:S06]  /*c8a0*/  PRMT R3, RZ, 0x5410, R2 ;  /* 0x00005410ff037816 */ /* 0x000fcc0000000002 */
[----:B------:R-:W0:Y:S02]  /*c8b0*/  F2I.S64.TRUNC R2, R3 ;  /* 0x0000000300027311 */ /* 0x000e24000020d900 */
[----:B0-----:R0:W-:Y:S01]  /*c8c0*/  STG.E.U8 [R16.64], R2 ;  /* 0x0000000210007986 */ /* 0x0011e2000c101124 */
[----:B------:R-:W-:Y:S05]  /*c8d0*/  BRA `(.L_x_834) ;  /* 0x00000e4000007947 */ /* 0x000fea0003800000 */
.L_x_831:
        /* <DEDUP_REMOVED lines=10> */
.L_x_836:
[----:B------:R-:W-:-:S04]  /*c980*/  PRMT R2, RZ, 0x5410, R2 ;  /* 0x00005410ff027816 */ /* 0x000fc80000000002 */
[----:B------:R-:W0:Y:S02]  /*c990*/  F2I.FTZ.TRUNC.NTZ R3, R2 ;  /* 0x0000000200037305 */ /* 0x000e24000021f100 */
[----:B0-----:R0:W-:Y:S01]  /*c9a0*/  STG.E [R16.64], R3 ;  /* 0x0000000310007986 */ /* 0x0011e2000c101924 */
[----:B------:R-:W-:Y:S05]  /*c9b0*/  BRA `(.L_x_834) ;  /* 0x00000d6000007947 */ /* 0x000fea0003800000 */
.L_x_835:
[----:B------:R-:W-:-:S04]  /*c9c0*/  PRMT R2, RZ, 0x5410, R2 ;  /* 0x00005410ff027816 */ /* 0x000fc80000000002 */
[----:B------:R-:W0:Y:S02]  /*c9d0*/  F2I.FTZ.TRUNC.NTZ R3, R2 ;  /* 0x0000000200037305 */ /* 0x000e24000021f100 */
[----:B0-----:R0:W-:Y:S01]  /*c9e0*/  STG.E.U16 [R16.64], R3 ;  /* 0x0000000310007986 */ /* 0x0011e2000c101524 */
[----:B------:R-:W-:Y:S05]  /*c9f0*/  BRA `(.L_x_834) ;  /* 0x00000d2000007947 */ /* 0x000fea0003800000 */
.L_x_830:
        /* <DEDUP_REMOVED lines=9> */
.L_x_838:
[----:B------:R-:W-:-:S04]  /*ca90*/  PRMT R0, RZ, 0x5410, R2 ;  /* 0x00005410ff007816 */ /* 0x000fc80000000002 */
[----:B------:R-:W-:-:S05]  /*caa0*/  F2FP.PACK_AB R0, RZ, R0 ;  /* 0x00000000ff00723e */ /* 0x000fca00000000ff */
[----:B------:R0:W-:Y:S01]  /*cab0*/  STG.E.U16 [R16.64], R0 ;  /* 0x0000000010007986 */ /* 0x0001e2000c101524 */
[----:B------:R-:W-:Y:S05]  /*cac0*/  BRA `(.L_x_834) ;  /* 0x00000c5000007947 */ /* 0x000fea0003800000 */
.L_x_837:
        /* <DEDUP_REMOVED lines=10> */
.L_x_840:
[----:B------:R-:W-:-:S04]  /*cb70*/  PRMT R2, RZ, 0x5410, R2 ;  /* 0x00005410ff027816 */ /* 0x000fc80000000002 */
[----:B------:R-:W-:-:S04]  /*cb80*/  F2FP.PACK_AB R3, RZ, R2 ;  /* 0x00000002ff03723e */ /* 0x000fc800000000ff */
[----:B------:R-:W-:-:S05]  /*cb90*/  PRMT R3, R3, 0x5410, RZ ;  /* 0x0000541003037816 */ /* 0x000fca00000000ff */
[----:B------:R0:W-:Y:S01]  /*cba0*/  STG.E [R16.64], R3 ;  /* 0x0000000310007986 */ /* 0x0001e2000c101924 */
[----:B------:R-:W-:Y:S05]  /*cbb0*/  BRA `(.L_x_834) ;  /* 0x00000b6000007947 */ /* 0x000fea0003800000 */
.L_x_839:
[----:B------:R-:W-:-:S05]  /*cbc0*/  PRMT R2, RZ, 0x5410, R2 ;  /* 0x00005410ff027816 */ /* 0x000fca0000000002 */
[----:B------:R-:W-:-:S06]  /*cbd0*/  FMUL.FTZ R2, R2, 1 ;  /* 0x3f80000002027820 */ /* 0x000fcc0000410000 */
[----:B------:R-:W0:Y:S02]  /*cbe0*/  F2F.F64.F32 R2, R2 ;  /* 0x0000000200027310 */ /* 0x000e240000201800 */
[----:B0-----:R0:W-:Y:S01]  /*cbf0*/  STG.E.64 [R16.64], R2 ;  /* 0x0000000210007986 */ /* 0x0011e2000c101b24 */
[----:B------:R-:W-:Y:S05]  /*cc00*/  BRA `(.L_x_834) ;  /* 0x00000b1000007947 */ /* 0x000fea0003800000 */
.L_x_829:
        /* <DEDUP_REMOVED lines=13> */
.L_x_843:
[----:B------:R-:W-:Y:S01]  /*cce0*/  PRMT R2, RZ, 0x5410, R2 ;  /* 0x00005410ff027816 */ /* 0x000fe20000000002 */
[----:B------:R-:W-:-:S04]  /*ccf0*/  CS2R R6, SRZ ;  /* 0x0000000000067805 */ /* 0x000fc8000001ff00 */
[----:B------:R-:W-:-:S04]  /*cd00*/  FMUL.FTZ R2, R2, 1 ;  /* 0x3f80000002027820 */ /* 0x000fc80000410000 */
[----:B------:R-:W0:Y:S02]  /*cd10*/  F2F.F64.F32 R4, R2 ;  /* 0x0000000200047310 */ /* 0x000e240000201800 */
[----:B0-----:R0:W-:Y:S01]  /*cd20*/  STG.E.128 [R16.64], R4 ;  /* 0x0000000410007986 */ /* 0x0011e2000c101d24 */
[----:B------:R-:W-:Y:S05]  /*cd30*/  BRA `(.L_x_834) ;  /* 0x000009e000007947 */ /* 0x000fea0003800000 */
.L_x_842:
        /* <DEDUP_REMOVED lines=21> */
.L_x_847:
[----:B------:R-:W-:Y:S05]  /*ce90*/  BSYNC B0 ;  /* 0x0000000000007941 */ /* 0x000fea0003800000 */
.L_x_846:
[----:B------:R-:W-:-:S05]  /*cea0*/  LOP3.LUT R3, R0, R3, RZ, 0xfc, !PT ;  /* 0x0000000300037212 */ /* 0x000fca00078efcff */
[----:B------:R0:W-:Y:S01]  /*ceb0*/  STG.E.U8 [R16.64], R3 ;  /* 0x0000000310007986 */ /* 0x0001e2000c101124 */
[----:B------:R-:W-:Y:S05]  /*cec0*/  BRA `(.L_x_834) ;  /* 0x0000085000007947 */ /* 0x000fea0003800000 */
.L_x_845:
        /* <DEDUP_REMOVED lines=13> */
.L_x_849:
[----:B------:R-:W-:Y:S01]  /*cfa0*/  IMAD.MOV.U32 R0, RZ, RZ, 0x7f ;  /* 0x0000007fff007424 */ /* 0x000fe200078e00ff */
[----:B------:R-:W-:-:S04]  /*cfb0*/  ISETP.GT.U32.AND P0, PT, R2, 0x7f800000, PT ;  /* 0x7f8000000200780c */ /* 0x000fc80003f04070 */
[----:B------:R-:W-:-:S04]  /*cfc0*/  SEL R0, R0, 0x7c, P0 ;  /* 0x0000007c00007807 */ /* 0x000fc80000000000 */
.L_x_850:
[----:B------:R-:W-:Y:S05]  /*cfd0*/  BSYNC B0 ;  /* 0x0000000000007941 */ /* 0x000fea0003800000 */
.L_x_848:
[----:B------:R-:W-:-:S04]  /*cfe0*/  LOP3.LUT R2, R3, 0x80000000, RZ, 0xc0, !PT ;  /* 0x8000000003027812 */ /* 0x000fc800078ec0ff */
[----:B------:R-:W-:-:S04]  /*cff0*/  SHF.R.U32.HI R3, RZ, 0x18, R2 ;  /* 0x00000018ff037819 */ /* 0x000fc80000011602 */
[----:B------:R-:W-:-:S05]  /*d000*/  LOP3.LUT R3, R0, R3, RZ, 0xfc, !PT ;  /* 0x0000000300037212 */ /* 0x000fca00078efcff */
[----:B------:R0:W-:Y:S01]  /*d010*/  STG.E.U8 [R16.64], R3 ;  /* 0x0000000310007986 */ /* 0x0001e2000c101124 */
[----:B------:R-:W-:Y:S05]  /*d020*/  BRA `(.L_x_834) ;  /* 0x000006f000007947 */ /* 0x000fea0003800000 */
.L_x_844:
[----:B------:R0:W-:Y:S01]  /*d030*/  STG.E.U16 [R16.64], R2 ;  /* 0x0000000210007986 */ /* 0x0001e2000c101524 */
[----:B------:R-:W-:Y:S05]  /*d040*/  BRA `(.L_x_834) ;  /* 0x000006d000007947 */ /* 0x000fea0003800000 */
.L_x_841:
        /* <DEDUP_REMOVED lines=12> */
.L_x_853:
        /* <DEDUP_REMOVED lines=17> */
.L_x_856:
[----:B------:R-:W-:-:S04]  /*d220*/  LOP3.LUT R2, R3, 0x80000000, RZ, 0xc0, !PT ;  /* 0x8000000003027812 */ /* 0x000fc800078ec0ff */
[----:B------:R-:W-:-:S04]  /*d230*/  SHF.R.U32.HI R3, RZ, 0x18, R2 ;  /* 0x00000018ff037819 */ /* 0x000fc80000011602 */
[----:B------:R-:W-:-:S04]  /*d240*/  LOP3.LUT R0, R0, R3, RZ, 0xfc, !PT ;  /* 0x0000000300007212 */ /* 0x000fc800078efcff */
[----:B------:R-:W-:Y:S02]  /*d250*/  PRMT R8, R0, 0x7610, R8 ;  /* 0x0000761000087816 */ /* 0x000fe40000000008 */
.L_x_855:
[----:B------:R-:W-:Y:S05]  /*d260*/  BSYNC B0 ;  /* 0x0000000000007941 */ /* 0x000fea0003800000 */
.L_x_854:
[----:B------:R0:W-:Y:S01]  /*d270*/  STG.E.U8 [R16.64], R8 ;  /* 0x0000000810007986 */ /* 0x0001e2000c101124 */
[----:B------:R-:W-:Y:S05]  /*d280*/  BRA `(.L_x_834) ;  /* 0x0000049000007947 */ /* 0x000fea0003800000 */
.L_x_852:
        /* <DEDUP_REMOVED lines=17> */
.L_x_859:
[----:B------:R-:W-:-:S04]  /*d3a0*/  LOP3.LUT R2, R3, 0x80000000, RZ, 0xc0, !PT ;  /* 0x8000000003027812 */ /* 0x000fc800078ec0ff */
[----:B------:R-:W-:-:S04]  /*d3b0*/  SHF.R.U32.HI R3, RZ, 0x18, R2 ;  /* 0x00000018ff037819 */ /* 0x000fc80000011602 */
[----:B------:R-:W-:-:S04]  /*d3c0*/  LOP3.LUT R0, R0, R3, RZ, 0xfc, !PT ;  /* 0x0000000300007212 */ /* 0x000fc800078efcff */
[----:B------:R-:W-:Y:S02]  /*d3d0*/  PRMT R8, R0, 0x7610, R8 ;  /* 0x0000761000087816 */ /* 0x000fe40000000008 */
.L_x_858:
[----:B------:R-:W-:Y:S05]  /*d3e0*/  BSYNC B0 ;  /* 0x0000000000007941 */ /* 0x000fea0003800000 */
.L_x_857:
[----:B------:R0:W-:Y:S01]  /*d3f0*/  STG.E.U8 [R16.64], R8 ;  /* 0x0000000810007986 */ /* 0x0001e2000c101124 */
[----:B------:R-:W-:Y:S05]  /*d400*/  BRA `(.L_x_834) ;  /* 0x0000031000007947 */ /* 0x000fea0003800000 */
.L_x_851:
        /* <DEDUP_REMOVED lines=22> */
.L_x_833:
        /* <DEDUP_REMOVED lines=20> */
.L_x_861:
[----:B------:R-:W-:-:S06]  /*d6b0*/  PRMT R2, RZ, 0x5410, R2 ;  /* 0x00005410ff027816 */ /* 0x000fcc0000000002 */
[----:B------:R-:W0:Y:S02]  /*d6c0*/  F2I.U64.TRUNC R2, R2 ;  /* 0x0000000200027311 */ /* 0x000e24000020d800 */
[----:B0-----:R0:W-:Y:S01]  /*d6d0*/  STG.E.64 [R16.64], R2 ;  /* 0x0000000210007986 */ /* 0x0011e2000c101b24 */
[----:B------:R-:W-:Y:S05]  /*d6e0*/  BRA `(.L_x_834) ;  /* 0x0000003000007947 */ /* 0x000fea0003800000 */
.L_x_860:
[----:B------:R-:W-:-:S04]  /*d6f0*/  PRMT R2, RZ, 0x5410, R2 ;  /* 0x00005410ff027816 */ /* 0x000fc80000000002 */
[----:B------:R-:W0:Y:S02]  /*d700*/  F2I.FTZ.U32.TRUNC.NTZ R3, R2 ;  /* 0x0000000200037305 */ /* 0x000e24000021f000 */
[----:B0-----:R0:W-:Y:S02]  /*d710*/  STG.E [R16.64], R3 ;  /* 0x0000000310007986 */ /* 0x0011e4000c101924 */
.L_x_834:
[----:B------:R-:W-:Y:S02]  /*d720*/  IADD3 R23, R23, 0x80, RZ ;  /* 0x0000008017177810 */ /* 0x000fe40007ffe0ff */
.L_x_653:
[----:B------:R-:W-:Y:S05]  /*d730*/  BSYNC B7 ;  /* 0x0000000000077941 */ /* 0x000fea0003800000 */
.L_x_652:
[----:B------:R-:W-:-:S13]  /*d740*/  ISETP.GE.AND P0, PT, R23, c[0x0][0x160], PT ;  /* 0x0000580017007a0c */ /* 0x000fda0003f06270 */
[----:B------:R-:W-:Y:S05]  /*d750*/  @P0 EXIT ;  /* 0x000000000000094d */ /* 0x000fea0003800000 */
        /* <DEDUP_REMOVED lines=255> */
.L_x_862:
        /* <DEDUP_REMOVED lines=21> */
.L_x_866:
[----:B------:R-:W2:Y:S02]  /*e8a0*/  LDG.E.U8 R2, [R2.64] ;  /* 0x0000002402027981 */ /* 0x000ea4000c1e1100 */
[----:B--2---:R-:W0:Y:S02]  /*e8b0*/  I2F.U16 R0, R2 ;  /* 0x0000000200007306 */ /* 0x004e240000101000 */
[----:B0-----:R-:W-:-:S04]  /*e8c0*/  F2FP.BF16.PACK_AB R0, RZ, R0 ;  /* 0x00000000ff00723e */ /* 0x001fc800000010ff */
[----:B------:R-:W-:Y:S01]  /*e8d0*/  PRMT R18, R0, 0x7610, R18 ;  /* 0x0000761000127816 */ /* 0x000fe20000000012 */
[----:B------:R-:W-:Y:S05]  /*e8e0*/  BRA `(.L_x_868) ;  /* 0x00000f0000007947 */ /* 0x000fea0003800000 */
.L_x_865:
        /* <DEDUP_REMOVED lines=11> */
.L_x_870:
[----:B------:R-:W2:Y:S02]  /*e9a0*/  LDG.E R2, [R2.64] ;  /* 0x0000002402027981 */ /* 0x000ea4000c1e1900 */
[----:B--2---:R-:W0:Y:S02]  /*e9b0*/  I2F R0, R2 ;  /* 0x0000000200007306 */ /* 0x004e240000201400 */
[----:B0-----:R-:W-:-:S04]  /*e9c0*/  F2FP.BF16.PACK_AB R0, RZ, R0 ;  /* 0x00000000ff00723e */ /* 0x001fc800000010ff */
[----:B------:R-:W-:Y:S01]  /*e9d0*/  PRMT R18, R0, 0x7610, R18 ;  /* 0x0000761000127816 */ /* 0x000fe20000000012 */
[----:B------:R-:W-:Y:S05]  /*e9e0*/  BRA `(.L_x_868) ;  /* 0x00000e0000007947 */ /* 0x000fea0003800000 */
.L_x_869:
[----:B------:R-:W2:Y:S02]  /*e9f0*/  LDG.E.U16 R2, [R2.64] ;  /* 0x0000002402027981 */ /* 0x000ea4000c1e1500 */
[----:B--2---:R-:W0:Y:S02]  /*ea00*/  I2F.S16 R0, R2 ;  /* 0x0000000200007306 */ /* 0x004e240000101400 */
[----:B0-----:R-:W-:-:S04]  /*ea10*/  F2FP.BF16.PACK_AB R0, RZ, R0 ;  /* 0x00000000ff00723e */ /* 0x001fc800000010ff */
[----:B------:R-:W-:Y:S01]  /*ea20*/  PRMT R18, R0, 0x7610, R18 ;  /* 0x0000761000127816 */ /* 0x000fe20000000012 */
[----:B------:R-:W-:Y:S05]  /*ea30*/  BRA `(.L_x_868) ;  /* 0x00000db000007947 */ /* 0x000fea0003800000 */
.L_x_864:
        /* <DEDUP_REMOVED lines=9> */
.L_x_872:
[----:B------:R-:W2:Y:S02]  /*ead0*/  LDG.E.U16 R0, [R2.64] ;  /* 0x0000002402007981 */ /* 0x000ea4000c1e1500 */
[----:B--2---:R-:W-:-:S05]  /*eae0*/  HADD2.F32 R0, -RZ, R0.H0_H0 ;  /* 0x20000000ff007230 */ /* 0x004fca0000004100 */
[----:B------:R-:W-:-:S04]  /*eaf0*/  F2FP.BF16.PACK_AB R0, RZ, R0 ;  /* 0x00000000ff00723e */ /* 0x000fc800000010ff */
[----:B------:R-:W-:Y:S01]  /*eb00*/  PRMT R18, R0, 0x7610, R18 ;  /* 0x0000761000127816 */ /* 0x000fe20000000012 */
[----:B------:R-:W-:Y:S05]  /*eb10*/  BRA `(.L_x_868) ;  /* 0x00000cd000007947 */ /* 0x000fea0003800000 */
.L_x_871:
        /* <DEDUP_REMOVED lines=9> */
.L_x_874:
[----:B------:R-:W2:Y:S02]  /*ebb0*/  LDG.E.U16 R2, [R2.64] ;  /* 0x0000002402027981 */ /* 0x000ea4000c1e1500 */
[----:B--2---:R-:W-:-:S05]  /*ebc0*/  HADD2.F32 R0, -RZ, R2.H0_H0 ;  /* 0x20000002ff007230 */ /* 0x004fca0000004100 */
[----:B------:R-:W-:-:S04]  /*ebd0*/  F2FP.BF16.PACK_AB R0, RZ, R0 ;  /* 0x00000000ff00723e */ /* 0x000fc800000010ff */
[----:B------:R-:W-:Y:S01]  /*ebe0*/  PRMT R18, R0, 0x7610, R18 ;  /* 0x0000761000127816 */ /* 0x000fe20000000012 */
[----:B------:R-:W-:Y:S05]  /*ebf0*/  BRA `(.L_x_868) ;  /* 0x00000bf000007947 */ /* 0x000fea0003800000 */
.L_x_873:
[----:B------:R-:W2:Y:S02]  /*ec00*/  LDG.E.64 R2, [R2.64] ;  /* 0x0000002402027981 */ /* 0x000ea4000c1e1b00 */
[----:B--2---:R-:W0:Y:S01]  /*ec10*/  F2F.F32.F64 R0, R2 ;  /* 0x0000000200007310 */ /* 0x004e220000301000 */
[----:B------:R-:W0:-:S14]  /*ec20*/  DSETP.GEU.AND P0, PT, |R2|, c[0x2][0x0], PT ;  /* 0x008000000200762a */ /* 0x000e1c0003f0e200 */
[----:B0-----:R-:W-:-:S05]  /*ec30*/  @!P0 FMUL R0, R0, 1.175494350822287508e-38 ;  /* 0x0080000000008820 */ /* 0x001fca0000400000 */
[----:B------:R-:W-:-:S04]  /*ec40*/  F2FP.BF16.PACK_AB R0, RZ, R0 ;  /* 0x00000000ff00723e */ /* 0x000fc800000010ff */
[----:B------:R-:W-:Y:S01]  /*ec50*/  PRMT R18, R0, 0x7610, R18 ;  /* 0x0000761000127816 */ /* 0x000fe20000000012 */
[----:B------:R-:W-:Y:S05]  /*ec60*/  BRA `(.L_x_868) ;  /* 0x00000b8000007947 */ /* 0x000fea0003800000 */
.L_x_863:
        /* <DEDUP_REMOVED lines=14> */
.L_x_877:
[----:B------:R-:W2:Y:S02]  /*ed50*/  LDG.E.64 R2, [R2.64] ;  /* 0x0000002402027981 */ /* 0x000ea4000c1e1b00 */
[----:B--2---:R-:W0:Y:S01]  /*ed60*/  F2F.F32.F64 R0, R2 ;  /* 0x0000000200007310 */ /* 0x004e220000301000 */
[----:B------:R-:W0:-:S14]  /*ed70*/  DSETP.GEU.AND P0, PT, |R2|, c[0x2][0x0], PT ;  /* 0x008000000200762a */ /* 0x000e1c0003f0e200 */
[----:B0-----:R-:W-:-:S05]  /*ed80*/  @!P0 FMUL R0, R0, 1.175494350822287508e-38 ;  /* 0x0080000000008820 */ /* 0x001fca0000400000 */
[----:B------:R-:W-:-:S04]  /*ed90*/  F2FP.BF16.PACK_AB R0, RZ, R0 ;  /* 0x00000000ff00723e */ /* 0x000fc800000010ff */
[----:B------:R-:W-:Y:S01]  /*eda0*/  PRMT R18, R0, 0x7610, R18 ;  /* 0x0000761000127816 */ /* 0x000fe20000000012 */
[----:B------:R-:W-:Y:S05]  /*edb0*/  BRA `(.L_x_868) ;  /* 0x00000a3000007947 */ /* 0x000fea0003800000 */
.L_x_876:
        /* <DEDUP_REMOVED lines=28> */
.L_x_879:
        /* <DEDUP_REMOVED lines=15> */
.L_x_878:
[----:B------:R0:W5:Y:S01]  /*f070*/  LDG.E.U16 R18, [R2.64] ;  /* 0x0000002402127981 */ /* 0x000162000c1e1500 */
[----:B------:R-:W-:Y:S05]  /*f080*/  BRA `(.L_x_868) ;  /* 0x0000076000007947 */ /* 0x000fea0003800000 */
.L_x_875:
        /* <DEDUP_REMOVED lines=12> */
.L_x_882:
        /* <DEDUP_REMOVED lines=21> */
.L_x_886:
[----:B------:R-:W-:Y:S05]  /*f2a0*/  BSYNC B1 ;  /* 0x0000000000017941 */ /* 0x000fea0003800000 */
.L_x_885:
[----:B------:R-:W-:Y:S01]  /*f2b0*/  LEA R3, R0, 0x3b800000, 0x17 ;  /* 0x3b80000000037811 */ /* 0x000fe200078eb8ff */
[----:B------:R-:W-:-:S05]  /*f2c0*/  IMAD.SHL.U32 R0, R2, 0x100000, RZ ;  /* 0x0010000002007824 */ /* 0x000fca00078e00ff */
[----:B------:R-:W-:Y:S02]  /*f2d0*/  LOP3.LUT R0, R3, R0, R4, 0xfe, !PT ;  /* 0x0000000003007212 */ /* 0x000fe400078efe04 */
.L_x_884:
[----:B------:R-:W-:Y:S05]  /*f2e0*/  BSYNC B0 ;  /* 0x0000000000007941 */ /* 0x000fea0003800000 */
.L_x_883:
[----:B------:R-:W-:-:S04]  /*f2f0*/  F2FP.BF16.PACK_AB R0, RZ, R0 ;  /* 0x00000000ff00723e */ /* 0x000fc800000010ff */
[----:B------:R-:W-:Y:S01]  /*f300*/  PRMT R18, R0, 0x7610, R18 ;  /* 0x0000761000127816 */ /* 0x000fe20000000012 */
[----:B------:R-:W-:Y:S05]  /*f310*/  BRA `(.L_x_868) ;  /* 0x000004d000007947 */ /* 0x000fea0003800000 */
.L_x_881:
        /* <DEDUP_REMOVED lines=21> */
.L_x_890:
[----:B------:R-:W-:Y:S05]  /*f470*/  BSYNC B1 ;  /* 0x0000000000017941 */ /* 0x000fea0003800000 */
.L_x_889:
[----:B------:R-:W-:Y:S01]  /*f480*/  LEA R3, R0, 0x37800000, 0x17 ;  /* 0x3780000000037811 */ /* 0x000fe200078eb8ff */
[----:B------:R-:W-:-:S05]  /*f490*/  IMAD.SHL.U32 R0, R2, 0x200000, RZ ;  /* 0x0020000002007824 */ /* 0x000fca00078e00ff */
[----:B------:R-:W-:Y:S02]  /*f4a0*/  LOP3.LUT R0, R3, R0, R4, 0xfe, !PT ;  /* 0x0000000003007212 */ /* 0x000fe400078efe04 */
.L_x_888:
[----:B------:R-:W-:Y:S05]  /*f4b0*/  BSYNC B0 ;  /* 0x0000000000007941 */ /* 0x000fea0003800000 */
.L_x_887:
[----:B------:R-:W-:-:S04]  /*f4c0*/  F2FP.BF16.PACK_AB R0, RZ, R0 ;  /* 0x00000000ff00723e */ /* 0x000fc800000010ff */
[----:B------:R-:W-:Y:S01]  /*f4d0*/  PRMT R18, R0, 0x7610, R18 ;  /* 0x0000761000127816 */ /* 0x000fe20000000012 */
[----:B------:R-:W-:Y:S05]  /*f4e0*/  BRA `(.L_x_868) ;  /* 0x0000030000007947 */ /* 0x000fea0003800000 */
.L_x_880:
        /* <DEDUP_REMOVED lines=14> */
.L_x_894:
[----:B------:R-:W-:Y:S05]  /*f5d0*/  BSYNC B0 ;  /* 0x0000000000007941 */ /* 0x000fea0003800000 */
.L_x_893:
[----:B------:R-:W-:-:S04]  /*f5e0*/  F2FP.BF16.PACK_AB R0, RZ, R0 ;  /* 0x00000000ff00723e */ /* 0x000fc800000010ff */
[----:B------:R-:W-:Y:S01]  /*f5f0*/  PRMT R18, R0, 0x7610, R18 ;  /* 0x0000761000127816 */ /* 0x000fe20000000012 */
[----:B------:R-:W-:Y:S05]  /*f600*/  BRA `(.L_x_868) ;  /* 0x000001e000007947 */ /* 0x000fea0003800000 */
.L_x_867:
        /* <DEDUP_REMOVED lines=21> */
.L_x_892:
[----:B------:R-:W2:Y:S02]  /*f760*/  LDG.E.64 R2, [R2.64] ;  /* 0x0000002402027981 */ /* 0x000ea4000c1e1b00 */
[----:B--2---:R-:W0:Y:S02]  /*f770*/  I2F.U64 R0, R2 ;  /* 0x0000000200007312 */ /* 0x004e240000301000 */
[----:B0-----:R-:W-:-:S04]  /*f780*/  F2FP.BF16.PACK_AB R0, RZ, R0 ;  /* 0x00000000ff00723e */ /* 0x001fc800000010ff */
[----:B------:R-:W-:Y:S01]  /*f790*/  PRMT R18, R0, 0x7610, R18 ;  /* 0x0000761000127816 */ /* 0x000fe20000000012 */
[----:B------:R-:W-:Y:S05]  /*f7a0*/  BRA `(.L_x_868) ;  /* 0x0000004000007947 */ /* 0x000fea0003800000 */
.L_x_891:
[----:B------:R-:W2:Y:S02]  /*f7b0*/  LDG.E R2, [R2.64] ;  /* 0x0000002402027981 */ /* 0x000ea4000c1e1900 */
[----:B--2---:R-:W0:Y:S02]  /*f7c0*/  I2F.U32 R0, R2 ;  /* 0x0000000200007306 */ /* 0x004e240000201000 */
[----:B0-----:R-:W-:-:S04]  /*f7d0*/  F2FP.BF16.PACK_AB R0, RZ, R0 ;  /* 0x00000000ff00723e */ /* 0x001fc800000010ff */
[----:B------:R-:W-:Y:S02]  /*f7e0*/  PRMT R18, R0, 0x7610, R18 ;  /* 0x0000761000127816 */ /* 0x000fe40000000012 */
.L_x_868:
        /* <DEDUP_REMOVED lines=19> */
.L_x_898:
[----:B------:R-:W2:Y:S02]  /*f920*/  LDG.E.U8 R2, [R2.64] ;  /* 0x0000002402027981 */ /* 0x000ea4000c1e1100 */
[----:B--2---:R-:W0:Y:S02]  /*f930*/  I2F.U16 R0, R2 ;  /* 0x0000000200007306 */ /* 0x004e240000101000 */
[----:B0-----:R-:W-:-:S04]  /*f940*/  F2FP.BF16.PACK_AB R0, RZ, R0 ;  /* 0x00000000ff00723e */ /* 0x001fc800000010ff */
[----:B------:R-:W-:Y:S01]  /*f950*/  PRMT R19, R0, 0x7610, R19 ;  /* 0x0000761000137816 */ /* 0x000fe20000000013 */
[----:B------:R-:W-:Y:S05]  /*f960*/  BRA `(.L_x_900) ;  /* 0x00000f0000007947 */ /* 0x000fea0003800000 */
.L_x_897:
        /* <DEDUP_REMOVED lines=11> */
.L_x_902:
[----:B------:R-:W2:Y:S02]  /*fa20*/  LDG.E R2, [R2.64] ;  /* 0x0000002402027981 */ /* 0x000ea4000c1e1900 */
[----:B--2---:R-:W0:Y:S02]  /*fa30*/  I2F R0, R2 ;  /* 0x0000000200007306 */ /* 0x004e240000201400 */
[----:B0-----:R-:W-:-:S04]  /*fa40*/  F2FP.BF16.PACK_AB R0, RZ, R0 ;  /* 0x00000000ff00723e */ /* 0x001fc800000010ff */
[----:B------:R-:W-:Y:S01]  /*fa50*/  PRMT R19, R0, 0x7610, R19 ;  /* 0x0000761000137816 */ /* 0x000fe20000000013 */
[----:B------:R-:W-:Y:S05]  /*fa60*/  BRA `(.L_x_900) ;  /* 0x00000e0000007947 */ /* 0x000fea0003800000 */
.L_x_901:
[----:B------:R-:W2:Y:S02]  /*fa70*/  LDG.E.U16 R2, [R2.64] ;  /* 0x0000002402027981 */ /* 0x000ea4000c1e1500 */
[----:B--2---:R-:W0:Y:S02]  /*fa80*/  I2F.S16 R0, R2 ;  /* 0x0000000200007306 */ /* 0x004e240000101400 */
[----:B0-----:R-:W-:-:S04]  /*fa90*/  F2FP.BF16.PACK_AB R0, RZ, R0 ;  /* 0x00000000ff00723e */ /* 0x001fc800000010ff */
[----:B------:R-:W-:Y:S01]  /*faa0*/  PRMT R19, R0, 0x7610, R19 ;  /* 0x0000761000137816 */ /* 0x000fe20000000013 */
[----:B------:R-:W-:Y:S05]  /*fab0*/  BRA `(.L_x_900) ;  /* 0x00000db000007947 */ /* 0x000fea0003800000 */
.L_x_896:
        /* <DEDUP_REMOVED lines=9> */
.L_x_904:
[----:B------:R-:W2:Y:S02]  /*fb50*/  LDG.E.U16 R0, [R2.64] ;  /* 0x0000002402007981 */ /* 0x000ea4000c1e1500 */
[----:B--2---:R-:W-:-:S05]  /*fb60*/  HADD2.F32 R0, -RZ, R0.H0_H0 ;  /* 0x20000000ff007230 */ /* 0x004fca0000004100 */
[----:B------:R-:W-:-:S04]  /*fb70*/  F2FP.BF16.PACK_AB R0, RZ, R0 ;  /* 0x00000000ff00723e */ /* 0x000fc800000010ff */
[----:B------:R-:W-:Y:S01]  /*fb80*/  PRMT R19, R0, 0x7610, R19 ;  /* 0x0000761000137816 */ /* 0x000fe20000000013 */
[----:B------:R-:W-:Y:S05]  /*fb90*/  BRA `(.L_x_900) ;  /* 0x00000cd000007947 */ /* 0x000fea0003800000 */
.L_x_903:
        /* <DEDUP_REMOVED lines=9> */
.L_x_906:
[----:B------:R-:W2:Y:S02]  /*fc30*/  LDG.E.U16 R2, [R2.64] ;  /* 0x0000002402027981 */ /* 0x000ea4000c1e1500 */
[----:B--2---:R-:W-:-:S05]  /*fc40*/  HADD2.F32 R0, -RZ, R2.H0_H0 ;  /* 0x20000002ff007230 */ /* 0x004fca0000004100 */
[----:B------:R-:W-:-:S04]  /*fc50*/  F2FP.BF16.PACK_AB R0, RZ, R0 ;  /* 0x00000000ff00723e */ /* 0x000fc800000010ff */
[----:B------:R-:W-:Y:S01]  /*fc60*/  PRMT R19, R0, 0x7610, R19 ;  /* 0x0000761000137816 */ /* 0x000fe20000000013 */
[----:B------:R-:W-:Y:S05]  /*fc70*/  BRA `(.L_x_900) ;  /* 0x00000bf000007947 */ /* 0x000fea0003800000 */
.L_x_905:
[----:B------:R-:W2:Y:S02]  /*fc80*/  LDG.E.64 R2, [R2.64] ;  /* 0x0000002402027981 */ /* 0x000ea4000c1e1b00 */
[----:B--2---:R-:W0:Y:S01]  /*fc90*/  F2F.F32.F64 R0, R2 ;  /* 0x0000000200007310 */ /* 0x004e220000301000 */
[----:B------:R-:W0:-:S14]  /*fca0*/  DSETP.GEU.AND P0, PT, |R2|, c[0x2][0x0], PT ;  /* 0x008000000200762a */ /* 0x000e1c0003f0e200 */
[----:B0-----:R-:W-:-:S05]  /*fcb0*/  @!P0 FMUL R0, R0, 1.175494350822287508e-38 ;  /* 0x0080000000008820 */ /* 0x001fca0000400000 */
[----:B------:R-:W-:-:S04]  /*fcc0*/  F2FP.BF16.PACK_AB R0, RZ, R0 ;  /* 0x00000000ff00723e */ /* 0x000fc800000010ff */
[----:B------:R-:W-:Y:S01]  /*fcd0*/  PRMT R19, R0, 0x7610, R19 ;  /* 0x0000761000137816 */ /* 0x000fe20000000013 */
[----:B------:R-:W-:Y:S05]  /*fce0*/  BRA `(.L_x_900) ;  /* 0x00000b8000007947 */ /* 0x000fea0003800000 */
.L_x_895:
        /* <DEDUP_REMOVED lines=14> */
.L_x_909:
[----:B------:R-:W2:Y:S02]  /*fdd0*/  LDG.E.64 R2, [R2.64] ;  /* 0x0000002402027981 */ /* 0x000ea4000c1e1b00 */
[----:B--2---:R-:W0:Y:S01]  /*fde0*/  F2F.F32.F64 R0, R2 ;  /* 0x0000000200007310 */ /* 0x004e220000301000 */
[----:B------:R-:W0:-:S14]  /*fdf0*/  DSETP.GEU.AND P0, PT, |R2|, c[0x2][0x0], PT ;  /* 0x008000000200762a */ /* 0x000e1c0003f0e200 */
[----:B0-----:R-:W-:-:S05]  /*fe00*/  @!P0 FMUL R0, R0, 1.175494350822287508e-38 ;  /* 0x0080000000008820 */ /* 0x001fca0000400000 */
[----:B------:R-:W-:-:S04]  /*fe10*/  F2FP.BF16.PACK_AB R0, RZ, R0 ;  /* 0x00000000ff00723e */ /* 0x000fc800000010ff */
[----:B------:R-:W-:Y:S01]  /*fe20*/  PRMT R19, R0, 0x7610, R19 ;  /* 0x0000761000137816 */ /* 0x000fe20000000013 */
[----:B------:R-:W-:Y:S05]  /*fe30*/  BRA `(.L_x_900) ;  /* 0x00000a3000007947 */ /* 0x000fea0003800000 */
.L_x_908:
        /* <DEDUP_REMOVED lines=28> */
.L_x_911:
        /* <DEDUP_REMOVED lines=15> */
.L_x_910:
[----:B------:R0:W5:Y:S01]  /*100f0*/  LDG.E.U16 R19, [R2.64] ;  /* 0x0000002402137981 */ /* 0x000162000c1e1500 */
[----:B------:R-:W-:Y:S05]  /*10100*/  BRA `(.L_x_900) ;  /* 0x0000076000007947 */ /* 0x000fea0003800000 */
.L_x_907:
        /* <DEDUP_REMOVED lines=12> */
.L_x_914:
        /* <DEDUP_REMOVED lines=21> */
.L_x_918:
[----:B------:R-:W-:Y:S05]  /*10320*/  BSYNC B1 ;  /* 0x0000000000017941 */ /* 0x000fea0003800000 */
.L_x_917:
[----:B------:R-:W-:Y:S01]  /*10330*/  LEA R3, R0, 0x3b800000, 0x17 ;  /* 0x3b80000000037811 */ /* 0x000fe200078eb8ff */
[----:B------:R-:W-:-:S05]  /*10340*/  IMAD.SHL.U32 R0, R2, 0x100000, RZ ;  /* 0x0010000002007824 */ /* 0x000fca00078e00ff */
[----:B------:R-:W-:Y:S02]  /*10350*/  LOP3.LUT R0, R3, R0, R4, 0xfe, !PT ;  /* 0x0000000003007212 */ /* 0x000fe400078efe04 */
.L_x_916:
[----:B------:R-:W-:Y:S05]  /*10360*/  BSYNC B0 ;  /* 0x0000000000007941 */ /* 0x000fea0003800000 */
.L_x_915:
[----:B------:R-:W-:-:S04]  /*10370*/  F2FP.BF16.PACK_AB R0, RZ, R0 ;  /* 0x00000000ff00723e */ /* 0x000fc800000010ff */
[----:B------:R-:W-:Y:S01]  /*10380*/  PRMT R19, R0, 0x7610, R19 ;  /* 0x0000761000137816 */ /* 0x000fe20000000013 */
[----:B------:R-:W-:Y:S05]  /*10390*/  BRA `(.L_x_900) ;  /* 0x000004d000007947 */ /* 0x000fea0003800000 */
.L_x_913:
        /* <DEDUP_REMOVED lines=21> */
.L_x_922:
[----:B------:R-:W-:Y:S05]  /*104f0*/  BSYNC B1 ;  /* 0x0000000000017941 */ /* 0x000fea0003800000 */
.L_x_921:
[----:B------:R-:W-:Y:S01]  /*10500*/  LEA R3, R0, 0x37800000, 0x17 ;  /* 0x3780000000037811 */ /* 0x000fe200078eb8ff */
[----:B------:R-:W-:-:S05]  /*10510*/  IMAD.SHL.U32 R0, R2, 0x200000, RZ ;  /* 0x0020000002007824 */ /* 0x000fca00078e00ff */
[----:B------:R-:W-:Y:S02]  /*10520*/  LOP3.LUT R0, R3, R0, R4, 0xfe, !PT ;  /* 0x0000000003007212 */ /* 0x000fe400078efe04 */
.L_x_920:
[----:B------:R-:W-:Y:S05]  /*10530*/  BSYNC B0 ;  /* 0x0000000000007941 */ /* 0x000fea0003800000 */
.L_x_919:
[----:B------:R-:W-:-:S04]  /*10540*/  F2FP.BF16.PACK_AB R0, RZ, R0 ;  /* 0x00000000ff00723e */ /* 0x000fc800000010ff */
[----:B------:R-:W-:Y:S01]  /*10550*/  PRMT R19, R0, 0x7610, R19 ;  /* 0x0000761000137816 */ /* 0x000fe20000000013 */
[----:B------:R-:W-:Y:S05]  /*10560*/  BRA `(.L_x_900) ;  /* 0x0000030000007947 */ /* 0x000fea0003800000 */
.L_x_912:
        /* <DEDUP_REMOVED lines=14> */
.L_x_926:
[----:B------:R-:W-:Y:S05]  /*10650*/  BSYNC B0 ;  /* 0x0000000000007941 */ /* 0x000fea0003800000 */
.L_x_925:
[----:B------:R-:W-:-:S04]  /*10660*/  F2FP.BF16.PACK_AB R0, RZ, R0 ;  /* 0x00000000ff00723e */ /* 0x000fc800000010ff */
[----:B------:R-:W-:Y:S01]  /*10670*/  PRMT R19, R0, 0x7610, R19 ;  /* 0x0000761000137816 */ /* 0x000fe20000000013 */
[----:B------:R-:W-:Y:S05]  /*10680*/  BRA `(.L_x_900) ;  /* 0x000001e000007947 */ /* 0x000fea0003800000 */
.L_x_899:
        /* <DEDUP_REMOVED lines=21> */
.L_x_924:
[----:B------:R-:W2:Y:S02]  /*107e0*/  LDG.E.64 R2, [R2.64] ;  /* 0x0000002402027981 */ /* 0x000ea4000c1e1b00 */
[----:B--2---:R-:W0:Y:S02]  /*107f0*/  I2F.U64 R0, R2 ;  /* 0x0000000200007312 */ /* 0x004e240000301000 */
[----:B0-----:R-:W-:-:S04]  /*10800*/  F2FP.BF16.PACK_AB R0, RZ, R0 ;  /* 0x00000000ff00723e */ /* 0x001fc800000010ff */
[----:B------:R-:W-:Y:S01]  /*10810*/  PRMT R19, R0, 0x7610, R19 ;  /* 0x0000761000137816 */ /* 0x000fe20000000013 */
[----:B------:R-:W-:Y:S05]  /*10820*/  BRA `(.L_x_900) ;  /* 0x0000004000007947 */ /* 0x000fea0003800000 */
.L_x_923:
[----:B------:R-:W2:Y:S02]  /*10830*/  LDG.E R2, [R2.64] ;  /* 0x0000002402027981 */ /* 0x000ea4000c1e1900 */
[----:B--2---:R-:W0:Y:S02]  /*10840*/  I2F.U32 R0, R2 ;  /* 0x0000000200007306 */ /* 0x004e240000201000 */
[----:B0-----:R-:W-:-:S04]  /*10850*/  F2FP.BF16.PACK_AB R0, RZ, R0 ;  /* 0x00000000ff00723e */ /* 0x001fc800000010ff */
[----:B------:R-:W-:Y:S02]  /*10860*/  PRMT R19, R0, 0x7610, R19 ;  /* 0x0000761000137816 */ /* 0x000fe40000000013 */
.L_x_900:
        /* <DEDUP_REMOVED lines=24> */
.L_x_928:
[----:B------:R-:W-:Y:S05]  /*109f0*/  BSYNC B6 ;  /* 0x0000000000067941 */ /* 0x000fea0003800000 */
.L_x_927:
        /* <DEDUP_REMOVED lines=24> */
.L_x_930:
[----:B------:R-:W-:Y:S05]  /*10b80*/  BSYNC B6 ;  /* 0x0000000000067941 */ /* 0x000fea0003800000 */
.L_x_929:
        /* <DEDUP_REMOVED lines=38> */
.L_x_932:
[----:B0-----:R-:W-:Y:S05]  /*10df0*/  BSYNC B0 ;  /* 0x0000000000007941 */ /* 0x001fea0003800000 */
.L_x_931:
        /* <DEDUP_REMOVED lines=34> */
[----:B0-----:R-:W-:Y:S01]  /*11020*/  STG.E.U8 [R16.64], R3 ;  /* 0x0000000310007986 */ /* 0x001fe2000c101124 */
[----:B------:R-:W-:Y:S05]  /*11030*/  EXIT ;  /* 0x000000000000794d */ /* 0x000fea0003800000 */
.L_x_936:
[----:B------:R-:W-:-:S06]  /*11040*/  PRMT R3, RZ, 0x5410, R2 ;  /* 0x00005410ff037816 */ /* 0x000fcc0000000002 */
[----:B------:R-:W0:Y:S02]  /*11050*/  F2I.S64.TRUNC R2, R3 ;  /* 0x0000000300027311 */ /* 0x000e24000020d900 */
[----:B0-----:R-:W-:Y:S01]  /*11060*/  STG.E.U8 [R16.64], R2 ;  /* 0x0000000210007986 */ /* 0x001fe2000c101124 */
[----:B------:R-:W-:Y:S05]  /*11070*/  EXIT ;  /* 0x000000000000794d */ /* 0x000fea0003800000 */
.L_x_935:
        /* <DEDUP_REMOVED lines=8> */
[----:B0-----:R-:W-:Y:S01]  /*11100*/  STG.E.64 [R16.64], R2 ;  /* 0x0000000210007986 */ /* 0x001fe2000c101b24 */
[----:B------:R-:W-:Y:S05]  /*11110*/  EXIT ;  /* 0x000000000000794d */ /* 0x000fea0003800000 */
.L_x_939:
[----:B------:R-:W-:-:S04]  /*11120*/  PRMT R2, RZ, 0x5410, R2 ;  /* 0x00005410ff027816 */ /* 0x000fc80000000002 */
[----:B------:R-:W0:Y:S02]  /*11130*/  F2I.FTZ.TRUNC.NTZ R3, R2 ;  /* 0x0000000200037305 */ /* 0x000e24000021f100 */
[----:B0-----:R-:W-:Y:S01]  /*11140*/  STG.E [R16.64], R3 ;  /* 0x0000000310007986 */ /* 0x001fe2000c101924 */
[----:B------:R-:W-:Y:S05]  /*11150*/  EXIT ;  /* 0x000000000000794d */ /* 0x000fea0003800000 */
.L_x_938:
[----:B------:R-:W-:-:S04]  /*11160*/  PRMT R2, RZ, 0x5410, R2 ;  /* 0x00005410ff027816 */ /* 0x000fc80000000002 */
[----:B------:R-:W0:Y:S02]  /*11170*/  F2I.FTZ.TRUNC.NTZ R3, R2 ;  /* 0x0000000200037305 */ /* 0x000e24000021f100 */
[----:B0-----:R-:W-:Y:S01]  /*11180*/  STG.E.U16 [R16.64], R3 ;  /* 0x0000000310007986 */ /* 0x001fe2000c101524 */
[----:B------:R-:W-:Y:S05]  /*11190*/  EXIT ;  /* 0x000000000000794d */ /* 0x000fea0003800000 */
.L_x_934:
[----:B------:R-:W-:-:S13]  /*111a0*/  ISETP.GT.AND P0, PT, R4, 0x6, PT ;  /* 0x000000060400780c */ /* 0x000fda0003f04270 */
[----:B------:R-:W-:Y:S05]  /*111b0*/  @P0 BRA `(.L_x_940) ;  /* 0x000000b000000947 */ /* 0x000fea0003800000 */
[----:B------:R-:W-:-:S13]  /*111c0*/  ISETP.NE.AND P0, PT, R4, 0x5, PT ;  /* 0x000000050400780c */ /* 0x000fda0003f05270 */
[----:B------:R-:W-:Y:S05]  /*111d0*/  @!P0 BRA `(.L_x_941) ;  /* 0x0000005000008947 */ /* 0x000fea0003800000 */
[----:B------:R-:W-:-:S13]  /*111e0*/  ISETP.NE.AND P0, PT, R4, 0x6, PT ;  /* 0x000000060400780c */ /* 0x000fda0003f05270 */
[----:B------:R-:W-:Y:S05]  /*111f0*/  @P0 BRA `(.L_x_937) ;  /* 0x00000b1000000947 */ /* 0x000fea0003800000 */
[----:B------:R-:W-:-:S05]  /*11200*/  PRMT R3, RZ, 0x5410, R2 ;  /* 0x00005410ff037816 */ /* 0x000fca0000000002 */
[----:B------:R-:W-:Y:S01]  /*11210*/  STG.E [R16.64], R3 ;  /* 0x0000000310007986 */ /* 0x000fe2000c101924 */
[----:B------:R-:W-:Y:S05]  /*11220*/  EXIT ;  /* 0x000000000000794d */ /* 0x000fea0003800000 */
.L_x_941:
[----:B------:R-:W-:-:S04]  /*11230*/  PRMT R0, RZ, 0x5410, R2 ;  /* 0x00005410ff007816 */ /* 0x000fc80000000002 */
[----:B------:R-:W-:-:S05]  /*11240*/  F2FP.PACK_AB R0, RZ, R0 ;  /* 0x00000000ff00723e */ /* 0x000fca00000000ff */
[----:B------:R-:W-:Y:S01]  /*11250*/  STG.E.U16 [R16.64], R0 ;  /* 0x0000000010007986 */ /* 0x000fe2000c101524 */
[----:B------:R-:W-:Y:S05]  /*11260*/  EXIT ;  /* 0x000000000000794d */ /* 0x000fea0003800000 */
.L_x_940:
        /* <DEDUP_REMOVED lines=8> */
[----:B------:R-:W-:Y:S01]  /*112f0*/  STG.E.64 [R16.64], R2 ;  /* 0x0000000210007986 */ /* 0x000fe2000c101b24 */
[----:B------:R-:W-:Y:S05]  /*11300*/  EXIT ;  /* 0x000000000000794d */ /* 0x000fea0003800000 */
.L_x_943:
[----:B------:R-:W-:-:S04]  /*11310*/  PRMT R2, RZ, 0x5410, R2 ;  /* 0x00005410ff027816 */ /* 0x000fc80000000002 */
[----:B------:R-:W-:-:S04]  /*11320*/  F2FP.PACK_AB R3, RZ, R2 ;  /* 0x00000002ff03723e */ /* 0x000fc800000000ff */
[----:B------:R-:W-:-:S05]  /*11330*/  PRMT R3, R3, 0x5410, RZ ;  /* 0x0000541003037816 */ /* 0x000fca00000000ff */
[----:B------:R-:W-:Y:S01]  /*11340*/  STG.E [R16.64], R3 ;  /* 0x0000000310007986 */ /* 0x000fe2000c101924 */
[----:B------:R-:W-:Y:S05]  /*11350*/  EXIT ;  /* 0x000000000000794d */ /* 0x000fea0003800000 */
.L_x_942:
[----:B------:R-:W-:-:S05]  /*11360*/  PRMT R2, RZ, 0x5410, R2 ;  /* 0x00005410ff027816 */ /* 0x000fca0000000002 */
[----:B------:R-:W-:-:S06]  /*11370*/  FMUL.FTZ R2, R2, 1 ;  /* 0x3f80000002027820 */ /* 0x000fcc0000410000 */
[----:B------:R-:W0:Y:S02]  /*11380*/  F2F.F64.F32 R2, R2 ;  /* 0x0000000200027310 */ /* 0x000e240000201800 */
[----:B0-----:R-:W-:Y:S01]  /*11390*/  STG.E.64 [R16.64], R2 ;  /* 0x0000000210007986 */ /* 0x001fe2000c101b24 */
[----:B------:R-:W-:Y:S05]  /*113a0*/  EXIT ;  /* 0x000000000000794d */ /* 0x000fea0003800000 */
.L_x_933:
        /* <DEDUP_REMOVED lines=11> */
[----:B------:R-:W-:Y:S01]  /*11460*/  STG.E.U8 [R16.64], R3 ;  /* 0x0000000310007986 */ /* 0x000fe2000c101124 */
[----:B------:R-:W-:Y:S05]  /*11470*/  EXIT ;  /* 0x000000000000794d */ /* 0x000fea0003800000 */
.L_x_946:
[----:B------:R-:W-:Y:S01]  /*11480*/  PRMT R2, RZ, 0x5410, R2 ;  /* 0x00005410ff027816 */ /* 0x000fe20000000002 */
[----:B------:R-:W-:-:S04]  /*11490*/  CS2R R6, SRZ ;  /* 0x0000000000067805 */ /* 0x000fc8000001ff00 */
[----:B------:R-:W-:-:S04]  /*114a0*/  FMUL.FTZ R2, R2, 1 ;  /* 0x3f80000002027820 */ /* 0x000fc80000410000 */
[----:B------:R-:W0:Y:S02]  /*114b0*/  F2F.F64.F32 R4, R2 ;  /* 0x0000000200047310 */ /* 0x000e240000201800 */
[----:B0-----:R-:W-:Y:S01]  /*114c0*/  STG.E.128 [R16.64], R4 ;  /* 0x0000000410007986 */ /* 0x001fe2000c101d24 */
[----:B------:R-:W-:Y:S05]  /*114d0*/  EXIT ;  /* 0x000000000000794d */ /* 0x000fea0003800000 */
.L_x_945:
        /* <DEDUP_REMOVED lines=21> */
.L_x_950:
[----:B------:R-:W-:Y:S05]  /*11630*/  BSYNC B0 ;  /* 0x0000000000007941 */ /* 0x000fea0003800000 */
.L_x_949:
[----:B------:R-:W-:-:S05]  /*11640*/  LOP3.LUT R3, R0, R3, RZ, 0xfc, !PT ;  /* 0x0000000300037212 */ /* 0x000fca00078efcff */
[----:B------:R-:W-:Y:S01]  /*11650*/  STG.E.U8 [R16.64], R3 ;  /* 0x0000000310007986 */ /* 0x000fe2000c101124 */
[----:B------:R-:W-:Y:S05]  /*11660*/  EXIT ;  /* 0x000000000000794d */ /* 0x000fea0003800000 */
.L_x_948:
        /* <DEDUP_REMOVED lines=13> */
.L_x_952:
[----:B------:R-:W-:Y:S01]  /*11740*/  IMAD.MOV.U32 R0, RZ, RZ, 0x7f ;  /* 0x0000007fff007424 */ /* 0x000fe200078e00ff */
[----:B------:R-:W-:-:S04]  /*11750*/  ISETP.GT.U32.AND P0, PT, R2, 0x7f800000, PT ;  /* 0x7f8000000200780c */ /* 0x000fc80003f04070 */
[----:B------:R-:W-:-:S04]  /*11760*/  SEL R0, R0, 0x7c, P0 ;  /* 0x0000007c00007807 */ /* 0x000fc80000000000 */
.L_x_953:
[----:B------:R-:W-:Y:S05]  /*11770*/  BSYNC B0 ;  /* 0x0000000000007941 */ /* 0x000fea0003800000 */
.L_x_951:
[----:B------:R-:W-:-:S04]  /*11780*/  LOP3.LUT R2, R3, 0x80000000, RZ, 0xc0, !PT ;  /* 0x8000000003027812 */ /* 0x000fc800078ec0ff */
[----:B------:R-:W-:-:S04]  /*11790*/  SHF.R.U32.HI R3, RZ, 0x18, R2 ;  /* 0x00000018ff037819 */ /* 0x000fc80000011602 */
[----:B------:R-:W-:-:S05]  /*117a0*/  LOP3.LUT R3, R0, R3, RZ, 0xfc, !PT ;  /* 0x0000000300037212 */ /* 0x000fca00078efcff */
[----:B------:R-:W-:Y:S01]  /*117b0*/  STG.E.U8 [R16.64], R3 ;  /* 0x0000000310007986 */ /* 0x000fe2000c101124 */
[----:B------:R-:W-:Y:S05]  /*117c0*/  EXIT ;  /* 0x000000000000794d */ /* 0x000fea0003800000 */
.L_x_947:
[----:B------:R-:W-:Y:S01]  /*117d0*/  STG.E.U16 [R16.64], R2 ;  /* 0x0000000210007986 */ /* 0x000fe2000c101524 */
[----:B------:R-:W-:Y:S05]  /*117e0*/  EXIT ;  /* 0x000000000000794d */ /* 0x000fea0003800000 */
.L_x_944:
        /* <DEDUP_REMOVED lines=10> */
[----:B0-----:R-:W-:Y:S01]  /*11890*/  STG.E.U16 [R16.64], R3 ;  /* 0x0000000310007986 */ /* 0x001fe2000c101524 */
[----:B------:R-:W-:Y:S05]  /*118a0*/  EXIT ;  /* 0x000000000000794d */ /* 0x000fea0003800000 */
.L_x_956:
        /* <DEDUP_REMOVED lines=17> */
.L_x_959:
[----:B------:R-:W-:-:S04]  /*119c0*/  LOP3.LUT R2, R3, 0x80000000, RZ, 0xc0, !PT ;  /* 0x8000000003027812 */ /* 0x000fc800078ec0ff */
[----:B------:R-:W-:-:S04]  /*119d0*/  SHF.R.U32.HI R3, RZ, 0x18, R2 ;  /* 0x00000018ff037819 */ /* 0x000fc80000011602 */
[----:B------:R-:W-:-:S04]  /*119e0*/  LOP3.LUT R0, R0, R3, RZ, 0xfc, !PT ;  /* 0x0000000300007212 */ /* 0x000fc800078efcff */
[----:B------:R-:W-:Y:S02]  /*119f0*/  PRMT R8, R0, 0x7610, R8 ;  /* 0x0000761000087816 */ /* 0x000fe40000000008 */
.L_x_958:
[----:B------:R-:W-:Y:S05]  /*11a00*/  BSYNC B0 ;  /* 0x0000000000007941 */ /* 0x000fea0003800000 */
.L_x_957:
[----:B------:R-:W-:Y:S01]  /*11a10*/  STG.E.U8 [R16.64], R8 ;  /* 0x0000000810007986 */ /* 0x000fe2000c101124 */
[----:B------:R-:W-:Y:S05]  /*11a20*/  EXIT ;  /* 0x000000000000794d */ /* 0x000fea0003800000 */
.L_x_955:
        /* <DEDUP_REMOVED lines=17> */
.L_x_962:
[----:B------:R-:W-:-:S04]  /*11b40*/  LOP3.LUT R2, R3, 0x80000000, RZ, 0xc0, !PT ;  /* 0x8000000003027812 */ /* 0x000fc800078ec0ff */
[----:B------:R-:W-:-:S04]  /*11b50*/  SHF.R.U32.HI R3, RZ, 0x18, R2 ;  /* 0x00000018ff037819 */ /* 0x000fc80000011602 */
[----:B------:R-:W-:-:S04]  /*11b60*/  LOP3.LUT R0, R0, R3, RZ, 0xfc, !PT ;  /* 0x0000000300007212 */ /* 0x000fc800078efcff */
[----:B------:R-:W-:Y:S02]  /*11b70*/  PRMT R8, R0, 0x7610, R8 ;  /* 0x0000761000087816 */ /* 0x000fe40000000008 */
.L_x_961:
[----:B------:R-:W-:Y:S05]  /*11b80*/  BSYNC B0 ;  /* 0x0000000000007941 */ /* 0x000fea0003800000 */
.L_x_960:
[----:B------:R-:W-:Y:S01]  /*11b90*/  STG.E.U8 [R16.64], R8 ;  /* 0x0000000810007986 */ /* 0x000fe2000c101124 */
[----:B------:R-:W-:Y:S05]  /*11ba0*/  EXIT ;  /* 0x000000000000794d */ /* 0x000fea0003800000 */
.L_x_954:
        /* <DEDUP_REMOVED lines=20> */
[----:B------:R-:W-:Y:S01]  /*11cf0*/  STG.E.U8 [R16.64], R3 ;  /* 0x0000000310007986 */ /* 0x000fe2000c101124 */
[----:B------:R-:W-:Y:S05]  /*11d00*/  EXIT ;  /* 0x000000000000794d */ /* 0x000fea0003800000 */
.L_x_937:
        /* <DEDUP_REMOVED lines=19> */
[----:B------:R-:W-:Y:S05]  /*11e40*/  EXIT ;  /* 0x000000000000794d */ /* 0x000fea0003800000 */
.L_x_964:
[----:B------:R-:W-:-:S06]  /*11e50*/  PRMT R2, RZ, 0x5410, R2 ;  /* 0x00005410ff027816 */ /* 0x000fcc0000000002 */
[----:B------:R-:W0:Y:S02]  /*11e60*/  F2I.U64.TRUNC R2, R2 ;  /* 0x0000000200027311 */ /* 0x000e24000020d800 */
[----:B0-----:R-:W-:Y:S01]  /*11e70*/  STG.E.64 [R16.64], R2 ;  /* 0x0000000210007986 */ /* 0x001fe2000c101b24 */
[----:B------:R-:W-:Y:S05]  /*11e80*/  EXIT ;  /* 0x000000000000794d */ /* 0x000fea0003800000 */
.L_x_963:
[----:B------:R-:W-:-:S04]  /*11e90*/  PRMT R2, RZ, 0x5410, R2 ;  /* 0x00005410ff027816 */ /* 0x000fc80000000002 */
[----:B------:R-:W0:Y:S02]  /*11ea0*/  F2I.FTZ.U32.TRUNC.NTZ R3, R2 ;  /* 0x0000000200037305 */ /* 0x000e24000021f000 */
[----:B0-----:R-:W-:Y:S01]  /*11eb0*/  STG.E [R16.64], R3 ;  /* 0x0000000310007986 */ /* 0x001fe2000c101924 */
[----:B------:R-:W-:Y:S05]  /*11ec0*/  EXIT ;  /* 0x000000000000794d */ /* 0x000fea0003800000 */
.L_x_965:
        /* <DEDUP_REMOVED lines=11> */
.L_x_9828:


//--------------------- .text._ZN2at6native27unrolled_elementwise_kernelIZZZNS0_29binary_cross_entropy_out_cudaERKNS_6TensorES4_RKSt8optionalIS2_ElRS2_ENKUlvE_clEvENKUlvE2_clEvEUlN3c108BFloat16ESD_E_St5arrayIPcLm3EELi4E23TrivialOffsetCalculatorILi2EjESI_ILi1EjENS0_6memory12LoadWithCastILi2EEENSL_13StoreWithCastILi1EEEEEviT_T0_T2_T3_T4_T5_ --------------------------
	.section	.text._ZN2at6native27unrolled_elementwise_kernelIZZZNS0_29binary_cross_entropy_out_cudaERKNS_6TensorES4_RKSt8optionalIS2_ElRS2_ENKUlvE_clEvENKUlvE2_clEvEUlN3c108BFloat16ESD_E_St5arrayIPcLm3EELi4E23TrivialOffsetCalculatorILi2EjESI_ILi1EjENS0_6memory12LoadWithCastILi2EEENSL_13StoreWithCastILi1EEEEEviT_T0_T2_T3_T4_T5_,"ax",@progbits
	.sectioninfo	@"SHI_REGISTERS=32"
	.align	128
        .global         _ZN2at6native27unrolled_elementwise_kernelIZZZNS0_29binary_cross_entropy_out_cudaERKNS_6TensorES4_RKSt8optionalIS2_ElRS2_ENKUlvE_clEvENKUlvE2_clEvEUlN3c108BFloat16ESD_E_St5arrayIPcLm3EELi4E23TrivialOffsetCalculatorILi2EjESI_ILi1EjENS0_6memory12LoadWithCastILi2EEENSL_13StoreWithCastILi1EEEEEviT_T0_T2_T3_T4_T5_
        .type           _ZN2at6native27unrolled_elementwise_kernelIZZZNS0_29binary_cross_entropy_out_cudaERKNS_6TensorES4_RKSt8optionalIS2_ElRS2_ENKUlvE_clEvENKUlvE2_clEvEUlN3c108BFloat16ESD_E_St5arrayIPcLm3EELi4E23TrivialOffsetCalculatorILi2EjESI_ILi1EjENS0_6memory12LoadWithCastILi2EEENSL_13StoreWithCastILi1EEEEEviT_T0_T2_T3_T4_T5_,@function
        .size           _ZN2at6native27unrolled_elementwise_kernelIZZZNS0_29binary_cross_entropy_out_cudaERKNS_6TensorES4_RKSt8optionalIS2_ElRS2_ENKUlvE_clEvENKUlvE2_clEvEUlN3c108BFloat16ESD_E_St5arrayIPcLm3EELi4E23TrivialOffsetCalculatorILi2EjESI_ILi1EjENS0_6memory12LoadWithCastILi2EEENSL_13StoreWithCastILi1EEEEEviT_T0_T2_T3_T4_T5_,(.L_x_9829 - _ZN2at6native27unrolled_elementwise_kernelIZZZNS0_29binary_cross_entropy_out_cudaERKNS_6TensorES4_RKSt8optionalIS2_ElRS2_ENKUlvE_clEvENKUlvE2_clEvEUlN3c108BFloat16ESD_E_St5arrayIPcLm3EELi4E23TrivialOffsetCalculatorILi2EjESI_ILi1EjENS0_6memory12LoadWithCastILi2EEENSL_13StoreWithCastILi1EEEEEviT_T0_T2_T3_T4_T5_)
        .other          _ZN2at6native27unrolled_elementwise_kernelIZZZNS0_29binary_cross_entropy_out_cudaERKNS_6TensorES4_RKSt8optionalIS2_ElRS2_ENKUlvE_clEvENKUlvE2_clEvEUlN3c108BFloat16ESD_E_St5arrayIPcLm3EELi4E23TrivialOffsetCalculatorILi2EjESI_ILi1EjENS0_6memory12LoadWithCastILi2EEENSL_13StoreWithCastILi1EEEEEviT_T0_T2_T3_T4_T5_,@"STO_CUDA_ENTRY STV_DEFAULT"
_ZN2at6native27unrolled_elementwise_kernelIZZZNS0_29binary_cross_entropy_out_cudaERKNS_6TensorES4_RKSt8optionalIS2_ElRS2_ENKUlvE_clEvENKUlvE2_clEvEUlN3c108BFloat16ESD_E_St5arrayIPcLm3EELi4E23TrivialOffsetCalculatorILi2EjESI_ILi1EjENS0_6memory12LoadWithCastILi2EEENSL_13StoreWithCastILi1EEEEEviT_T0_T2_T3_T4_T5_:
.text._ZN2at6native27unrolled_elementwise_kernelIZZZNS0_29binary_cross_entropy_out_cudaERKNS_6TensorES4_RKSt8optionalIS2_ElRS2_ENKUlvE_clEvENKUlvE2_clEvEUlN3c108BFloat16ESD_E_St5arrayIPcLm3EELi4E23TrivialOffsetCalculatorILi2EjESI_ILi1EjENS0_6memory12LoadWithCastILi2EEENSL_13StoreWithCastILi1EEEEEviT_T0_T2_T3_T4_T5_:
[----:B------:R-:W-:Y:S02]  /*0000*/  IMAD.MOV.U32 R1, RZ, RZ, c[0x0][0x28] ;  /* 0x00000a00ff017624 */ /* 0x000fe400078e00ff */
[----:B------:R-:W0:Y:S01]  /*0010*/  S2R R29, SR_CTAID.X ;  /* 0x00000000001d7919 */ /* 0x000e220000002500 */
[----:B------:R-:W-:Y:S01]  /*0020*/  IMAD.MOV.U32 R0, RZ, RZ, -0x200 ;  /* 0xfffffe00ff007424 */ /* 0x000fe200078e00ff */
[----:B------:R-:W1:Y:S01]  /*0030*/  LDC.U8 R26, c[0x0][0x184] ;  /* 0x00006100ff1a7b82 */ /* 0x000e620000000000 */
[----:B------:R-:W-:Y:S01]  /*0040*/  ULDC.64 UR36, c[0x0][0x118] ;  /* 0x0000460000247ab9 */ /* 0x000fe20000000a00 */
[----:B------:R-:W2:Y:S01]  /*0050*/  S2R R28, SR_TID.X ;  /* 0x00000000001c7919 */ /* 0x000ea20000002100 */
[----:B------:R-:W-:Y:S01]  /*0060*/  BSSY B6, `(.L_x_966) ;  /* 0x000021a000067945 */ /* 0x000fe20003800000 */
[----:B------:R-:W-:Y:S02]  /*0070*/  PRMT R25, RZ, 0x7610, R25 ;  /* 0x00007610ff197816 */ /* 0x000fe40000000019 */
[----:B------:R-:W-:Y:S02]  /*0080*/  PRMT R24, RZ, 0x7610, R24 ;  /* 0x00007610ff187816 */ /* 0x000fe40000000018 */
[----:B------:R-:W3:Y:S01]  /*0090*/  LDC.U8 R2, c[0x0][0x185] ;  /* 0x00006140ff027b82 */ /* 0x000ee20000000000 */
[----:B------:R-:W-:Y:S01]  /*00a0*/  PRMT R23, RZ, 0x7610, R23 ;  /* 0x00007610ff177816 */ /* 0x000fe20000000017 */
[----:B0-----:R-:W-:-:S05]  /*00b0*/  IMAD R27, R29, R0, c[0x0][0x160] ;  /* 0x000058001d1b7624 */ /* 0x001fca00078e0200 */
[----:B--2---:R-:W-:-:S13]  /*00c0*/  ISETP.GE.AND P0, PT, R28, R27, PT ;  /* 0x0000001b1c00720c */ /* 0x004fda0003f06270 */
[----:B------:R-:W-:Y:S05]  /*00d0*/  @P0 BRA `(.L_x_967) ;  /* 0x0000212000000947 */ /* 0x000fea0003800000 */
[----:B-1-3--:R-:W-:Y:S01]  /*00e0*/  PRMT R0, R26, 0x9910, RZ ;  /* 0x000099101a007816 */ /* 0x00afe200000000ff */
[----:B------:R-:W-:-:S03]  /*00f0*/  IMAD R18, R29, 0x200, R28 ;  /* 0x000002001d127824 */ /* 0x000fc600078e021c */
[----:B------:R-:W-:Y:S01]  /*0100*/  ISETP.GT.AND P0, PT, R0, 0x9, PT ;  /* 0x000000090000780c */ /* 0x000fe20003f04270 */
[----:B------:R-:W-:-:S05]  /*0110*/  IMAD R4, R18, c[0x0][0x188], RZ ;  /* 0x0000620012047a24 */ /* 0x000fca00078e02ff */
[----:B------:R-:W-:-:S05]  /*0120*/  IADD3 R4, P1, R4, c[0x0][0x170], RZ ;  /* 0x00005c0004047a10 */ /* 0x000fca0007f3e0ff */
[----:B------:R-:W-:Y:S02]  /*0130*/  IMAD.X R5, RZ, RZ, c[0x0][0x174], P1 ;  /* 0x00005d00ff057624 */ /* 0x000fe400008e06ff */
        /* <DEDUP_REMOVED lines=14> */
.L_x_971:
[----:B------:R-:W2:Y:S02]  /*0220*/  LDG.E.U8 R4, [R4.64] ;  /* 0x0000002404047981 */ /* 0x000ea4000c1e1100 */
[----:B--2---:R-:W0:Y:S02]  /*0230*/  I2F.U16 R0, R4 ;  /* 0x0000000400007306 */ /* 0x004e240000101000 */
[----:B0-----:R-:W-:-:S04]  /*0240*/  F2FP.BF16.PACK_AB R0, RZ, R0 ;  /* 0x00000000ff00723e */ /* 0x001fc800000010ff */
[----:B------:R-:W-:Y:S01]  /*0250*/  PRMT R24, R0, 0x7610, R24 ;  /* 0x0000761000187816 */ /* 0x000fe20000000018 */
[----:B------:R-:W-:Y:S05]  /*0260*/  BRA `(.L_x_973) ;  /* 0x00000f0000007947 */ /* 0x000fea0003800000 */
.L_x_970:
        /* <DEDUP_REMOVED lines=11> */
.L_x_975:
[----:B------:R-:W2:Y:S02]  /*0320*/  LDG.E R4, [R4.64] ;  /* 0x0000002404047981 */ /* 0x000ea4000c1e1900 */
[----:B--2---:R-:W0:Y:S02]  /*0330*/  I2F R0, R4 ;  /* 0x0000000400007306 */ /* 0x004e240000201400 */
[----:B0-----:R-:W-:-:S04]  /*0340*/  F2FP.BF16.PACK_AB R0, RZ, R0 ;  /* 0x00000000ff00723e */ /* 0x001fc800000010ff */
[----:B------:R-:W-:Y:S01]  /*0350*/  PRMT R24, R0, 0x7610, R24 ;  /* 0x0000761000187816 */ /* 0x000fe20000000018 */
[----:B------:R-:W-:Y:S05]  /*0360*/  BRA `(.L_x_973) ;  /* 0x00000e0000007947 */ /* 0x000fea0003800000 */
.L_x_974:
[----:B------:R-:W2:Y:S02]  /*0370*/  LDG.E.U16 R4, [R4.64] ;  /* 0x0000002404047981 */ /* 0x000ea4000c1e1500 */
[----:B--2---:R-:W0:Y:S02]  /*0380*/  I2F.S16 R0, R4 ;  /* 0x0000000400007306 */ /* 0x004e240000101400 */
[----:B0-----:R-:W-:-:S04]  /*0390*/  F2FP.BF16.PACK_AB R0, RZ, R0 ;  /* 0x00000000ff00723e */ /* 0x001fc800000010ff */
[----:B------:R-:W-:Y:S01]  /*03a0*/  PRMT R24, R0, 0x7610, R24 ;  /* 0x0000761000187816 */ /* 0x000fe20000000018 */
[----:B------:R-:W-:Y:S05]  /*03b0*/  BRA `(.L_x_973) ;  /* 0x00000db000007947 */ /* 0x000fea0003800000 */
.L_x_969:
        /* <DEDUP_REMOVED lines=9> */
.L_x_977:
[----:B------:R-:W2:Y:S02]  /*0450*/  LDG.E.U16 R0, [R4.64] ;  /* 0x0000002404007981 */ /* 0x000ea4000c1e1500 */
[----:B--2---:R-:W-:-:S05]  /*0460*/  HADD2.F32 R0, -RZ, R0.H0_H0 ;  /* 0x20000000ff007230 */ /* 0x004fca0000004100 */
[----:B------:R-:W-:-:S04]  /*0470*/  F2FP.BF16.PACK_AB R0, RZ, R0 ;  /* 0x00000000ff00723e */ /* 0x000fc800000010ff */
[----:B------:R-:W-:Y:S01]  /*0480*/  PRMT R24, R0, 0x7610, R24 ;  /* 0x0000761000187816 */ /* 0x000fe20000000018 */
[----:B------:R-:W-:Y:S05]  /*0490*/  BRA `(.L_x_973) ;  /* 0x00000cd000007947 */ /* 0x000fea0003800000 */
.L_x_976:
        /* <DEDUP_REMOVED lines=9> */
.L_x_979:
[----:B------:R-:W2:Y:S02]  /*0530*/  LDG.E.U16 R4, [R4.64] ;  /* 0x0000002404047981 */ /* 0x000ea4000c1e1500 */
[----:B--2---:R-:W-:-:S05]  /*0540*/  HADD2.F32 R0, -RZ, R4.H0_H0 ;  /* 0x20000004ff007230 */ /* 0x004fca0000004100 */
[----:B------:R-:W-:-:S04]  /*0550*/  F2FP.BF16.PACK_AB R0, RZ, R0 ;  /* 0x00000000ff00723e */ /* 0x000fc800000010ff */
[----:B------:R-:W-:Y:S01]  /*0560*/  PRMT R24, R0, 0x7610, R24 ;  /* 0x0000761000187816 */ /* 0x000fe20000000018 */
[----:B------:R-:W-:Y:S05]  /*0570*/  BRA `(.L_x_973) ;  /* 0x00000bf000007947 */ /* 0x000fea0003800000 */
.L_x_978:
[----:B------:R-:W2:Y:S02]  /*0580*/  LDG.E.64 R4, [R4.64] ;  /* 0x0000002404047981 */ /* 0x000ea4000c1e1b00 */
[----:B--2---:R-:W0:Y:S01]  /*0590*/  F2F.F32.F64 R0, R4 ;  /* 0x0000000400007310 */ /* 0x004e220000301000 */
[----:B------:R-:W0:-:S14]  /*05a0*/  DSETP.GEU.AND P0, PT, |R4|, c[0x2][0x0], PT ;  /* 0x008000000400762a */ /* 0x000e1c0003f0e200 */
[----:B0-----:R-:W-:-:S05]  /*05b0*/  @!P0 FMUL R0, R0, 1.175494350822287508e-38 ;  /* 0x0080000000008820 */ /* 0x001fca0000400000 */
[----:B------:R-:W-:-:S04]  /*05c0*/  F2FP.BF16.PACK_AB R0, RZ, R0 ;  /* 0x00000000ff00723e */ /* 0x000fc800000010ff */
[----:B------:R-:W-:Y:S01]  /*05d0*/  PRMT R24, R0, 0x7610, R24 ;  /* 0x0000761000187816 */ /* 0x000fe20000000018 */
[----:B------:R-:W-:Y:S05]  /*05e0*/  BRA `(.L_x_973) ;  /* 0x00000b8000007947 */ /* 0x000fea0003800000 */
.L_x_968:
        /* <DEDUP_REMOVED lines=14> */
.L_x_982:
[----:B------:R-:W2:Y:S02]  /*06d0*/  LDG.E.64 R4, [R4.64] ;  /* 0x0000002404047981 */ /* 0x000ea4000c1e1b00 */
[----:B--2---:R-:W0:Y:S01]  /*06e0*/  F2F.F32.F64 R0, R4 ;  /* 0x0000000400007310 */ /* 0x004e220000301000 */
[----:B------:R-:W0:-:S14]  /*06f0*/  DSETP.GEU.AND P0, PT, |R4|, c[0x2][0x0], PT ;  /* 0x008000000400762a */ /* 0x000e1c0003f0e200 */
[----:B0-----:R-:W-:-:S05]  /*0700*/  @!P0 FMUL R0, R0, 1.175494350822287508e-38 ;  /* 0x0080000000008820 */ /* 0x001fca0000400000 */
[----:B------:R-:W-:-:S04]  /*0710*/  F2FP.BF16.PACK_AB R0, RZ, R0 ;  /* 0x00000000ff00723e */ /* 0x000fc800000010ff */
[----:B------:R-:W-:Y:S01]  /*0720*/  PRMT R24, R0, 0x7610, R24 ;  /* 0x0000761000187816 */ /* 0x000fe20000000018 */
[----:B------:R-:W-:Y:S05]  /*0730*/  BRA `(.L_x_973) ;  /* 0x00000a3000007947 */ /* 0x000fea0003800000 */
.L_x_981:
        /* <DEDUP_REMOVED lines=28> */
.L_x_984:
[----:B------:R-:W2:Y:S02]  /*0900*/  LDG.E.U8 R4, [R4.64] ;  /* 0x0000002404047981 */ /* 0x000ea4000c1e1100 */
[----:B--2---:R-:W-:-:S05]  /*0910*/  IMAD.SHL.U32 R0, R4, 0x2000000, RZ ;  /* 0x0200000004007824 */ /* 0x004fca00078e00ff */
[----:B------:R-:W-:-:S13]  /*0920*/  ISETP.GE.U32.AND P0, PT, R0, 0x8000000, PT ;  /* 0x080000000000780c */ /* 0x000fda0003f06070 */
[C---:B------:R-:W-:Y:S02]  /*0930*/  @!P0 IMAD.SHL.U32 R0, R4.reuse, 0x100, RZ ;  /* 0x0000010004008824 */ /* 0x040fe400078e00ff */
[----:B------:R-:W-:-:S03]  /*0940*/  @P0 IMAD.SHL.U32 R3, R4, 0x200000, RZ ;  /* 0x0020000004030824 */ /* 0x000fc600078e00ff */
[----:B------:R-:W-:Y:S02]  /*0950*/  @!P0 LOP3.LUT R0, R0, 0x7f00, RZ, 0xc0, !PT ;  /* 0x00007f0000008812 */ /* 0x000fe400078ec0ff */
[----:B------:R-:W-:Y:S02]  /*0960*/  @P0 LOP3.LUT R3, R3, 0x70000000, RZ, 0xfc, !PT ;  /* 0x7000000003030812 */ /* 0x000fe400078efcff */
[----:B------:R-:W-:-:S03]  /*0970*/  @!P0 LOP3.LUT R0, R0, 0x3f000000, RZ, 0xfc, !PT ;  /* 0x3f00000000008812 */ /* 0x000fc600078efcff */
[----:B------:R-:W-:Y:S02]  /*0980*/  @P0 FMUL.FTZ R3, R3, 1.9259299443872358531e-34 ;  /* 0x0780000003030820 */ /* 0x000fe40000410000 */
[----:B------:R-:W-:Y:S02]  /*0990*/  @!P0 FADD.FTZ R3, R0, -0.5 ;  /* 0xbf00000000038421 */ /* 0x000fe40000010000 */
[----:B------:R-:W-:-:S05]  /*09a0*/  IMAD.SHL.U32 R0, R4, 0x1000000, RZ ;  /* 0x0100000004007824 */ /* 0x000fca00078e00ff */
[----:B------:R-:W-:-:S04]  /*09b0*/  LOP3.LUT R0, R3, 0x80000000, R0, 0xf8, !PT ;  /* 0x8000000003007812 */ /* 0x000fc800078ef800 */
[----:B------:R-:W-:-:S04]  /*09c0*/  F2FP.BF16.PACK_AB R0, RZ, R0 ;  /* 0x00000000ff00723e */ /* 0x000fc800000010ff */
[----:B------:R-:W-:Y:S01]  /*09d0*/  PRMT R24, R0, 0x7610, R24 ;  /* 0x0000761000187816 */ /* 0x000fe20000000018 */
[----:B------:R-:W-:Y:S05]  /*09e0*/  BRA `(.L_x_973) ;  /* 0x0000078000007947 */ /* 0x000fea0003800000 */
.L_x_983:
[----:B------:R0:W5:Y:S01]  /*09f0*/  LDG.E.U16 R24, [R4.64] ;  /* 0x0000002404187981 */ /* 0x000162000c1e1500 */
[----:B------:R-:W-:Y:S05]  /*0a00*/  BRA `(.L_x_973) ;  /* 0x0000076000007947 */ /* 0x000fea0003800000 */
.L_x_980:
        /* <DEDUP_REMOVED lines=12> */
.L_x_987:
        /* <DEDUP_REMOVED lines=21> */
.L_x_991:
[----:B------:R-:W-:Y:S05]  /*0c20*/  BSYNC B1 ;  /* 0x0000000000017941 */ /* 0x000fea0003800000 */
.L_x_990:
[----:B------:R-:W-:Y:S01]  /*0c30*/  LEA R5, R0, 0x3b800000, 0x17 ;  /* 0x3b80000000057811 */ /* 0x000fe200078eb8ff */
[----:B------:R-:W-:-:S05]  /*0c40*/  IMAD.SHL.U32 R0, R3, 0x100000, RZ ;  /* 0x0010000003007824 */ /* 0x000fca00078e00ff */
[----:B------:R-:W-:Y:S02]  /*0c50*/  LOP3.LUT R0, R5, R0, R6, 0xfe, !PT ;  /* 0x0000000005007212 */ /* 0x000fe400078efe06 */
.L_x_989:
[----:B------:R-:W-:Y:S05]  /*0c60*/  BSYNC B0 ;  /* 0x0000000000007941 */ /* 0x000fea0003800000 */
.L_x_988:
[----:B------:R-:W-:-:S04]  /*0c70*/  F2FP.BF16.PACK_AB R0, RZ, R0 ;  /* 0x00000000ff00723e */ /* 0x000fc800000010ff */
[----:B------:R-:W-:Y:S01]  /*0c80*/  PRMT R24, R0, 0x7610, R24 ;  /* 0x0000761000187816 */ /* 0x000fe20000000018 */
[----:B------:R-:W-:Y:S05]  /*0c90*/  BRA `(.L_x_973) ;  /* 0x000004d000007947 */ /* 0x000fea0003800000 */
.L_x_986:
        /* <DEDUP_REMOVED lines=21> */
.L_x_995:
[----:B------:R-:W-:Y:S05]  /*0df0*/  BSYNC B1 ;  /* 0x0000000000017941 */ /* 0x000fea0003800000 */
.L_x_994:
[----:B------:R-:W-:Y:S01]  /*0e00*/  LEA R5, R0, 0x37800000, 0x17 ;  /* 0x3780000000057811 */ /* 0x000fe200078eb8ff */
[----:B------:R-:W-:-:S05]  /*0e10*/  IMAD.SHL.U32 R0, R3, 0x200000, RZ ;  /* 0x0020000003007824 */ /* 0x000fca00078e00ff */
[----:B------:R-:W-:Y:S02]  /*0e20*/  LOP3.LUT R0, R5, R0, R6, 0xfe, !PT ;  /* 0x0000000005007212 */ /* 0x000fe400078efe06 */
.L_x_993:
[----:B------:R-:W-:Y:S05]  /*0e30*/  BSYNC B0 ;  /* 0x0000000000007941 */ /* 0x000fea0003800000 */
.L_x_992:
[----:B------:R-:W-:-:S04]  /*0e40*/  F2FP.BF16.PACK_AB R0, RZ, R0 ;  /* 0x00000000ff00723e */ /* 0x000fc800000010ff */
[----:B------:R-:W-:Y:S01]  /*0e50*/  PRMT R24, R0, 0x7610, R24 ;  /* 0x0000761000187816 */ /* 0x000fe20000000018 */
[----:B------:R-:W-:Y:S05]  /*0e60*/  BRA `(.L_x_973) ;  /* 0x0000030000007947 */ /* 0x000fea0003800000 */
.L_x_985:
        /* <DEDUP_REMOVED lines=14> */
.L_x_999:
[----:B------:R-:W-:Y:S05]  /*0f50*/  BSYNC B0 ;  /* 0x0000000000007941 */ /* 0x000fea0003800000 */
.L_x_998:
[----:B------:R-:W-:-:S04]  /*0f60*/  F2FP.BF16.PACK_AB R0, RZ, R0 ;  /* 0x00000000ff00723e */ /* 0x000fc800000010ff */
[----:B------:R-:W-:Y:S01]  /*0f70*/  PRMT R24, R0, 0x7610, R24 ;  /* 0x0000761000187816 */ /* 0x000fe20000000018 */
[----:B------:R-:W-:Y:S05]  /*0f80*/  BRA `(.L_x_973) ;  /* 0x000001e000007947 */ /* 0x000fea0003800000 */
.L_x_972:
        /* <DEDUP_REMOVED lines=21> */
.L_x_997:
[----:B------:R-:W2:Y:S02]  /*10e0*/  LDG.E.64 R4, [R4.64] ;  /* 0x0000002404047981 */ /* 0x000ea4000c1e1b00 */
[----:B--2---:R-:W0:Y:S02]  /*10f0*/  I2F.U64 R0, R4 ;  /* 0x0000000400007312 */ /* 0x004e240000301000 */
[----:B0-----:R-:W-:-:S04]  /*1100*/  F2FP.BF16.PACK_AB R0, RZ, R0 ;  /* 0x00000000ff00723e */ /* 0x001fc800000010ff */
[----:B------:R-:W-:Y:S01]  /*1110*/  PRMT R24, R0, 0x7610, R24 ;  /* 0x0000761000187816 */ /* 0x000fe20000000018 */
[----:B------:R-:W-:Y:S05]  /*1120*/  BRA `(.L_x_973) ;  /* 0x0000004000007947 */ /* 0x000fea0003800000 */
.L_x_996:
[----:B------:R-:W2:Y:S02]  /*1130*/  LDG.E R4, [R4.64] ;  /* 0x0000002404047981 */ /* 0x000ea4000c1e1900 */
[----:B--2---:R-:W0:Y:S02]  /*1140*/  I2F.U32 R0, R4 ;  /* 0x0000000400007306 */ /* 0x004e240000201000 */
[----:B0-----:R-:W-:-:S04]  /*1150*/  F2FP.BF16.PACK_AB R0, RZ, R0 ;  /* 0x00000000ff00723e */ /* 0x001fc800000010ff */
[----:B------:R-:W-:Y:S02]  /*1160*/  PRMT R24, R0, 0x7610, R24 ;  /* 0x0000761000187816 */ /* 0x000fe40000000018 */
.L_x_973:
[----:B------:R-:W-:Y:S01]  /*1170*/  PRMT R0, R2, 0x9910, RZ ;  /* 0x0000991002007816 */ /* 0x000fe200000000ff */
[----:B0-----:R-:W-:-:S03]  /*1180*/  IMAD R4, R18, c[0x0][0x18c], RZ ;  /* 0x0000630012047a24 */ /* 0x001fc600078e02ff */
[----:B------:R-:W-:Y:S02]  /*1190*/  ISETP.GT.AND P0, PT, R0, 0x9, PT ;  /* 0x000000090000780c */ /* 0x000fe40003f04270 */
[----:B------:R-:W-:-:S05]  /*11a0*/  IADD3 R4, P1, R4, c[0x0][0x178], RZ ;  /* 0x00005e0004047a10 */ /* 0x000fca0007f3e0ff */
[----:B------:R-:W-:-:S06]  /*11b0*/  IMAD.X R5, RZ, RZ, c[0x0][0x17c], P1 ;  /* 0x00005f00ff057624 */ /* 0x000fcc00008e06ff */
        /* <DEDUP_REMOVED lines=14> */
.L_x_1003:
[----:B------:R-:W2:Y:S02]  /*12a0*/  LDG.E.U8 R4, [R4.64] ;  /* 0x0000002404047981 */ /* 0x000ea4000c1e1100 */
[----:B--2---:R-:W0:Y:S02]  /*12b0*/  I2F.U16 R0, R4 ;  /* 0x0000000400007306 */ /* 0x004e240000101000 */
[----:B0-----:R-:W-:-:S04]  /*12c0*/  F2FP.BF16.PACK_AB R0, RZ, R0 ;  /* 0x00000000ff00723e */ /* 0x001fc800000010ff */
[----:B------:R-:W-:Y:S01]  /*12d0*/  PRMT R23, R0, 0x7610, R23 ;  /* 0x0000761000177816 */ /* 0x000fe20000000017 */
[----:B------:R-:W-:Y:S05]  /*12e0*/  BRA `(.L_x_1005) ;  /* 0x00000f0000007947 */ /* 0x000fea0003800000 */
.L_x_1002:
        /* <DEDUP_REMOVED lines=11> */
.L_x_1007:
[----:B------:R-:W2:Y:S02]  /*13a0*/  LDG.E R4, [R4.64] ;  /* 0x0000002404047981 */ /* 0x000ea4000c1e1900 */
[----:B--2---:R-:W0:Y:S02]  /*13b0*/  I2F R0, R4 ;  /* 0x0000000400007306 */ /* 0x004e240000201400 */
[----:B0-----:R-:W-:-:S04]  /*13c0*/  F2FP.BF16.PACK_AB R0, RZ, R0 ;  /* 0x00000000ff00723e */ /* 0x001fc800000010ff */
[----:B------:R-:W-:Y:S01]  /*13d0*/  PRMT R23, R0, 0x7610, R23 ;  /* 0x0000761000177816 */ /* 0x000fe20000000017 */
[----:B------:R-:W-:Y:S05]  /*13e0*/  BRA `(.L_x_1005) ;  /* 0x00000e0000007947 */ /* 0x000fea0003800000 */
.L_x_1006:
[----:B------:R-:W2:Y:S02]  /*13f0*/  LDG.E.U16 R4, [R4.64] ;  /* 0x0000002404047981 */ /* 0x000ea4000c1e1500 */
[----:B--2---:R-:W0:Y:S02]  /*1400*/  I2F.S16 R0, R4 ;  /* 0x0000000400007306 */ /* 0x004e240000101400 */
[----:B0-----:R-:W-:-:S04]  /*1410*/  F2FP.BF16.PACK_AB R0, RZ, R0 ;  /* 0x00000000ff00723e */ /* 0x001fc800000010ff */
[----:B------:R-:W-:Y:S01]  /*1420*/  PRMT R23, R0, 0x7610, R23 ;  /* 0x0000761000177816 */ /* 0x000fe20000000017 */
[----:B------:R-:W-:Y:S05]  /*1430*/  BRA `(.L_x_1005) ;  /* 0x00000db000007947 */ /* 0x000fea0003800000 */
.L_x_1001:
        /* <DEDUP_REMOVED lines=9> */
.L_x_1009:
[----:B------:R-:W2:Y:S02]  /*14d0*/  LDG.E.U16 R0, [R4.64] ;  /* 0x0000002404007981 */ /* 0x000ea4000c1e1500 */
[----:B--2---:R-:W-:-:S05]  /*14e0*/  HADD2.F32 R0, -RZ, R0.H0_H0 ;  /* 0x20000000ff007230 */ /* 0x004fca0000004100 */
[----:B------:R-:W-:-:S04]  /*14f0*/  F2FP.BF16.PACK_AB R0, RZ, R0 ;  /* 0x00000000ff00723e */ /* 0x000fc800000010ff */
[----:B------:R-:W-:Y:S01]  /*1500*/  PRMT R23, R0, 0x7610, R23 ;  /* 0x0000761000177816 */ /* 0x000fe20000000017 */
[----:B------:R-:W-:Y:S05]  /*1510*/  BRA `(.L_x_1005) ;  /* 0x00000cd000007947 */ /* 0x000fea0003800000 */
.L_x_1008:
        /* <DEDUP_REMOVED lines=9> */
.L_x_1011:
[----:B------:R-:W2:Y:S02]  /*15b0*/  LDG.E.U16 R4, [R4.64] ;  /* 0x0000002404047981 */ /* 0x000ea4000c1e1500 */
[----:B--2---:R-:W-:-:S05]  /*15c0*/  HADD2.F32 R0, -RZ, R4.H0_H0 ;  /* 0x20000004ff007230 */ /* 0x004fca0000004100 */
[----:B------:R-:W-:-:S04]  /*15d0*/  F2FP.BF16.PACK_AB R0, RZ, R0 ;  /* 0x00000000ff00723e */ /* 0x000fc800000010ff */
[----:B------:R-:W-:Y:S01]  /*15e0*/  PRMT R23, R0, 0x7610, R23 ;  /* 0x0000761000177816 */ /* 0x000fe20000000017 */
[----:B------:R-:W-:Y:S05]  /*15f0*/  BRA `(.L_x_1005) ;  /* 0x00000bf000007947 */ /* 0x000fea0003800000 */
.L_x_1010:
[----:B------:R-:W2:Y:S02]  /*1600*/  LDG.E.64 R4, [R4.64] ;  /* 0x0000002404047981 */ /* 0x000ea4000c1e1b00 */
[----:B--2---:R-:W0:Y:S01]  /*1610*/  F2F.F32.F64 R0, R4 ;  /* 0x0000000400007310 */ /* 0x004e220000301000 */
[----:B------:R-:W0:-:S14]  /*1620*/  DSETP.GEU.AND P0, PT, |R4|, c[0x2][0x0], PT ;  /* 0x008000000400762a */ /* 0x000e1c0003f0e200 */
[----:B0-----:R-:W-:-:S05]  /*1630*/  @!P0 FMUL R0, R0, 1.175494350822287508e-38 ;  /* 0x0080000000008820 */ /* 0x001fca0000400000 */
[----:B------:R-:W-:-:S04]  /*1640*/  F2FP.BF16.PACK_AB R0, RZ, R0 ;  /* 0x00000000ff00723e */ /* 0x000fc800000010ff */
[----:B------:R-:W-:Y:S01]  /*1650*/  PRMT R23, R0, 0x7610, R23 ;  /* 0x0000761000177816 */ /* 0x000fe20000000017 */
[----:B------:R-:W-:Y:S05]  /*1660*/  BRA `(.L_x_1005) ;  /* 0x00000b8000007947 */ /* 0x000fea0003800000 */
.L_x_1000:
        /* <DEDUP_REMOVED lines=14> */
.L_x_1014:
[----:B------:R-:W2:Y:S02]  /*1750*/  LDG.E.64 R4, [R4.64] ;  /* 0x0000002404047981 */ /* 0x000ea4000c1e1b00 */
[----:B--2---:R-:W0:Y:S01]  /*1760*/  F2F.F32.F64 R0, R4 ;  /* 0x0000000400007310 */ /* 0x004e220000301000 */
[----:B------:R-:W0:-:S14]  /*1770*/  DSETP.GEU.AND P0, PT, |R4|, c[0x2][0x0], PT ;  /* 0x008000000400762a */ /* 0x000e1c0003f0e200 */
[----:B0-----:R-:W-:-:S05]  /*1780*/  @!P0 FMUL R0, R0, 1.175494350822287508e-38 ;  /* 0x0080000000008820 */ /* 0x001fca0000400000 */
[----:B------:R-:W-:-:S04]  /*1790*/  F2FP.BF16.PACK_AB R0, RZ, R0 ;  /* 0x00000000ff00723e */ /* 0x000fc800000010ff */
[----:B------:R-:W-:Y:S01]  /*17a0*/  PRMT R23, R0, 0x7610, R23 ;  /* 0x0000761000177816 */ /* 0x000fe20000000017 */
[----:B------:R-:W-:Y:S05]  /*17b0*/  BRA `(.L_x_1005) ;  /* 0x00000a3000007947 */ /* 0x000fea0003800000 */
.L_x_1013:
        /* <DEDUP_REMOVED lines=28> */
.L_x_1016:
        /* <DEDUP_REMOVED lines=15> */
.L_x_1015:
[----:B------:R0:W5:Y:S01]  /*1a70*/  LDG.E.U16 R23, [R4.64] ;  /* 0x0000002404177981 */ /* 0x000162000c1e1500 */
[----:B------:R-:W-:Y:S05]  /*1a80*/  BRA `(.L_x_1005) ;  /* 0x0000076000007947 */ /* 0x000fea0003800000 */
.L_x_1012:
        /* <DEDUP_REMOVED lines=12> */
.L_x_1019:
        /* <DEDUP_REMOVED lines=21> */
.L_x_1023:
[----:B------:R-:W-:Y:S05]  /*1ca0*/  BSYNC B1 ;  /* 0x0000000000017941 */ /* 0x000fea0003800000 */
.L_x_1022:
[----:B------:R-:W-:Y:S01]  /*1cb0*/  LEA R5, R0, 0x3b800000, 0x17 ;  /* 0x3b80000000057811 */ /* 0x000fe200078eb8ff */
[----:B------:R-:W-:-:S05]  /*1cc0*/  IMAD.SHL.U32 R0, R3, 0x100000, RZ ;  /* 0x0010000003007824 */ /* 0x000fca00078e00ff */
[----:B------:R-:W-:Y:S02]  /*1cd0*/  LOP3.LUT R0, R5, R0, R6, 0xfe, !PT ;  /* 0x0000000005007212 */ /* 0x000fe400078efe06 */
.L_x_1021:
[----:B------:R-:W-:Y:S05]  /*1ce0*/  BSYNC B0 ;  /* 0x0000000000007941 */ /* 0x000fea0003800000 */
.L_x_1020:
[----:B------:R-:W-:-:S04]  /*1cf0*/  F2FP.BF16.PACK_AB R0, RZ, R0 ;  /* 0x00000000ff00723e */ /* 0x000fc800000010ff */
[----:B------:R-:W-:Y:S01]  /*1d00*/  PRMT R23, R0, 0x7610, R23 ;  /* 0x0000761000177816 */ /* 0x000fe20000000017 */
[----:B------:R-:W-:Y:S05]  /*1d10*/  BRA `(.L_x_1005) ;  /* 0x000004d000007947 */ /* 0x000fea0003800000 */
.L_x_1018:
        /* <DEDUP_REMOVED lines=21> */
.L_x_1027:
[----:B------:R-:W-:Y:S05]  /*1e70*/  BSYNC B1 ;  /* 0x0000000000017941 */ /* 0x000fea0003800000 */
.L_x_1026:
[----:B------:R-:W-:Y:S01]  /*1e80*/  LEA R5, R0, 0x37800000, 0x17 ;  /* 0x3780000000057811 */ /* 0x000fe200078eb8ff */
[----:B------:R-:W-:-:S05]  /*1e90*/  IMAD.SHL.U32 R0, R3, 0x200000, RZ ;  /* 0x0020000003007824 */ /* 0x000fca00078e00ff */
[----:B------:R-:W-:Y:S02]  /*1ea0*/  LOP3.LUT R0, R5, R0, R6, 0xfe, !PT ;  /* 0x0000000005007212 */ /* 0x000fe400078efe06 */
.L_x_1025:
[----:B------:R-:W-:Y:S05]  /*1eb0*/  BSYNC B0 ;  /* 0x0000000000007941 */ /* 0x000fea0003800000 */
.L_x_1024:
[----:B------:R-:W-:-:S04]  /*1ec0*/  F2FP.BF16.PACK_AB R0, RZ, R0 ;  /* 0x00000000ff00723e */ /* 0x000fc800000010ff */
[----:B------:R-:W-:Y:S01]  /*1ed0*/  PRMT R23, R0, 0x7610, R23 ;  /* 0x0000761000177816 */ /* 0x000fe20000000017 */
[----:B------:R-:W-:Y:S05]  /*1ee0*/  BRA `(.L_x_1005) ;  /* 0x0000030000007947 */ /* 0x000fea0003800000 */
.L_x_1017:
        /* <DEDUP_REMOVED lines=14> */
.L_x_1031:
[----:B------:R-:W-:Y:S05]  /*1fd0*/  BSYNC B0 ;  /* 0x0000000000007941 */ /* 0x000fea0003800000 */
.L_x_1030:
[----:B------:R-:W-:-:S04]  /*1fe0*/  F2FP.BF16.PACK_AB R0, RZ, R0 ;  /* 0x00000000ff00723e */ /* 0x000fc800000010ff */
[----:B------:R-:W-:Y:S01]  /*1ff0*/  PRMT R23, R0, 0x7610, R23 ;  /* 0x0000761000177816 */ /* 0x000fe20000000017 */
[----:B------:R-:W-:Y:S05]  /*2000*/  BRA `(.L_x_1005) ;  /* 0x000001e000007947 */ /* 0x000fea0003800000 */
.L_x_1004:
        /* <DEDUP_REMOVED lines=21> */
.L_x_1029:
[----:B------:R-:W2:Y:S02]  /*2160*/  LDG.E.64 R4, [R4.64] ;  /* 0x0000002404047981 */ /* 0x000ea4000c1e1b00 */
[----:B--2---:R-:W0:Y:S02]  /*2170*/  I2F.U64 R0, R4 ;  /* 0x0000000400007312 */ /* 0x004e240000301000 */
[----:B0-----:R-:W-:-:S04]  /*2180*/  F2FP.BF16.PACK_AB R0, RZ, R0 ;  /* 0x00000000ff00723e */ /* 0x001fc800000010ff */
[----:B------:R-:W-:Y:S01]  /*2190*/  PRMT R23, R0, 0x7610, R23 ;  /* 0x0000761000177816 */ /* 0x000fe20000000017 */
[----:B------:R-:W-:Y:S05]  /*21a0*/  BRA `(.L_x_1005) ;  /* 0x0000004000007947 */ /* 0x000fea0003800000 */
.L_x_1028:
[----:B------:R-:W2:Y:S02]  /*21b0*/  LDG.E R4, [R4.64] ;  /* 0x0000002404047981 */ /* 0x000ea4000c1e1900 */
[----:B--2---:R-:W0:Y:S02]  /*21c0*/  I2F.U32 R0, R4 ;  /* 0x0000000400007306 */ /* 0x004e240000201000 */
[----:B0-----:R-:W-:-:S04]  /*21d0*/  F2FP.BF16.PACK_AB R0, RZ, R0 ;  /* 0x00000000ff00723e */ /* 0x001fc800000010ff */
[----:B------:R-:W-:Y:S02]  /*21e0*/  PRMT R23, R0, 0x7610, R23 ;  /* 0x0000761000177816 */ /* 0x000fe40000000017 */
.L_x_1005:
[----:B------:R-:W-:-:S05]  /*21f0*/  IADD3 R28, R28, 0x80, RZ ;  /* 0x000000801c1c7810 */ /* 0x000fca0007ffe0ff */
.L_x_967:
[----:B-1-3--:R-:W-:Y:S05]  /*2200*/  BSYNC B6 ;  /* 0x0000000000067941 */ /* 0x00afea0003800000 */
.L_x_966:
[----:B------:R-:W-:Y:S01]  /*2210*/  ISETP.GE.AND P0, PT, R28, R27, PT ;  /* 0x0000001b1c00720c */ /* 0x000fe20003f06270 */
[----:B------:R-:W-:Y:S01]  /*2220*/  BSSY B6, `(.L_x_1032) ;  /* 0x0000216000067945 */ /* 0x000fe20003800000 */
[----:B------:R-:W-:-:S11]  /*2230*/  PRMT R22, RZ, 0x7610, R22 ;  /* 0x00007610ff167816 */ /* 0x000fd60000000016 */
[----:B------:R-:W-:Y:S05]  /*2240*/  @P0 BRA `(.L_x_1033) ;  /* 0x0000213000000947 */ /* 0x000fea0003800000 */
[----:B------:R-:W-:Y:S01]  /*2250*/  PRMT R0, R26, 0x9910, RZ ;  /* 0x000099101a007816 */ /* 0x000fe200000000ff */
[----:B------:R-:W-:-:S03]  /*2260*/  IMAD R18, R29, 0x200, R28 ;  /* 0x000002001d127824 */ /* 0x000fc600078e021c */
[----:B------:R-:W-:Y:S01]  /*2270*/  ISETP.GT.AND P1, PT, R0, 0x9, PT ;  /* 0x000000090000780c */ /* 0x000fe20003f24270 */
[----:B0-----:R-:W-:-:S05]  /*2280*/  IMAD R4, R18, c[0x0][0x188], RZ ;  /* 0x0000620012047a24 */ /* 0x001fca00078e02ff */
        /* <DEDUP_REMOVED lines=16> */
.L_x_1037:
[----:B------:R-:W2:Y:S02]  /*2390*/  LDG.E.U8 R4, [R4.64] ;  /* 0x0000002404047981 */ /* 0x000ea4000c1e1100 */
[----:B--2---:R-:W0:Y:S02]  /*23a0*/  I2F.U16 R0, R4 ;  /* 0x0000000400007306 */ /* 0x004e240000101000 */
[----:B0-----:R-:W-:-:S04]  /*23b0*/  F2FP.BF16.PACK_AB R0, RZ, R0 ;  /* 0x00000000ff00723e */ /* 0x001fc800000010ff */
[----:B------:R-:W-:Y:S01]  /*23c0*/  PRMT R25, R0, 0x7610, R25 ;  /* 0x0000761000197816 */ /* 0x000fe20000000019 */
[----:B------:R-:W-:Y:S05]  /*23d0*/  BRA `(.L_x_1039) ;  /* 0x00000f1000007947 */ /* 0x000fea0003800000 */
.L_x_1036:
        /* <DEDUP_REMOVED lines=11> */
.L_x_1041:
[----:B------:R-:W2:Y:S02]  /*2490*/  LDG.E R4, [R4.64] ;  /* 0x0000002404047981 */ /* 0x000ea4000c1e1900 */
[----:B--2---:R-:W0:Y:S02]  /*24a0*/  I2F R0, R4 ;  /* 0x0000000400007306 */ /* 0x004e240000201400 */
[----:B0-----:R-:W-:-:S04]  /*24b0*/  F2FP.BF16.PACK_AB R0, RZ, R0 ;  /* 0x00000000ff00723e */ /* 0x001fc800000010ff */
[----:B------:R-:W-:Y:S01]  /*24c0*/  PRMT R25, R0, 0x7610, R25 ;  /* 0x0000761000197816 */ /* 0x000fe20000000019 */
[----:B------:R-:W-:Y:S05]  /*24d0*/  BRA `(.L_x_1039) ;  /* 0x00000e1000007947 */ /* 0x000fea0003800000 */
.L_x_1040:
[----:B------:R-:W2:Y:S02]  /*24e0*/  LDG.E.U16 R4, [R4.64] ;  /* 0x0000002404047981 */ /* 0x000ea4000c1e1500 */
[----:B--2---:R-:W0:Y:S02]  /*24f0*/  I2F.S16 R0, R4 ;  /* 0x0000000400007306 */ /* 0x004e240000101400 */
[----:B0-----:R-:W-:-:S04]  /*2500*/  F2FP.BF16.PACK_AB R0, RZ, R0 ;  /* 0x00000000ff00723e */ /* 0x001fc800000010ff */
[----:B------:R-:W-:Y:S01]  /*2510*/  PRMT R25, R0, 0x7610, R25 ;  /* 0x0000761000197816 */ /* 0x000fe20000000019 */
[----:B------:R-:W-:Y:S05]  /*2520*/  BRA `(.L_x_1039) ;  /* 0x00000dc000007947 */ /* 0x000fea0003800000 */
.L_x_1035:
        /* <DEDUP_REMOVED lines=9> */
.L_x_1043:
[----:B------:R-:W2:Y:S02]  /*25c0*/  LDG.E.U16 R0, [R4.64] ;  /* 0x0000002404007981 */ /* 0x000ea4000c1e1500 */
[----:B--2---:R-:W-:-:S05]  /*25d0*/  HADD2.F32 R0, -RZ, R0.H0_H0 ;  /* 0x20000000ff007230 */ /* 0x004fca0000004100 */
[----:B------:R-:W-:-:S04]  /*25e0*/  F2FP.BF16.PACK_AB R0, RZ, R0 ;  /* 0x00000000ff00723e */ /* 0x000fc800000010ff */
[----:B------:R-:W-:Y:S01]  /*25f0*/  PRMT R25, R0, 0x7610, R25 ;  /* 0x0000761000197816 */ /* 0x000fe20000000019 */
[----:B------:R-:W-:Y:S05]  /*2600*/  BRA `(.L_x_1039) ;  /* 0x00000ce000007947 */ /* 0x000fea0003800000 */
.L_x_1042:
        /* <DEDUP_REMOVED lines=9> */
.L_x_1045:
[----:B------:R-:W2:Y:S02]  /*26a0*/  LDG.E.U16 R4, [R4.64] ;  /* 0x0000002404047981 */ /* 0x000ea4000c1e1500 */
[----:B--2---:R-:W-:-:S05]  /*26b0*/  HADD2.F32 R0, -RZ, R4.H0_H0 ;  /* 0x20000004ff007230 */ /* 0x004fca0000004100 */
[----:B------:R-:W-:-:S04]  /*26c0*/  F2FP.BF16.PACK_AB R0, RZ, R0 ;  /* 0x00000000ff00723e */ /* 0x000fc800000010ff */
[----:B------:R-:W-:Y:S01]  /*26d0*/  PRMT R25, R0, 0x7610, R25 ;  /* 0x0000761000197816 */ /* 0x000fe20000000019 */
[----:B------:R-:W-:Y:S05]  /*26e0*/  BRA `(.L_x_1039) ;  /* 0x00000c0000007947 */ /* 0x000fea0003800000 */
.L_x_1044:
[----:B------:R-:W2:Y:S02]  /*26f0*/  LDG.E.64 R4, [R4.64] ;  /* 0x0000002404047981 */ /* 0x000ea4000c1e1b00 */
[----:B--2---:R-:W0:Y:S01]  /*2700*/  F2F.F32.F64 R0, R4 ;  /* 0x0000000400007310 */ /* 0x004e220000301000 */
[----:B------:R-:W0:-:S14]  /*2710*/  DSETP.GEU.AND P0, PT, |R4|, c[0x2][0x0], PT ;  /* 0x008000000400762a */ /* 0x000e1c0003f0e200 */
[----:B0-----:R-:W-:-:S05]  /*2720*/  @!P0 FMUL R0, R0, 1.175494350822287508e-38 ;  /* 0x0080000000008820 */ /* 0x001fca0000400000 */
[----:B------:R-:W-:-:S04]  /*2730*/  F2FP.BF16.PACK_AB R0, RZ, R0 ;  /* 0x00000000ff00723e */ /* 0x000fc800000010ff */
[----:B------:R-:W-:Y:S01]  /*2740*/  PRMT R25, R0, 0x7610, R25 ;  /* 0x0000761000197816 */ /* 0x000fe20000000019 */
[----:B------:R-:W-:Y:S05]  /*2750*/  BRA `(.L_x_1039) ;  /* 0x00000b9000007947 */ /* 0x000fea0003800000 */
.L_x_1034:
        /* <DEDUP_REMOVED lines=14> */
.L_x_1048:
[----:B------:R-:W2:Y:S02]  /*2840*/  LDG.E.64 R4, [R4.64] ;  /* 0x0000002404047981 */ /* 0x000ea4000c1e1b00 */
[----:B--2---:R-:W0:Y:S01]  /*2850*/  F2F.F32.F64 R0, R4 ;  /* 0x0000000400007310 */ /* 0x004e220000301000 */
[----:B------:R-:W0:-:S14]  /*2860*/  DSETP.GEU.AND P0, PT, |R4|, c[0x2][0x0], PT ;  /* 0x008000000400762a */ /* 0x000e1c0003f0e200 */
[----:B0-----:R-:W-:-:S05]  /*2870*/  @!P0 FMUL R0, R0, 1.175494350822287508e-38 ;  /* 0x0080000000008820 */ /* 0x001fca0000400000 */
[----:B------:R-:W-:-:S04]  /*2880*/  F2FP.BF16.PACK_AB R0, RZ, R0 ;  /* 0x00000000ff00723e */ /* 0x000fc800000010ff */
[----:B------:R-:W-:Y:S01]  /*2890*/  PRMT R25, R0, 0x7610, R25 ;  /* 0x0000761000197816 */ /* 0x000fe20000000019 */
[----:B------:R-:W-:Y:S05]  /*28a0*/  BRA `(.L_x_1039) ;  /* 0x00000a4000007947 */ /* 0x000fea0003800000 */
.L_x_1047:
        /* <DEDUP_REMOVED lines=28> */
.L_x_1050:
[----:B------:R-:W2:Y:S02]  /*2a70*/  LDG.E.U8 R4, [R4.64] ;  /* 0x0000002404047981 */ /* 0x000ea4000c1e1100 */
[----:B--2---:R-:W-:-:S05]  /*2a80*/  IMAD.SHL.U32 R0, R4, 0x2000000, RZ ;  /* 0x0200000004007824 */ /* 0x004fca00078e00ff */
[----:B------:R-:W-:-:S13]  /*2a90*/  ISETP.GE.U32.AND P0, PT, R0, 0x8000000, PT ;  /* 0x080000000000780c */ /* 0x000fda0003f06070 */
[C---:B------:R-:W-:Y:S02]  /*2aa0*/  @P0 IMAD.SHL.U32 R3, R4.reuse, 0x200000, RZ ;  /* 0x0020000004030824 */ /* 0x040fe400078e00ff */
[----:B------:R-:W-:-:S03]  /*2ab0*/  @!P0 IMAD.SHL.U32 R0, R4, 0x100, RZ ;  /* 0x0000010004008824 */ /* 0x000fc600078e00ff */
[----:B------:R-:W-:Y:S02]  /*2ac0*/  @P0 LOP3.LUT R3, R3, 0xfe00000, RZ, 0xc0, !PT ;  /* 0x0fe0000003030812 */ /* 0x000fe400078ec0ff */
        /* <DEDUP_REMOVED lines=10> */
.L_x_1049:
[----:B------:R0:W5:Y:S01]  /*2b70*/  LDG.E.U16 R25, [R4.64] ;  /* 0x0000002404197981 */ /* 0x000162000c1e1500 */
[----:B------:R-:W-:Y:S05]  /*2b80*/  BRA `(.L_x_1039) ;  /* 0x0000076000007947 */ /* 0x000fea0003800000 */
.L_x_1046:
        /* <DEDUP_REMOVED lines=12> */
.L_x_1053:
        /* <DEDUP_REMOVED lines=21> */
.L_x_1057:
[----:B------:R-:W-:Y:S05]  /*2da0*/  BSYNC B1 ;  /* 0x0000000000017941 */ /* 0x000fea0003800000 */
.L_x_1056:
[----:B------:R-:W-:Y:S01]  /*2db0*/  LEA R5, R0, 0x3b800000, 0x17 ;  /* 0x3b80000000057811 */ /* 0x000fe200078eb8ff */
[----:B------:R-:W-:-:S05]  /*2dc0*/  IMAD.SHL.U32 R0, R3, 0x100000, RZ ;  /* 0x0010000003007824 */ /* 0x000fca00078e00ff */
[----:B------:R-:W-:Y:S02]  /*2dd0*/  LOP3.LUT R0, R5, R0, R6, 0xfe, !PT ;  /* 0x0000000005007212 */ /* 0x000fe400078efe06 */
.L_x_1055:
[----:B------:R-:W-:Y:S05]  /*2de0*/  BSYNC B0 ;  /* 0x0000000000007941 */ /* 0x000fea0003800000 */
.L_x_1054:
[----:B------:R-:W-:-:S04]  /*2df0*/  F2FP.BF16.PACK_AB R0, RZ, R0 ;  /* 0x00000000ff00723e */ /* 0x000fc800000010ff */
[----:B------:R-:W-:Y:S01]  /*2e00*/  PRMT R25, R0, 0x7610, R25 ;  /* 0x0000761000197816 */ /* 0x000fe20000000019 */
[----:B------:R-:W-:Y:S05]  /*2e10*/  BRA `(.L_x_1039) ;  /* 0x000004d000007947 */ /* 0x000fea0003800000 */
.L_x_1052:
        /* <DEDUP_REMOVED lines=21> */
.L_x_1061:
[----:B------:R-:W-:Y:S05]  /*2f70*/  BSYNC B1 ;  /* 0x0000000000017941 */ /* 0x000fea0003800000 */
.L_x_1060:
[----:B------:R-:W-:Y:S01]  /*2f80*/  LEA R5, R0, 0x37800000, 0x17 ;  /* 0x3780000000057811 */ /* 0x000fe200078eb8ff */
[----:B------:R-:W-:-:S05]  /*2f90*/  IMAD.SHL.U32 R0, R3, 0x200000, RZ ;  /* 0x0020000003007824 */ /* 0x000fca00078e00ff */
[----:B------:R-:W-:Y:S02]  /*2fa0*/  LOP3.LUT R0, R5, R0, R6, 0xfe, !PT ;  /* 0x0000000005007212 */ /* 0x000fe400078efe06 */
.L_x_1059:
[----:B------:R-:W-:Y:S05]  /*2fb0*/  BSYNC B0 ;  /* 0x0000000000007941 */ /* 0x000fea0003800000 */
.L_x_1058:
[----:B------:R-:W-:-:S04]  /*2fc0*/  F2FP.BF16.PACK_AB R0, RZ, R0 ;  /* 0x00000000ff00723e */ /* 0x000fc800000010ff */
[----:B------:R-:W-:Y:S01]  /*2fd0*/  PRMT R25, R0, 0x7610, R25 ;  /* 0x0000761000197816 */ /* 0x000fe20000000019 */
[----:B------:R-:W-:Y:S05]  /*2fe0*/  BRA `(.L_x_1039) ;  /* 0x0000030000007947 */ /* 0x000fea0003800000 */
.L_x_1051:
        /* <DEDUP_REMOVED lines=14> */
.L_x_1065:
[----:B------:R-:W-:Y:S05]  /*30d0*/  BSYNC B0 ;  /* 0x0000000000007941 */ /* 0x000fea0003800000 */
.L_x_1064:
[----:B------:R-:W-:-:S04]  /*30e0*/  F2FP.BF16.PACK_AB R0, RZ, R0 ;  /* 0x00000000ff00723e */ /* 0x000fc800000010ff */
[----:B------:R-:W-:Y:S01]  /*30f0*/  PRMT R25, R0, 0x7610, R25 ;  /* 0x0000761000197816 */ /* 0x000fe20000000019 */
[----:B------:R-:W-:Y:S05]  /*3100*/  BRA `(.L_x_1039) ;  /* 0x000001e000007947 */ /* 0x000fea0003800000 */
.L_x_1038:
        /* <DEDUP_REMOVED lines=21> */
.L_x_1063:
[----:B------:R-:W2:Y:S02]  /*3260*/  LDG.E.64 R4, [R4.64] ;  /* 0x0000002404047981 */ /* 0x000ea4000c1e1b00 */
[----:B--2---:R-:W0:Y:S02]  /*3270*/  I2F.U64 R0, R4 ;  /* 0x0000000400007312 */ /* 0x004e240000301000 */
[----:B0-----:R-:W-:-:S04]  /*3280*/  F2FP.BF16.PACK_AB R0, RZ, R0 ;  /* 0x00000000ff00723e */ /* 0x001fc800000010ff */
[----:B------:R-:W-:Y:S01]  /*3290*/  PRMT R25, R0, 0x7610, R25 ;  /* 0x0000761000197816 */ /* 0x000fe20000000019 */
[----:B------:R-:W-:Y:S05]  /*32a0*/  BRA `(.L_x_1039) ;  /* 0x0000004000007947 */ /* 0x000fea0003800000 */
.L_x_1062:
[----:B------:R-:W2:Y:S02]  /*32b0*/  LDG.E R4, [R4.64] ;  /* 0x0000002404047981 */ /* 0x000ea4000c1e1900 */
[----:B--2---:R-:W0:Y:S02]  /*32c0*/  I2F.U32 R0, R4 ;  /* 0x0000000400007306 */ /* 0x004e240000201000 */
[----:B0-----:R-:W-:-:S04]  /*32d0*/  F2FP.BF16.PACK_AB R0, RZ, R0 ;  /* 0x00000000ff00723e */ /* 0x001fc800000010ff */
[----:B------:R-:W-:Y:S02]  /*32e0*/  PRMT R25, R0, 0x7610, R25 ;  /* 0x0000761000197816 */ /* 0x000fe40000000019 */
.L_x_1039:
        /* <DEDUP_REMOVED lines=19> */
.L_x_1069:
[----:B------:R-:W2:Y:S02]  /*3420*/  LDG.E.U8 R4, [R4.64] ;  /* 0x0000002404047981 */ /* 0x000ea4000c1e1100 */
[----:B--2---:R-:W0:Y:S02]  /*3430*/  I2F.U16 R0, R4 ;  /* 0x0000000400007306 */ /* 0x004e240000101000 */
[----:B0-----:R-:W-:-:S04]  /*3440*/  F2FP.BF16.PACK_AB R0, RZ, R0 ;  /* 0x00000000ff00723e */ /* 0x001fc800000010ff */
[----:B------:R-:W-:Y:S01]  /*3450*/  PRMT R22, R0, 0x7610, R22 ;  /* 0x0000761000167816 */ /* 0x000fe20000000016 */
[----:B------:R-:W-:Y:S05]  /*3460*/  BRA `(.L_x_1071) ;  /* 0x00000f0000007947 */ /* 0x000fea0003800000 */
.L_x_1068:
        /* <DEDUP_REMOVED lines=11> */
.L_x_1073:
[----:B------:R-:W2:Y:S02]  /*3520*/  LDG.E R4, [R4.64] ;  /* 0x0000002404047981 */ /* 0x000ea4000c1e1900 */
[----:B--2---:R-:W0:Y:S02]  /*3530*/  I2F R0, R4 ;  /* 0x0000000400007306 */ /* 0x004e240000201400 */
[----:B0-----:R-:W-:-:S04]  /*3540*/  F2FP.BF16.PACK_AB R0, RZ, R0 ;  /* 0x00000000ff00723e */ /* 0x001fc800000010ff */
[----:B------:R-:W-:Y:S01]  /*3550*/  PRMT R22, R0, 0x7610, R22 ;  /* 0x0000761000167816 */ /* 0x000fe20000000016 */
[----:B------:R-:W-:Y:S05]  /*3560*/  BRA `(.L_x_1071) ;  /* 0x00000e0000007947 */ /* 0x000fea0003800000 */
.L_x_1072:
[----:B------:R-:W2:Y:S02]  /*3570*/  LDG.E.U16 R4, [R4.64] ;  /* 0x0000002404047981 */ /* 0x000ea4000c1e1500 */
[----:B--2---:R-:W0:Y:S02]  /*3580*/  I2F.S16 R0, R4 ;  /* 0x0000000400007306 */ /* 0x004e240000101400 */
[----:B0-----:R-:W-:-:S04]  /*3590*/  F2FP.BF16.PACK_AB R0, RZ, R0 ;  /* 0x00000000ff00723e */ /* 0x001fc800000010ff */
[----:B------:R-:W-:Y:S01]  /*35a0*/  PRMT R22, R0, 0x7610, R22 ;  /* 0x0000761000167816 */ /* 0x000fe20000000016 */
[----:B------:R-:W-:Y:S05]  /*35b0*/  BRA `(.L_x_1071) ;  /* 0x00000db000007947 */ /* 0x000fea0003800000 */
.L_x_1067:
        /* <DEDUP_REMOVED lines=9> */
.L_x_1075:
[----:B------:R-:W2:Y:S02]  /*3650*/  LDG.E.U16 R0, [R4.64] ;  /* 0x0000002404007981 */ /* 0x000ea4000c1e1500 */
[----:B--2---:R-:W-:-:S05]  /*3660*/  HADD2.F32 R0, -RZ, R0.H0_H0 ;  /* 0x20000000ff007230 */ /* 0x004fca0000004100 */
[----:B------:R-:W-:-:S04]  /*3670*/  F2FP.BF16.PACK_AB R0, RZ, R0 ;  /* 0x00000000ff00723e */ /* 0x000fc800000010ff */
[----:B------:R-:W-:Y:S01]  /*3680*/  PRMT R22, R0, 0x7610, R22 ;  /* 0x0000761000167816 */ /* 0x000fe20000000016 */
[----:B------:R-:W-:Y:S05]  /*3690*/  BRA `(.L_x_1071) ;  /* 0x00000cd000007947 */ /* 0x000fea0003800000 */
.L_x_1074:
        /* <DEDUP_REMOVED lines=9> */
.L_x_1077:
[----:B------:R-:W2:Y:S02]  /*3730*/  LDG.E.U16 R4, [R4.64] ;  /* 0x0000002404047981 */ /* 0x000ea4000c1e1500 */
[----:B--2---:R-:W-:-:S05]  /*3740*/  HADD2.F32 R0, -RZ, R4.H0_H0 ;  /* 0x20000004ff007230 */ /* 0x004fca0000004100 */
[----:B------:R-:W-:-:S04]  /*3750*/  F2FP.BF16.PACK_AB R0, RZ, R0 ;  /* 0x00000000ff00723e */ /* 0x000fc800000010ff */
[----:B------:R-:W-:Y:S01]  /*3760*/  PRMT R22, R0, 0x7610, R22 ;  /* 0x0000761000167816 */ /* 0x000fe20000000016 */
[----:B------:R-:W-:Y:S05]  /*3770*/  BRA `(.L_x_1071) ;  /* 0x00000bf000007947 */ /* 0x000fea0003800000 */
.L_x_1076:
[----:B------:R-:W2:Y:S02]  /*3780*/  LDG.E.64 R4, [R4.64] ;  /* 0x0000002404047981 */ /* 0x000ea4000c1e1b00 */
[----:B--2---:R-:W0:Y:S01]  /*3790*/  F2F.F32.F64 R0, R4 ;  /* 0x0000000400007310 */ /* 0x004e220000301000 */
[----:B------:R-:W0:-:S14]  /*37a0*/  DSETP.GEU.AND P0, PT, |R4|, c[0x2][0x0], PT ;  /* 0x008000000400762a */ /* 0x000e1c0003f0e200 */
[----:B0-----:R-:W-:-:S05]  /*37b0*/  @!P0 FMUL R0, R0, 1.175494350822287508e-38 ;  /* 0x0080000000008820 */ /* 0x001fca0000400000 */
[----:B------:R-:W-:-:S04]  /*37c0*/  F2FP.BF16.PACK_AB R0, RZ, R0 ;  /* 0x00000000ff00723e */ /* 0x000fc800000010ff */
[----:B------:R-:W-:Y:S01]  /*37d0*/  PRMT R22, R0, 0x7610, R22 ;  /* 0x0000761000167816 */ /* 0x000fe20000000016 */
[----:B------:R-:W-:Y:S05]  /*37e0*/  BRA `(.L_x_1071) ;  /* 0x00000b8000007947 */ /* 0x000fea0003800000 */
.L_x_1066:
        /* <DEDUP_REMOVED lines=14> */
.L_x_1080:
[----:B------:R-:W2:Y:S02]  /*38d0*/  LDG.E.64 R4, [R4.64] ;  /* 0x0000002404047981 */ /* 0x000ea4000c1e1b00 */
[----:B--2---:R-:W0:Y:S01]  /*38e0*/  F2F.F32.F64 R0, R4 ;  /* 0x0000000400007310 */ /* 0x004e220000301000 */
[----:B------:R-:W0:-:S14]  /*38f0*/  DSETP.GEU.AND P0, PT, |R4|, c[0x2][0x0], PT ;  /* 0x008000000400762a */ /* 0x000e1c0003f0e200 */
[----:B0-----:R-:W-:-:S05]  /*3900*/  @!P0 FMUL R0, R0, 1.175494350822287508e-38 ;  /* 0x0080000000008820 */ /* 0x001fca0000400000 */
[----:B------:R-:W-:-:S04]  /*3910*/  F2FP.BF16.PACK_AB R0, RZ, R0 ;  /* 0x00000000ff00723e */ /* 0x000fc800000010ff */
[----:B------:R-:W-:Y:S01]  /*3920*/  PRMT R22, R0, 0x7610, R22 ;  /* 0x0000761000167816 */ /* 0x000fe20000000016 */
[----:B------:R-:W-:Y:S05]  /*3930*/  BRA `(.L_x_1071) ;  /* 0x00000a3000007947 */ /* 0x000fea0003800000 */
.L_x_1079:
        /* <DEDUP_REMOVED lines=28> */
.L_x_1082:
        /* <DEDUP_REMOVED lines=15> */
.L_x_1081:
[----:B------:R0:W5:Y:S01]  /*3bf0*/  LDG.E.U16 R22, [R4.64] ;  /* 0x0000002404167981 */ /* 0x000162000c1e1500 */
[----:B------:R-:W-:Y:S05]  /*3c00*/  BRA `(.L_x_1071) ;  /* 0x0000076000007947 */ /* 0x000fea0003800000 */
.L_x_1078:
        /* <DEDUP_REMOVED lines=12> */
.L_x_1085:
        /* <DEDUP_REMOVED lines=21> */
.L_x_1089:
[----:B------:R-:W-:Y:S05]  /*3e20*/  BSYNC B1 ;  /* 0x0000000000017941 */ /* 0x000fea0003800000 */
.L_x_1088:
[----:B------:R-:W-:Y:S01]  /*3e30*/  LEA R5, R0, 0x3b800000, 0x17 ;  /* 0x3b80000000057811 */ /* 0x000fe200078eb8ff */
[----:B------:R-:W-:-:S05]  /*3e40*/  IMAD.SHL.U32 R0, R3, 0x100000, RZ ;  /* 0x0010000003007824 */ /* 0x000fca00078e00ff */
[----:B------:R-:W-:Y:S02]  /*3e50*/  LOP3.LUT R0, R5, R0, R6, 0xfe, !PT ;  /* 0x0000000005007212 */ /* 0x000fe400078efe06 */
.L_x_1087:
[----:B------:R-:W-:Y:S05]  /*3e60*/  BSYNC B0 ;  /* 0x0000000000007941 */ /* 0x000fea0003800000 */
.L_x_1086:
[----:B------:R-:W-:-:S04]  /*3e70*/  F2FP.BF16.PACK_AB R0, RZ, R0 ;  /* 0x00000000ff00723e */ /* 0x000fc800000010ff */
[----:B------:R-:W-:Y:S01]  /*3e80*/  PRMT R22, R0, 0x7610, R22 ;  /* 0x0000761000167816 */ /* 0x000fe20000000016 */
[----:B------:R-:W-:Y:S05]  /*3e90*/  BRA `(.L_x_1071) ;  /* 0x000004d000007947 */ /* 0x000fea0003800000 */
.L_x_1084:
        /* <DEDUP_REMOVED lines=21> */
.L_x_1093:
[----:B------:R-:W-:Y:S05]  /*3ff0*/  BSYNC B1 ;  /* 0x0000000000017941 */ /* 0x000fea0003800000 */
.L_x_1092:
[----:B------:R-:W-:Y:S01]  /*4000*/  LEA R5, R0, 0x37800000, 0x17 ;  /* 0x3780000000057811 */ /* 0x000fe200078eb8ff */
[----:B------:R-:W-:-:S05]  /*4010*/  IMAD.SHL.U32 R0, R3, 0x200000, RZ ;  /* 0x0020000003007824 */ /* 0x000fca00078e00ff */
[----:B------:R-:W-:Y:S02]  /*4020*/  LOP3.LUT R0, R5, R0, R6, 0xfe, !PT ;  /* 0x0000000005007212 */ /* 0x000fe400078efe06 */
.L_x_1091:
[----:B------:R-:W-:Y:S05]  /*4030*/  BSYNC B0 ;  /* 0x0000000000007941 */ /* 0x000fea0003800000 */
.L_x_1090:
[----:B------:R-:W-:-:S04]  /*4040*/  F2FP.BF16.PACK_AB R0, RZ, R0 ;  /* 0x00000000ff00723e */ /* 0x000fc800000010ff */
[----:B------:R-:W-:Y:S01]  /*4050*/  PRMT R22, R0, 0x7610, R22 ;  /* 0x0000761000167816 */ /* 0x000fe20000000016 */
[----:B------:R-:W-:Y:S05]  /*4060*/  BRA `(.L_x_1071) ;  /* 0x0000030000007947 */ /* 0x000fea0003800000 */
.L_x_1083:
        /* <DEDUP_REMOVED lines=14> */
.L_x_1097:
[----:B------:R-:W-:Y:S05]  /*4150*/  BSYNC B0 ;  /* 0x0000000000007941 */ /* 0x000fea0003800000 */
.L_x_1096:
[----:B------:R-:W-:-:S04]  /*4160*/  F2FP.BF16.PACK_AB R0, RZ, R0 ;  /* 0x00000000ff00723e */ /* 0x000fc800000010ff */
[----:B------:R-:W-:Y:S01]  /*4170*/  PRMT R22, R0, 0x7610, R22 ;  /* 0x0000761000167816 */ /* 0x000fe20000000016 */
[----:B------:R-:W-:Y:S05]  /*4180*/  BRA `(.L_x_1071) ;  /* 0x000001e000007947 */ /* 0x000fea0003800000 */
.L_x_1070:
        /* <DEDUP_REMOVED lines=21> */
.L_x_1095:
[----:B------:R-:W2:Y:S02]  /*42e0*/  LDG.E.64 R4, [R4.64] ;  /* 0x0000002404047981 */ /* 0x000ea4000c1e1b00 */
[----:B--2---:R-:W0:Y:S02]  /*42f0*/  I2F.U64 R0, R4 ;  /* 0x0000000400007312 */ /* 0x004e240000301000 */
[----:B0-----:R-:W-:-:S04]  /*4300*/  F2FP.BF16.PACK_AB R0, RZ, R0 ;  /* 0x00000000ff00723e */ /* 0x001fc800000010ff */
[----:B------:R-:W-:Y:S01]  /*4310*/  PRMT R22, R0, 0x7610, R22 ;  /* 0x0000761000167816 */ /* 0x000fe20000000016 */
[----:B------:R-:W-:Y:S05]  /*4320*/  BRA `(.L_x_1071) ;  /* 0x0000004000007947 */ /* 0x000fea0003800000 */
.L_x_1094:
[----:B------:R-:W2:Y:S02]  /*4330*/  LDG.E R4, [R4.64] ;  /* 0x0000002404047981 */ /* 0x000ea4000c1e1900 */
[----:B--2---:R-:W0:Y:S02]  /*4340*/  I2F.U32 R0, R4 ;  /* 0x0000000400007306 */ /* 0x004e240000201000 */
[----:B0-----:R-:W-:-:S04]  /*4350*/  F2FP.BF16.PACK_AB R0, RZ, R0 ;  /* 0x00000000ff00723e */ /* 0x001fc800000010ff */
[----:B------:R-:W-:Y:S02]  /*4360*/  PRMT R22, R0, 0x7610, R22 ;  /* 0x0000761000167816 */ /* 0x000fe40000000016 */
.L_x_1071:
[----:B------:R-:W-:-:S05]  /*4370*/  IADD3 R28, R28, 0x80, RZ ;  /* 0x000000801c1c7810 */ /* 0x000fca0007ffe0ff */
.L_x_1033:
[----:B------:R-:W-:Y:S05]  /*4380*/  BSYNC B6 ;  /* 0x0000000000067941 */ /* 0x000fea0003800000 */
.L_x_1032:
[----:B------:R-:W-:Y:S01]  /*4390*/  ISETP.GE.AND P0, PT, R28, R27, PT ;  /* 0x0000001b1c00720c */ /* 0x000fe20003f06270 */
[----:B------:R-:W-:Y:S01]  /*43a0*/  BSSY B6, `(.L_x_1098) ;  /* 0x0000217000067945 */ /* 0x000fe20003800000 */
[----:B------:R-:W-:Y:S02]  /*43b0*/  PRMT R19, RZ, 0x7610, R19 ;  /* 0x00007610ff137816 */ /* 0x000fe40000000013 */
[----:B------:R-:W-:Y:S02]  /*43c0*/  PRMT R18, RZ, 0x7610, R18 ;  /* 0x00007610ff127816 */ /* 0x000fe40000000012 */
[----:B------:R-:W-:-:S07]  /*43d0*/  PRMT R17, RZ, 0x7610, R17 ;  /* 0x00007610ff117816 */ /* 0x000fce0000000011 */
        /* <DEDUP_REMOVED lines=21> */
.L_x_1103:
[----:B------:R-:W2:Y:S02]  /*4530*/  LDG.E.U8 R4, [R4.64] ;  /* 0x0000002404047981 */ /* 0x000ea4000c1e1100 */
[----:B--2---:R-:W0:Y:S02]  /*4540*/  I2F.U16 R0, R4 ;  /* 0x0000000400007306 */ /* 0x004e240000101000 */
[----:B0-----:R-:W-:-:S04]  /*4550*/  F2FP.BF16.PACK_AB R0, RZ, R0 ;  /* 0x00000000ff00723e */ /* 0x001fc800000010ff */
[----:B------:R-:W-:Y:S01]  /*4560*/  PRMT R18, R0, 0x7610, R18 ;  /* 0x0000761000127816 */ /* 0x000fe20000000012 */
[----:B------:R-:W-:Y:S05]  /*4570*/  BRA `(.L_x_1105) ;  /* 0x00000f0000007947 */ /* 0x000fea0003800000 */
.L_x_1102:
        /* <DEDUP_REMOVED lines=11> */
.L_x_1107:
[----:B------:R-:W2:Y:S02]  /*4630*/  LDG.E R4, [R4.64] ;  /* 0x0000002404047981 */ /* 0x000ea4000c1e1900 */
[----:B--2---:R-:W0:Y:S02]  /*4640*/  I2F R0, R4 ;  /* 0x0000000400007306 */ /* 0x004e240000201400 */
[----:B0-----:R-:W-:-:S04]  /*4650*/  F2FP.BF16.PACK_AB R0, RZ, R0 ;  /* 0x00000000ff00723e */ /* 0x001fc800000010ff */
[----:B------:R-:W-:Y:S01]  /*4660*/  PRMT R18, R0, 0x7610, R18 ;  /* 0x0000761000127816 */ /* 0x000fe20000000012 */
[----:B------:R-:W-:Y:S05]  /*4670*/  BRA `(.L_x_1105) ;  /* 0x00000e0000007947 */ /* 0x000fea0003800000 */
.L_x_1106:
[----:B------:R-:W2:Y:S02]  /*4680*/  LDG.E.U16 R4, [R4.64] ;  /* 0x0000002404047981 */ /* 0x000ea4000c1e1500 */
[----:B--2---:R-:W0:Y:S02]  /*4690*/  I2F.S16 R0, R4 ;  /* 0x0000000400007306 */ /* 0x004e240000101400 */
[----:B0-----:R-:W-:-:S04]  /*46a0*/  F2FP.BF16.PACK_AB R0, RZ, R0 ;  /* 0x00000000ff00723e */ /* 0x001fc800000010ff */
[----:B------:R-:W-:Y:S01]  /*46b0*/  PRMT R18, R0, 0x7610, R18 ;  /* 0x0000761000127816 */ /* 0x000fe20000000012 */
[----:B------:R-:W-:Y:S05]  /*46c0*/  BRA `(.L_x_1105) ;  /* 0x00000db000007947 */ /* 0x000fea0003800000 */
.L_x_1101:
        /* <DEDUP_REMOVED lines=9> */
.L_x_1109:
[----:B------:R-:W2:Y:S02]  /*4760*/  LDG.E.U16 R0, [R4.64] ;  /* 0x0000002404007981 */ /* 0x000ea4000c1e1500 */
[----:B--2---:R-:W-:-:S05]  /*4770*/  HADD2.F32 R0, -RZ, R0.H0_H0 ;  /* 0x20000000ff007230 */ /* 0x004fca0000004100 */
[----:B------:R-:W-:-:S04]  /*4780*/  F2FP.BF16.PACK_AB R0, RZ, R0 ;  /* 0x00000000ff00723e */ /* 0x000fc800000010ff */
[----:B------:R-:W-:Y:S01]  /*4790*/  PRMT R18, R0, 0x7610, R18 ;  /* 0x0000761000127816 */ /* 0x000fe20000000012 */
[----:B------:R-:W-:Y:S05]  /*47a0*/  BRA `(.L_x_1105) ;  /* 0x00000cd000007947 */ /* 0x000fea0003800000 */
.L_x_1108:
        /* <DEDUP_REMOVED lines=9> */
.L_x_1111:
[----:B------:R-:W2:Y:S02]  /*4840*/  LDG.E.U16 R4, [R4.64] ;  /* 0x0000002404047981 */ /* 0x000ea4000c1e1500 */
[----:B--2---:R-:W-:-:S05]  /*4850*/  HADD2.F32 R0, -RZ, R4.H0_H0 ;  /* 0x20000004ff007230 */ /* 0x004fca0000004100 */
[----:B------:R-:W-:-:S04]  /*4860*/  F2FP.BF16.PACK_AB R0, RZ, R0 ;  /* 0x00000000ff00723e */ /* 0x000fc800000010ff */
[----:B------:R-:W-:Y:S01]  /*4870*/  PRMT R18, R0, 0x7610, R18 ;  /* 0x0000761000127816 */ /* 0x000fe20000000012 */
[----:B------:R-:W-:Y:S05]  /*4880*/  BRA `(.L_x_1105) ;  /* 0x00000bf000007947 */ /* 0x000fea0003800000 */
.L_x_1110:
[----:B------:R-:W2:Y:S02]  /*4890*/  LDG.E.64 R4, [R4.64] ;  /* 0x0000002404047981 */ /* 0x000ea4000c1e1b00 */
[----:B--2---:R-:W0:Y:S01]  /*48a0*/  F2F.F32.F64 R0, R4 ;  /* 0x0000000400007310 */ /* 0x004e220000301000 */
[----:B------:R-:W0:-:S14]  /*48b0*/  DSETP.GEU.AND P0, PT, |R4|, c[0x2][0x0], PT ;  /* 0x008000000400762a */ /* 0x000e1c0003f0e200 */
[----:B0-----:R-:W-:-:S05]  /*48c0*/  @!P0 FMUL R0, R0, 1.175494350822287508e-38 ;  /* 0x0080000000008820 */ /* 0x001fca0000400000 */
[----:B------:R-:W-:-:S04]  /*48d0*/  F2FP.BF16.PACK_AB R0, RZ, R0 ;  /* 0x00000000ff00723e */ /* 0x000fc800000010ff */
[----:B------:R-:W-:Y:S01]  /*48e0*/  PRMT R18, R0, 0x7610, R18 ;  /* 0x0000761000127816 */ /* 0x000fe20000000012 */
[----:B------:R-:W-:Y:S05]  /*48f0*/  BRA `(.L_x_1105) ;  /* 0x00000b8000007947 */ /* 0x000fea0003800000 */
.L_x_1100:
        /* <DEDUP_REMOVED lines=14> */
.L_x_1114:
[----:B------:R-:W2:Y:S02]  /*49e0*/  LDG.E.64 R4, [R4.64] ;  /* 0x0000002404047981 */ /* 0x000ea4000c1e1b00 */
[----:B--2---:R-:W0:Y:S01]  /*49f0*/  F2F.F32.F64 R0, R4 ;  /* 0x0000000400007310 */ /* 0x004e220000301000 */
[----:B------:R-:W0:-:S14]  /*4a00*/  DSETP.GEU.AND P0, PT, |R4|, c[0x2][0x0], PT ;  /* 0x008000000400762a */ /* 0x000e1c0003f0e200 */
[----:B0-----:R-:W-:-:S05]  /*4a10*/  @!P0 FMUL R0, R0, 1.175494350822287508e-38 ;  /* 0x0080000000008820 */ /* 0x001fca0000400000 */
[----:B------:R-:W-:-:S04]  /*4a20*/  F2FP.BF16.PACK_AB R0, RZ, R0 ;  /* 0x00000000ff00723e */ /* 0x000fc800000010ff */
[----:B------:R-:W-:Y:S01]  /*4a30*/  PRMT R18, R0, 0x7610, R18 ;  /* 0x0000761000127816 */ /* 0x000fe20000000012 */
[----:B------:R-:W-:Y:S05]  /*4a40*/  BRA `(.L_x_1105) ;  /* 0x00000a3000007947 */ /* 0x000fea0003800000 */
.L_x_1113:
        /* <DEDUP_REMOVED lines=28> */
.L_x_1116:
        /* <DEDUP_REMOVED lines=15> */
.L_x_1115:
[----:B------:R0:W5:Y:S01]  /*4d00*/  LDG.E.U16 R18, [R4.64] ;  /* 0x0000002404127981 */ /* 0x000162000c1e1500 */
[----:B------:R-:W-:Y:S05]  /*4d10*/  BRA `(.L_x_1105) ;  /* 0x0000076000007947 */ /* 0x000fea0003800000 */
.L_x_1112:
        /* <DEDUP_REMOVED lines=12> */
.L_x_1119:
        /* <DEDUP_REMOVED lines=21> */
.L_x_1123:
[----:B------:R-:W-:Y:S05]  /*4f30*/  BSYNC B1 ;  /* 0x0000000000017941 */ /* 0x000fea0003800000 */
.L_x_1122:
[----:B------:R-:W-:Y:S01]  /*4f40*/  LEA R5, R0, 0x3b800000, 0x17 ;  /* 0x3b80000000057811 */ /* 0x000fe200078eb8ff */
[----:B------:R-:W-:-:S05]  /*4f50*/  IMAD.SHL.U32 R0, R3, 0x100000, RZ ;  /* 0x0010000003007824 */ /* 0x000fca00078e00ff */
[----:B------:R-:W-:Y:S02]  /*4f60*/  LOP3.LUT R0, R5, R0, R6, 0xfe, !PT ;  /* 0x0000000005007212 */ /* 0x000fe400078efe06 */
.L_x_1121:
[----:B------:R-:W-:Y:S05]  /*4f70*/  BSYNC B0 ;  /* 0x0000000000007941 */ /* 0x000fea0003800000 */
.L_x_1120:
[----:B------:R-:W-:-:S04]  /*4f80*/  F2FP.BF16.PACK_AB R0, RZ, R0 ;  /* 0x00000000ff00723e */ /* 0x000fc800000010ff */
[----:B------:R-:W-:Y:S01]  /*4f90*/  PRMT R18, R0, 0x7610, R18 ;  /* 0x0000761000127816 */ /* 0x000fe20000000012 */
[----:B------:R-:W-:Y:S05]  /*4fa0*/  BRA `(.L_x_1105) ;  /* 0x000004d000007947 */ /* 0x000fea0003800000 */
.L_x_1118:
        /* <DEDUP_REMOVED lines=21> */
.L_x_1127:
[----:B------:R-:W-:Y:S05]  /*5100*/  BSYNC B1 ;  /* 0x0000000000017941 */ /* 0x000fea0003800000 */
.L_x_1126:
[----:B------:R-:W-:Y:S01]  /*5110*/  LEA R5, R0, 0x37800000, 0x17 ;  /* 0x3780000000057811 */ /* 0x000fe200078eb8ff */
[----:B------:R-:W-:-:S05]  /*5120*/  IMAD.SHL.U32 R0, R3, 0x200000, RZ ;  /* 0x0020000003007824 */ /* 0x000fca00078e00ff */
[----:B------:R-:W-:Y:S02]  /*5130*/  LOP3.LUT R0, R5, R0, R6, 0xfe, !PT ;  /* 0x0000000005007212 */ /* 0x000fe400078efe06 */
.L_x_1125:
[----:B------:R-:W-:Y:S05]  /*5140*/  BSYNC B0 ;  /* 0x0000000000007941 */ /* 0x000fea0003800000 */
.L_x_1124:
[----:B------:R-:W-:-:S04]  /*5150*/  F2FP.BF16.PACK_AB R0, RZ, R0 ;  /* 0x00000000ff00723e */ /* 0x000fc800000010ff */
[----:B------:R-:W-:Y:S01]  /*5160*/  PRMT R18, R0, 0x7610, R18 ;  /* 0x0000761000127816 */ /* 0x000fe20000000012 */
[----:B------:R-:W-:Y:S05]  /*5170*/  BRA `(.L_x_1105) ;  /* 0x0000030000007947 */ /* 0x000fea0003800000 */
.L_x_1117:
        /* <DEDUP_REMOVED lines=14> */
.L_x_1131:
[----:B------:R-:W-:Y:S05]  /*5260*/  BSYNC B0 ;  /* 0x0000000000007941 */ /* 0x000fea0003800000 */
.L_x_1130:
[----:B------:R-:W-:-:S04]  /*5270*/  F2FP.BF16.PACK_AB R0, RZ, R0 ;  /* 0x00000000ff00723e */ /* 0x000fc800000010ff */
[----:B------:R-:W-:Y:S01]  /*5280*/  PRMT R18, R0, 0x7610, R18 ;  /* 0x0000761000127816 */ /* 0x000fe20000000012 */
[----:B------:R-:W-:Y:S05]  /*5290*/  BRA `(.L_x_1105) ;  /* 0x000001e000007947 */ /* 0x000fea0003800000 */
.L_x_1104:
        /* <DEDUP_REMOVED lines=21> */
.L_x_1129:
[----:B------:R-:W2:Y:S02]  /*53f0*/  LDG.E.64 R4, [R4.64] ;  /* 0x0000002404047981 */ /* 0x000ea4000c1e1b00 */
[----:B--2---:R-:W0:Y:S02]  /*5400*/  I2F.U64 R0, R4 ;  /* 0x0000000400007312 */ /* 0x004e240000301000 */
[----:B0-----:R-:W-:-:S04]  /*5410*/  F2FP.BF16.PACK_AB R0, RZ, R0 ;  /* 0x00000000ff00723e */ /* 0x001fc800000010ff */
[----:B------:R-:W-:Y:S01]  /*5420*/  PRMT R18, R0, 0x7610, R18 ;  /* 0x0000761000127816 */ /* 0x000fe20000000012 */
[----:B------:R-:W-:Y:S05]  /*5430*/  BRA `(.L_x_1105) ;  /* 0x0000004000007947 */ /* 0x000fea0003800000 */
.L_x_1128:
[----:B------:R-:W2:Y:S02]  /*5440*/  LDG.E R4, [R4.64] ;  /* 0x0000002404047981 */ /* 0x000ea4000c1e1900 */
[----:B--2---:R-:W0:Y:S02]  /*5450*/  I2F.U32 R0, R4 ;  /* 0x0000000400007306 */ /* 0x004e240000201000 */
[----:B0-----:R-:W-:-:S04]  /*5460*/  F2FP.BF16.PACK_AB R0, RZ, R0 ;  /* 0x00000000ff00723e */ /* 0x001fc800000010ff */
[----:B------:R-:W-:Y:S02]  /*5470*/  PRMT R18, R0, 0x7610, R18 ;  /* 0x0000761000127816 */ /* 0x000fe40000000012 */
.L_x_1105:
        /* <DEDUP_REMOVED lines=19> */
.L_x_1135:
[----:B------:R-:W2:Y:S02]  /*55b0*/  LDG.E.U8 R4, [R4.64] ;  /* 0x0000002404047981 */ /* 0x000ea4000c1e1100 */
[----:B--2---:R-:W0:Y:S02]  /*55c0*/  I2F.U16 R0, R4 ;  /* 0x0000000400007306 */ /* 0x004e240000101000 */
[----:B0-----:R-:W-:-:S04]  /*55d0*/  F2FP.BF16.PACK_AB R0, RZ, R0 ;  /* 0x00000000ff00723e */ /* 0x001fc800000010ff */
[----:B------:R-:W-:Y:S01]  /*55e0*/  PRMT R17, R0, 0x7610, R17 ;  /* 0x0000761000117816 */ /* 0x000fe20000000011 */
[----:B------:R-:W-:Y:S05]  /*55f0*/  BRA `(.L_x_1137) ;  /* 0x00000f0000007947 */ /* 0x000fea0003800000 */
.L_x_1134:
        /* <DEDUP_REMOVED lines=11> */
.L_x_1139:
[----:B------:R-:W2:Y:S02]  /*56b0*/  LDG.E R4, [R4.64] ;  /* 0x0000002404047981 */ /* 0x000ea4000c1e1900 */
[----:B--2---:R-:W0:Y:S02]  /*56c0*/  I2F R0, R4 ;  /* 0x0000000400007306 */ /* 0x004e240000201400 */
[----:B0-----:R-:W-:-:S04]  /*56d0*/  F2FP.BF16.PACK_AB R0, RZ, R0 ;  /* 0x00000000ff00723e */ /* 0x001fc800000010ff */
[----:B------:R-:W-:Y:S01]  /*56e0*/  PRMT R17, R0, 0x7610, R17 ;  /* 0x0000761000117816 */ /* 0x000fe20000000011 */
[----:B------:R-:W-:Y:S05]  /*56f0*/  BRA `(.L_x_1137) ;  /* 0x00000e0000007947 */ /* 0x000fea0003800000 */
.L_x_1138:
[----:B------:R-:W2:Y:S02]  /*5700*/  LDG.E.U16 R4, [R4.64] ;  /* 0x0000002404047981 */ /* 0x000ea4000c1e1500 */
[----:B--2---:R-:W0:Y:S02]  /*5710*/  I2F.S16 R0, R4 ;  /* 0x0000000400007306 */ /* 0x004e240000101400 */
[----:B0-----:R-:W-:-:S04]  /*5720*/  F2FP.BF16.PACK_AB R0, RZ, R0 ;  /* 0x00000000ff00723e */ /* 0x001fc800000010ff */
[----:B------:R-:W-:Y:S01]  /*5730*/  PRMT R17, R0, 0x7610, R17 ;  /* 0x0000761000117816 */ /* 0x000fe20000000011 */
[----:B------:R-:W-:Y:S05]  /*5740*/  BRA `(.L_x_1137) ;  /* 0x00000db000007947 */ /* 0x000fea0003800000 */
.L_x_1133:
        /* <DEDUP_REMOVED lines=9> */
.L_x_1141:
[----:B------:R-:W2:Y:S02]  /*57e0*/  LDG.E.U16 R0, [R4.64] ;  /* 0x0000002404007981 */ /* 0x000ea4000c1e1500 */
[----:B--2---:R-:W-:-:S05]  /*57f0*/  HADD2.F32 R0, -RZ, R0.H0_H0 ;  /* 0x20000000ff007230 */ /* 0x004fca0000004100 */
[----:B------:R-:W-:-:S04]  /*5800*/  F2FP.BF16.PACK_AB R0, RZ, R0 ;  /* 0x00000000ff00723e */ /* 0x000fc800000010ff */
[----:B------:R-:W-:Y:S01]  /*5810*/  PRMT R17, R0, 0x7610, R17 ;  /* 0x0000761000117816 */ /* 0x000fe20000000011 */
[----:B------:R-:W-:Y:S05]  /*5820*/  BRA `(.L_x_1137) ;  /* 0x00000cd000007947 */ /* 0x000fea0003800000 */
.L_x_1140:
        /* <DEDUP_REMOVED lines=9> */
.L_x_1143:
[----:B------:R-:W2:Y:S02]  /*58c0*/  LDG.E.U16 R4, [R4.64] ;  /* 0x0000002404047981 */ /* 0x000ea4000c1e1500 */
[----:B--2---:R-:W-:-:S05]  /*58d0*/  HADD2.F32 R0, -RZ, R4.H0_H0 ;  /* 0x20000004ff007230 */ /* 0x004fca0000004100 */
[----:B------:R-:W-:-:S04]  /*58e0*/  F2FP.BF16.PACK_AB R0, RZ, R0 ;  /* 0x00000000ff00723e */ /* 0x000fc800000010ff */
[----:B------:R-:W-:Y:S01]  /*58f0*/  PRMT R17, R0, 0x7610, R17 ;  /* 0x0000761000117816 */ /* 0x000fe20000000011 */
[----:B------:R-:W-:Y:S05]  /*5900*/  BRA `(.L_x_1137) ;  /* 0x00000bf000007947 */ /* 0x000fea0003800000 */
.L_x_1142:
[----:B------:R-:W2:Y:S02]  /*5910*/  LDG.E.64 R4, [R4.64] ;  /* 0x0000002404047981 */ /* 0x000ea4000c1e1b00 */
[----:B--2---:R-:W0:Y:S01]  /*5920*/  F2F.F32.F64 R0, R4 ;  /* 0x0000000400007310 */ /* 0x004e220000301000 */
[----:B------:R-:W0:-:S14]  /*5930*/  DSETP.GEU.AND P0, PT, |R4|, c[0x2][0x0], PT ;  /* 0x008000000400762a */ /* 0x000e1c0003f0e200 */
[----:B0-----:R-:W-:-:S05]  /*5940*/  @!P0 FMUL R0, R0, 1.175494350822287508e-38 ;  /* 0x0080000000008820 */ /* 0x001fca0000400000 */
[----:B------:R-:W-:-:S04]  /*5950*/  F2FP.BF16.PACK_AB R0, RZ, R0 ;  /* 0x00000000ff00723e */ /* 0x000fc800000010ff */
[----:B------:R-:W-:Y:S01]  /*5960*/  PRMT R17, R0, 0x7610, R17 ;  /* 0x0000761000117816 */ /* 0x000fe20000000011 */
[----:B------:R-:W-:Y:S05]  /*5970*/  BRA `(.L_x_1137) ;  /* 0x00000b8000007947 */ /* 0x000fea0003800000 */
.L_x_1132:
        /* <DEDUP_REMOVED lines=14> */
.L_x_1146:
[----:B------:R-:W2:Y:S02]  /*5a60*/  LDG.E.64 R4, [R4.64] ;  /* 0x0000002404047981 */ /* 0x000ea4000c1e1b00 */
[----:B--2---:R-:W0:Y:S01]  /*5a70*/  F2F.F32.F64 R0, R4 ;  /* 0x0000000400007310 */ /* 0x004e220000301000 */
[----:B------:R-:W0:-:S14]  /*5a80*/  DSETP.GEU.AND P0, PT, |R4|, c[0x2][0x0], PT ;  /* 0x008000000400762a */ /* 0x000e1c0003f0e200 */
[----:B0-----:R-:W-:-:S05]  /*5a90*/  @!P0 FMUL R0, R0, 1.175494350822287508e-38 ;  /* 0x0080000000008820 */ /* 0x001fca0000400000 */
[----:B------:R-:W-:-:S04]  /*5aa0*/  F2FP.BF16.PACK_AB R0, RZ, R0 ;  /* 0x00000000ff00723e */ /* 0x000fc800000010ff */
[----:B------:R-:W-:Y:S01]  /*5ab0*/  PRMT R17, R0, 0x7610, R17 ;  /* 0x0000761000117816 */ /* 0x000fe20000000011 */
[----:B------:R-:W-:Y:S05]  /*5ac0*/  BRA `(.L_x_1137) ;  /* 0x00000a3000007947 */ /* 0x000fea0003800000 */
.L_x_1145:
        /* <DEDUP_REMOVED lines=28> */
.L_x_1148:
        /* <DEDUP_REMOVED lines=15> */
.L_x_1147:
[----:B------:R0:W5:Y:S01]  /*5d80*/  LDG.E.U16 R17, [R4.64] ;  /* 0x0000002404117981 */ /* 0x000162000c1e1500 */
[----:B------:R-:W-:Y:S05]  /*5d90*/  BRA `(.L_x_1137) ;  /* 0x0000076000007947 */ /* 0x000fea0003800000 */
.L_x_1144:
        /* <DEDUP_REMOVED lines=12> */
.L_x_1151:
        /* <DEDUP_REMOVED lines=21> */
.L_x_1155:
[----:B------:R-:W-:Y:S05]  /*5fb0*/  BSYNC B1 ;  /* 0x0000000000017941 */ /* 0x000fea0003800000 */
.L_x_1154:
[----:B------:R-:W-:Y:S01]  /*5fc0*/  LEA R5, R0, 0x3b800000, 0x17 ;  /* 0x3b80000000057811 */ /* 0x000fe200078eb8ff */
[----:B------:R-:W-:-:S05]  /*5fd0*/  IMAD.SHL.U32 R0, R3, 0x100000, RZ ;  /* 0x0010000003007824 */ /* 0x000fca00078e00ff */
[----:B------:R-:W-:Y:S02]  /*5fe0*/  LOP3.LUT R0, R5, R0, R6, 0xfe, !PT ;  /* 0x0000000005007212 */ /* 0x000fe400078efe06 */
.L_x_1153:
[----:B------:R-:W-:Y:S05]  /*5ff0*/  BSYNC B0 ;  /* 0x0000000000007941 */ /* 0x000fea0003800000 */
.L_x_1152:
[----:B------:R-:W-:-:S04]  /*6000*/  F2FP.BF16.PACK_AB R0, RZ, R0 ;  /* 0x00000000ff00723e */ /* 0x000fc800000010ff */
[----:B------:R-:W-:Y:S01]  /*6010*/  PRMT R17, R0, 0x7610, R17 ;  /* 0x0000761000117816 */ /* 0x000fe20000000011 */
[----:B------:R-:W-:Y:S05]  /*6020*/  BRA `(.L_x_1137) ;  /* 0x000004d000007947 */ /* 0x000fea0003800000 */
.L_x_1150:
        /* <DEDUP_REMOVED lines=21> */
.L_x_1159:
[----:B------:R-:W-:Y:S05]  /*6180*/  BSYNC B1 ;  /* 0x0000000000017941 */ /* 0x000fea0003800000 */
.L_x_1158:
[----:B------:R-:W-:Y:S01]  /*6190*/  LEA R5, R0, 0x37800000, 0x17 ;  /* 0x3780000000057811 */ /* 0x000fe200078eb8ff */
[----:B------:R-:W-:-:S05]  /*61a0*/  IMAD.SHL.U32 R0, R3, 0x200000, RZ ;  /* 0x0020000003007824 */ /* 0x000fca00078e00ff */
[----:B------:R-:W-:Y:S02]  /*61b0*/  LOP3.LUT R0, R5, R0, R6, 0xfe, !PT ;  /* 0x0000000005007212 */ /* 0x000fe400078efe06 */
.L_x_1157:
[----:B------:R-:W-:Y:S05]  /*61c0*/  BSYNC B0 ;  /* 0x0000000000007941 */ /* 0x000fea0003800000 */
.L_x_1156:
[----:B------:R-:W-:-:S04]  /*61d0*/  F2FP.BF16.PACK_AB R0, RZ, R0 ;  /* 0x00000000ff00723e */ /* 0x000fc800000010ff */
[----:B------:R-:W-:Y:S01]  /*61e0*/  PRMT R17, R0, 0x7610, R17 ;  /* 0x0000761000117816 */ /* 0x000fe20000000011 */
[----:B------:R-:W-:Y:S05]  /*61f0*/  BRA `(.L_x_1137) ;  /* 0x0000030000007947 */ /* 0x000fea0003800000 */
.L_x_1149:
        /* <DEDUP_REMOVED lines=14> */
.L_x_1163:
[----:B------:R-:W-:Y:S05]  /*62e0*/  BSYNC B0 ;  /* 0x0000000000007941 */ /* 0x000fea0003800000 */
.L_x_1162:
[----:B------:R-:W-:-:S04]  /*62f0*/  F2FP.BF16.PACK_AB R0, RZ, R0 ;  /* 0x00000000ff00723e */ /* 0x000fc800000010ff */
[----:B------:R-:W-:Y:S01]  /*6300*/  PRMT R17, R0, 0x7610, R17 ;  /* 0x0000761000117816 */ /* 0x000fe20000000011 */
[----:B------:R-:W-:Y:S05]  /*6310*/  BRA `(.L_x_1137) ;  /* 0x000001e000007947 */ /* 0x000fea0003800000 */
.L_x_1136:
        /* <DEDUP_REMOVED lines=21> */
.L_x_1161:
[----:B------:R-:W2:Y:S02]  /*6470*/  LDG.E.64 R4, [R4.64] ;  /* 0x0000002404047981 */ /* 0x000ea4000c1e1b00 */
[----:B--2---:R-:W0:Y:S02]  /*6480*/  I2F.U64 R0, R4 ;  /* 0x0000000400007312 */ /* 0x004e240000301000 */
[----:B0-----:R-:W-:-:S04]  /*6490*/  F2FP.BF16.PACK_AB R0, RZ, R0 ;  /* 0x00000000ff00723e */ /* 0x001fc800000010ff */
[----:B------:R-:W-:Y:S01]  /*64a0*/  PRMT R17, R0, 0x7610, R17 ;  /* 0x0000761000117816 */ /* 0x000fe20000000011 */
[----:B------:R-:W-:Y:S05]  /*64b0*/  BRA `(.L_x_1137) ;  /* 0x0000004000007947 */ /* 0x000fea0003800000 */
.L_x_1160:
[----:B------:R-:W2:Y:S02]  /*64c0*/  LDG.E R4, [R4.64] ;  /* 0x0000002404047981 */ /* 0x000ea4000c1e1900 */
[----:B--2---:R-:W0:Y:S02]  /*64d0*/  I2F.U32 R0, R4 ;  /* 0x0000000400007306 */ /* 0x004e240000201000 */
[----:B0-----:R-:W-:-:S04]  /*64e0*/  F2FP.BF16.PACK_AB R0, RZ, R0 ;  /* 0x00000000ff00723e */ /* 0x001fc800000010ff */
[----:B------:R-:W-:Y:S02]  /*64f0*/  PRMT R17, R0, 0x7610, R17 ;  /* 0x0000761000117816 */ /* 0x000fe40000000011 */
.L_x_1137:
[----:B------:R-:W-:-:S05]  /*6500*/  IADD3 R28, R28, 0x80, RZ ;  /* 0x000000801c1c7810 */ /* 0x000fca0007ffe0ff */
.L_x_1099:
[----:B------:R-:W-:Y:S05]  /*6510*/  BSYNC B6 ;  /* 0x0000000000067941 */ /* 0x000fea0003800000 */
.L_x_1098:
        /* <DEDUP_REMOVED lines=24> */
.L_x_1169:
[----:B------:R-:W2:Y:S02]  /*66a0*/  LDG.E.U8 R4, [R4.64] ;  /* 0x0000002404047981 */ /* 0x000ea4000c1e1100 */
[----:B--2---:R-:W0:Y:S02]  /*66b0*/  I2F.U16 R0, R4 ;  /* 0x0000000400007306 */ /* 0x004e240000101000 */
[----:B0-----:R-:W-:-:S04]  /*66c0*/  F2FP.BF16.PACK_AB R0, RZ, R0 ;  /* 0x00000000ff00723e */ /* 0x001fc800000010ff */
[----:B------:R-:W-:Y:S01]  /*66d0*/  PRMT R19, R0, 0x7610, R19 ;  /* 0x0000761000137816 */ /* 0x000fe20000000013 */
[----:B------:R-:W-:Y:S05]  /*66e0*/  BRA `(.L_x_1171) ;  /* 0x00000f0000007947 */ /* 0x000fea0003800000 */
.L_x_1168:
        /* <DEDUP_REMOVED lines=11> */
.L_x_1173:
[----:B------:R-:W2:Y:S02]  /*67a0*/  LDG.E R4, [R4.64] ;  /* 0x0000002404047981 */ /* 0x000ea4000c1e1900 */
[----:B--2---:R-:W0:Y:S02]  /*67b0*/  I2F R0, R4 ;  /* 0x0000000400007306 */ /* 0x004e240000201400 */
[----:B0-----:R-:W-:-:S04]  /*67c0*/  F2FP.BF16.PACK_AB R0, RZ, R0 ;  /* 0x00000000ff00723e */ /* 0x001fc800000010ff */
[----:B------:R-:W-:Y:S01]  /*67d0*/  PRMT R19, R0, 0x7610, R19 ;  /* 0x0000761000137816 */ /* 0x000fe20000000013 */
[----:B------:R-:W-:Y:S05]  /*67e0*/  BRA `(.L_x_1171) ;  /* 0x00000e0000007947 */ /* 0x000fea0003800000 */
.L_x_1172:
[----:B------:R-:W2:Y:S02]  /*67f0*/  LDG.E.U16 R4, [R4.64] ;  /* 0x0000002404047981 */ /* 0x000ea4000c1e1500 */
[----:B--2---:R-:W0:Y:S02]  /*6800*/  I2F.S16 R0, R4 ;  /* 0x0000000400007306 */ /* 0x004e240000101400 */
[----:B0-----:R-:W-:-:S04]  /*6810*/  F2FP.BF16.PACK_AB R0, RZ, R0 ;  /* 0x00000000ff00723e */ /* 0x001fc800000010ff */
[----:B------:R-:W-:Y:S01]  /*6820*/  PRMT R19, R0, 0x7610, R19 ;  /* 0x0000761000137816 */ /* 0x000fe20000000013 */
[----:B------:R-:W-:Y:S05]  /*6830*/  BRA `(.L_x_1171) ;  /* 0x00000db000007947 */ /* 0x000fea0003800000 */
.L_x_1167:
        /* <DEDUP_REMOVED lines=9> */
.L_x_1175:
[----:B------:R-:W2:Y:S02]  /*68d0*/  LDG.E.U16 R0, [R4.64] ;  /* 0x0000002404007981 */ /* 0x000ea4000c1e1500 */
[----:B--2---:R-:W-:-:S05]  /*68e0*/  HADD2.F32 R0, -RZ, R0.H0_H0 ;  /* 0x20000000ff007230 */ /* 0x004fca0000004100 */
[----:B------:R-:W-:-:S04]  /*68f0*/  F2FP.BF16.PACK_AB R0, RZ, R0 ;  /* 0x00000000ff00723e */ /* 0x000fc800000010ff */
[----:B------:R-:W-:Y:S01]  /*6900*/  PRMT R19, R0, 0x7610, R19 ;  /* 0x0000761000137816 */ /* 0x000fe20000000013 */
[----:B------:R-:W-:Y:S05]  /*6910*/  BRA `(.L_x_1171) ;  /* 0x00000cd000007947 */ /* 0x000fea0003800000 */
.L_x_1174:
        /* <DEDUP_REMOVED lines=9> */
.L_x_1177:
[----:B------:R-:W2:Y:S02]  /*69b0*/  LDG.E.U16 R4, [R4.64] ;  /* 0x0000002404047981 */ /* 0x000ea4000c1e1500 */
[----:B--2---:R-:W-:-:S05]  /*69c0*/  HADD2.F32 R0, -RZ, R4.H0_H0 ;  /* 0x20000004ff007230 */ /* 0x004fca0000004100 */
[----:B------:R-:W-:-:S04]  /*69d0*/  F2FP.BF16.PACK_AB R0, RZ, R0 ;  /* 0x00000000ff00723e */ /* 0x000fc800000010ff */
[----:B------:R-:W-:Y:S01]  /*69e0*/  PRMT R19, R0, 0x7610, R19 ;  /* 0x0000761000137816 */ /* 0x000fe20000000013 */
[----:B------:R-:W-:Y:S05]  /*69f0*/  BRA `(.L_x_1171) ;  /* 0x00000bf000007947 */ /* 0x000fea0003800000 */
.L_x_1176:
[----:B------:R-:W2:Y:S02]  /*6a00*/  LDG.E.64 R4, [R4.64] ;  /* 0x0000002404047981 */ /* 0x000ea4000c1e1b00 */
[----:B--2---:R-:W0:Y:S01]  /*6a10*/  F2F.F32.F64 R0, R4 ;  /* 0x0000000400007310 */ /* 0x004e220000301000 */
[----:B------:R-:W0:-:S14]  /*6a20*/  DSETP.GEU.AND P0, PT, |R4|, c[0x2][0x0], PT ;  /* 0x008000000400762a */ /* 0x000e1c0003f0e200 */
[----:B0-----:R-:W-:-:S05]  /*6a30*/  @!P0 FMUL R0, R0, 1.175494350822287508e-38 ;  /* 0x0080000000008820 */ /* 0x001fca0000400000 */
[----:B------:R-:W-:-:S04]  /*6a40*/  F2FP.BF16.PACK_AB R0, RZ, R0 ;  /* 0x00000000ff00723e */ /* 0x000fc800000010ff */
[----:B------:R-:W-:Y:S01]  /*6a50*/  PRMT R19, R0, 0x7610, R19 ;  /* 0x0000761000137816 */ /* 0x000fe20000000013 */
[----:B------:R-:W-:Y:S05]  /*6a60*/  BRA `(.L_x_1171) ;  /* 0x00000b8000007947 */ /* 0x000fea0003800000 */
.L_x_1166:
        /* <DEDUP_REMOVED lines=14> */
.L_x_1180:
[----:B------:R-:W2:Y:S02]  /*6b50*/  LDG.E.64 R4, [R4.64] ;  /* 0x0000002404047981 */ /* 0x000ea4000c1e1b00 */
[----:B--2---:R-:W0:Y:S01]  /*6b60*/  F2F.F32.F64 R0, R4 ;  /* 0x0000000400007310 */ /* 0x004e220000301000 */
[----:B------:R-:W0:-:S14]  /*6b70*/  DSETP.GEU.AND P0, PT, |R4|, c[0x2][0x0], PT ;  /* 0x008000000400762a */ /* 0x000e1c0003f0e200 */
[----:B0-----:R-:W-:-:S05]  /*6b80*/  @!P0 FMUL R0, R0, 1.175494350822287508e-38 ;  /* 0x0080000000008820 */ /* 0x001fca0000400000 */
[----:B------:R-:W-:-:S04]  /*6b90*/  F2FP.BF16.PACK_AB R0, RZ, R0 ;  /* 0x00000000ff00723e */ /* 0x000fc800000010ff */
[----:B------:R-:W-:Y:S01]  /*6ba0*/  PRMT R19, R0, 0x7610, R19 ;  /* 0x0000761000137816 */ /* 0x000fe20000000013 */
[----:B------:R-:W-:Y:S05]  /*6bb0*/  BRA `(.L_x_1171) ;  /* 0x00000a3000007947 */ /* 0x000fea0003800000 */
.L_x_1179:
        /* <DEDUP_REMOVED lines=28> */
.L_x_1182:
        /* <DEDUP_REMOVED lines=15> */
.L_x_1181:
[----:B------:R0:W5:Y:S01]  /*6e70*/  LDG.E.U16 R19, [R4.64] ;  /* 0x0000002404137981 */ /* 0x000162000c1e1500 */
[----:B------:R-:W-:Y:S05]  /*6e80*/  BRA `(.L_x_1171) ;  /* 0x0000076000007947 */ /* 0x000fea0003800000 */
.L_x_1178:
        /* <DEDUP_REMOVED lines=12> */
.L_x_1185:
        /* <DEDUP_REMOVED lines=21> */
.L_x_1189:
[----:B------:R-:W-:Y:S05]  /*70a0*/  BSYNC B1 ;  /* 0x0000000000017941 */ /* 0x000fea0003800000 */
.L_x_1188:
[----:B------:R-:W-:Y:S01]  /*70b0*/  LEA R5, R0, 0x3b800000, 0x17 ;  /* 0x3b80000000057811 */ /* 0x000fe200078eb8ff */
[----:B------:R-:W-:-:S05]  /*70c0*/  IMAD.SHL.U32 R0, R3, 0x100000, RZ ;  /* 0x0010000003007824 */ /* 0x000fca00078e00ff */
[----:B------:R-:W-:Y:S02]  /*70d0*/  LOP3.LUT R0, R5, R0, R6, 0xfe, !PT ;  /* 0x0000000005007212 */ /* 0x000fe400078efe06 */
.L_x_1187:
[----:B------:R-:W-:Y:S05]  /*70e0*/  BSYNC B0 ;  /* 0x0000000000007941 */ /* 0x000fea0003800000 */
.L_x_1186:
[----:B------:R-:W-:-:S04]  /*70f0*/  F2FP.BF16.PACK_AB R0, RZ, R0 ;  /* 0x00000000ff00723e */ /* 0x000fc800000010ff */
[----:B------:R-:W-:Y:S01]  /*7100*/  PRMT R19, R0, 0x7610, R19 ;  /* 0x0000761000137816 */ /* 0x000fe20000000013 */
[----:B------:R-:W-:Y:S05]  /*7110*/  BRA `(.L_x_1171) ;  /* 0x000004d000007947 */ /* 0x000fea0003800000 */
.L_x_1184:
        /* <DEDUP_REMOVED lines=21> */
.L_x_1193:
[----:B------:R-:W-:Y:S05]  /*7270*/  BSYNC B1 ;  /* 0x0000000000017941 */ /* 0x000fea0003800000 */
.L_x_1192:
[----:B------:R-:W-:Y:S01]  /*7280*/  LEA R5, R0, 0x37800000, 0x17 ;  /* 0x3780000000057811 */ /* 0x000fe200078eb8ff */
[----:B------:R-:W-:-:S05]  /*7290*/  IMAD.SHL.U32 R0, R3, 0x200000, RZ ;  /* 0x0020000003007824 */ /* 0x000fca00078e00ff */
[----:B------:R-:W-:Y:S02]  /*72a0*/  LOP3.LUT R0, R5, R0, R6, 0xfe, !PT ;  /* 0x0000000005007212 */ /* 0x000fe400078efe06 */
.L_x_1191:
[----:B------:R-:W-:Y:S05]  /*72b0*/  BSYNC B0 ;  /* 0x0000000000007941 */ /* 0x000fea0003800000 */
.L_x_1190:
[----:B------:R-:W-:-:S04]  /*72c0*/  F2FP.BF16.PACK_AB R0, RZ, R0 ;  /* 0x00000000ff00723e */ /* 0x000fc800000010ff */
[----:B------:R-:W-:Y:S01]  /*72d0*/  PRMT R19, R0, 0x7610, R19 ;  /* 0x0000761000137816 */ /* 0x000fe20000000013 */
[----:B------:R-:W-:Y:S05]  /*72e0*/  BRA `(.L_x_1171) ;  /* 0x0000030000007947 */ /* 0x000fea0003800000 */
.L_x_1183:
        /* <DEDUP_REMOVED lines=14> */
.L_x_1197:
[----:B------:R-:W-:Y:S05]  /*73d0*/  BSYNC B0 ;  /* 0x0000000000007941 */ /* 0x000fea0003800000 */
.L_x_1196:
[----:B------:R-:W-:-:S04]  /*73e0*/  F2FP.BF16.PACK_AB R0, RZ, R0 ;  /* 0x00000000ff00723e */ /* 0x000fc800000010ff */
[----:B------:R-:W-:Y:S01]  /*73f0*/  PRMT R19, R0, 0x7610, R19 ;  /* 0x0000761000137816 */ /* 0x000fe20000000013 */
[----:B------:R-:W-:Y:S05]  /*7400*/  BRA `(.L_x_1171) ;  /* 0x000001e000007947 */ /* 0x000fea0003800000 */
.L_x_1170:
        /* <DEDUP_REMOVED lines=21> */
.L_x_1195:
[----:B------:R-:W2:Y:S02]  /*7560*/  LDG.E.64 R4, [R4.64] ;  /* 0x0000002404047981 */ /* 0x000ea4000c1e1b00 */
[----:B--2---:R-:W0:Y:S02]  /*7570*/  I2F.U64 R0, R4 ;  /* 0x0000000400007312 */ /* 0x004e240000301000 */
[----:B0-----:R-:W-:-:S04]  /*7580*/  F2FP.BF16.PACK_AB R0, RZ, R0 ;  /* 0x00000000ff00723e */ /* 0x001fc800000010ff */
[----:B------:R-:W-:Y:S01]  /*7590*/  PRMT R19, R0, 0x7610, R19 ;  /* 0x0000761000137816 */ /* 0x000fe20000000013 */
[----:B------:R-:W-:Y:S05]  /*75a0*/  BRA `(.L_x_1171) ;  /* 0x0000004000007947 */ /* 0x000fea0003800000 */
.L_x_1194:
[----:B------:R-:W2:Y:S02]  /*75b0*/  LDG.E R4, [R4.64] ;  /* 0x0000002404047981 */ /* 0x000ea4000c1e1900 */
[----:B--2---:R-:W0:Y:S02]  /*75c0*/  I2F.U32 R0, R4 ;  /* 0x0000000400007306 */ /* 0x004e240000201000 */
[----:B0-----:R-:W-:-:S04]  /*75d0*/  F2FP.BF16.PACK_AB R0, RZ, R0 ;  /* 0x00000000ff00723e */ /* 0x001fc800000010ff */
[----:B------:R-:W-:Y:S02]  /*75e0*/  PRMT R19, R0, 0x7610, R19 ;  /* 0x0000761000137816 */ /* 0x000fe40000000013 */
.L_x_1171:
        /* <DEDUP_REMOVED lines=19> */
.L_x_1201:
[----:B------:R-:W2:Y:S02]  /*7720*/  LDG.E.U8 R4, [R4.64] ;  /* 0x0000002404047981 */ /* 0x000ea4000c1e1100 */
[----:B--2---:R-:W0:Y:S02]  /*7730*/  I2F.U16 R0, R4 ;  /* 0x0000000400007306 */ /* 0x004e240000101000 */
[----:B0-----:R-:W-:-:S04]  /*7740*/  F2FP.BF16.PACK_AB R0, RZ, R0 ;  /* 0x00000000ff00723e */ /* 0x001fc800000010ff */
[----:B------:R-:W-:Y:S01]  /*7750*/  PRMT R16, R0, 0x7610, R16 ;  /* 0x0000761000107816 */ /* 0x000fe20000000010 */
[----:B------:R-:W-:Y:S05]  /*7760*/  BRA `(.L_x_1165) ;  /* 0x00000ee000007947 */ /* 0x000fea0003800000 */
.L_x_1200:
        /* <DEDUP_REMOVED lines=8> */
[----:B0-----:R-:W-:Y:S01]  /*77f0*/  F2FP.BF16.PACK_AB R16, RZ, R2 ;  /* 0x00000002ff10723e */ /* 0x001fe200000010ff */
[----:B------:R-:W-:Y:S05]  /*7800*/  BRA `(.L_x_1165) ;  /* 0x00000e4000007947 */ /* 0x000fea0003800000 */
.L_x_1204:
[----:B------:R-:W2:Y:S02]  /*7810*/  LDG.E R4, [R4.64] ;  /* 0x0000002404047981 */ /* 0x000ea4000c1e1900 */
[----:B--2---:R-:W0:Y:S02]  /*7820*/  I2F R0, R4 ;  /* 0x0000000400007306 */ /* 0x004e240000201400 */
[----:B0-----:R-:W-:-:S04]  /*7830*/  F2FP.BF16.PACK_AB R0, RZ, R0 ;  /* 0x00000000ff00723e */ /* 0x001fc800000010ff */
[----:B------:R-:W-:Y:S01]  /*7840*/  PRMT R16, R0, 0x7610, R16 ;  /* 0x0000761000107816 */ /* 0x000fe20000000010 */
[----:B------:R-:W-:Y:S05]  /*7850*/  BRA `(.L_x_1165) ;  /* 0x00000df000007947 */ /* 0x000fea0003800000 */
.L_x_1203:
[----:B------:R-:W2:Y:S02]  /*7860*/  LDG.E.U16 R4, [R4.64] ;  /* 0x0000002404047981 */ /* 0x000ea4000c1e1500 */
[----:B--2---:R-:W0:Y:S02]  /*7870*/  I2F.S16 R0, R4 ;  /* 0x0000000400007306 */ /* 0x004e240000101400 */
[----:B0-----:R-:W-:-:S04]  /*7880*/  F2FP.BF16.PACK_AB R0, RZ, R0 ;  /* 0x00000000ff00723e */ /* 0x001fc800000010ff */
[----:B------:R-:W-:Y:S01]  /*7890*/  PRMT R16, R0, 0x7610, R16 ;  /* 0x0000761000107816 */ /* 0x000fe20000000010 */
[----:B------:R-:W-:Y:S05]  /*78a0*/  BRA `(.L_x_1165) ;  /* 0x00000da000007947 */ /* 0x000fea0003800000 */
.L_x_1199:
        /* <DEDUP_REMOVED lines=9> */
.L_x_1206:
[----:B------:R-:W2:Y:S02]  /*7940*/  LDG.E.U16 R0, [R4.64] ;  /* 0x0000002404007981 */ /* 0x000ea4000c1e1500 */
[----:B--2---:R-:W-:-:S05]  /*7950*/  HADD2.F32 R0, -RZ, R0.H0_H0 ;  /* 0x20000000ff007230 */ /* 0x004fca0000004100 */
[----:B------:R-:W-:-:S04]  /*7960*/  F2FP.BF16.PACK_AB R0, RZ, R0 ;  /* 0x00000000ff00723e */ /* 0x000fc800000010ff */
[----:B------:R-:W-:Y:S01]  /*7970*/  PRMT R16, R0, 0x7610, R16 ;  /* 0x0000761000107816 */ /* 0x000fe20000000010 */
[----:B------:R-:W-:Y:S05]  /*7980*/  BRA `(.L_x_1165) ;  /* 0x00000cc000007947 */ /* 0x000fea0003800000 */
.L_x_1205:
        /* <DEDUP_REMOVED lines=9> */
.L_x_1208:
[----:B------:R-:W2:Y:S02]  /*7a20*/  LDG.E.U16 R4, [R4.64] ;  /* 0x0000002404047981 */ /* 0x000ea4000c1e1500 */
[----:B--2---:R-:W-:-:S05]  /*7a30*/  HADD2.F32 R0, -RZ, R4.H0_H0 ;  /* 0x20000004ff007230 */ /* 0x004fca0000004100 */
[----:B------:R-:W-:-:S04]  /*7a40*/  F2FP.BF16.PACK_AB R0, RZ, R0 ;  /* 0x00000000ff00723e */ /* 0x000fc800000010ff */
[----:B------:R-:W-:Y:S01]  /*7a50*/  PRMT R16, R0, 0x7610, R16 ;  /* 0x0000761000107816 */ /* 0x000fe20000000010 */
[----:B------:R-:W-:Y:S05]  /*7a60*/  BRA `(.L_x_1165) ;  /* 0x00000be000007947 */ /* 0x000fea0003800000 */
.L_x_1207:
[----:B------:R-:W2:Y:S02]  /*7a70*/  LDG.E.64 R4, [R4.64] ;  /* 0x0000002404047981 */ /* 0x000ea4000c1e1b00 */
[----:B--2---:R-:W0:Y:S01]  /*7a80*/  F2F.F32.F64 R0, R4 ;  /* 0x0000000400007310 */ /* 0x004e220000301000 */
[----:B------:R-:W0:-:S14]  /*7a90*/  DSETP.GEU.AND P0, PT, |R4|, c[0x2][0x0], PT ;  /* 0x008000000400762a */ /* 0x000e1c0003f0e200 */
[----:B0-----:R-:W-:-:S05]  /*7aa0*/  @!P0 FMUL R0, R0, 1.175494350822287508e-38 ;  /* 0x0080000000008820 */ /* 0x001fca0000400000 */
[----:B------:R-:W-:-:S04]  /*7ab0*/  F2FP.BF16.PACK_AB R0, RZ, R0 ;  /* 0x00000000ff00723e */ /* 0x000fc800000010ff */
[----:B------:R-:W-:Y:S01]  /*7ac0*/  PRMT R16, R0, 0x7610, R16 ;  /* 0x0000761000107816 */ /* 0x000fe20000000010 */
[----:B------:R-:W-:Y:S05]  /*7ad0*/  BRA `(.L_x_1165) ;  /* 0x00000b7000007947 */ /* 0x000fea0003800000 */
.L_x_1198:
        /* <DEDUP_REMOVED lines=14> */
.L_x_1211:
[----:B------:R-:W2:Y:S02]  /*7bc0*/  LDG.E.64 R4, [R4.64] ;  /* 0x0000002404047981 */ /* 0x000ea4000c1e1b00 */
[----:B--2---:R-:W0:Y:S01]  /*7bd0*/  F2F.F32.F64 R0, R4 ;  /* 0x0000000400007310 */ /* 0x004e220000301000 */
[----:B------:R-:W0:-:S14]  /*7be0*/  DSETP.GEU.AND P0, PT, |R4|, c[0x2][0x0], PT ;  /* 0x008000000400762a */ /* 0x000e1c0003f0e200 */
[----:B0-----:R-:W-:-:S05]  /*7bf0*/  @!P0 FMUL R0, R0, 1.175494350822287508e-38 ;  /* 0x0080000000008820 */ /* 0x001fca0000400000 */
[----:B------:R-:W-:-:S04]  /*7c00*/  F2FP.BF16.PACK_AB R0, RZ, R0 ;  /* 0x00000000ff00723e */ /* 0x000fc800000010ff */
[----:B------:R-:W-:Y:S01]  /*7c10*/  PRMT R16, R0, 0x7610, R16 ;  /* 0x0000761000107816 */ /* 0x000fe20000000010 */
[----:B------:R-:W-:Y:S05]  /*7c20*/  BRA `(.L_x_1165) ;  /* 0x00000a2000007947 */ /* 0x000fea0003800000 */
.L_x_1210:
        /* <DEDUP_REMOVED lines=11> */
[----:B------:R-:W-:-:S04]  /*7ce0*/  IADD3 R6, R2, 0x1000000, RZ ;  /* 0x0100000002067810 */ /* 0x000fc80007ffe0ff */
[----:B------:R-:W-:Y:S02]  /*7cf0*/  SHF.R.S32.HI R6, RZ, 0x8, R6 ;  /* 0x00000008ff067819 */ /* 0x000fe40000011406 */
[----:B0-----:R-:W-:-:S04]  /*7d00*/  IADD3 R3, -R3, 0x1f, RZ ;  /* 0x0000001f03037810 */ /* 0x001fc80007ffe1ff */
[C---:B------:R-:W-:Y:S02]  /*7d10*/  ISETP.GT.U32.AND P0, PT, R3.reuse, 0x4, PT ;  /* 0x000000040300780c */ /* 0x040fe40003f04070 */
[----:B------:R-:W-:-:S04]  /*7d20*/  IADD3 R3, R3, -0x4, RZ ;  /* 0xfffffffc03037810 */ /* 0x000fc80007ffe0ff */
[----:B------:R-:W-:-:S04]  /*7d30*/  SEL R3, R3, RZ, P0 ;  /* 0x000000ff03037207 */ /* 0x000fc80000000000 */
[C---:B------:R-:W-:Y:S01]  /*7d40*/  SHF.L.U32 R4, R2.reuse, R3, RZ ;  /* 0x0000000302047219 */ /* 0x040fe200000006ff */
[----:B------:R-:W-:Y:S01]  /*7d50*/  IMAD R7, R3, R8, 0x3c000000 ;  /* 0x3c00000003077424 */ /* 0x000fe200078e0208 */
[----:B------:R-:W-:-:S04]  /*7d60*/  IADD3 R3, R2, -0x1, RZ ;  /* 0xffffffff02037810 */ /* 0x000fc80007ffe0ff */
[----:B------:R-:W-:Y:S02]  /*7d70*/  LEA.HI R7, R4, R7, RZ, 0x1c ;  /* 0x0000000704077211 */ /* 0x000fe400078fe0ff */
[----:B------:R-:W-:Y:S02]  /*7d80*/  SHF.R.S32.HI R3, RZ, 0x1f, R3 ;  /* 0x0000001fff037819 */ /* 0x000fe40000011403 */
[----:B------:R-:W-:-:S04]  /*7d90*/  LOP3.LUT R6, R7, 0x7f800000, R6, 0xf8, !PT ;  /* 0x7f80000007067812 */ /* 0x000fc800078ef806 */
[----:B------:R-:W-:-:S04]  /*7da0*/  LOP3.LUT R3, R6, R3, RZ, 0x30, !PT ;  /* 0x0000000306037212 */ /* 0x000fc800078e30ff */
[----:B------:R-:W-:-:S04]  /*7db0*/  LOP3.LUT R3, R3, 0x80000000, R0, 0xf8, !PT ;  /* 0x8000000003037812 */ /* 0x000fc800078ef800 */
[----:B------:R-:W-:-:S04]  /*7dc0*/  F2FP.BF16.PACK_AB R3, RZ, R3 ;  /* 0x00000003ff03723e */ /* 0x000fc800000010ff */
[----:B------:R-:W-:Y:S01]  /*7dd0*/  PRMT R16, R3, 0x7610, R16 ;  /* 0x0000761003107816 */ /* 0x000fe20000000010 */
[----:B------:R-:W-:Y:S05]  /*7de0*/  BRA `(.L_x_1165) ;  /* 0x0000086000007947 */ /* 0x000fea0003800000 */
.L_x_1213:
[----:B------:R-:W2:Y:S02]  /*7df0*/  LDG.E.U8 R3, [R4.64] ;  /* 0x0000002404037981 */ /* 0x000ea4000c1e1100 */
[----:B--2---:R-:W-:-:S05]  /*7e00*/  IMAD.SHL.U32 R0, R3, 0x2000000, RZ ;  /* 0x0200000003007824 */ /* 0x004fca00078e00ff */
[----:B------:R-:W-:-:S13]  /*7e10*/  ISETP.GE.U32.AND P0, PT, R0, 0x8000000, PT ;  /* 0x080000000000780c */ /* 0x000fda0003f06070 */
[C---:B------:R-:W-:Y:S02]  /*7e20*/  @!P0 IMAD.SHL.U32 R0, R3.reuse, 0x100, RZ ;  /* 0x0000010003008824 */ /* 0x040fe400078e00ff */
[C---:B------:R-:W-:Y:S02]  /*7e30*/  @P0 IMAD.SHL.U32 R2, R3.reuse, 0x200000, RZ ;  /* 0x0020000003020824 */ /* 0x040fe400078e00ff */
[----:B------:R-:W-:Y:S01]  /*7e40*/  IMAD.SHL.U32 R3, R3, 0x1000000, RZ ;  /* 0x0100000003037824 */ /* 0x000fe200078e00ff */
        /* <DEDUP_REMOVED lines=9> */
.L_x_1212:
[----:B------:R0:W5:Y:S01]  /*7ee0*/  LDG.E.U16 R16, [R4.64] ;  /* 0x0000002404107981 */ /* 0x000162000c1e1500 */
[----:B------:R-:W-:Y:S05]  /*7ef0*/  BRA `(.L_x_1165) ;  /* 0x0000075000007947 */ /* 0x000fea0003800000 */
.L_x_1209:
        /* <DEDUP_REMOVED lines=12> */
.L_x_1216:
        /* <DEDUP_REMOVED lines=21> */
.L_x_1220:
[----:B------:R-:W-:Y:S05]  /*8110*/  BSYNC B1 ;  /* 0x0000000000017941 */ /* 0x000fea0003800000 */
.L_x_1219:
[----:B------:R-:W-:Y:S01]  /*8120*/  LEA R3, R0, 0x3b800000, 0x17 ;  /* 0x3b80000000037811 */ /* 0x000fe200078eb8ff */
[----:B------:R-:W-:-:S05]  /*8130*/  IMAD.SHL.U32 R0, R2, 0x100000, RZ ;  /* 0x0010000002007824 */ /* 0x000fca00078e00ff */
[----:B------:R-:W-:Y:S02]  /*8140*/  LOP3.LUT R0, R3, R0, R4, 0xfe, !PT ;  /* 0x0000000003007212 */ /* 0x000fe400078efe04 */
.L_x_1218:
[----:B------:R-:W-:Y:S05]  /*8150*/  BSYNC B0 ;  /* 0x0000000000007941 */ /* 0x000fea0003800000 */
.L_x_1217:
[----:B------:R-:W-:-:S04]  /*8160*/  F2FP.BF16.PACK_AB R0, RZ, R0 ;  /* 0x00000000ff00723e */ /* 0x000fc800000010ff */
[----:B------:R-:W-:Y:S01]  /*8170*/  PRMT R16, R0, 0x7610, R16 ;  /* 0x0000761000107816 */ /* 0x000fe20000000010 */
[----:B------:R-:W-:Y:S05]  /*8180*/  BRA `(.L_x_1165) ;  /* 0x000004c000007947 */ /* 0x000fea0003800000 */
.L_x_1215:
        /* <DEDUP_REMOVED lines=21> */
.L_x_1224:
[----:B------:R-:W-:Y:S05]  /*82e0*/  BSYNC B1 ;  /* 0x0000000000017941 */ /* 0x000fea0003800000 */
.L_x_1223:
[----:B------:R-:W-:Y:S01]  /*82f0*/  LEA R3, R0, 0x37800000, 0x17 ;  /* 0x3780000000037811 */ /* 0x000fe200078eb8ff */
[----:B------:R-:W-:-:S05]  /*8300*/  IMAD.SHL.U32 R0, R2, 0x200000, RZ ;  /* 0x0020000002007824 */ /* 0x000fca00078e00ff */
[----:B------:R-:W-:Y:S02]  /*8310*/  LOP3.LUT R0, R3, R0, R4, 0xfe, !PT ;  /* 0x0000000003007212 */ /* 0x000fe400078efe04 */
.L_x_1222:
[----:B------:R-:W-:Y:S05]  /*8320*/  BSYNC B0 ;  /* 0x0000000000007941 */ /* 0x000fea0003800000 */
.L_x_1221:
[----:B------:R-:W-:-:S04]  /*8330*/  F2FP.BF16.PACK_AB R0, RZ, R0 ;  /* 0x00000000ff00723e */ /* 0x000fc800000010ff */
[----:B------:R-:W-:Y:S01]  /*8340*/  PRMT R16, R0, 0x7610, R16 ;  /* 0x0000761000107816 */ /* 0x000fe20000000010 */
[----:B------:R-:W-:Y:S05]  /*8350*/  BRA `(.L_x_1165) ;  /* 0x000002f000007947 */ /* 0x000fea0003800000 */
.L_x_1214:
        /* <DEDUP_REMOVED lines=14> */
.L_x_1228:
[----:B------:R-:W-:Y:S05]  /*8440*/  BSYNC B0 ;  /* 0x0000000000007941 */ /* 0x000fea0003800000 */
.L_x_1227:
[----:B------:R-:W-:-:S04]  /*8450*/  F2FP.BF16.PACK_AB R0, RZ, R0 ;  /* 0x00000000ff00723e */ /* 0x000fc800000010ff */
[----:B------:R-:W-:Y:S01]  /*8460*/  PRMT R16, R0, 0x7610, R16 ;  /* 0x0000761000107816 */ /* 0x000fe20000000010 */
[----:B------:R-:W-:Y:S05]  /*8470*/  BRA `(.L_x_1165) ;  /* 0x000001d000007947 */ /* 0x000fea0003800000 */
.L_x_1202:
        /* <DEDUP_REMOVED lines=21> */
.L_x_1226:
[----:B------:R-:W2:Y:S02]  /*85d0*/  LDG.E.64 R2, [R4.64] ;  /* 0x0000002404027981 */ /* 0x000ea4000c1e1b00 */
[----:B--2---:R-:W0:Y:S02]  /*85e0*/  I2F.U64 R2, R2 ;  /* 0x0000000200027312 */ /* 0x004e240000301000 */
[----:B0-----:R-:W-:Y:S01]  /*85f0*/  F2FP.BF16.PACK_AB R16, RZ, R2 ;  /* 0x00000002ff10723e */ /* 0x001fe200000010ff */
[----:B------:R-:W-:Y:S05]  /*8600*/  BRA `(.L_x_1165) ;  /* 0x0000004000007947 */ /* 0x000fea0003800000 */
.L_x_1225:
[----:B------:R-:W2:Y:S02]  /*8610*/  LDG.E R4, [R4.64] ;  /* 0x0000002404047981 */ /* 0x000ea4000c1e1900 */
[----:B--2---:R-:W0:Y:S02]  /*8620*/  I2F.U32 R0, R4 ;  /* 0x0000000400007306 */ /* 0x004e240000201000 */
[----:B0-----:R-:W-:-:S04]  /*8630*/  F2FP.BF16.PACK_AB R0, RZ, R0 ;  /* 0x00000000ff00723e */ /* 0x001fc800000010ff */
[----:B------:R-:W-:Y:S02]  /*8640*/  PRMT R16, R0, 0x7610, R16 ;  /* 0x0000761000107816 */ /* 0x000fe40000000010 */
.L_x_1165:
[----:B------:R-:W-:Y:S05]  /*8650*/  BSYNC B6 ;  /* 0x0000000000067941 */ /* 0x000fea0003800000 */
.L_x_1164:
[----:B------:R-:W1:Y:S01]  /*8660*/  S2R R2, SR_TID.X ;  /* 0x0000000000027919 */ /* 0x000e620000002100 */
[----:B------:R-:W-:Y:S01]  /*8670*/  BSSY B7, `(.L_x_1229) ;  /* 0x0000071000077945 */ /* 0x000fe20003800000 */
[----:B-1----:R-:W-:-:S04]  /*8680*/  ISETP.GE.AND P0, PT, R2, R27, PT ;  /* 0x0000001b0200720c */ /* 0x002fc80003f06270 */
[----:B------:R-:W-:-:S09]  /*8690*/  P2R R26, PR, RZ, 0x1 ;  /* 0x00000001ff1a7803 */ /* 0x000fd20000000000 */
[----:B------:R-:W-:Y:S05]  /*86a0*/  @P0 BRA `(.L_x_1230) ;  /* 0x000006d000000947 */ /* 0x000fea0003800000 */
[----:B-----5:R-:W-:Y:S01]  /*86b0*/  PRMT R0, RZ, 0x5410, R24 ;  /* 0x00005410ff007816 */ /* 0x020fe20000000018 */
[----:B------:R-:W-:Y:S03]  /*86c0*/  BSSY B6, `(.L_x_1231) ;  /* 0x0000017000067945 */ /* 0x000fe60003800000 */
[C---:B------:R-:W-:Y:S02]  /*86d0*/  FSETP.GE.FTZ.AND P1, PT, R0.reuse, RZ, PT ;  /* 0x000000ff0000720b */ /* 0x040fe40003f36000 */
[----:B------:R-:W-:-:S13]  /*86e0*/  FSETP.GTU.FTZ.AND P0, PT, R0, 1, PT ;  /* 0x3f8000000000780b */ /* 0x000fda0003f1c000 */
[----:B------:R-:W-:Y:S05]  /*86f0*/  @!P0 BRA P1, `(.L_x_1232) ;  /* 0x0000013000008947 */ /* 0x000fea0000800000 */
[----:B------:R-:W-:Y:S01]  /*8700*/  MOV R14, 0x0 ;  /* 0x00000000000e7802 */ /* 0x000fe20000000f00 */
[----:B0-----:R-:W-:Y:S02]  /*8710*/  IMAD.MOV.U32 R4, RZ, RZ, c[0x4][0x300] ;  /* 0x0100c000ff047624 */ /* 0x001fe400078e00ff */
        /* <DEDUP_REMOVED lines=17> */
.L_x_1232:
[----:B------:R-:W-:Y:S05]  /*8830*/  BSYNC B6 ;  /* 0x0000000000067941 */ /* 0x000fea0003800000 */
.L_x_1231:
[----:B------:R-:W-:Y:S01]  /*8840*/  PRMT R0, RZ, 0x5410, R23 ;  /* 0x00005410ff007816 */ /* 0x000fe20000000017 */
        /* <DEDUP_REMOVED lines=23> */
.L_x_1234:
[----:B------:R-:W-:Y:S05]  /*89c0*/  BSYNC B6 ;  /* 0x0000000000067941 */ /* 0x000fea0003800000 */
.L_x_1233:
[----:B------:R-:W-:Y:S01]  /*89d0*/  PRMT R24, RZ, 0x5410, R24 ;  /* 0x00005410ff187816 */ /* 0x000fe20000000018 */
[----:B------:R-:W-:Y:S01]  /*89e0*/  IMAD.MOV.U32 R7, RZ, RZ, 0x3e800000 ;  /* 0x3e800000ff077424 */ /* 0x000fe200078e00ff */
[----:B------:R-:W-:Y:S03]  /*89f0*/  BSSY B0, `(.L_x_1235) ;  /* 0x0000023000007945 */ /* 0x000fe60003800000 */
[----:B------:R-:W-:-:S05]  /*8a00*/  FADD.FTZ R0, -R24, -RZ ;  /* 0x800000ff18007221 */ /* 0x000fca0000010100 */
[----:B------:R-:W-:-:S04]  /*8a10*/  F2FP.BF16.PACK_AB R0, RZ, R0 ;  /* 0x00000000ff00723e */ /* 0x000fc800000010ff */
[----:B------:R-:W-:-:S04]  /*8a20*/  PRMT R0, RZ, 0x5410, R0 ;  /* 0x00005410ff007816 */ /* 0x000fc80000000000 */
[C---:B------:R-:W-:Y:S01]  /*8a30*/  ISETP.GE.U32.AND P0, PT, R0.reuse, 0x7f800000, PT ;  /* 0x7f8000000000780c */ /* 0x040fe20003f06070 */
[----:B------:R-:W-:-:S05]  /*8a40*/  FADD.FTZ.RZ R3, R0, 1 ;  /* 0x3f80000000037421 */ /* 0x000fca000001c000 */
[----:B------:R-:W-:-:S04]  /*8a50*/  IADD3 R3, R3, -0x3f400000, RZ ;  /* 0xc0c0000003037810 */ /* 0x000fc80007ffe0ff */
[----:B0-----:R-:W-:-:S04]  /*8a60*/  LOP3.LUT R5, R3, 0xff800000, RZ, 0xc0, !PT ;  /* 0xff80000003057812 */ /* 0x001fc800078ec0ff */
[----:B------:R-:W-:Y:S01]  /*8a70*/  IADD3 R4, -R5, 0x40800000, RZ ;  /* 0x4080000005047810 */ /* 0x000fe20007ffe1ff */
[----:B------:R-:W-:Y:S02]  /*8a80*/  IMAD.IADD R3, R0, 0x1, -R5 ;  /* 0x0000000100037824 */ /* 0x000fe400078e0a05 */
[----:B------:R-:W-:Y:S02]  /*8a90*/  I2F R5, R5 ;  /* 0x0000000500057306 */ /* 0x000fe40000201400 */
[----:B------:R-:W-:Y:S02]  /*8aa0*/  FFMA.FTZ R4, R4, R7, -1 ;  /* 0xbf80000004047423 */ /* 0x000fe40000010007 */
[----:B------:R-:W-:Y:S02]  /*8ab0*/  IMAD.MOV.U32 R7, RZ, RZ, 0x3d39bf78 ;  /* 0x3d39bf78ff077424 */ /* 0x000fe400078e00ff */
[----:B------:R-:W-:-:S04]  /*8ac0*/  FADD.FTZ R4, R3, R4 ;  /* 0x0000000403047221 */ /* 0x000fc80000010000 */
[----:B------:R-:W-:-:S04]  /*8ad0*/  FFMA.FTZ R3, R4, -R7, 0.10546888411045074463 ;  /* 0x3dd8001204037423 */ /* 0x000fc80000010807 */
[----:B------:R-:W-:-:S04]  /*8ae0*/  FFMA.FTZ R3, R4, R3, -0.13229703903198242188 ;  /* 0xbe0778e004037423 */ /* 0x000fc80000010003 */
[----:B------:R-:W-:-:S04]  /*8af0*/  FFMA.FTZ R3, R4, R3, 0.14491446316242218018 ;  /* 0x3e14647504037423 */ /* 0x000fc80000010003 */
[C---:B------:R-:W-:Y:S02]  /*8b00*/  FFMA.FTZ R7, R4.reuse, R3, -0.16641564667224884033 ;  /* 0xbe2a68dd04077423 */ /* 0x040fe40000010003 */
[----:B------:R-:W0:Y:S02]  /*8b10*/  MUFU.LG2 R3, R24 ;  /* 0x0000001800037308 */ /* 0x000e240000000c00 */
[----:B------:R-:W-:-:S04]  /*8b20*/  FFMA.FTZ R7, R4, R7, 0.19988867640495300293 ;  /* 0x3e4caf9e04077423 */ /* 0x000fc80000010007 */
[----:B------:R-:W-:-:S04]  /*8b30*/  FFMA.FTZ R7, R4, R7, -0.25000196695327758789 ;  /* 0xbe80004204077423 */ /* 0x000fc80000010007 */
[----:B------:R-:W-:-:S04]  /*8b40*/  FFMA.FTZ R7, R4, R7, 0.33333510160446166992 ;  /* 0x3eaaaae604077423 */ /* 0x000fc80000010007 */
[C---:B------:R-:W-:Y:S02]  /*8b50*/  FFMA.FTZ R7, R4.reuse, R7, -0.5 ;  /* 0xbf00000004077423 */ /* 0x040fe40000010007 */
[----:B0-----:R-:W-:Y:S02]  /*8b60*/  FMUL.FTZ R3, R3, 0.69314718246459960938 ;  /* 0x3f31721803037820 */ /* 0x001fe40000410000 */
[----:B------:R-:W-:-:S03]  /*8b70*/  FMUL.FTZ R7, R4, R7 ;  /* 0x0000000704077220 */ /* 0x000fc60000410000 */
[----:B------:R-:W-:Y:S01]  /*8b80*/  F2FP.BF16.PACK_AB R6, RZ, R3 ;  /* 0x00000003ff06723e */ /* 0x000fe200000010ff */
[----:B------:R-:W-:Y:S02]  /*8b90*/  FFMA.FTZ R7, R4, R7, R4 ;  /* 0x0000000704077223 */ /* 0x000fe40000010004 */
[----:B------:R-:W-:-:S04]  /*8ba0*/  FMUL.FTZ R4, R5, 1.1920928955078125e-07 ;  /* 0x3400000005047820 */ /* 0x000fc80000410000 */
[----:B------:R-:W-:Y:S01]  /*8bb0*/  FFMA.FTZ R4, R4, 0.69314718246459960938, R7 ;  /* 0x3f31721804047823 */ /* 0x000fe20000010007 */
[----:B------:R-:W-:Y:S05]  /*8bc0*/  @!P0 BRA `(.L_x_1236) ;  /* 0x0000005000008947 */ /* 0x000fea0003800000 */
[C---:B------:R-:W-:Y:S02]  /*8bd0*/  ISETP.GE.AND P0, PT, R0.reuse, -0x407fffff, PT ;  /* 0xbf8000010000780c */ /* 0x040fe40003f06270 */
[----:B------:R-:W-:-:S11]  /*8be0*/  FSETP.NEU.FTZ.AND P1, PT, R0, RZ, PT ;  /* 0x000000ff0000720b */ /* 0x000fd60003f3d000 */
[----:B------:R-:W-:-:S04]  /*8bf0*/  @P0 IMAD.MOV.U32 R3, RZ, RZ, 0x7f800000 ;  /* 0x7f800000ff030424 */ /* 0x000fc800078e00ff */
[----:B------:R-:W-:-:S05]  /*8c00*/  @P0 FFMA.FTZ R4, R0, R3, +INF ;  /* 0x7f80000000040423 */ /* 0x000fca0000010003 */
[----:B------:R-:W-:Y:S02]  /*8c10*/  FSEL R4, R4, -RZ, P1 ;  /* 0x800000ff04047208 */ /* 0x000fe40000800000 */
.L_x_1236:
[----:B------:R-:W-:Y:S05]  /*8c20*/  BSYNC B0 ;  /* 0x0000000000007941 */ /* 0x000fea0003800000 */
.L_x_1235:
[----:B------:R-:W-:Y:S02]  /*8c30*/  PRMT R5, R6, 0x7610, R5 ;  /* 0x0000761006057816 */ /* 0x000fe40000000005 */
[----:B------:R-:W-:Y:S02]  /*8c40*/  F2FP.BF16.PACK_AB R0, RZ, R4 ;  /* 0x00000004ff00723e */ /* 0x000fe400000010ff */
[----:B------:R-:W-:Y:S02]  /*8c50*/  PRMT R6, RZ, 0x5410, R23 ;  /* 0x00005410ff067816 */ /* 0x000fe40000000017 */
[----:B------:R-:W-:-:S03]  /*8c60*/  PRMT R4, RZ, 0x5410, R5 ;  /* 0x00005410ff047816 */ /* 0x000fc60000000005 */
[----:B------:R-:W-:Y:S01]  /*8c70*/  FADD.FTZ R3, R6, -1 ;  /* 0xbf80000006037421 */ /* 0x000fe20000010000 */
[----:B------:R-:W-:Y:S02]  /*8c80*/  FSETP.GEU.FTZ.AND P0, PT, R4, -100, PT ;  /* 0xc2c800000400780b */ /* 0x000fe40003f1e000 */
[----:B------:R-:W-:-:S04]  /*8c90*/  PRMT R4, RZ, 0x5410, R0 ;  /* 0x00005410ff047816 */ /* 0x000fc80000000000 */
[----:B------:R-:W-:Y:S02]  /*8ca0*/  FSETP.GEU.FTZ.AND P1, PT, R4, -100, PT ;  /* 0xc2c800000400780b */ /* 0x000fe40003f3e000 */
[----:B------:R-:W-:Y:S02]  /*8cb0*/  F2FP.BF16.PACK_AB R4, RZ, R3 ;  /* 0x00000003ff04723e */ /* 0x000fe400000010ff */
[----:B------:R-:W-:Y:S02]  /*8cc0*/  SEL R3, R5, 0xc2c8, P0 ;  /* 0x0000c2c805037807 */ /* 0x000fe40000000000 */
[----:B------:R-:W-:Y:S02]  /*8cd0*/  SEL R0, R0, 0xc2c8, P1 ;  /* 0x0000c2c800007807 */ /* 0x000fe40000800000 */
[----:B------:R-:W-:Y:S02]  /*8ce0*/  PRMT R3, RZ, 0x5410, R3 ;  /* 0x00005410ff037816 */ /* 0x000fe40000000003 */
[----:B------:R-:W-:-:S03]  /*8cf0*/  PRMT R4, RZ, 0x5410, R4 ;  /* 0x00005410ff047816 */ /* 0x000fc60000000004 */
[----:B------:R-:W-:Y:S01]  /*8d00*/  FMUL.FTZ R6, R6, R3 ;  /* 0x0000000306067220 */ /* 0x000fe20000410000 */
[----:B------:R-:W-:-:S05]  /*8d10*/  PRMT R3, RZ, 0x5410, R0 ;  /* 0x00005410ff037816 */ /* 0x000fca0000000000 */
[----:B------:R-:W-:-:S05]  /*8d20*/  FMUL.FTZ R3, R4, R3 ;  /* 0x0000000304037220 */ /* 0x000fca0000410000 */
[----:B------:R-:W-:-:S04]  /*8d30*/  F2FP.BF16.PACK_AB R3, R6, R3 ;  /* 0x000000030603723e */ /* 0x000fc800000010ff */
[--C-:B------:R-:W-:Y:S02]  /*8d40*/  PRMT R0, RZ, 0x5410, R3.reuse ;  /* 0x00005410ff007816 */ /* 0x100fe40000000003 */
[----:B------:R-:W-:-:S05]  /*8d50*/  PRMT R3, RZ, 0x7610, R3 ;  /* 0x00007610ff037816 */ /* 0x000fca0000000003 */
[----:B------:R-:W-:-:S05]  /*8d60*/  FADD.FTZ R23, R0, -R3 ;  /* 0x8000000300177221 */ /* 0x000fca0000010000 */
[----:B------:R-:W-:Y:S02]  /*8d70*/  F2FP.BF16.PACK_AB R23, RZ, R23 ;  /* 0x00000017ff17723e */ /* 0x000fe400000010ff */
.L_x_1230:
[----:B------:R-:W-:Y:S05]  /*8d80*/  BSYNC B7 ;  /* 0x0000000000077941 */ /* 0x000fea0003800000 */
.L_x_1229:
[----:B-----5:R-:W-:Y:S01]  /*8d90*/  IADD3 R24, R2, 0x80, RZ ;  /* 0x0000008002187810 */ /* 0x020fe20007ffe0ff */
[----:B------:R-:W-:Y:S03]  /*8da0*/  BSSY B7, `(.L_x_1237) ;  /* 0x0000070000077945 */ /* 0x000fe60003800000 */
[----:B------:R-:W-:-:S13]  /*8db0*/  ISETP.GE.AND P0, PT, R24, R27, PT ;  /* 0x0000001b1800720c */ /* 0x000fda0003f06270 */
[----:B------:R-:W-:Y:S05]  /*8dc0*/  @P0 BRA `(.L_x_1238) ;  /* 0x000006d000000947 */ /* 0x000fea0003800000 */
        /* <DEDUP_REMOVED lines=24> */
.L_x_1240:
[----:B------:R-:W-:Y:S05]  /*8f50*/  BSYNC B6 ;  /* 0x0000000000067941 */ /* 0x000fea0003800000 */
.L_x_1239:
        /* <DEDUP_REMOVED lines=24> */
.L_x_1242:
[----:B------:R-:W-:Y:S05]  /*90e0*/  BSYNC B6 ;  /* 0x0000000000067941 */ /* 0x000fea0003800000 */
.L_x_1241:
        /* <DEDUP_REMOVED lines=37> */
.L_x_1244:
[----:B------:R-:W-:Y:S05]  /*9340*/  BSYNC B0 ;  /* 0x0000000000007941 */ /* 0x000fea0003800000 */
.L_x_1243:
        /* <DEDUP_REMOVED lines=21> */
.L_x_1238:
[----:B------:R-:W-:Y:S05]  /*94a0*/  BSYNC B7 ;  /* 0x0000000000077941 */ /* 0x000fea0003800000 */
.L_x_1237:
[----:B------:R-:W-:Y:S01]  /*94b0*/  IADD3 R0, R2, 0x100, RZ ;  /* 0x0000010002007810 */ /* 0x000fe20007ffe0ff */
        /* <DEDUP_REMOVED lines=27> */
.L_x_1248:
[----:B------:R-:W-:Y:S05]  /*9670*/  BSYNC B6 ;  /* 0x0000000000067941 */ /* 0x000fea0003800000 */
.L_x_1247:
        /* <DEDUP_REMOVED lines=24> */
.L_x_1250:
[----:B------:R-:W-:Y:S05]  /*9800*/  BSYNC B6 ;  /* 0x0000000000067941 */ /* 0x000fea0003800000 */
.L_x_1249:
        /* <DEDUP_REMOVED lines=37> */
.L_x_1252:
[----:B------:R-:W-:Y:S05]  /*9a60*/  BSYNC B0 ;  /* 0x0000000000007941 */ /* 0x000fea0003800000 */
.L_x_1251:
        /* <DEDUP_REMOVED lines=21> */
.L_x_1246:
[----:B------:R-:W-:Y:S05]  /*9bc0*/  BSYNC B7 ;  /* 0x0000000000077941 */ /* 0x000fea0003800000 */
.L_x_1245:
        /* <DEDUP_REMOVED lines=28> */
.L_x_1256:
[----:B------:R-:W-:Y:S05]  /*9d90*/  BSYNC B6 ;  /* 0x0000000000067941 */ /* 0x000fea0003800000 */
.L_x_1255:
        /* <DEDUP_REMOVED lines=24> */
.L_x_1258:
[----:B------:R-:W-:Y:S05]  /*9f20*/  BSYNC B6 ;  /* 0x0000000000067941 */ /* 0x000fea0003800000 */
.L_x_1257:
        /* <DEDUP_REMOVED lines=37> */
.L_x_1260:
[----:B------:R-:W-:Y:S05]  /*a180*/  BSYNC B0 ;  /* 0x0000000000007941 */ /* 0x000fea0003800000 */
.L_x_1259:
        /* <DEDUP_REMOVED lines=21> */
.L_x_1254:
[----:B------:R-:W-:Y:S05]  /*a2e0*/  BSYNC B7 ;  /* 0x0000000000077941 */ /* 0x000fea0003800000 */
.L_x_1253:
[----:B------:R-:W1:Y:S01]  /*a2f0*/  LDC.U8 R16, c[0x0][0x190] ;  /* 0x00006400ff107b82 */ /* 0x000e620000000000 */
[----:B------:R-:W-:Y:S01]  /*a300*/  ISETP.NE.AND P0, PT, R26, RZ, PT ;  /* 0x000000ff1a00720c */ /* 0x000fe20003f05270 */
[----:B------:R-:W-:-:S12]  /*a310*/  BSSY B6, `(.L_x_1261) ;  /* 0x0000116000067945 */ /* 0x000fd80003800000 */
[----:B------:R-:W-:Y:S05]  /*a320*/  @P0 BRA `(.L_x_1262) ;  /* 0x0000114000000947 */ /* 0x000fea0003800000 */
[----:B------:R-:W2:Y:S01]  /*a330*/  S2R R0, SR_TID.X ;  /* 0x0000000000007919 */ /* 0x000ea20000002100 */
[----:B-1----:R-:W-:Y:S01]  /*a340*/  PRMT R2, R16, 0x9910, RZ ;  /* 0x0000991010027816 */ /* 0x002fe200000000ff */
[----:B--2---:R-:W-:-:S04]  /*a350*/  IMAD R0, R29, 0x200, R0 ;  /* 0x000002001d007824 */ /* 0x004fc800078e0200 */
[----:B------:R-:W-:Y:S02]  /*a360*/  IMAD R8, R0, c[0x0][0x194], RZ ;  /* 0x0000650000087a24 */ /* 0x000fe400078e02ff */
[----:B------:R-:W-:-:S03]  /*a370*/  IMAD.MOV.U32 R0, RZ, RZ, R2 ;  /* 0x000000ffff007224 */ /* 0x000fc600078e0002 */
[----:B------:R-:W-:Y:S02]  /*a380*/  IADD3 R8, P1, R8, c[0x0][0x168], RZ ;  /* 0x00005a0008087a10 */ /* 0x000fe40007f3e0ff */
[----:B------:R-:W-:-:S03]  /*a390*/  ISETP.GT.AND P0, PT, R0, 0x9, PT ;  /* 0x000000090000780c */ /* 0x000fc60003f04270 */
[----:B------:R-:W-:-:S10]  /*a3a0*/  IMAD.X R9, RZ, RZ, c[0x0][0x16c], P1 ;  /* 0x00005b00ff097624 */ /* 0x000fd400008e06ff */
        /* <DEDUP_REMOVED lines=9> */
[----:B------:R-:W-:Y:S01]  /*a440*/  PRMT R23, RZ, 0x5410, R23 ;  /* 0x00005410ff177816 */ /* 0x000fe20000000017 */
[----:B------:R-:W-:-:S05]  /*a450*/  IMAD.MOV.U32 R2, RZ, RZ, R24 ;  /* 0x000000ffff027224 */ /* 0x000fca00078e0018 */
[----:B------:R-:W1:Y:S02]  /*a460*/  F2I.FTZ.TRUNC.NTZ R23, R23 ;  /* 0x0000001700177305 */ /* 0x000e64000021f100 */
[----:B-1----:R1:W-:Y:S01]  /*a470*/  STG.E.U8 [R8.64], R23 ;  /* 0x0000001708007986 */ /* 0x0023e2000c101124 */
[----:B------:R-:W-:Y:S05]  /*a480*/  BRA `(.L_x_1262) ;  /* 0x00000fe000007947 */ /* 0x000fea0003800000 */
.L_x_1266:
[----:B------:R-:W-:-:S06]  /*a490*/  PRMT R3, RZ, 0x5410, R23 ;  /* 0x00005410ff037816 */ /* 0x000fcc0000000017 */
[----:B------:R-:W1:Y:S02]  /*a4a0*/  F2I.S64.TRUNC R2, R3 ;  /* 0x0000000300027311 */ /* 0x000e64000020d900 */
[----:B01----:R-:W-:Y:S02]  /*a4b0*/  IMAD.MOV.U32 R5, RZ, RZ, R2 ;  /* 0x000000ffff057224 */ /* 0x003fe400078e0002 */
[----:B------:R-:W-:-:S03]  /*a4c0*/  IMAD.MOV.U32 R2, RZ, RZ, R24 ;  /* 0x000000ffff027224 */ /* 0x000fc600078e0018 */
[----:B------:R0:W-:Y:S01]  /*a4d0*/  STG.E.U8 [R8.64], R5 ;  /* 0x0000000508007986 */ /* 0x0001e2000c101124 */
[----:B------:R-:W-:Y:S05]  /*a4e0*/  BRA `(.L_x_1262) ;  /* 0x00000f8000007947 */ /* 0x000fea0003800000 */
.L_x_1265:
[----:B------:R-:W-:-:S13]  /*a4f0*/  ISETP.NE.AND P0, PT, R0, 0x2, PT ;  /* 0x000000020000780c */ /* 0x000fda0003f05270 */
[----:B------:R-:W-:Y:S05]  /*a500*/  @!P0 BRA `(.L_x_1268) ;  /* 0x000000e000008947 */ /* 0x000fea0003800000 */
[----:B------:R-:W-:-:S13]  /*a510*/  ISETP.NE.AND P0, PT, R0, 0x3, PT ;  /* 0x000000030000780c */ /* 0x000fda0003f05270 */
[----:B------:R-:W-:Y:S05]  /*a520*/  @!P0 BRA `(.L_x_1269) ;  /* 0x0000007000008947 */ /* 0x000fea0003800000 */
[----:B------:R-:W-:-:S13]  /*a530*/  ISETP.NE.AND P0, PT, R0, 0x4, PT ;  /* 0x000000040000780c */ /* 0x000fda0003f05270 */
[----:B------:R-:W-:Y:S05]  /*a540*/  @P0 BRA `(.L_x_1267) ;  /* 0x00000d4000000947 */ /* 0x000fea0003800000 */
[----:B0-----:R-:W-:Y:S01]  /*a550*/  PRMT R4, RZ, 0x5410, R23 ;  /* 0x00005410ff047816 */ /* 0x001fe20000000017 */
[----:B------:R-:W-:-:S05]  /*a560*/  IMAD.MOV.U32 R2, RZ, RZ, R24 ;  /* 0x000000ffff027224 */ /* 0x000fca00078e0018 */
[----:B------:R-:W0:Y:S02]  /*a570*/  F2I.S64.TRUNC R4, R4 ;  /* 0x0000000400047311 */ /* 0x000e24000020d900 */
[----:B0-----:R0:W-:Y:S01]  /*a580*/  STG.E.64 [R8.64], R4 ;  /* 0x0000000408007986 */ /* 0x0011e2000c101b24 */
[----:B------:R-:W-:Y:S05]  /*a590*/  BRA `(.L_x_1262) ;  /* 0x00000ed000007947 */ /* 0x000fea0003800000 */
.L_x_1269:
[----:B------:R-:W-:Y:S01]  /*a5a0*/  PRMT R23, RZ, 0x5410, R23 ;  /* 0x00005410ff177816 */ /* 0x000fe20000000017 */
[----:B------:R-:W-:-:S05]  /*a5b0*/  IMAD.MOV.U32 R2, RZ, RZ, R24 ;  /* 0x000000ffff027224 */ /* 0x000fca00078e0018 */
[----:B------:R-:W1:Y:S02]  /*a5c0*/  F2I.FTZ.TRUNC.NTZ R23, R23 ;  /* 0x0000001700177305 */ /* 0x000e64000021f100 */
[----:B-1----:R1:W-:Y:S01]  /*a5d0*/  STG.E [R8.64], R23 ;  /* 0x0000001708007986 */ /* 0x0023e2000c101924 */
[----:B------:R-:W-:Y:S05]  /*a5e0*/  BRA `(.L_x_1262) ;  /* 0x00000e8000007947 */ /* 0x000fea0003800000 */
.L_x_1268:
[----:B------:R-:W-:Y:S01]  /*a5f0*/  PRMT R23, RZ, 0x5410, R23 ;  /* 0x00005410ff177816 */ /* 0x000fe20000000017 */
[----:B------:R-:W-:-:S05]  /*a600*/  IMAD.MOV.U32 R2, RZ, RZ, R24 ;  /* 0x000000ffff027224 */ /* 0x000fca00078e0018 */
[----:B------:R-:W1:Y:S02]  /*a610*/  F2I.FTZ.TRUNC.NTZ R23, R23 ;  /* 0x0000001700177305 */ /* 0x000e64000021f100 */
[----:B-1----:R1:W-:Y:S01]  /*a620*/  STG.E.U16 [R8.64], R23 ;  /* 0x0000001708007986 */ /* 0x0023e2000c101524 */
[----:B------:R-:W-:Y:S05]  /*a630*/  BRA `(.L_x_1262) ;  /* 0x00000e3000007947 */ /* 0x000fea0003800000 */
.L_x_1264:
[----:B------:R-:W-:-:S13]  /*a640*/  ISETP.GT.AND P0, PT, R0, 0x6, PT ;  /* 0x000000060000780c */ /* 0x000fda0003f04270 */
[----:B------:R-:W-:Y:S05]  /*a650*/  @P0 BRA `(.L_x_1270) ;  /* 0x000000d000000947 */ /* 0x000fea0003800000 */
[----:B------:R-:W-:-:S13]  /*a660*/  ISETP.NE.AND P0, PT, R0, 0x5, PT ;  /* 0x000000050000780c */ /* 0x000fda0003f05270 */
[----:B------:R-:W-:Y:S05]  /*a670*/  @!P0 BRA `(.L_x_1271) ;  /* 0x0000006000008947 */ /* 0x000fea0003800000 */
[----:B------:R-:W-:-:S13]  /*a680*/  ISETP.NE.AND P0, PT, R0, 0x6, PT ;  /* 0x000000060000780c */ /* 0x000fda0003f05270 */
[----:B------:R-:W-:Y:S05]  /*a690*/  @P0 BRA `(.L_x_1267) ;  /* 0x00000bf000000947 */ /* 0x000fea0003800000 */
[----:B------:R-:W-:Y:S01]  /*a6a0*/  PRMT R23, RZ, 0x5410, R23 ;  /* 0x00005410ff177816 */ /* 0x000fe20000000017 */
[----:B------:R-:W-:-:S04]  /*a6b0*/  IMAD.MOV.U32 R2, RZ, RZ, R24 ;  /* 0x000000ffff027224 */ /* 0x000fc800078e0018 */
[----:B------:R1:W-:Y:S01]  /*a6c0*/  STG.E [R8.64], R23 ;  /* 0x0000001708007986 */ /* 0x0003e2000c101924 */
[----:B------:R-:W-:Y:S05]  /*a6d0*/  BRA `(.L_x_1262) ;  /* 0x00000d9000007947 */ /* 0x000fea0003800000 */
.L_x_1271:
[----:B------:R-:W-:Y:S01]  /*a6e0*/  PRMT R0, RZ, 0x5410, R23 ;  /* 0x00005410ff007816 */ /* 0x000fe20000000017 */
[----:B------:R-:W-:-:S03]  /*a6f0*/  IMAD.MOV.U32 R2, RZ, RZ, R24 ;  /* 0x000000ffff027224 */ /* 0x000fc600078e0018 */
[----:B------:R-:W-:-:S05]  /*a700*/  F2FP.PACK_AB R0, RZ, R0 ;  /* 0x00000000ff00723e */ /* 0x000fca00000000ff */
[----:B------:R1:W-:Y:S01]  /*a710*/  STG.E.U16 [R8.64], R0 ;  /* 0x0000000008007986 */ /* 0x0003e2000c101524 */
[----:B------:R-:W-:Y:S05]  /*a720*/  BRA `(.L_x_1262) ;  /* 0x00000d4000007947 */ /* 0x000fea0003800000 */
.L_x_1270:
[----:B------:R-:W-:-:S13]  /*a730*/  ISETP.NE.AND P0, PT, R0, 0x7, PT ;  /* 0x000000070000780c */ /* 0x000fda0003f05270 */
[----:B------:R-:W-:Y:S05]  /*a740*/  @!P0 BRA `(.L_x_1272) ;  /* 0x000000f000008947 */ /* 0x000fea0003800000 */
[----:B------:R-:W-:-:S13]  /*a750*/  ISETP.NE.AND P0, PT, R0, 0x8, PT ;  /* 0x000000080000780c */ /* 0x000fda0003f05270 */
[----:B------:R-:W-:Y:S05]  /*a760*/  @!P0 BRA `(.L_x_1273) ;  /* 0x0000007000008947 */ /* 0x000fea0003800000 */
[----:B------:R-:W-:-:S13]  /*a770*/  ISETP.NE.AND P0, PT, R0, 0x9, PT ;  /* 0x000000090000780c */ /* 0x000fda0003f05270 */
[----:B------:R-:W-:Y:S05]  /*a780*/  @P0 BRA `(.L_x_1267) ;  /* 0x00000b0000000947 */ /* 0x000fea0003800000 */
[----:B0-----:R-:W-:Y:S01]  /*a790*/  IMAD.MOV.U32 R5, RZ, RZ, RZ ;  /* 0x000000ffff057224 */ /* 0x001fe200078e00ff */
[----:B------:R-:W-:Y:S01]  /*a7a0*/  PRMT R4, RZ, 0x5410, R23 ;  /* 0x00005410ff047816 */ /* 0x000fe20000000017 */
[----:B------:R-:W-:-:S04]  /*a7b0*/  IMAD.MOV.U32 R2, RZ, RZ, R24 ;  /* 0x000000ffff027224 */ /* 0x000fc800078e0018 */
[----:B------:R0:W-:Y:S01]  /*a7c0*/  STG.E.64 [R8.64], R4 ;  /* 0x0000000408007986 */ /* 0x0001e2000c101b24 */
[----:B------:R-:W-:Y:S05]  /*a7d0*/  BRA `(.L_x_1262) ;  /* 0x00000c9000007947 */ /* 0x000fea0003800000 */
.L_x_1273:
[----:B------:R-:W-:Y:S01]  /*a7e0*/  PRMT R23, RZ, 0x5410, R23 ;  /* 0x00005410ff177816 */ /* 0x000fe20000000017 */
[----:B------:R-:W-:-:S03]  /*a7f0*/  IMAD.MOV.U32 R2, RZ, RZ, R24 ;  /* 0x000000ffff027224 */ /* 0x000fc600078e0018 */
[----:B------:R-:W-:-:S04]  /*a800*/  F2FP.PACK_AB R3, RZ, R23 ;  /* 0x00000017ff03723e */ /* 0x000fc800000000ff */
[----:B------:R-:W-:-:S05]  /*a810*/  PRMT R3, R3, 0x5410, RZ ;  /* 0x0000541003037816 */ /* 0x000fca00000000ff */
[----:B------:R1:W-:Y:S01]  /*a820*/  STG.E [R8.64], R3 ;  /* 0x0000000308007986 */ /* 0x0003e2000c101924 */
[----:B------:R-:W-:Y:S05]  /*a830*/  BRA `(.L_x_1262) ;  /* 0x00000c3000007947 */ /* 0x000fea0003800000 */
.L_x_1272:
[----:B0-----:R-:W-:Y:S01]  /*a840*/  PRMT R4, RZ, 0x5410, R23 ;  /* 0x00005410ff047816 */ /* 0x001fe20000000017 */
[----:B------:R-:W-:-:S04]  /*a850*/  IMAD.MOV.U32 R2, RZ, RZ, R24 ;  /* 0x000000ffff027224 */ /* 0x000fc800078e0018 */
[----:B------:R-:W-:-:S06]  /*a860*/  FMUL.FTZ R4, R4, 1 ;  /* 0x3f80000004047820 */ /* 0x000fcc0000410000 */
[----:B------:R-:W0:Y:S02]  /*a870*/  F2F.F64.F32 R4, R4 ;  /* 0x0000000400047310 */ /* 0x000e240000201800 */
[----:B0-----:R0:W-:Y:S01]  /*a880*/  STG.E.64 [R8.64], R4 ;  /* 0x0000000408007986 */ /* 0x0011e2000c101b24 */
[----:B------:R-:W-:Y:S05]  /*a890*/  BRA `(.L_x_1262) ;  /* 0x00000bd000007947 */ /* 0x000fea0003800000 */
.L_x_1263:
        /* <DEDUP_REMOVED lines=8> */
[----:B------:R-:W-:Y:S01]  /*a920*/  PRMT R23, RZ, 0x5410, R23 ;  /* 0x00005410ff177816 */ /* 0x000fe20000000017 */
[----:B------:R-:W-:-:S03]  /*a930*/  IMAD.MOV.U32 R2, RZ, RZ, R24 ;  /* 0x000000ffff027224 */ /* 0x000fc600078e0018 */
[----:B------:R-:W-:-:S04]  /*a940*/  FSETP.NEU.FTZ.AND P0, PT, R23, RZ, PT ;  /* 0x000000ff1700720b */ /* 0x000fc80003f1d000 */
[----:B------:R-:W-:-:S05]  /*a950*/  SEL R3, RZ, 0x1, !P0 ;  /* 0x00000001ff037807 */ /* 0x000fca0004000000 */
[----:B------:R1:W-:Y:S01]  /*a960*/  STG.E.U8 [R8.64], R3 ;  /* 0x0000000308007986 */ /* 0x0003e2000c101124 */
[----:B------:R-:W-:Y:S05]  /*a970*/  BRA `(.L_x_1262) ;  /* 0x00000af000007947 */ /* 0x000fea0003800000 */
.L_x_1276:
[----:B------:R-:W-:Y:S01]  /*a980*/  PRMT R23, RZ, 0x5410, R23 ;  /* 0x00005410ff177816 */ /* 0x000fe20000000017 */
[----:B------:R-:W-:Y:S01]  /*a990*/  CS2R R6, SRZ ;  /* 0x0000000000067805 */ /* 0x000fe2000001ff00 */
[----:B------:R-:W-:-:S03]  /*a9a0*/  IMAD.MOV.U32 R2, RZ, RZ, R24 ;  /* 0x000000ffff027224 */ /* 0x000fc600078e0018 */
[----:B0-----:R-:W-:-:S06]  /*a9b0*/  FMUL.FTZ R4, R23, 1 ;  /* 0x3f80000017047820 */ /* 0x001fcc0000410000 */
[----:B------:R-:W0:Y:S02]  /*a9c0*/  F2F.F64.F32 R4, R4 ;  /* 0x0000000400047310 */ /* 0x000e240000201800 */
[----:B0-----:R0:W-:Y:S01]  /*a9d0*/  STG.E.128 [R8.64], R4 ;  /* 0x0000000408007986 */ /* 0x0011e2000c101d24 */
[----:B------:R-:W-:Y:S05]  /*a9e0*/  BRA `(.L_x_1262) ;  /* 0x00000a8000007947 */ /* 0x000fea0003800000 */
.L_x_1275:
        /* <DEDUP_REMOVED lines=21> */
.L_x_1280:
[----:B------:R-:W-:Y:S05]  /*ab40*/  BSYNC B0 ;  /* 0x0000000000007941 */ /* 0x000fea0003800000 */
.L_x_1279:
[----:B------:R-:W-:Y:S01]  /*ab50*/  LOP3.LUT R3, R0, R3, RZ, 0xfc, !PT ;  /* 0x0000000300037212 */ /* 0x000fe200078efcff */
[----:B------:R-:W-:-:S04]  /*ab60*/  IMAD.MOV.U32 R2, RZ, RZ, R24 ;  /* 0x000000ffff027224 */ /* 0x000fc800078e0018 */
[----:B------:R1:W-:Y:S01]  /*ab70*/  STG.E.U8 [R8.64], R3 ;  /* 0x0000000308007986 */ /* 0x0003e2000c101124 */
[----:B------:R-:W-:Y:S05]  /*ab80*/  BRA `(.L_x_1262) ;  /* 0x000008e000007947 */ /* 0x000fea0003800000 */
.L_x_1278:
        /* <DEDUP_REMOVED lines=13> */
.L_x_1282:
[----:B------:R-:W-:Y:S01]  /*ac60*/  IMAD.MOV.U32 R0, RZ, RZ, 0x7f ;  /* 0x0000007fff007424 */ /* 0x000fe200078e00ff */
[----:B------:R-:W-:-:S04]  /*ac70*/  ISETP.GT.U32.AND P0, PT, R2, 0x7f800000, PT ;  /* 0x7f8000000200780c */ /* 0x000fc80003f04070 */
[----:B------:R-:W-:-:S04]  /*ac80*/  SEL R0, R0, 0x7c, P0 ;  /* 0x0000007c00007807 */ /* 0x000fc80000000000 */
.L_x_1283:
[----:B------:R-:W-:Y:S05]  /*ac90*/  BSYNC B0 ;  /* 0x0000000000007941 */ /* 0x000fea0003800000 */
.L_x_1281:
[----:B------:R-:W-:-:S04]  /*aca0*/  LOP3.LUT R2, R23, 0x80000000, RZ, 0xc0, !PT ;  /* 0x8000000017027812 */ /* 0x000fc800078ec0ff */
[----:B------:R-:W-:Y:S01]  /*acb0*/  SHF.R.U32.HI R3, RZ, 0x18, R2 ;  /* 0x00000018ff037819 */ /* 0x000fe20000011602 */
[----:B------:R-:W-:-:S03]  /*acc0*/  IMAD.MOV.U32 R2, RZ, RZ, R24 ;  /* 0x000000ffff027224 */ /* 0x000fc600078e0018 */
[----:B------:R-:W-:-:S05]  /*acd0*/  LOP3.LUT R3, R0, R3, RZ, 0xfc, !PT ;  /* 0x0000000300037212 */ /* 0x000fca00078efcff */
[----:B------:R1:W-:Y:S01]  /*ace0*/  STG.E.U8 [R8.64], R3 ;  /* 0x0000000308007986 */ /* 0x0003e2000c101124 */
[----:B------:R-:W-:Y:S05]  /*acf0*/  BRA `(.L_x_1262) ;  /* 0x0000077000007947 */ /* 0x000fea0003800000 */
.L_x_1277:
[----:B------:R1:W-:Y:S01]  /*ad00*/  STG.E.U16 [R8.64], R23 ;  /* 0x0000001708007986 */ /* 0x0003e2000c101524 */
[----:B------:R-:W-:Y:S01]  /*ad10*/  IMAD.MOV.U32 R2, RZ, RZ, R24 ;  /* 0x000000ffff027224 */ /* 0x000fe200078e0018 */
[----:B------:R-:W-:Y:S05]  /*ad20*/  BRA `(.L_x_1262) ;  /* 0x0000074000007947 */ /* 0x000fea0003800000 */
.L_x_1274:
        /* <DEDUP_REMOVED lines=8> */
[----:B------:R-:W-:Y:S01]  /*adb0*/  PRMT R3, RZ, 0x5410, R23 ;  /* 0x00005410ff037816 */ /* 0x000fe20000000017 */
[----:B------:R-:W-:-:S05]  /*adc0*/  IMAD.MOV.U32 R2, RZ, RZ, R24 ;  /* 0x000000ffff027224 */ /* 0x000fca00078e0018 */
[----:B------:R-:W1:Y:S02]  /*add0*/  F2I.FTZ.U32.TRUNC.NTZ R3, R3 ;  /* 0x0000000300037305 */ /* 0x000e64000021f000 */
[----:B-1----:R1:W-:Y:S01]  /*ade0*/  STG.E.U16 [R8.64], R3 ;  /* 0x0000000308007986 */ /* 0x0023e2000c101524 */
[----:B------:R-:W-:Y:S05]  /*adf0*/  BRA `(.L_x_1262) ;  /* 0x0000067000007947 */ /* 0x000fea0003800000 */
.L_x_1286:
[----:B------:R-:W-:Y:S01]  /*ae00*/  PRMT R23, RZ, 0x5410, R23 ;  /* 0x00005410ff177816 */ /* 0x000fe20000000017 */
[----:B------:R-:W-:Y:S01]  /*ae10*/  BSSY B0, `(.L_x_1287) ;  /* 0x0000014000007945 */ /* 0x000fe20003800000 */
[----:B0-----:R-:W-:Y:S02]  /*ae20*/  IMAD.MOV.U32 R4, RZ, RZ, 0x80 ;  /* 0x00000080ff047424 */ /* 0x001fe400078e00ff */
        /* <DEDUP_REMOVED lines=14> */
.L_x_1289:
[----:B------:R-:W-:-:S04]  /*af10*/  LOP3.LUT R2, R23, 0x80000000, RZ, 0xc0, !PT ;  /* 0x8000000017027812 */ /* 0x000fc800078ec0ff */
[----:B------:R-:W-:-:S04]  /*af20*/  SHF.R.U32.HI R3, RZ, 0x18, R2 ;  /* 0x00000018ff037819 */ /* 0x000fc80000011602 */
[----:B------:R-:W-:-:S04]  /*af30*/  LOP3.LUT R0, R0, R3, RZ, 0xfc, !PT ;  /* 0x0000000300007212 */ /* 0x000fc800078efcff */
[----:B------:R-:W-:Y:S02]  /*af40*/  PRMT R4, R0, 0x7610, R4 ;  /* 0x0000761000047816 */ /* 0x000fe40000000004 */
.L_x_1288:
[----:B------:R-:W-:Y:S05]  /*af50*/  BSYNC B0 ;  /* 0x0000000000007941 */ /* 0x000fea0003800000 */
.L_x_1287:
[----:B------:R0:W-:Y:S01]  /*af60*/  STG.E.U8 [R8.64], R4 ;  /* 0x0000000408007986 */ /* 0x0001e2000c101124 */
[----:B------:R-:W-:Y:S01]  /*af70*/  IMAD.MOV.U32 R2, RZ, RZ, R24 ;  /* 0x000000ffff027224 */ /* 0x000fe200078e0018 */
[----:B------:R-:W-:Y:S05]  /*af80*/  BRA `(.L_x_1262) ;  /* 0x000004e000007947 */ /* 0x000fea0003800000 */
.L_x_1285:
        /* <DEDUP_REMOVED lines=17> */
.L_x_1292:
[----:B------:R-:W-:-:S04]  /*b0a0*/  LOP3.LUT R2, R23, 0x80000000, RZ, 0xc0, !PT ;  /* 0x8000000017027812 */ /* 0x000fc800078ec0ff */
[----:B------:R-:W-:-:S04]  /*b0b0*/  SHF.R.U32.HI R3, RZ, 0x18, R2 ;  /* 0x00000018ff037819 */ /* 0x000fc80000011602 */
[----:B------:R-:W-:-:S04]  /*b0c0*/  LOP3.LUT R0, R0, R3, RZ, 0xfc, !PT ;  /* 0x0000000300007212 */ /* 0x000fc800078efcff */
[----:B------:R-:W-:Y:S02]  /*b0d0*/  PRMT R4, R0, 0x7610, R4 ;  /* 0x0000761000047816 */ /* 0x000fe40000000004 */
.L_x_1291:
[----:B------:R-:W-:Y:S05]  /*b0e0*/  BSYNC B0 ;  /* 0x0000000000007941 */ /* 0x000fea0003800000 */
.L_x_1290:
[----:B------:R0:W-:Y:S01]  /*b0f0*/  STG.E.U8 [R8.64], R4 ;  /* 0x0000000408007986 */ /* 0x0001e2000c101124 */
[----:B------:R-:W-:Y:S01]  /*b100*/  IMAD.MOV.U32 R2, RZ, RZ, R24 ;  /* 0x000000ffff027224 */ /* 0x000fe200078e0018 */
[----:B------:R-:W-:Y:S05]  /*b110*/  BRA `(.L_x_1262) ;  /* 0x0000035000007947 */ /* 0x000fea0003800000 */
.L_x_1284:
[----:B------:R-:W-:-:S13]  /*b120*/  ISETP.NE.AND P0, PT, R0, 0x1c, PT ;  /* 0x0000001c0000780c */ /* 0x000fda0003f05270 */
[----:B------:R-:W-:Y:S05]  /*b130*/  @!P0 BRA `(.L_x_1293) ;  /* 0x000002f000008947 */ /* 0x000fea0003800000 */
[----:B------:R-:W-:-:S13]  /*b140*/  ISETP.NE.AND P0, PT, R0, 0x1d, PT ;  /* 0x0000001d0000780c */ /* 0x000fda0003f05270 */
[----:B------:R-:W-:Y:S05]  /*b150*/  @!P0 BRA `(.L_x_1294) ;  /* 0x0000028000008947 */ /* 0x000fea0003800000 */
[----:B------:R-:W-:-:S13]  /*b160*/  ISETP.NE.AND P0, PT, R0, 0x2c, PT ;  /* 0x0000002c0000780c */ /* 0x000fda0003f05270 */
[----:B------:R-:W-:Y:S05]  /*b170*/  @P0 BRA `(.L_x_1267) ;  /* 0x0000011000000947 */ /* 0x000fea0003800000 */
[----:B------:R-:W-:Y:S01]  /*b180*/  PRMT R23, RZ, 0x5410, R23 ;  /* 0x00005410ff177816 */ /* 0x000fe20000000017 */
[----:B------:R-:W-:Y:S01]  /*b190*/  IMAD.MOV.U32 R3, RZ, RZ, 0xff ;  /* 0x000000ffff037424 */ /* 0x000fe200078e00ff */
[----:B------:R-:W-:Y:S02]  /*b1a0*/  PLOP3.LUT P0, PT, PT, PT, PT, 0x80, 0x0 ;  /* 0x000000000000781c */ /* 0x000fe40003f0f070 */
[----:B0-----:R-:W-:-:S04]  /*b1b0*/  SHF.R.U32.HI R4, RZ, 0x17, R23 ;  /* 0x00000017ff047819 */ /* 0x001fc80000011617 */
[----:B------:R-:W-:-:S04]  /*b1c0*/  LOP3.LUT R2, R4, 0xff, RZ, 0xc0, !PT ;  /* 0x000000ff04027812 */ /* 0x000fc800078ec0ff */
[----:B------:R-:W-:-:S13]  /*b1d0*/  ISETP.NE.AND P2, PT, R2, 0xff, PT ;  /* 0x000000ff0200780c */ /* 0x000fda0003f45270 */
[--C-:B------:R-:W-:Y:S02]  /*b1e0*/  @P2 SHF.R.U32.HI R0, RZ, 0x16, R23.reuse ;  /* 0x00000016ff002819 */ /* 0x100fe40000011617 */
[----:B------:R-:W-:Y:S01]  /*b1f0*/  @P2 LOP3.LUT P1, RZ, R2, 0x3fffff, R23, 0xf8, !PT ;  /* 0x003fffff02ff2812 */ /* 0x000fe2000782f817 */
[----:B------:R-:W-:Y:S01]  /*b200*/  IMAD.MOV.U32 R2, RZ, RZ, R24 ;  /* 0x000000ffff027224 */ /* 0x000fe200078e0018 */
        /* <DEDUP_REMOVED lines=8> */
.L_x_1267:
[----:B------:R-:W-:Y:S01]  /*b290*/  MOV R2, 0x0 ;  /* 0x0000000000027802 */ /* 0x000fe20000000f00 */
[----:B0-----:R-:W-:Y:S02]  /*b2a0*/  IMAD.MOV.U32 R4, RZ, RZ, c[0x4][0x310] ;  /* 0x0100c400ff047624 */ /* 0x001fe400078e00ff */
        /* <DEDUP_REMOVED lines=17> */
[----:B------:R-:W-:Y:S01]  /*b3c0*/  IMAD.MOV.U32 R2, RZ, RZ, R24 ;  /* 0x000000ffff027224 */ /* 0x000fe200078e0018 */
[----:B------:R-:W-:Y:S05]  /*b3d0*/  BRA `(.L_x_1262) ;  /* 0x0000009000007947 */ /* 0x000fea0003800000 */
.L_x_1294:
[----:B0-----:R-:W-:Y:S01]  /*b3e0*/  PRMT R4, RZ, 0x5410, R23 ;  /* 0x00005410ff047816 */ /* 0x001fe20000000017 */
[----:B------:R-:W-:-:S05]  /*b3f0*/  IMAD.MOV.U32 R2, RZ, RZ, R24 ;  /* 0x000000ffff027224 */ /* 0x000fca00078e0018 */
[----:B------:R-:W0:Y:S02]  /*b400*/  F2I.U64.TRUNC R4, R4 ;  /* 0x0000000400047311 */ /* 0x000e24000020d800 */
[----:B0-----:R0:W-:Y:S01]  /*b410*/  STG.E.64 [R8.64], R4 ;  /* 0x0000000408007986 */ /* 0x0011e2000c101b24 */
[----:B------:R-:W-:Y:S05]  /*b420*/  BRA `(.L_x_1262) ;  /* 0x0000004000007947 */ /* 0x000fea0003800000 */
.L_x_1293:
[----:B------:R-:W-:Y:S01]  /*b430*/  PRMT R23, RZ, 0x5410, R23 ;  /* 0x00005410ff177816 */ /* 0x000fe20000000017 */
[----:B------:R-:W-:-:S05]  /*b440*/  IMAD.MOV.U32 R2, RZ, RZ, R24 ;  /* 0x000000ffff027224 */ /* 0x000fca00078e0018 */
[----:B------:R-:W1:Y:S02]  /*b450*/  F2I.FTZ.U32.TRUNC.NTZ R23, R23 ;  /* 0x0000001700177305 */ /* 0x000e64000021f000 */
[----:B-1----:R1:W-:Y:S02]  /*b460*/  STG.E [R8.64], R23 ;  /* 0x0000001708007986 */ /* 0x0023e4000c101924 */
.L_x_1262:
[----:B------:R-:W-:Y:S05]  /*b470*/  BSYNC B6 ;  /* 0x0000000000067941 */ /* 0x000fea0003800000 */
.L_x_1261:
[----:B------:R-:W-:Y:S01]  /*b480*/  ISETP.GE.AND P0, PT, R2, R27, PT ;  /* 0x0000001b0200720c */ /* 0x000fe20003f06270 */
[----:B------:R-:W-:-:S12]  /*b490*/  BSSY B6, `(.L_x_1295) ;  /* 0x00001fe000067945 */ /* 0x000fd80003800000 */
[----:B------:R-:W-:Y:S05]  /*b4a0*/  @P0 BRA `(.L_x_1296) ;  /* 0x00001fc000000947 */ /* 0x000fea0003800000 */
[----:B-1----:R-:W-:Y:S01]  /*b4b0*/  IMAD R0, R29, 0x200, R2 ;  /* 0x000002001d007824 */ /* 0x002fe200078e0202 */
[----:B0-----:R-:W-:-:S03]  /*b4c0*/  PRMT R3, R16, 0x9910, RZ ;  /* 0x0000991010037816 */ /* 0x001fc600000000ff */
        /* <DEDUP_REMOVED lines=18> */
.L_x_1300:
[----:B------:R-:W-:-:S06]  /*b5f0*/  PRMT R5, RZ, 0x5410, R22 ;  /* 0x00005410ff057816 */ /* 0x000fcc0000000016 */
[----:B------:R-:W0:Y:S02]  /*b600*/  F2I.S64.TRUNC R4, R5 ;  /* 0x0000000500047311 */ /* 0x000e24000020d900 */
[----:B0-----:R0:W-:Y:S01]  /*b610*/  STG.E.U8 [R8.64], R4 ;  /* 0x0000000408007986 */ /* 0x0011e2000c101124 */
[----:B------:R-:W-:Y:S05]  /*b620*/  BRA `(.L_x_1302) ;  /* 0x00000e4000007947 */ /* 0x000fea0003800000 */
.L_x_1299:
        /* <DEDUP_REMOVED lines=10> */
.L_x_1304:
[----:B------:R-:W-:-:S04]  /*b6d0*/  PRMT R22, RZ, 0x5410, R22 ;  /* 0x00005410ff167816 */ /* 0x000fc80000000016 */
[----:B------:R-:W0:Y:S02]  /*b6e0*/  F2I.FTZ.TRUNC.NTZ R3, R22 ;  /* 0x0000001600037305 */ /* 0x000e24000021f100 */
[----:B0-----:R0:W-:Y:S01]  /*b6f0*/  STG.E [R8.64], R3 ;  /* 0x0000000308007986 */ /* 0x0011e2000c101924 */
[----:B------:R-:W-:Y:S05]  /*b700*/  BRA `(.L_x_1302) ;  /* 0x00000d6000007947 */ /* 0x000fea0003800000 */
.L_x_1303:
[----:B------:R-:W-:-:S04]  /*b710*/  PRMT R22, RZ, 0x5410, R22 ;  /* 0x00005410ff167816 */ /* 0x000fc80000000016 */
[----:B------:R-:W0:Y:S02]  /*b720*/  F2I.FTZ.TRUNC.NTZ R3, R22 ;  /* 0x0000001600037305 */ /* 0x000e24000021f100 */
[----:B0-----:R0:W-:Y:S01]  /*b730*/  STG.E.U16 [R8.64], R3 ;  /* 0x0000000308007986 */ /* 0x0011e2000c101524 */
[----:B------:R-:W-:Y:S05]  /*b740*/  BRA `(.L_x_1302) ;  /* 0x00000d2000007947 */ /* 0x000fea0003800000 */
.L_x_1298:
        /* <DEDUP_REMOVED lines=9> */
.L_x_1306:
[----:B------:R-:W-:-:S04]  /*b7e0*/  PRMT R0, RZ, 0x5410, R22 ;  /* 0x00005410ff007816 */ /* 0x000fc80000000016 */
[----:B------:R-:W-:-:S05]  /*b7f0*/  F2FP.PACK_AB R0, RZ, R0 ;  /* 0x00000000ff00723e */ /* 0x000fca00000000ff */
[----:B------:R0:W-:Y:S01]  /*b800*/  STG.E.U16 [R8.64], R0 ;  /* 0x0000000008007986 */ /* 0x0001e2000c101524 */
[----:B------:R-:W-:Y:S05]  /*b810*/  BRA `(.L_x_1302) ;  /* 0x00000c5000007947 */ /* 0x000fea0003800000 */
.L_x_1305:
        /* <DEDUP_REMOVED lines=10> */
.L_x_1308:
[----:B------:R-:W-:-:S04]  /*b8c0*/  PRMT R22, RZ, 0x5410, R22 ;  /* 0x00005410ff167816 */ /* 0x000fc80000000016 */
[----:B------:R-:W-:-:S04]  /*b8d0*/  F2FP.PACK_AB R3, RZ, R22 ;  /* 0x00000016ff03723e */ /* 0x000fc800000000ff */
[----:B------:R-:W-:-:S05]  /*b8e0*/  PRMT R3, R3, 0x5410, RZ ;  /* 0x0000541003037816 */ /* 0x000fca00000000ff */
[----:B------:R0:W-:Y:S01]  /*b8f0*/  STG.E [R8.64], R3 ;  /* 0x0000000308007986 */ /* 0x0001e2000c101924 */
[----:B------:R-:W-:Y:S05]  /*b900*/  BRA `(.L_x_1302) ;  /* 0x00000b6000007947 */ /* 0x000fea0003800000 */
.L_x_1307:
[----:B------:R-:W-:-:S05]  /*b910*/  PRMT R4, RZ, 0x5410, R22 ;  /* 0x00005410ff047816 */ /* 0x000fca0000000016 */
[----:B------:R-:W-:-:S06]  /*b920*/  FMUL.FTZ R4, R4, 1 ;  /* 0x3f80000004047820 */ /* 0x000fcc0000410000 */
[----:B------:R-:W0:Y:S02]  /*b930*/  F2F.F64.F32 R4, R4 ;  /* 0x0000000400047310 */ /* 0x000e240000201800 */
[----:B0-----:R0:W-:Y:S01]  /*b940*/  STG.E.64 [R8.64], R4 ;  /* 0x0000000408007986 */ /* 0x0011e2000c101b24 */
[----:B------:R-:W-:Y:S05]  /*b950*/  BRA `(.L_x_1302) ;  /* 0x00000b1000007947 */ /* 0x000fea0003800000 */
.L_x_1297:
        /* <DEDUP_REMOVED lines=13> */
.L_x_1311:
[----:B------:R-:W-:Y:S01]  /*ba30*/  PRMT R22, RZ, 0x5410, R22 ;  /* 0x00005410ff167816 */ /* 0x000fe20000000016 */
[----:B------:R-:W-:-:S04]  /*ba40*/  CS2R R6, SRZ ;  /* 0x0000000000067805 */ /* 0x000fc8000001ff00 */
[----:B------:R-:W-:-:S06]  /*ba50*/  FMUL.FTZ R4, R22, 1 ;  /* 0x3f80000016047820 */ /* 0x000fcc0000410000 */
[----:B------:R-:W0:Y:S02]  /*ba60*/  F2F.F64.F32 R4, R4 ;  /* 0x0000000400047310 */ /* 0x000e240000201800 */
[----:B0-----:R0:W-:Y:S01]  /*ba70*/  STG.E.128 [R8.64], R4 ;  /* 0x0000000408007986 */ /* 0x0011e2000c101d24 */
[----:B------:R-:W-:Y:S05]  /*ba80*/  BRA `(.L_x_1302) ;  /* 0x000009e000007947 */ /* 0x000fea0003800000 */
.L_x_1310:
        /* <DEDUP_REMOVED lines=21> */
.L_x_1315:
[----:B------:R-:W-:Y:S05]  /*bbe0*/  BSYNC B0 ;  /* 0x0000000000007941 */ /* 0x000fea0003800000 */
.L_x_1314:
[----:B------:R-:W-:-:S05]  /*bbf0*/  LOP3.LUT R5, R0, R5, RZ, 0xfc, !PT ;  /* 0x0000000500057212 */ /* 0x000fca00078efcff */
[----:B------:R0:W-:Y:S01]  /*bc00*/  STG.E.U8 [R8.64], R5 ;  /* 0x0000000508007986 */ /* 0x0001e2000c101124 */
[----:B------:R-:W-:Y:S05]  /*bc10*/  BRA `(.L_x_1302) ;  /* 0x0000085000007947 */ /* 0x000fea0003800000 */
.L_x_1313:
        /* <DEDUP_REMOVED lines=13> */
.L_x_1317:
[----:B------:R-:W-:Y:S01]  /*bcf0*/  IMAD.MOV.U32 R0, RZ, RZ, 0x7f ;  /* 0x0000007fff007424 */ /* 0x000fe200078e00ff */
[----:B------:R-:W-:-:S04]  /*bd00*/  ISETP.GT.U32.AND P0, PT, R3, 0x7f800000, PT ;  /* 0x7f8000000300780c */ /* 0x000fc80003f04070 */
[----:B------:R-:W-:-:S04]  /*bd10*/  SEL R0, R0, 0x7c, P0 ;  /* 0x0000007c00007807 */ /* 0x000fc80000000000 */
.L_x_1318:
[----:B------:R-:W-:Y:S05]  /*bd20*/  BSYNC B0 ;  /* 0x0000000000007941 */ /* 0x000fea0003800000 */
.L_x_1316:
[----:B------:R-:W-:-:S04]  /*bd30*/  LOP3.LUT R3, R5, 0x80000000, RZ, 0xc0, !PT ;  /* 0x8000000005037812 */ /* 0x000fc800078ec0ff */
[----:B------:R-:W-:-:S04]  /*bd40*/  SHF.R.U32.HI R3, RZ, 0x18, R3 ;  /* 0x00000018ff037819 */ /* 0x000fc80000011603 */
[----:B------:R-:W-:-:S05]  /*bd50*/  LOP3.LUT R3, R0, R3, RZ, 0xfc, !PT ;  /* 0x0000000300037212 */ /* 0x000fca00078efcff */
[----:B------:R0:W-:Y:S01]  /*bd60*/  STG.E.U8 [R8.64], R3 ;  /* 0x0000000308007986 */ /* 0x0001e2000c101124 */
[----:B------:R-:W-:Y:S05]  /*bd70*/  BRA `(.L_x_1302) ;  /* 0x000006f000007947 */ /* 0x000fea0003800000 */
.L_x_1312:
[----:B------:R0:W-:Y:S01]  /*bd80*/  STG.E.U16 [R8.64], R22 ;  /* 0x0000001608007986 */ /* 0x0001e2000c101524 */
[----:B------:R-:W-:Y:S05]  /*bd90*/  BRA `(.L_x_1302) ;  /* 0x000006d000007947 */ /* 0x000fea0003800000 */
.L_x_1309:
        /* <DEDUP_REMOVED lines=12> */
.L_x_1321:
        /* <DEDUP_REMOVED lines=17> */
.L_x_1324:
[----:B------:R-:W-:-:S04]  /*bf70*/  LOP3.LUT R3, R5, 0x80000000, RZ, 0xc0, !PT ;  /* 0x8000000005037812 */ /* 0x000fc800078ec0ff */
[----:B------:R-:W-:-:S04]  /*bf80*/  SHF.R.U32.HI R3, RZ, 0x18, R3 ;  /* 0x00000018ff037819 */ /* 0x000fc80000011603 */
[----:B------:R-:W-:-:S04]  /*bf90*/  LOP3.LUT R0, R0, R3, RZ, 0xfc, !PT ;  /* 0x0000000300007212 */ /* 0x000fc800078efcff */
[----:B------:R-:W-:Y:S02]  /*bfa0*/  PRMT R4, R0, 0x7610, R4 ;  /* 0x0000761000047816 */ /* 0x000fe40000000004 */
.L_x_1323:
[----:B------:R-:W-:Y:S05]  /*bfb0*/  BSYNC B0 ;  /* 0x0000000000007941 */ /* 0x000fea0003800000 */
.L_x_1322:
[----:B------:R0:W-:Y:S01]  /*bfc0*/  STG.E.U8 [R8.64], R4 ;  /* 0x0000000408007986 */ /* 0x0001e2000c101124 */
[----:B------:R-:W-:Y:S05]  /*bfd0*/  BRA `(.L_x_1302) ;  /* 0x0000049000007947 */ /* 0x000fea0003800000 */
.L_x_1320:
        /* <DEDUP_REMOVED lines=17> */
.L_x_1327:
[----:B------:R-:W-:-:S04]  /*c0f0*/  LOP3.LUT R3, R5, 0x80000000, RZ, 0xc0, !PT ;  /* 0x8000000005037812 */ /* 0x000fc800078ec0ff */
[----:B------:R-:W-:-:S04]  /*c100*/  SHF.R.U32.HI R3, RZ, 0x18, R3 ;  /* 0x00000018ff037819 */ /* 0x000fc80000011603 */
[----:B------:R-:W-:-:S04]  /*c110*/  LOP3.LUT R0, R0, R3, RZ, 0xfc, !PT ;  /* 0x0000000300007212 */ /* 0x000fc800078efcff */
[----:B------:R-:W-:Y:S02]  /*c120*/  PRMT R4, R0, 0x7610, R4 ;  /* 0x0000761000047816 */ /* 0x000fe40000000004 */
.L_x_1326:
[----:B------:R-:W-:Y:S05]  /*c130*/  BSYNC B0 ;  /* 0x0000000000007941 */ /* 0x000fea0003800000 */
.L_x_1325:
[----:B------:R0:W-:Y:S01]  /*c140*/  STG.E.U8 [R8.64], R4 ;  /* 0x0000000408007986 */ /* 0x0001e2000c101124 */
[----:B------:R-:W-:Y:S05]  /*c150*/  BRA `(.L_x_1302) ;  /* 0x0000031000007947 */ /* 0x000fea0003800000 */
.L_x_1319:
        /* <DEDUP_REMOVED lines=22> */
.L_x_1301:
        /* <DEDUP_REMOVED lines=20> */
.L_x_1329:
[----:B------:R-:W-:-:S06]  /*c400*/  PRMT R4, RZ, 0x5410, R22 ;  /* 0x00005410ff047816 */ /* 0x000fcc0000000016 */
[----:B------:R-:W0:Y:S02]  /*c410*/  F2I.U64.TRUNC R4, R4 ;  /* 0x0000000400047311 */ /* 0x000e24000020d800 */
[----:B0-----:R0:W-:Y:S01]  /*c420*/  STG.E.64 [R8.64], R4 ;  /* 0x0000000408007986 */ /* 0x0011e2000c101b24 */
[----:B------:R-:W-:Y:S05]  /*c430*/  BRA `(.L_x_1302) ;  /* 0x0000003000007947 */ /* 0x000fea0003800000 */
.L_x_1328:
[----:B------:R-:W-:-:S04]  /*c440*/  PRMT R22, RZ, 0x5410, R22 ;  /* 0x00005410ff167816 */ /* 0x000fc80000000016 */
[----:B------:R-:W0:Y:S02]  /*c450*/  F2I.FTZ.U32.TRUNC.NTZ R3, R22 ;  /* 0x0000001600037305 */ /* 0x000e24000021f000 */
[----:B0-----:R0:W-:Y:S02]  /*c460*/  STG.E [R8.64], R3 ;  /* 0x0000000308007986 */ /* 0x0011e4000c101924 */
.L_x_1302:
[----:B------:R-:W-:-:S04]  /*c470*/  IADD3 R2, R2, 0x80, RZ ;  /* 0x0000008002027810 */ /* 0x000fc80007ffe0ff */
[----:B------:R-:W-:-:S13]  /*c480*/  ISETP.GE.AND P0, PT, R2, R27, PT ;  /* 0x0000001b0200720c */ /* 0x000fda0003f06270 */
[----:B------:R-:W-:Y:S05]  /*c490*/  @P0 BRA `(.L_x_1296) ;  /* 0x00000fd000000947 */ /* 0x000fea0003800000 */
[----:B0-----:R-:W-:Y:S01]  /*c4a0*/  IMAD R0, R29, 0x200, R2 ;  /* 0x000002001d007824 */ /* 0x001fe200078e0202 */
[----:B------:R-:W-:-:S03]  /*c4b0*/  PRMT R3, R16, 0x9910, RZ ;  /* 0x0000991010037816 */ /* 0x000fc600000000ff */
        /* <DEDUP_REMOVED lines=14> */
[----:B------:R-:W-:-:S06]  /*c5a0*/  PRMT R17, RZ, 0x5410, R17 ;  /* 0x00005410ff117816 */ /* 0x000fcc0000000011 */
[----:B------:R-:W0:Y:S02]  /*c5b0*/  F2I.FTZ.TRUNC.NTZ R17, R17 ;  /* 0x0000001100117305 */ /* 0x000e24000021f100 */
[----:B0-----:R0:W-:Y:S01]  /*c5c0*/  STG.E.U8 [R8.64], R17 ;  /* 0x0000001108007986 */ /* 0x0011e2000c101124 */
[----:B------:R-:W-:Y:S05]  /*c5d0*/  BRA `(.L_x_1335) ;  /* 0x00000e8000007947 */ /* 0x000fea0003800000 */
.L_x_1333:
[----:B------:R-:W-:-:S06]  /*c5e0*/  PRMT R5, RZ, 0x5410, R17 ;  /* 0x00005410ff057816 */ /* 0x000fcc0000000011 */
[----:B------:R-:W0:Y:S02]  /*c5f0*/  F2I.S64.TRUNC R4, R5 ;  /* 0x0000000500047311 */ /* 0x000e24000020d900 */
[----:B0-----:R0:W-:Y:S01]  /*c600*/  STG.E.U8 [R8.64], R4 ;  /* 0x0000000408007986 */ /* 0x0011e2000c101124 */
[----:B------:R-:W-:Y:S05]  /*c610*/  BRA `(.L_x_1335) ;  /* 0x00000e4000007947 */ /* 0x000fea0003800000 */
.L_x_1332:
        /* <DEDUP_REMOVED lines=10> */
.L_x_1337:
[----:B------:R-:W-:-:S06]  /*c6c0*/  PRMT R17, RZ, 0x5410, R17 ;  /* 0x00005410ff117816 */ /* 0x000fcc0000000011 */
[----:B------:R-:W0:Y:S02]  /*c6d0*/  F2I.FTZ.TRUNC.NTZ R17, R17 ;  /* 0x0000001100117305 */ /* 0x000e24000021f100 */
[----:B0-----:R0:W-:Y:S01]  /*c6e0*/  STG.E [R8.64], R17 ;  /* 0x0000001108007986 */ /* 0x0011e2000c101924 */
[----:B------:R-:W-:Y:S05]  /*c6f0*/  BRA `(.L_x_1335) ;  /* 0x00000d6000007947 */ /* 0x000fea0003800000 */
.L_x_1336:
[----:B------:R-:W-:-:S06]  /*c700*/  PRMT R17, RZ, 0x5410, R17 ;  /* 0x00005410ff117816 */ /* 0x000fcc0000000011 */
[----:B------:R-:W0:Y:S02]  /*c710*/  F2I.FTZ.TRUNC.NTZ R17, R17 ;  /* 0x0000001100117305 */ /* 0x000e24000021f100 */
[----:B0-----:R0:W-:Y:S01]  /*c720*/  STG.E.U16 [R8.64], R17 ;  /* 0x0000001108007986 */ /* 0x0011e2000c101524 */
[----:B------:R-:W-:Y:S05]  /*c730*/  BRA `(.L_x_1335) ;  /* 0x00000d2000007947 */ /* 0x000fea0003800000 */
.L_x_1331:
        /* <DEDUP_REMOVED lines=9> */
.L_x_1339:
[----:B------:R-:W-:-:S04]  /*c7d0*/  PRMT R0, RZ, 0x5410, R17 ;  /* 0x00005410ff007816 */ /* 0x000fc80000000011 */
[----:B------:R-:W-:-:S05]  /*c7e0*/  F2FP.PACK_AB R0, RZ, R0 ;  /* 0x00000000ff00723e */ /* 0x000fca00000000ff */
[----:B------:R0:W-:Y:S01]  /*c7f0*/  STG.E.U16 [R8.64], R0 ;  /* 0x0000000008007986 */ /* 0x0001e2000c101524 */
[----:B------:R-:W-:Y:S05]  /*c800*/  BRA `(.L_x_1335) ;  /* 0x00000c5000007947 */ /* 0x000fea0003800000 */
.L_x_1338:
        /* <DEDUP_REMOVED lines=10> */
.L_x_1341:
[----:B------:R-:W-:-:S04]  /*c8b0*/  PRMT R17, RZ, 0x5410, R17 ;  /* 0x00005410ff117816 */ /* 0x000fc80000000011 */
[----:B------:R-:W-:-:S04]  /*c8c0*/  F2FP.PACK_AB R3, RZ, R17 ;  /* 0x00000011ff03723e */ /* 0x000fc800000000ff */
[----:B------:R-:W-:-:S05]  /*c8d0*/  PRMT R3, R3, 0x5410, RZ ;  /* 0x0000541003037816 */ /* 0x000fca00000000ff */
[----:B------:R0:W-:Y:S01]  /*c8e0*/  STG.E [R8.64], R3 ;  /* 0x0000000308007986 */ /* 0x0001e2000c101924 */
[----:B------:R-:W-:Y:S05]  /*c8f0*/  BRA `(.L_x_1335) ;  /* 0x00000b6000007947 */ /* 0x000fea0003800000 */
.L_x_1340:
[----:B------:R-:W-:-:S05]  /*c900*/  PRMT R4, RZ, 0x5410, R17 ;  /* 0x00005410ff047816 */ /* 0x000fca0000000011 */
[----:B------:R-:W-:-:S06]  /*c910*/  FMUL.FTZ R4, R4, 1 ;  /* 0x3f80000004047820 */ /* 0x000fcc0000410000 */
[----:B------:R-:W0:Y:S02]  /*c920*/  F2F.F64.F32 R4, R4 ;  /* 0x0000000400047310 */ /* 0x000e240000201800 */
[----:B0-----:R0:W-:Y:S01]  /*c930*/  STG.E.64 [R8.64], R4 ;  /* 0x0000000408007986 */ /* 0x0011e2000c101b24 */
[----:B------:R-:W-:Y:S05]  /*c940*/  BRA `(.L_x_1335) ;  /* 0x00000b1000007947 */ /* 0x000fea0003800000 */
.L_x_1330:
        /* <DEDUP_REMOVED lines=13> */
.L_x_1344:
[----:B------:R-:W-:Y:S01]  /*ca20*/  PRMT R17, RZ, 0x5410, R17 ;  /* 0x00005410ff117816 */ /* 0x000fe20000000011 */
[----:B------:R-:W-:-:S04]  /*ca30*/  CS2R R6, SRZ ;  /* 0x0000000000067805 */ /* 0x000fc8000001ff00 */
[----:B------:R-:W-:-:S06]  /*ca40*/  FMUL.FTZ R4, R17, 1 ;  /* 0x3f80000011047820 */ /* 0x000fcc0000410000 */
[----:B------:R-:W0:Y:S02]  /*ca50*/  F2F.F64.F32 R4, R4 ;  /* 0x0000000400047310 */ /* 0x000e240000201800 */
[----:B0-----:R0:W-:Y:S01]  /*ca60*/  STG.E.128 [R8.64], R4 ;  /* 0x0000000408007986 */ /* 0x0011e2000c101d24 */
[----:B------:R-:W-:Y:S05]  /*ca70*/  BRA `(.L_x_1335) ;  /* 0x000009e000007947 */ /* 0x000fea0003800000 */
.L_x_1343:
        /* <DEDUP_REMOVED lines=21> */
.L_x_1348:
[----:B------:R-:W-:Y:S05]  /*cbd0*/  BSYNC B0 ;  /* 0x0000000000007941 */ /* 0x000fea0003800000 */
.L_x_1347:
[----:B------:R-:W-:-:S05]  /*cbe0*/  LOP3.LUT R5, R0, R5, RZ, 0xfc, !PT ;  /* 0x0000000500057212 */ /* 0x000fca00078efcff */
[----:B------:R0:W-:Y:S01]  /*cbf0*/  STG.E.U8 [R8.64], R5 ;  /* 0x0000000508007986 */ /* 0x0001e2000c101124 */
[----:B------:R-:W-:Y:S05]  /*cc00*/  BRA `(.L_x_1335) ;  /* 0x0000085000007947 */ /* 0x000fea0003800000 */
.L_x_1346:
        /* <DEDUP_REMOVED lines=13> */
.L_x_1350:
[----:B------:R-:W-:Y:S01]  /*cce0*/  IMAD.MOV.U32 R0, RZ, RZ, 0x7f ;  /* 0x0000007fff007424 */ /* 0x000fe200078e00ff */
[----:B------:R-:W-:-:S04]  /*ccf0*/  ISETP.GT.U32.AND P0, PT, R3, 0x7f800000, PT ;  /* 0x7f8000000300780c */ /* 0x000fc80003f04070 */
[----:B------:R-:W-:-:S04]  /*cd00*/  SEL R0, R0, 0x7c, P0 ;  /* 0x0000007c00007807 */ /* 0x000fc80000000000 */
.L_x_1351:
[----:B------:R-:W-:Y:S05]  /*cd10*/  BSYNC B0 ;  /* 0x0000000000007941 */ /* 0x000fea0003800000 */
.L_x_1349:
[----:B------:R-:W-:-:S04]  /*cd20*/  LOP3.LUT R3, R17, 0x80000000, RZ, 0xc0, !PT ;  /* 0x8000000011037812 */ /* 0x000fc800078ec0ff */
[----:B------:R-:W-:-:S04]  /*cd30*/  SHF.R.U32.HI R3, RZ, 0x18, R3 ;  /* 0x00000018ff037819 */ /* 0x000fc80000011603 */
[----:B------:R-:W-:-:S05]  /*cd40*/  LOP3.LUT R3, R0, R3, RZ, 0xfc, !PT ;  /* 0x0000000300037212 */ /* 0x000fca00078efcff */
[----:B------:R0:W-:Y:S01]  /*cd50*/  STG.E.U8 [R8.64], R3 ;  /* 0x0000000308007986 */ /* 0x0001e2000c101124 */
[----:B------:R-:W-:Y:S05]  /*cd60*/  BRA `(.L_x_1335) ;  /* 0x000006f000007947 */ /* 0x000fea0003800000 */
.L_x_1345:
[----:B------:R0:W-:Y:S01]  /*cd70*/  STG.E.U16 [R8.64], R17 ;  /* 0x0000001108007986 */ /* 0x0001e2000c101524 */
[----:B------:R-:W-:Y:S05]  /*cd80*/  BRA `(.L_x_1335) ;  /* 0x000006d000007947 */ /* 0x000fea0003800000 */
.L_x_1342:
        /* <DEDUP_REMOVED lines=12> */
.L_x_1354:
        /* <DEDUP_REMOVED lines=17> */
.L_x_1357:
[----:B------:R-:W-:-:S04]  /*cf60*/  LOP3.LUT R3, R17, 0x80000000, RZ, 0xc0, !PT ;  /* 0x8000000011037812 */ /* 0x000fc800078ec0ff */
[----:B------:R-:W-:-:S04]  /*cf70*/  SHF.R.U32.HI R3, RZ, 0x18, R3 ;  /* 0x00000018ff037819 */ /* 0x000fc80000011603 */
[----:B------:R-:W-:-:S04]  /*cf80*/  LOP3.LUT R0, R0, R3, RZ, 0xfc, !PT ;  /* 0x0000000300007212 */ /* 0x000fc800078efcff */
[----:B------:R-:W-:Y:S02]  /*cf90*/  PRMT R4, R0, 0x7610, R4 ;  /* 0x0000761000047816 */ /* 0x000fe40000000004 */
.L_x_1356:
[----:B------:R-:W-:Y:S05]  /*cfa0*/  BSYNC B0 ;  /* 0x0000000000007941 */ /* 0x000fea0003800000 */
.L_x_1355:
[----:B------:R0:W-:Y:S01]  /*cfb0*/  STG.E.U8 [R8.64], R4 ;  /* 0x0000000408007986 */ /* 0x0001e2000c101124 */
[----:B------:R-:W-:Y:S05]  /*cfc0*/  BRA `(.L_x_1335) ;  /* 0x0000049000007947 */ /* 0x000fea0003800000 */
.L_x_1353:
        /* <DEDUP_REMOVED lines=17> */
.L_x_1360:
[----:B------:R-:W-:-:S04]  /*d0e0*/  LOP3.LUT R3, R17, 0x80000000, RZ, 0xc0, !PT ;  /* 0x8000000011037812 */ /* 0x000fc800078ec0ff */
[----:B------:R-:W-:-:S04]  /*d0f0*/  SHF.R.U32.HI R3, RZ, 0x18, R3 ;  /* 0x00000018ff037819 */ /* 0x000fc80000011603 */
[----:B------:R-:W-:-:S04]  /*d100*/  LOP3.LUT R0, R0, R3, RZ, 0xfc, !PT ;  /* 0x0000000300007212 */ /* 0x000fc800078efcff */
[----:B------:R-:W-:Y:S02]  /*d110*/  PRMT R4, R0, 0x7610, R4 ;  /* 0x0000761000047816 */ /* 0x000fe40000000004 */
.L_x_1359:
[----:B------:R-:W-:Y:S05]  /*d120*/  BSYNC B0 ;  /* 0x0000000000007941 */ /* 0x000fea0003800000 */
.L_x_1358:
[----:B------:R0:W-:Y:S01]  /*d130*/  STG.E.U8 [R8.64], R4 ;  /* 0x0000000408007986 */ /* 0x0001e2000c101124 */
[----:B------:R-:W-:Y:S05]  /*d140*/  BRA `(.L_x_1335) ;  /* 0x0000031000007947 */ /* 0x000fea0003800000 */
.L_x_1352:
        /* <DEDUP_REMOVED lines=22> */
.L_x_1334:
        /* <DEDUP_REMOVED lines=20> */
.L_x_1362:
[----:B------:R-:W-:-:S06]  /*d3f0*/  PRMT R4, RZ, 0x5410, R17 ;  /* 0x00005410ff047816 */ /* 0x000fcc0000000011 */
[----:B------:R-:W0:Y:S02]  /*d400*/  F2I.U64.TRUNC R4, R4 ;  /* 0x0000000400047311 */ /* 0x000e24000020d800 */
[----:B0-----:R0:W-:Y:S01]  /*d410*/  STG.E.64 [R8.64], R4 ;  /* 0x0000000408007986 */ /* 0x0011e2000c101b24 */
[----:B------:R-:W-:Y:S05]  /*d420*/  BRA `(.L_x_1335) ;  /* 0x0000003000007947 */ /* 0x000fea0003800000 */
.L_x_1361:
[----:B------:R-:W-:-:S06]  /*d430*/  PRMT R17, RZ, 0x5410, R17 ;  /* 0x00005410ff117816 */ /* 0x000fcc0000000011 */
[----:B------:R-:W0:Y:S02]  /*d440*/  F2I.FTZ.U32.TRUNC.NTZ R17, R17 ;  /* 0x0000001100117305 */ /* 0x000e24000021f000 */
[----:B0-----:R0:W-:Y:S02]  /*d450*/  STG.E [R8.64], R17 ;  /* 0x0000001108007986 */ /* 0x0011e4000c101924 */
.L_x_1335:
[----:B------:R-:W-:Y:S02]  /*d460*/  IADD3 R2, R2, 0x80, RZ ;  /* 0x0000008002027810 */ /* 0x000fe40007ffe0ff */
.L_x_1296:
[----:B------:R-:W-:Y:S05]  /*d470*/  BSYNC B6 ;  /* 0x0000000000067941 */ /* 0x000fea0003800000 */
.L_x_1295:
[----:B------:R-:W-:-:S13]  /*d480*/  ISETP.GE.AND P0, PT, R2, R27, PT ;  /* 0x0000001b0200720c */ /* 0x000fda0003f06270 */
[----:B------:R-:W-:Y:S05]  /*d490*/  @P0 EXIT ;  /* 0x000000000000094d */ /* 0x000fea0003800000 */
[----:B01----:R-:W-:Y:S01]  /*d4a0*/  PRMT R0, R16, 0x9910, RZ ;  /* 0x0000991010007816 */ /* 0x003fe200000000ff */
        /* <DEDUP_REMOVED lines=18> */
.L_x_1366:
[----:B------:R-:W-:-:S06]  /*d5d0*/  PRMT R5, RZ, 0x5410, R18 ;  /* 0x00005410ff057816 */ /* 0x000fcc0000000012 */
[----:B------:R-:W0:Y:S02]  /*d5e0*/  F2I.S64.TRUNC R4, R5 ;  /* 0x0000000500047311 */ /* 0x000e24000020d900 */
[----:B0-----:R-:W-:Y:S01]  /*d5f0*/  STG.E.U8 [R2.64], R4 ;  /* 0x0000000402007986 */ /* 0x001fe2000c101124 */
[----:B------:R-:W-:Y:S05]  /*d600*/  EXIT ;  /* 0x000000000000794d */ /* 0x000fea0003800000 */
.L_x_1365:
        /* <DEDUP_REMOVED lines=10> */
.L_x_1369:
[----:B------:R-:W-:-:S04]  /*d6b0*/  PRMT R18, RZ, 0x5410, R18 ;  /* 0x00005410ff127816 */ /* 0x000fc80000000012 */
[----:B------:R-:W0:Y:S02]  /*d6c0*/  F2I.FTZ.TRUNC.NTZ R5, R18 ;  /* 0x0000001200057305 */ /* 0x000e24000021f100 */
[----:B0-----:R-:W-:Y:S01]  /*d6d0*/  STG.E [R2.64], R5 ;  /* 0x0000000502007986 */ /* 0x001fe2000c101924 */
[----:B------:R-:W-:Y:S05]  /*d6e0*/  EXIT ;  /* 0x000000000000794d */ /* 0x000fea0003800000 */
.L_x_1368:
[----:B------:R-:W-:-:S04]  /*d6f0*/  PRMT R18, RZ, 0x5410, R18 ;  /* 0x00005410ff127816 */ /* 0x000fc80000000012 */
[----:B------:R-:W0:Y:S02]  /*d700*/  F2I.FTZ.TRUNC.NTZ R5, R18 ;  /* 0x0000001200057305 */ /* 0x000e24000021f100 */
[----:B0-----:R-:W-:Y:S01]  /*d710*/  STG.E.U16 [R2.64], R5 ;  /* 0x0000000502007986 */ /* 0x001fe2000c101524 */
[----:B------:R-:W-:Y:S05]  /*d720*/  EXIT ;  /* 0x000000000000794d */ /* 0x000fea0003800000 */
.L_x_1364:
        /* <DEDUP_REMOVED lines=9> */
.L_x_1371:
[----:B------:R-:W-:-:S04]  /*d7c0*/  PRMT R0, RZ, 0x5410, R18 ;  /* 0x00005410ff007816 */ /* 0x000fc80000000012 */
[----:B------:R-:W-:-:S05]  /*d7d0*/  F2FP.PACK_AB R0, RZ, R0 ;  /* 0x00000000ff00723e */ /* 0x000fca00000000ff */
[----:B------:R-:W-:Y:S01]  /*d7e0*/  STG.E.U16 [R2.64], R0 ;  /* 0x0000000002007986 */ /* 0x000fe2000c101524 */
[----:B------:R-:W-:Y:S05]  /*d7f0*/  EXIT ;  /* 0x000000000000794d */ /* 0x000fea0003800000 */
.L_x_1370:
        /* <DEDUP_REMOVED lines=10> */
.L_x_1373:
[----:B------:R-:W-:-:S04]  /*d8a0*/  PRMT R18, RZ, 0x5410, R18 ;  /* 0x00005410ff127816 */ /* 0x000fc80000000012 */
[----:B------:R-:W-:-:S04]  /*d8b0*/  F2FP.PACK_AB R5, RZ, R18 ;  /* 0x00000012ff05723e */ /* 0x000fc800000000ff */
[----:B------:R-:W-:-:S05]  /*d8c0*/  PRMT R5, R5, 0x5410, RZ ;  /* 0x0000541005057816 */ /* 0x000fca00000000ff */
[----:B------:R-:W-:Y:S01]  /*d8d0*/  STG.E [R2.64], R5 ;  /* 0x0000000502007986 */ /* 0x000fe2000c101924 */
[----:B------:R-:W-:Y:S05]  /*d8e0*/  EXIT ;  /* 0x000000000000794d */ /* 0x000fea0003800000 */
.L_x_1372:
[----:B------:R-:W-:-:S05]  /*d8f0*/  PRMT R4, RZ, 0x5410, R18 ;  /* 0x00005410ff047816 */ /* 0x000fca0000000012 */
[----:B------:R-:W-:-:S06]  /*d900*/  FMUL.FTZ R4, R4, 1 ;  /* 0x3f80000004047820 */ /* 0x000fcc0000410000 */
[----:B------:R-:W0:Y:S02]  /*d910*/  F2F.F64.F32 R4, R4 ;  /* 0x0000000400047310 */ /* 0x000e240000201800 */
[----:B0-----:R-:W-:Y:S01]  /*d920*/  STG.E.64 [R2.64], R4 ;  /* 0x0000000402007986 */ /* 0x001fe2000c101b24 */
[----:B------:R-:W-:Y:S05]  /*d930*/  EXIT ;  /* 0x000000000000794d */ /* 0x000fea0003800000 */
.L_x_1363:
        /* <DEDUP_REMOVED lines=13> */
.L_x_1376:
[----:B------:R-:W-:Y:S01]  /*da10*/  PRMT R18, RZ, 0x5410, R18 ;  /* 0x00005410ff127816 */ /* 0x000fe20000000012 */
[----:B------:R-:W-:-:S04]  /*da20*/  CS2R R6, SRZ ;  /* 0x0000000000067805 */ /* 0x000fc8000001ff00 */
[----:B------:R-:W-:-:S06]  /*da30*/  FMUL.FTZ R4, R18, 1 ;  /* 0x3f80000012047820 */ /* 0x000fcc0000410000 */
[----:B------:R-:W0:Y:S02]  /*da40*/  F2F.F64.F32 R4, R4 ;  /* 0x0000000400047310 */ /* 0x000e240000201800 */
[----:B0-----:R-:W-:Y:S01]  /*da50*/  STG.E.128 [R2.64], R4 ;  /* 0x0000000402007986 */ /* 0x001fe2000c101d24 */
[----:B------:R-:W-:Y:S05]  /*da60*/  EXIT ;  /* 0x000000000000794d */ /* 0x000fea0003800000 */
.L_x_1375:
        /* <DEDUP_REMOVED lines=21> */
.L_x_1380:
[----:B------:R-:W-:Y:S05]  /*dbc0*/  BSYNC B0 ;  /* 0x0000000000007941 */ /* 0x000fea0003800000 */
.L_x_1379:
[----:B------:R-:W-:-:S05]  /*dbd0*/  LOP3.LUT R5, R0, R5, RZ, 0xfc, !PT ;  /* 0x0000000500057212 */ /* 0x000fca00078efcff */
[----:B------:R-:W-:Y:S01]  /*dbe0*/  STG.E.U8 [R2.64], R5 ;  /* 0x0000000502007986 */ /* 0x000fe2000c101124 */
[----:B------:R-:W-:Y:S05]  /*dbf0*/  EXIT ;  /* 0x000000000000794d */ /* 0x000fea0003800000 */
.L_x_1378:
        /* <DEDUP_REMOVED lines=13> */
.L_x_1382:
[----:B------:R-:W-:Y:S01]  /*dcd0*/  IMAD.MOV.U32 R0, RZ, RZ, 0x7f ;  /* 0x0000007fff007424 */ /* 0x000fe200078e00ff */
[----:B------:R-:W-:-:S04]  /*dce0*/  ISETP.GT.U32.AND P0, PT, R4, 0x7f800000, PT ;  /* 0x7f8000000400780c */ /* 0x000fc80003f04070 */
[----:B------:R-:W-:-:S04]  /*dcf0*/  SEL R0, R0, 0x7c, P0 ;  /* 0x0000007c00007807 */ /* 0x000fc80000000000 */
.L_x_1383:
[----:B------:R-:W-:Y:S05]  /*dd00*/  BSYNC B0 ;  /* 0x0000000000007941 */ /* 0x000fea0003800000 */
.L_x_1381:
[----:B------:R-:W-:-:S04]  /*dd10*/  LOP3.LUT R4, R5, 0x80000000, RZ, 0xc0, !PT ;  /* 0x8000000005047812 */ /* 0x000fc800078ec0ff */
[----:B------:R-:W-:-:S04]  /*dd20*/  SHF.R.U32.HI R5, RZ, 0x18, R4 ;  /* 0x00000018ff057819 */ /* 0x000fc80000011604 */
[----:B------:R-:W-:-:S05]  /*dd30*/  LOP3.LUT R5, R0, R5, RZ, 0xfc, !PT ;  /* 0x0000000500057212 */ /* 0x000fca00078efcff */
[----:B------:R-:W-:Y:S01]  /*dd40*/  STG.E.U8 [R2.64], R5 ;  /* 0x0000000502007986 */ /* 0x000fe2000c101124 */
[----:B------:R-:W-:Y:S05]  /*dd50*/  EXIT ;  /* 0x000000000000794d */ /* 0x000fea0003800000 */
.L_x_1377:
[----:B------:R-:W-:Y:S01]  /*dd60*/  STG.E.U16 [R2.64], R18 ;  /* 0x0000001202007986 */ /* 0x000fe2000c101524 */
[----:B------:R-:W-:Y:S05]  /*dd70*/  EXIT ;  /* 0x000000000000794d */ /* 0x000fea0003800000 */
.L_x_1374:
        /* <DEDUP_REMOVED lines=12> */
.L_x_1386:
        /* <DEDUP_REMOVED lines=13> */
[----:B------:R-:W-:-:S05]  /*df10*/  FADD.FTZ R0, R5, 8192 ;  /* 0x4600000005007421 */ /* 0x000fca0000010000 */
[----:B------:R-:W-:Y:S02]  /*df20*/  LOP3.LUT P0, R4, R0, 0xff, RZ, 0xc0, !PT ;  /* 0x000000ff00047812 */ /* 0x000fe4000780c0ff */
[----:B------:R-:W-:-:S11]  /*df30*/  PRMT R0, RZ, 0x7610, R0 ;  /* 0x00007610ff007816 */ /* 0x000fd60000000000 */
[----:B------:R-:W-:Y:S05]  /*df40*/  @!P0 BRA `(.L_x_1388) ;  /* 0x0000004000008947 */ /* 0x000fea0003800000 */
.L_x_1389:
[----:B------:R-:W-:-:S04]  /*df50*/  LOP3.LUT R0, R7, 0x80000000, RZ, 0xc0, !PT ;  /* 0x8000000007007812 */ /* 0x000fc800078ec0ff */
[----:B------:R-:W-:-:S04]  /*df60*/  SHF.R.U32.HI R5, RZ, 0x18, R0 ;  /* 0x00000018ff057819 */ /* 0x000fc80000011600 */
[----:B------:R-:W-:-:S04]  /*df70*/  LOP3.LUT R4, R4, R5, RZ, 0xfc, !PT ;  /* 0x0000000504047212 */ /* 0x000fc800078efcff */
[----:B------:R-:W-:Y:S02]  /*df80*/  PRMT R0, R4, 0x7610, R0 ;  /* 0x0000761004007816 */ /* 0x000fe40000000000 */
.L_x_1388:
[----:B------:R-:W-:Y:S05]  /*df90*/  BSYNC B0 ;  /* 0x0000000000007941 */ /* 0x000fea0003800000 */
.L_x_1387:
[----:B------:R-:W-:Y:S01]  /*dfa0*/  STG.E.U8 [R2.64], R0 ;  /* 0x0000000002007986 */ /* 0x000fe2000c101124 */
[----:B------:R-:W-:Y:S05]  /*dfb0*/  EXIT ;  /* 0x000000000000794d */ /* 0x000fea0003800000 */
.L_x_1385:
        /* <DEDUP_REMOVED lines=17> */
.L_x_1392:
[----:B------:R-:W-:-:S04]  /*e0d0*/  LOP3.LUT R0, R7, 0x80000000, RZ, 0xc0, !PT ;  /* 0x8000000007007812 */ /* 0x000fc800078ec0ff */
[----:B------:R-:W-:-:S04]  /*e0e0*/  SHF.R.U32.HI R5, RZ, 0x18, R0 ;  /* 0x00000018ff057819 */ /* 0x000fc80000011600 */
[----:B------:R-:W-:-:S04]  /*e0f0*/  LOP3.LUT R4, R4, R5, RZ, 0xfc, !PT ;  /* 0x0000000504047212 */ /* 0x000fc800078efcff */
[----:B------:R-:W-:Y:S02]  /*e100*/  PRMT R0, R4, 0x7610, R0 ;  /* 0x0000761004007816 */ /* 0x000fe40000000000 */
.L_x_1391:
[----:B------:R-:W-:Y:S05]  /*e110*/  BSYNC B0 ;  /* 0x0000000000007941 */ /* 0x000fea0003800000 */
.L_x_1390:
[----:B------:R-:W-:Y:S01]  /*e120*/  STG.E.U8 [R2.64], R0 ;  /* 0x0000000002007986 */ /* 0x000fe2000c101124 */
[----:B------:R-:W-:Y:S05]  /*e130*/  EXIT ;  /* 0x000000000000794d */ /* 0x000fea0003800000 */
.L_x_1384:
        /* <DEDUP_REMOVED lines=22> */
.L_x_1367:
        /* <DEDUP_REMOVED lines=20> */
.L_x_1394:
[----:B------:R-:W-:-:S06]  /*e3e0*/  PRMT R4, RZ, 0x5410, R18 ;  /* 0x00005410ff047816 */ /* 0x000fcc0000000012 */
[----:B------:R-:W0:Y:S02]  /*e3f0*/  F2I.U64.TRUNC R4, R4 ;  /* 0x0000000400047311 */ /* 0x000e24000020d800 */
[----:B0-----:R-:W-:Y:S01]  /*e400*/  STG.E.64 [R2.64], R4 ;  /* 0x0000000402007986 */ /* 0x001fe2000c101b24 */
[----:B------:R-:W-:Y:S05]  /*e410*/  EXIT ;  /* 0x000000000000794d */ /* 0x000fea0003800000 */
.L_x_1393:
[----:B------:R-:W-:-:S04]  /*e420*/  PRMT R18, RZ, 0x5410, R18 ;  /* 0x00005410ff127816 */ /* 0x000fc80000000012 */
[----:B------:R-:W0:Y:S02]  /*e430*/  F2I.FTZ.U32.TRUNC.NTZ R5, R18 ;  /* 0x0000001200057305 */ /* 0x000e24000021f000 */
[----:B0-----:R-:W-:Y:S01]  /*e440*/  STG.E [R2.64], R5 ;  /* 0x0000000502007986 */ /* 0x001fe2000c101924 */
[----:B------:R-:W-:Y:S05]  /*e450*/  EXIT ;  /* 0x000000000000794d */ /* 0x000fea0003800000 */
.L_x_1395:
        /* <DEDUP_REMOVED lines=10> */
.L_x_9829:


//--------------------- .text._ZN2at6native18elementwise_kernelILi128ELi4EZNS0_22gpu_kernel_impl_nocastIZZZNS0_29binary_cross_entropy_out_cudaERKNS_6TensorES5_RKSt8optionalIS3_ElRS3_ENKUlvE_clEvENKUlvE2_clEvEUlN3c108BFloat16ESE_E_EEvRNS_18TensorIteratorBaseERKT_EUliE_EEviT1_ --------------------------
	.section	.text._ZN2at6native18elementwise_kernelILi128ELi4EZNS0_22gpu_kernel_impl_nocastIZZZNS0_29binary_cross_entropy_out_cudaERKNS_6TensorES5_RKSt8optionalIS3_ElRS3_ENKUlvE_clEvENKUlvE2_clEvEUlN3c108BFloat16ESE_E_EEvRNS_18TensorIteratorBaseERKT_EUliE_EEviT1_,"ax",@progbits
	.sectioninfo	@"SHI_REGISTERS=26"
	.align	128
        .global         _ZN2at6native18elementwise_kernelILi128ELi4EZNS0_22gpu_kernel_impl_nocastIZZZNS0_29binary_cross_entropy_out_cudaERKNS_6TensorES5_RKSt8optionalIS3_ElRS3_ENKUlvE_clEvENKUlvE2_clEvEUlN3c108BFloat16ESE_E_EEvRNS_18TensorIteratorBaseERKT_EUliE_EEviT1_
        .type           _ZN2at6native18elementwise_kernelILi128ELi4EZNS0_22gpu_kernel_impl_nocastIZZZNS0_29binary_cross_entropy_out_cudaERKNS_6TensorES5_RKSt8optionalIS3_ElRS3_ENKUlvE_clEvENKUlvE2_clEvEUlN3c108BFloat16ESE_E_EEvRNS_18TensorIteratorBaseERKT_EUliE_EEviT1_,@function
        .size           _ZN2at6native18elementwise_kernelILi128ELi4EZNS0_22gpu_kernel_impl_nocastIZZZNS0_29binary_cross_entropy_out_cudaERKNS_6TensorES5_RKSt8optionalIS3_ElRS3_ENKUlvE_clEvENKUlvE2_clEvEUlN3c108BFloat16ESE_E_EEvRNS_18TensorIteratorBaseERKT_EUliE_EEviT1_,(.L_x_9830 - _ZN2at6native18elementwise_kernelILi128ELi4EZNS0_22gpu_kernel_impl_nocastIZZZNS0_29binary_cross_entropy_out_cudaERKNS_6TensorES5_RKSt8optionalIS3_ElRS3_ENKUlvE_clEvENKUlvE2_clEvEUlN3c108BFloat16ESE_E_EEvRNS_18TensorIteratorBaseERKT_EUliE_EEviT1_)
        .other          _ZN2at6native18elementwise_kernelILi128ELi4EZNS0_22gpu_kernel_impl_nocastIZZZNS0_29binary_cross_entropy_out_cudaERKNS_6TensorES5_RKSt8optionalIS3_ElRS3_ENKUlvE_clEvENKUlvE2_clEvEUlN3c108BFloat16ESE_E_EEvRNS_18TensorIteratorBaseERKT_EUliE_EEviT1_,@"STO_CUDA_ENTRY STV_DEFAULT"
_ZN2at6native18elementwise_kernelILi128ELi4EZNS0_22gpu_kernel_impl_nocastIZZZNS0_29binary_cross_entropy_out_cudaERKNS_6TensorES5_RKSt8optionalIS3_ElRS3_ENKUlvE_clEvENKUlvE2_clEvEUlN3c108BFloat16ESE_E_EEvRNS_18TensorIteratorBaseERKT_EUliE_EEviT1_:
.text._ZN2at6native18elementwise_kernelILi128ELi4EZNS0_22gpu_kernel_impl_nocastIZZZNS0_29binary_cross_entropy_out_cudaERKNS_6TensorES5_RKSt8optionalIS3_ElRS3_ENKUlvE_clEvENKUlvE2_clEvEUlN3c108BFloat16ESE_E_EEvRNS_18TensorIteratorBaseERKT_EUliE_EEviT1_:
[----:B------:R-:W-:Y:S02]  /*0000*/  MOV R1, c[0x0][0x28] ;  /* 0x00000a0000017a02 */ /* 0x000fe40000000f00 */
[----:B------:R-:W0:Y:S01]  /*0010*/  S2R R18, SR_CTAID.X ;  /* 0x0000000000127919 */ /* 0x000e220000002500 */
[----:B------:R-:W-:Y:S01]  /*0020*/  ULDC.64 UR36, c[0x0][0x118] ;  /* 0x0000460000247ab9 */ /* 0x000fe20000000a00 */
[----:B------:R-:W-:Y:S02]  /*0030*/  BSSY B7, `(.L_x_1396) ;  /* 0x000017a000077945 */ /* 0x000fe40003800000 */
[----:B------:R-:W0:Y:S02]  /*0040*/  S2R R19, SR_TID.X ;  /* 0x0000000000137919 */ /* 0x000e240000002100 */
[----:B0-----:R-:W-:-:S04]  /*0050*/  LEA R23, R18, R19, 0x9 ;  /* 0x0000001312177211 */ /* 0x001fc800078e48ff */
[----:B------:R-:W-:-:S13]  /*0060*/  ISETP.GE.AND P0, PT, R23, c[0x0][0x160], PT ;  /* 0x0000580017007a0c */ /* 0x000fda0003f06270 */
[----:B------:R-:W-:Y:S05]  /*0070*/  @P0 BRA `(.L_x_1397) ;  /* 0x0000175000000947 */ /* 0x000fea0003800000 */
[----:B------:R-:W-:Y:S01]  /*0080*/  ISETP.NE.AND P0, PT, RZ, c[0x0][0x168], PT ;  /* 0x00005a00ff007a0c */ /* 0x000fe20003f05270 */
[----:B------:R-:W-:Y:S01]  /*0090*/  HFMA2.MMA R0, -RZ, RZ, 0, 0 ;  /* 0x00000000ff007435 */ /* 0x000fe200000001ff */
[----:B------:R-:W-:Y:S01]  /*00a0*/  IMAD.MOV.U32 R2, RZ, RZ, RZ ;  /* 0x000000ffff027224 */ /* 0x000fe200078e00ff */
[----:B------:R-:W-:-:S10]  /*00b0*/  MOV R16, RZ ;  /* 0x000000ff00107202 */ /* 0x000fd40000000f00 */
[----:B------:R-:W-:Y:S05]  /*00c0*/  @!P0 BRA `(.L_x_1398) ;  /* 0x00000f8000008947 */ /* 0x000fea0003800000 */
[----:B------:R-:W-:Y:S02]  /*00d0*/  MOV R22, RZ ;  /* 0x000000ff00167202 */ /* 0x000fe40000000f00 */
[----:B------:R-:W-:-:S03]  /*00e0*/  MOV R3, c[0x0][0x168] ;  /* 0x00005a0000037a02 */ /* 0x000fc60000000f00 */
[----:B------:R-:W-:Y:S01]  /*00f0*/  IMAD.HI.U32 R4, R23, c[0x0][0x170], R22 ;  /* 0x00005c0017047a27 */ /* 0x000fe200078e0016 */
[----:B------:R-:W-:-:S04]  /*0100*/  ISETP.NE.AND P0, PT, R3, 0x1, PT ;  /* 0x000000010300780c */ /* 0x000fc80003f05270 */
[----:B------:R-:W-:-:S05]  /*0110*/  SHF.R.U32.HI R5, RZ, c[0x0][0x174], R4 ;  /* 0x00005d00ff057a19 */ /* 0x000fca0000011604 */
[----:B------:R-:W-:-:S04]  /*0120*/  IMAD.MOV R0, RZ, RZ, -R5 ;  /* 0x000000ffff007224 */ /* 0x000fc800078e0a05 */
[----:B------:R-:W-:-:S04]  /*0130*/  IMAD R0, R0, c[0x0][0x16c], R23 ;  /* 0x00005b0000007a24 */ /* 0x000fc800078e0217 */
[C---:B------:R-:W-:Y:S02]  /*0140*/  IMAD R16, R0.reuse, c[0x0][0x298], RZ ;  /* 0x0000a60000107a24 */ /* 0x040fe400078e02ff */
[C---:B------:R-:W-:Y:S02]  /*0150*/  IMAD R2, R0.reuse, c[0x0][0x29c], RZ ;  /* 0x0000a70000027a24 */ /* 0x040fe400078e02ff */
[----:B------:R-:W-:Y:S01]  /*0160*/  IMAD R0, R0, c[0x0][0x2a0], RZ ;  /* 0x0000a80000007a24 */ /* 0x000fe200078e02ff */
[----:B------:R-:W-:Y:S05]  /*0170*/  @!P0 BRA `(.L_x_1398) ;  /* 0x00000ed000008947 */ /* 0x000fea0003800000 */
[----:B------:R-:W-:Y:S01]  /*0180*/  HFMA2.MMA R4, -RZ, RZ, 0, 0 ;  /* 0x00000000ff047435 */ /* 0x000fe200000001ff */
[----:B------:R-:W-:-:S09]  /*0190*/  ISETP.NE.AND P0, PT, R3, 0x2, PT ;  /* 0x000000020300780c */ /* 0x000fd20003f05270 */
[----:B------:R-:W-:-:S05]  /*01a0*/  IMAD.HI.U32 R6, R5, c[0x0][0x17c], R4 ;  /* 0x00005f0005067a27 */ /* 0x000fca00078e0004 */
[----:B------:R-:W-:-:S04]  /*01b0*/  SHF.R.U32.HI R7, RZ, c[0x0][0x180], R6 ;  /* 0x00006000ff077a19 */ /* 0x000fc80000011606 */
[----:B------:R-:W-:-:S05]  /*01c0*/  IADD3 R4, -R7, RZ, RZ ;  /* 0x000000ff07047210 */ /* 0x000fca0007ffe1ff */
[----:B------:R-:W-:-:S04]  /*01d0*/  IMAD R5, R4, c[0x0][0x178], R5 ;  /* 0x00005e0004057a24 */ /* 0x000fc800078e0205 */
[C---:B------:R-:W-:Y:S02]  /*01e0*/  IMAD R16, R5.reuse, c[0x0][0x2a4], R16 ;  /* 0x0000a90005107a24 */ /* 0x040fe400078e0210 */
[C---:B------:R-:W-:Y:S02]  /*01f0*/  IMAD R2, R5.reuse, c[0x0][0x2a8], R2 ;  /* 0x0000aa0005027a24 */ /* 0x040fe400078e0202 */
[----:B------:R-:W-:Y:S01]  /*0200*/  IMAD R0, R5, c[0x0][0x2ac], R0 ;  /* 0x0000ab0005007a24 */ /* 0x000fe200078e0200 */
[----:B------:R-:W-:Y:S05]  /*0210*/  @!P0 BRA `(.L_x_1398) ;  /* 0x00000e3000008947 */ /* 0x000fea0003800000 */
[----:B------:R-:W-:Y:S02]  /*0220*/  MOV R6, RZ ;  /* 0x000000ff00067202 */ /* 0x000fe40000000f00 */
        /* <DEDUP_REMOVED lines=19> */
[----:B------:R-:W-:Y:S01]  /*0360*/  HFMA2.MMA R6, -RZ, RZ, 0, 0 ;  /* 0x00000000ff067435 */ /* 0x000fe200000001ff */
[----:B------:R-:W-:-:S09]  /*0370*/  ISETP.NE.AND P0, PT, R3, 0x5, PT ;  /* 0x000000050300780c */ /* 0x000fd20003f05270 */
        /* <DEDUP_REMOVED lines=188> */
[----:B------:R-:W-:Y:S02]  /*0f40*/  ISETP.NE.AND P0, PT, R3, 0x18, PT ;  /* 0x000000180300780c */ /* 0x000fe40003f05270 */
[----:B------:R-:W-:-:S05]  /*0f50*/  MOV R4, RZ ;  /* 0x000000ff00047202 */ /* 0x000fca0000000f00 */
[----:B------:R-:W-:-:S05]  /*0f60*/  IMAD.HI.U32 R6, R5, c[0x0][0x284], R4 ;  /* 0x0000a10005067a27 */ /* 0x000fca00078e0004 */
[----:B------:R-:W-:Y:S02]  /*0f70*/  SHF.R.U32.HI R7, RZ, c[0x0][0x288], R6 ;  /* 0x0000a200ff077a19 */ /* 0x000fe40000011606 */
[----:B------:R-:W-:Y:S02]  /*0f80*/  @P0 MOV R6, RZ ;  /* 0x000000ff00060202 */ /* 0x000fe40000000f00 */
[----:B------:R-:W-:-:S03]  /*0f90*/  IADD3 R4, -R7, RZ, RZ ;  /* 0x000000ff07047210 */ /* 0x000fc60007ffe1ff */
[----:B------:R-:W-:-:S04]  /*0fa0*/  @P0 IMAD.HI.U32 R3, R7, c[0x0][0x290], R6 ;  /* 0x0000a40007030a27 */ /* 0x000fc800078e0006 */
[----:B------:R-:W-:Y:S01]  /*0fb0*/  IMAD R5, R4, c[0x0][0x280], R5 ;  /* 0x0000a00004057a24 */ /* 0x000fe200078e0205 */
[----:B------:R-:W-:-:S03]  /*0fc0*/  @P0 SHF.R.U32.HI R3, RZ, c[0x0][0x294], R3 ;  /* 0x0000a500ff030a19 */ /* 0x000fc60000011603 */
[C---:B------:R-:W-:Y:S02]  /*0fd0*/  IMAD R16, R5.reuse, c[0x0][0x3ac], R16 ;  /* 0x0000eb0005107a24 */ /* 0x040fe400078e0210 */
[----:B------:R-:W-:Y:S02]  /*0fe0*/  @P0 IMAD.MOV R3, RZ, RZ, -R3 ;  /* 0x000000ffff030224 */ /* 0x000fe400078e0a03 */
[----:B------:R-:W-:Y:S02]  /*0ff0*/  IMAD R2, R5, c[0x0][0x3b0], R2 ;  /* 0x0000ec0005027a24 */ /* 0x000fe400078e0202 */
[----:B------:R-:W-:Y:S02]  /*1000*/  @P0 IMAD R7, R3, c[0x0][0x28c], R7 ;  /* 0x0000a30003070a24 */ /* 0x000fe400078e0207 */
[----:B------:R-:W-:Y:S02]  /*1010*/  IMAD R0, R5, c[0x0][0x3b4], R0 ;  /* 0x0000ed0005007a24 */ /* 0x000fe400078e0200 */
[----:B------:R-:W-:-:S02]  /*1020*/  @P0 IMAD R16, R7, c[0x0][0x3b8], R16 ;  /* 0x0000ee0007100a24 */ /* 0x000fc400078e0210 */
[C---:B------:R-:W-:Y:S02]  /*1030*/  @P0 IMAD R2, R7.reuse, c[0x0][0x3bc], R2 ;  /* 0x0000ef0007020a24 */ /* 0x040fe400078e0202 */
[----:B------:R-:W-:-:S03]  /*1040*/  @P0 IMAD R0, R7, c[0x0][0x3c0], R0 ;  /* 0x0000f00007000a24 */ /* 0x000fc600078e0200 */
.L_x_1398:
[----:B------:R-:W-:-:S04]  /*1050*/  IADD3 R2, P0, R2, c[0x0][0x3d0], RZ ;  /* 0x0000f40002027a10 */ /* 0x000fc80007f1e0ff */
[----:B------:R-:W-:-:S05]  /*1060*/  IADD3.X R3, RZ, c[0x0][0x3d4], RZ, P0, !PT ;  /* 0x0000f500ff037a10 */ /* 0x000fca00007fe4ff */
[----:B------:R-:W2:Y:S01]  /*1070*/  LDG.E.U16 R22, [R2.64] ;  /* 0x0000002402167981 */ /* 0x000ea2000c1e1500 */
[----:B------:R-:W-:-:S04]  /*1080*/  IADD3 R4, P0, R0, c[0x0][0x3d8], RZ ;  /* 0x0000f60000047a10 */ /* 0x000fc80007f1e0ff */
[----:B------:R-:W-:-:S05]  /*1090*/  IADD3.X R5, RZ, c[0x0][0x3dc], RZ, P0, !PT ;  /* 0x0000f700ff057a10 */ /* 0x000fca00007fe4ff */
[----:B------:R0:W5:Y:S01]  /*10a0*/  LDG.E.U16 R23, [R4.64] ;  /* 0x0000002404177981 */ /* 0x000162000c1e1500 */
[----:B------:R-:W-:Y:S01]  /*10b0*/  IADD3 R16, P1, R16, c[0x0][0x3c8], RZ ;  /* 0x0000f20010107a10 */ /* 0x000fe20007f3e0ff */
[----:B------:R-:W-:Y:S03]  /*10c0*/  BSSY B6, `(.L_x_1399) ;  /* 0x0000019000067945 */ /* 0x000fe60003800000 */
[----:B------:R-:W-:Y:S02]  /*10d0*/  IADD3.X R17, RZ, c[0x0][0x3cc], RZ, P1, !PT ;  /* 0x0000f300ff117a10 */ /* 0x000fe40000ffe4ff */
[----:B--2---:R-:W-:-:S04]  /*10e0*/  PRMT R0, RZ, 0x5410, R22 ;  /* 0x00005410ff007816 */ /* 0x004fc80000000016 */
[C---:B------:R-:W-:Y:S02]  /*10f0*/  FSETP.GE.FTZ.AND P2, PT, R0.reuse, RZ, PT ;  /* 0x000000ff0000720b */ /* 0x040fe40003f56000 */
[----:B------:R-:W-:-:S13]  /*1100*/  FSETP.GTU.FTZ.AND P0, PT, R0, 1, PT ;  /* 0x3f8000000000780b */ /* 0x000fda0003f1c000 */
[----:B------:R-:W-:Y:S05]  /*1110*/  @!P0 BRA P2, `(.L_x_1400) ;  /* 0x0000013000008947 */ /* 0x000fea0001000000 */
[----:B0-----:R-:W-:Y:S01]  /*1120*/  MOV R2, 0x0 ;  /* 0x0000000000027802 */ /* 0x001fe20000000f00 */
[----:B------:R-:W-:Y:S01]  /*1130*/  HFMA2.MMA R12, -RZ, RZ, 0, 5.9604644775390625e-08 ;  /* 0x00000001ff0c7435 */ /* 0x000fe200000001ff */
[----:B------:R-:W-:Y:S01]  /*1140*/  IMAD.MOV.U32 R4, RZ, RZ, c[0x4][0x300] ;  /* 0x0100c000ff047624 */ /* 0x000fe200078e00ff */
[----:B------:R-:W-:Y:S01]  /*1150*/  MOV R5, c[0x4][0x304] ;  /* 0x0100c10000057a02 */ /* 0x000fe20000000f00 */
[----:B------:R-:W-:Y:S01]  /*1160*/  IMAD.MOV.U32 R8, RZ, RZ, 0x5a ;  /* 0x0000005aff087424 */ /* 0x000fe200078e00ff */
[----:B------:R-:W-:Y:S01]  /*1170*/  MOV R6, c[0x4][0x2d0] ;  /* 0x0100b40000067a02 */ /* 0x000fe20000000f00 */
[----:B------:R-:W0:Y:S01]  /*1180*/  LDC.64 R2, c[0x4][R2] ;  /* 0x0100000002027b82 */ /* 0x000e220000000a00 */
[----:B------:R-:W-:Y:S01]  /*1190*/  MOV R7, c[0x4][0x2d4] ;  /* 0x0100b50000077a02 */ /* 0x000fe20000000f00 */
[----:B------:R-:W-:Y:S01]  /*11a0*/  IMAD.MOV.U32 R13, RZ, RZ, RZ ;  /* 0x000000ffff0d7224 */ /* 0x000fe200078e00ff */
[----:B------:R-:W-:Y:S02]  /*11b0*/  MOV R10, c[0x4][0x20] ;  /* 0x01000800000a7a02 */ /* 0x000fe40000000f00 */
[----:B------:R-:W-:-:S03]  /*11c0*/  MOV R11, c[0x4][0x24] ;  /* 0x01000900000b7a02 */ /* 0x000fc60000000f00 */
[----:B------:R-:W-:Y:S01]  /*11d0*/  LEPC R14 ;  /* 0x00000000000e734e */ /* 0x000fe20000000000 */
[----:B------:R-:W-:-:S02]  /*11e0*/  MOV R9, 0x1250 ;  /* 0x0000125000097802 */ /* 0x000fc40000000f00 */
[----:B------:R-:W-:Y:S02]  /*11f0*/  MOV R20, 0x11d0 ;  /* 0x000011d000147802 */ /* 0x000fe40000000f00 */
[----:B------:R-:W-:Y:S02]  /*1200*/  MOV R21, 0x0 ;  /* 0x0000000000157802 */ /* 0x000fe40000000f00 */
[----:B------:R-:W-:Y:S02]  /*1210*/  MOV R0, 0x0 ;  /* 0x0000000000007802 */ /* 0x000fe40000000f00 */
[----:B------:R-:W-:-:S04]  /*1220*/  IADD3 R20, P0, P1, -R20, R9, R14 ;  /* 0x0000000914147210 */ /* 0x000fc8000791e10e */
[----:B------:R-:W-:-:S04]  /*1230*/  IADD3.X R21, ~R0, R21, R15, P0, P1 ;  /* 0x0000001500157210 */ /* 0x000fc800007e250f */
[----:B0----5:R-:W-:Y:S05]  /*1240*/  CALL.ABS.NOINC R2 ;  /* 0x0000000002007343 */ /* 0x021fea0003c00000 */
.L_x_1400:
[----:B0-----:R-:W-:Y:S05]  /*1250*/  BSYNC B6 ;  /* 0x0000000000067941 */ /* 0x001fea0003800000 */
.L_x_1399:
[----:B-----5:R-:W-:Y:S01]  /*1260*/  PRMT R0, RZ, 0x5410, R23 ;  /* 0x00005410ff007816 */ /* 0x020fe20000000017 */
[----:B------:R-:W-:Y:S03]  /*1270*/  BSSY B6, `(.L_x_1401) ;  /* 0x0000017000067945 */ /* 0x000fe60003800000 */
[C---:B------:R-:W-:Y:S02]  /*1280*/  FSETP.GE.FTZ.AND P1, PT, R0.reuse, RZ, PT ;  /* 0x000000ff0000720b */ /* 0x040fe40003f36000 */
[----:B------:R-:W-:-:S13]  /*1290*/  FSETP.GTU.FTZ.AND P0, PT, R0, 1, PT ;  /* 0x3f8000000000780b */ /* 0x000fda0003f1c000 */
[----:B------:R-:W-:Y:S05]  /*12a0*/  @!P0 BRA P1, `(.L_x_1402) ;  /* 0x0000013000008947 */ /* 0x000fea0000800000 */
[----:B------:R-:W-:Y:S01]  /*12b0*/  MOV R2, 0x0 ;  /* 0x0000000000027802 */ /* 0x000fe20000000f00 */
[----:B------:R-:W-:Y:S01]  /*12c0*/  HFMA2.MMA R8, -RZ, RZ, 0, 5.424022674560546875e-06 ;  /* 0x0000005bff087435 */ /* 0x000fe200000001ff */
[----:B------:R-:W-:Y:S01]  /*12d0*/  MOV R4, c[0x4][0x308] ;  /* 0x0100c20000047a02 */ /* 0x000fe20000000f00 */
[----:B------:R-:W-:Y:S01]  /*12e0*/  HFMA2.MMA R13, -RZ, RZ, 0, 0 ;  /* 0x00000000ff0d7435 */ /* 0x000fe200000001ff */
[----:B------:R-:W-:Y:S01]  /*12f0*/  MOV R5, c[0x4][0x30c] ;  /* 0x0100c30000057a02 */ /* 0x000fe20000000f00 */
[----:B------:R-:W-:Y:S01]  /*1300*/  IMAD.MOV.U32 R7, RZ, RZ, c[0x4][0x2d4] ;  /* 0x0100b500ff077624 */ /* 0x000fe200078e00ff */
[----:B------:R-:W0:Y:S01]  /*1310*/  LDC.64 R2, c[0x4][R2] ;  /* 0x0100000002027b82 */ /* 0x000e220000000a00 */
[----:B------:R-:W-:Y:S01]  /*1320*/  MOV R6, c[0x4][0x2d0] ;  /* 0x0100b40000067a02 */ /* 0x000fe20000000f00 */
[----:B------:R-:W-:Y:S01]  /*1330*/  IMAD.MOV.U32 R12, RZ, RZ, 0x1 ;  /* 0x00000001ff0c7424 */ /* 0x000fe200078e00ff */
        /* <DEDUP_REMOVED lines=9> */
[----:B0-----:R-:W-:Y:S05]  /*13d0*/  CALL.ABS.NOINC R2 ;  /* 0x0000000002007343 */ /* 0x001fea0003c00000 */
.L_x_1402:
[----:B------:R-:W-:Y:S05]  /*13e0*/  BSYNC B6 ;  /* 0x0000000000067941 */ /* 0x000fea0003800000 */
.L_x_1401:
[----:B------:R-:W-:Y:S01]  /*13f0*/  PRMT R22, RZ, 0x5410, R22 ;  /* 0x00005410ff167816 */ /* 0x000fe20000000016 */
[----:B------:R-:W-:Y:S01]  /*1400*/  BSSY B0, `(.L_x_1403) ;  /* 0x0000024000007945 */ /* 0x000fe20003800000 */
[----:B------:R-:W-:-:S03]  /*1410*/  MOV R5, 0x3e800000 ;  /* 0x3e80000000057802 */ /* 0x000fc60000000f00 */
[----:B------:R-:W-:-:S05]  /*1420*/  FADD.FTZ R0, -R22, -RZ ;  /* 0x800000ff16007221 */ /* 0x000fca0000010100 */
[----:B------:R-:W-:-:S04]  /*1430*/  F2FP.BF16.PACK_AB R0, RZ, R0 ;  /* 0x00000000ff00723e */ /* 0x000fc800000010ff */
[----:B------:R-:W-:-:S04]  /*1440*/  PRMT R0, RZ, 0x5410, R0 ;  /* 0x00005410ff007816 */ /* 0x000fc80000000000 */
[C---:B------:R-:W-:Y:S01]  /*1450*/  ISETP.GE.U32.AND P0, PT, R0.reuse, 0x7f800000, PT ;  /* 0x7f8000000000780c */ /* 0x040fe20003f06070 */
[----:B------:R-:W-:-:S05]  /*1460*/  FADD.FTZ.RZ R2, R0, 1 ;  /* 0x3f80000000027421 */ /* 0x000fca000001c000 */
[----:B------:R-:W-:-:S04]  /*1470*/  IADD3 R2, R2, -0x3f400000, RZ ;  /* 0xc0c0000002027810 */ /* 0x000fc80007ffe0ff */
[----:B------:R-:W-:-:S04]  /*1480*/  LOP3.LUT R3, R2, 0xff800000, RZ, 0xc0, !PT ;  /* 0xff80000002037812 */ /* 0x000fc800078ec0ff */
[----:B------:R-:W-:Y:S02]  /*1490*/  IADD3 R4, -R3, 0x40800000, RZ ;  /* 0x4080000003047810 */ /* 0x000fe40007ffe1ff */
[----:B------:R-:W-:Y:S02]  /*14a0*/  IADD3 R2, R0, -R3, RZ ;  /* 0x8000000300027210 */ /* 0x000fe40007ffe0ff */
[----:B------:R-:W-:Y:S01]  /*14b0*/  I2F R3, R3 ;  /* 0x0000000300037306 */ /* 0x000fe20000201400 */
        /* <DEDUP_REMOVED lines=21> */
[----:B------:R-:W-:-:S05]  /*1610*/  @P0 MOV R3, 0x7f800000 ;  /* 0x7f80000000030802 */ /* 0x000fca0000000f00 */
[----:B------:R-:W-:-:S05]  /*1620*/  @P0 FFMA.FTZ R4, R0, R3, +INF ;  /* 0x7f80000000040423 */ /* 0x000fca0000010003 */
[----:B------:R-:W-:Y:S02]  /*1630*/  FSEL R4, R4, -RZ, P1 ;  /* 0x800000ff04047208 */ /* 0x000fe40000800000 */
.L_x_1404:
[----:B------:R-:W-:Y:S05]  /*1640*/  BSYNC B0 ;  /* 0x0000000000007941 */ /* 0x000fea0003800000 */
.L_x_1403:
[----:B------:R-:W-:Y:S02]  /*1650*/  F2FP.BF16.PACK_AB R0, RZ, R4 ;  /* 0x00000004ff00723e */ /* 0x000fe400000010ff */
[----:B------:R-:W-:Y:S02]  /*1660*/  PRMT R4, R2, 0x7610, R4 ;  /* 0x0000761002047816 */ /* 0x000fe40000000004 */
[----:B------:R-:W-:Y:S02]  /*1670*/  PRMT R5, RZ, 0x5410, R23 ;  /* 0x00005410ff057816 */ /* 0x000fe40000000017 */
[----:B------:R-:W-:Y:S02]  /*1680*/  PRMT R3, RZ, 0x5410, R4 ;  /* 0x00005410ff037816 */ /* 0x000fe40000000004 */
[----:B------:R-:W-:Y:S01]  /*1690*/  LEA R18, R18, R19, 0x9 ;  /* 0x0000001312127211 */ /* 0x000fe200078e48ff */
[----:B------:R-:W-:Y:S01]  /*16a0*/  FADD.FTZ R2, R5, -1 ;  /* 0xbf80000005027421 */ /* 0x000fe20000010000 */
[----:B------:R-:W-:-:S02]  /*16b0*/  FSETP.GEU.FTZ.AND P0, PT, R3, -100, PT ;  /* 0xc2c800000300780b */ /* 0x000fc40003f1e000 */
[----:B------:R-:W-:Y:S02]  /*16c0*/  PRMT R3, RZ, 0x5410, R0 ;  /* 0x00005410ff037816 */ /* 0x000fe40000000000 */
[----:B------:R-:W-:Y:S02]  /*16d0*/  IADD3 R23, R18, 0x80, RZ ;  /* 0x0000008012177810 */ /* 0x000fe40007ffe0ff */
[----:B------:R-:W-:Y:S02]  /*16e0*/  FSETP.GEU.FTZ.AND P1, PT, R3, -100, PT ;  /* 0xc2c800000300780b */ /* 0x000fe40003f3e000 */
[----:B------:R-:W-:Y:S02]  /*16f0*/  F2FP.BF16.PACK_AB R3, RZ, R2 ;  /* 0x00000002ff03723e */ /* 0x000fe400000010ff */
[----:B------:R-:W-:Y:S02]  /*1700*/  SEL R2, R4, 0xc2c8, P0 ;  /* 0x0000c2c804027807 */ /* 0x000fe40000000000 */
[----:B------:R-:W-:-:S02]  /*1710*/  SEL R0, R0, 0xc2c8, P1 ;  /* 0x0000c2c800007807 */ /* 0x000fc40000800000 */
[----:B------:R-:W-:Y:S02]  /*1720*/  PRMT R3, RZ, 0x5410, R3 ;  /* 0x00005410ff037816 */ /* 0x000fe40000000003 */
[----:B------:R-:W-:Y:S02]  /*1730*/  PRMT R2, RZ, 0x5410, R2 ;  /* 0x00005410ff027816 */ /* 0x000fe40000000002 */
[----:B------:R-:W-:-:S03]  /*1740*/  PRMT R0, RZ, 0x5410, R0 ;  /* 0x00005410ff007816 */ /* 0x000fc60000000000 */
[----:B------:R-:W-:Y:S02]  /*1750*/  FMUL.FTZ R5, R5, R2 ;  /* 0x0000000205057220 */ /* 0x000fe40000410000 */
[----:B------:R-:W-:-:S05]  /*1760*/  FMUL.FTZ R0, R3, R0 ;  /* 0x0000000003007220 */ /* 0x000fca0000410000 */
[----:B------:R-:W-:-:S04]  /*1770*/  F2FP.BF16.PACK_AB R0, R5, R0 ;  /* 0x000000000500723e */ /* 0x000fc800000010ff */
[--C-:B------:R-:W-:Y:S02]  /*1780*/  PRMT R2, RZ, 0x5410, R0.reuse ;  /* 0x00005410ff027816 */ /* 0x100fe40000000000 */
[----:B------:R-:W-:-:S05]  /*1790*/  PRMT R0, RZ, 0x7610, R0 ;  /* 0x00007610ff007816 */ /* 0x000fca0000000000 */
[----:B------:R-:W-:-:S05]  /*17a0*/  FADD.FTZ R0, R2, -R0 ;  /* 0x8000000002007221 */ /* 0x000fca0000010000 */
[----:B------:R-:W-:-:S05]  /*17b0*/  F2FP.BF16.PACK_AB R0, RZ, R0 ;  /* 0x00000000ff00723e */ /* 0x000fca00000010ff */
[----:B------:R0:W-:Y:S02]  /*17c0*/  STG.E.U16 [R16.64], R0 ;  /* 0x0000000010007986 */ /* 0x0001e4000c101524 */
.L_x_1397:
[----:B------:R-:W-:Y:S05]  /*17d0*/  BSYNC B7 ;  /* 0x0000000000077941 */ /* 0x000fea0003800000 */
.L_x_1396:
[----:B------:R-:W-:Y:S01]  /*17e0*/  ISETP.GE.AND P0, PT, R23, c[0x0][0x160], PT ;  /* 0x0000580017007a0c */ /* 0x000fe20003f06270 */
[----:B------:R-:W-:-:S12]  /*17f0*/  BSSY B7, `(.L_x_1405) ;  /* 0x00002ec000077945 */ /* 0x000fd80003800000 */
[----:B------:R-:W-:Y:S05]  /*1800*/  @P0 BRA `(.L_x_1406) ;  /* 0x00002ea000000947 */ /* 0x000fea0003800000 */
[----:B------:R-:W-:Y:S01]  /*1810*/  ISETP.NE.AND P0, PT, RZ, c[0x0][0x168], PT ;  /* 0x00005a00ff007a0c */ /* 0x000fe20003f05270 */
[----:B0-----:R-:W-:Y:S01]  /*1820*/  HFMA2.MMA R0, -RZ, RZ, 0, 0 ;  /* 0x00000000ff007435 */ /* 0x001fe200000001ff */
        /* <DEDUP_REMOVED lines=251> */
.L_x_1407:
        /* <DEDUP_REMOVED lines=32> */
.L_x_1409:
[----:B0-----:R-:W-:Y:S05]  /*29e0*/  BSYNC B6 ;  /* 0x0000000000067941 */ /* 0x001fea0003800000 */
.L_x_1408:
        /* <DEDUP_REMOVED lines=24> */
.L_x_1411:
[----:B------:R-:W-:Y:S05]  /*2b70*/  BSYNC B6 ;  /* 0x0000000000067941 */ /* 0x000fea0003800000 */
.L_x_1410:
        /* <DEDUP_REMOVED lines=37> */
.L_x_1413:
[----:B------:R-:W-:Y:S05]  /*2dd0*/  BSYNC B0 ;  /* 0x0000000000007941 */ /* 0x000fea0003800000 */
.L_x_1412:
[----:B------:R-:W-:Y:S02]  /*2de0*/  F2FP.BF16.PACK_AB R0, RZ, R4 ;  /* 0x00000004ff00723e */ /* 0x000fe400000010ff */
[----:B------:R-:W-:Y:S02]  /*2df0*/  PRMT R4, R2, 0x7610, R4 ;  /* 0x0000761002047816 */ /* 0x000fe40000000004 */
[----:B------:R-:W-:Y:S02]  /*2e00*/  PRMT R5, RZ, 0x5410, R19 ;  /* 0x00005410ff057816 */ /* 0x000fe40000000013 */
[----:B------:R-:W-:Y:S02]  /*2e10*/  PRMT R3, RZ, 0x5410, R4 ;  /* 0x00005410ff037816 */ /* 0x000fe40000000004 */
[----:B------:R-:W-:Y:S01]  /*2e20*/  IADD3 R23, R23, 0x80, RZ ;  /* 0x0000008017177810 */ /* 0x000fe20007ffe0ff */
[----:B------:R-:W-:Y:S01]  /*2e30*/  FADD.FTZ R2, R5, -1 ;  /* 0xbf80000005027421 */ /* 0x000fe20000010000 */
[----:B------:R-:W-:-:S02]  /*2e40*/  FSETP.GEU.FTZ.AND P0, PT, R3, -100, PT ;  /* 0xc2c800000300780b */ /* 0x000fc40003f1e000 */
[----:B------:R-:W-:-:S04]  /*2e50*/  PRMT R3, RZ, 0x5410, R0 ;  /* 0x00005410ff037816 */ /* 0x000fc80000000000 */
[----:B------:R-:W-:Y:S02]  /*2e60*/  FSETP.GEU.FTZ.AND P1, PT, R3, -100, PT ;  /* 0xc2c800000300780b */ /* 0x000fe40003f3e000 */
[----:B------:R-:W-:Y:S02]  /*2e70*/  F2FP.BF16.PACK_AB R3, RZ, R2 ;  /* 0x00000002ff03723e */ /* 0x000fe400000010ff */
[----:B------:R-:W-:Y:S02]  /*2e80*/  SEL R2, R4, 0xc2c8, P0 ;  /* 0x0000c2c804027807 */ /* 0x000fe40000000000 */
[----:B------:R-:W-:Y:S02]  /*2e90*/  SEL R0, R0, 0xc2c8, P1 ;  /* 0x0000c2c800007807 */ /* 0x000fe40000800000 */
[----:B------:R-:W-:Y:S02]  /*2ea0*/  PRMT R3, RZ, 0x5410, R3 ;  /* 0x00005410ff037816 */ /* 0x000fe40000000003 */
[----:B------:R-:W-:-:S02]  /*2eb0*/  PRMT R2, RZ, 0x5410, R2 ;  /* 0x00005410ff027816 */ /* 0x000fc40000000002 */
[----:B------:R-:W-:Y:S02]  /*2ec0*/  PRMT R0, RZ, 0x5410, R0 ;  /* 0x00005410ff007816 */ /* 0x000fe40000000000 */
[----:B------:R-:W-:Y:S01]  /*2ed0*/  ISETP.GE.AND P0, PT, R23, c[0x0][0x160], PT ;  /* 0x0000580017007a0c */ /* 0x000fe20003f06270 */
[----:B------:R-:W-:Y:S02]  /*2ee0*/  FMUL.FTZ R5, R5, R2 ;  /* 0x0000000205057220 */ /* 0x000fe40000410000 */
[----:B------:R-:W-:-:S05]  /*2ef0*/  FMUL.FTZ R0, R3, R0 ;  /* 0x0000000003007220 */ /* 0x000fca0000410000 */
[----:B------:R-:W-:-:S04]  /*2f00*/  F2FP.BF16.PACK_AB R0, R5, R0 ;  /* 0x000000000500723e */ /* 0x000fc800000010ff */
[--C-:B------:R-:W-:Y:S02]  /*2f10*/  PRMT R2, RZ, 0x5410, R0.reuse ;  /* 0x00005410ff027816 */ /* 0x100fe40000000000 */
[----:B------:R-:W-:-:S05]  /*2f20*/  PRMT R0, RZ, 0x7610, R0 ;  /* 0x00007610ff007816 */ /* 0x000fca0000000000 */
[----:B------:R-:W-:-:S05]  /*2f30*/  FADD.FTZ R0, R2, -R0 ;  /* 0x8000000002007221 */ /* 0x000fca0000010000 */
[----:B------:R-:W-:-:S05]  /*2f40*/  F2FP.BF16.PACK_AB R0, RZ, R0 ;  /* 0x00000000ff00723e */ /* 0x000fca00000010ff */
[----:B------:R0:W-:Y:S01]  /*2f50*/  STG.E.U16 [R16.64], R0 ;  /* 0x0000000010007986 */ /* 0x0001e2000c101524 */
[----:B------:R-:W-:Y:S05]  /*2f60*/  @P0 BRA `(.L_x_1406) ;  /* 0x0000174000000947 */ /* 0x000fea0003800000 */
[----:B------:R-:W-:Y:S01]  /*2f70*/  ISETP.NE.AND P0, PT, RZ, c[0x0][0x168], PT ;  /* 0x00005a00ff007a0c */ /* 0x000fe20003f05270 */
[----:B0-----:R-:W-:Y:S01]  /*2f80*/  HFMA2.MMA R0, -RZ, RZ, 0, 0 ;  /* 0x00000000ff007435 */ /* 0x001fe200000001ff */
[----:B------:R-:W-:Y:S01]  /*2f90*/  MOV R2, RZ ;  /* 0x000000ff00027202 */ /* 0x000fe20000000f00 */
[----:B------:R-:W-:-:S10]  /*2fa0*/  HFMA2.MMA R16, -RZ, RZ, 0, 0 ;  /* 0x00000000ff107435 */ /* 0x000fd400000001ff */
[----:B------:R-:W-:Y:S05]  /*2fb0*/  @!P0 BRA `(.L_x_1414) ;  /* 0x00000f8000008947 */ /* 0x000fea0003800000 */
[----:B------:R-:W-:Y:S01]  /*2fc0*/  IMAD.MOV.U32 R22, RZ, RZ, RZ ;  /* 0x000000ffff167224 */ /* 0x000fe200078e00ff */
[----:B------:R-:W-:-:S03]  /*2fd0*/  MOV R3, c[0x0][0x168] ;  /* 0x00005a0000037a02 */ /* 0x000fc60000000f00 */
[----:B------:R-:W-:Y:S01]  /*2fe0*/  IMAD.HI.U32 R4, R23, c[0x0][0x170], R22 ;  /* 0x00005c0017047a27 */ /* 0x000fe200078e0016 */
[----:B------:R-:W-:-:S04]  /*2ff0*/  ISETP.NE.AND P0, PT, R3, 0x1, PT ;  /* 0x000000010300780c */ /* 0x000fc80003f05270 */
[----:B------:R-:W-:-:S04]  /*3000*/  SHF.R.U32.HI R5, RZ, c[0x0][0x174], R4 ;  /* 0x00005d00ff057a19 */ /* 0x000fc80000011604 */
[----:B------:R-:W-:-:S05]  /*3010*/  IADD3 R0, -R5, RZ, RZ ;  /* 0x000000ff05007210 */ /* 0x000fca0007ffe1ff */
[----:B------:R-:W-:-:S04]  /*3020*/  IMAD R0, R0, c[0x0][0x16c], R23 ;  /* 0x00005b0000007a24 */ /* 0x000fc800078e0217 */
[C---:B------:R-:W-:Y:S02]  /*3030*/  IMAD R16, R0.reuse, c[0x0][0x298], RZ ;  /* 0x0000a60000107a24 */ /* 0x040fe400078e02ff */
[C---:B------:R-:W-:Y:S02]  /*3040*/  IMAD R2, R0.reuse, c[0x0][0x29c], RZ ;  /* 0x0000a70000027a24 */ /* 0x040fe400078e02ff */
[----:B------:R-:W-:Y:S01]  /*3050*/  IMAD R0, R0, c[0x0][0x2a0], RZ ;  /* 0x0000a80000007a24 */ /* 0x000fe200078e02ff */
        /* <DEDUP_REMOVED lines=238> */
.L_x_1414:
        /* <DEDUP_REMOVED lines=14> */
[----:B------:R-:W-:Y:S01]  /*4020*/  HFMA2.MMA R8, -RZ, RZ, 0, 5.36441802978515625e-06 ;  /* 0x0000005aff087435 */ /* 0x000fe200000001ff */
[----:B------:R-:W-:Y:S01]  /*4030*/  MOV R4, c[0x4][0x300] ;  /* 0x0100c00000047a02 */ /* 0x000fe20000000f00 */
[----:B------:R-:W-:Y:S01]  /*4040*/  HFMA2.MMA R12, -RZ, RZ, 0, 5.9604644775390625e-08 ;  /* 0x00000001ff0c7435 */ /* 0x000fe200000001ff */
[----:B------:R-:W-:Y:S01]  /*4050*/  IMAD.MOV.U32 R5, RZ, RZ, c[0x4][0x304] ;  /* 0x0100c100ff057624 */ /* 0x000fe200078e00ff */
[----:B------:R-:W-:Y:S01]  /*4060*/  MOV R6, c[0x4][0x2d0] ;  /* 0x0100b40000067a02 */ /* 0x000fe20000000f00 */
[----:B------:R-:W0:Y:S01]  /*4070*/  LDC.64 R2, c[0x4][R2] ;  /* 0x0100000002027b82 */ /* 0x000e220000000a00 */
[----:B------:R-:W-:Y:S01]  /*4080*/  MOV R7, c[0x4][0x2d4] ;  /* 0x0100b50000077a02 */ /* 0x000fe20000000f00 */
[----:B------:R-:W-:Y:S01]  /*4090*/  IMAD.MOV.U32 R11, RZ, RZ, c[0x4][0x24] ;  /* 0x01000900ff0b7624 */ /* 0x000fe200078e00ff */
[----:B------:R-:W-:Y:S02]  /*40a0*/  MOV R10, c[0x4][0x20] ;  /* 0x01000800000a7a02 */ /* 0x000fe40000000f00 */
[----:B------:R-:W-:-:S03]  /*40b0*/  MOV R13, RZ ;  /* 0x000000ff000d7202 */ /* 0x000fc60000000f00 */
        /* <DEDUP_REMOVED lines=8> */
.L_x_1416:
[----:B0-----:R-:W-:Y:S05]  /*4140*/  BSYNC B6 ;  /* 0x0000000000067941 */ /* 0x001fea0003800000 */
.L_x_1415:
        /* <DEDUP_REMOVED lines=24> */
.L_x_1418:
[----:B------:R-:W-:Y:S05]  /*42d0*/  BSYNC B6 ;  /* 0x0000000000067941 */ /* 0x000fea0003800000 */
.L_x_1417:
        /* <DEDUP_REMOVED lines=13> */
[----:B------:R-:W-:Y:S01]  /*43b0*/  FFMA.FTZ R5, R4, R5, -1 ;  /* 0xbf80000004057423 */ /* 0x000fe20000010005 */
[----:B------:R-:W-:-:S03]  /*43c0*/  HFMA2.MMA R4, -RZ, RZ, 1.3056640625, -1.8671875 ;  /* 0x3d39bf78ff047435 */ /* 0x000fc600000001ff */
[----:B------:R-:W-:-:S07]  /*43d0*/  FADD.FTZ R5, R2, R5 ;  /* 0x0000000502057221 */ /* 0x000fce0000010000 */
        /* <DEDUP_REMOVED lines=21> */
.L_x_1420:
[----:B------:R-:W-:Y:S05]  /*4530*/  BSYNC B0 ;  /* 0x0000000000007941 */ /* 0x000fea0003800000 */
.L_x_1419:
        /* <DEDUP_REMOVED lines=23> */
.L_x_1406:
[----:B------:R-:W-:Y:S05]  /*46b0*/  BSYNC B7 ;  /* 0x0000000000077941 */ /* 0x000fea0003800000 */
.L_x_1405:
[----:B------:R-:W-:-:S13]  /*46c0*/  ISETP.GE.AND P0, PT, R23, c[0x0][0x160], PT ;  /* 0x0000580017007a0c */ /* 0x000fda0003f06270 */
[----:B------:R-:W-:Y:S05]  /*46d0*/  @P0 EXIT ;  /* 0x000000000000094d */ /* 0x000fea0003800000 */
[----:B------:R-:W-:Y:S01]  /*46e0*/  ISETP.NE.AND P0, PT, RZ, c[0x0][0x168], PT ;  /* 0x00005a00ff007a0c */ /* 0x000fe20003f05270 */
[----:B------:R-:W-:Y:S01]  /*46f0*/  HFMA2.MMA R2, -RZ, RZ, 0, 0 ;  /* 0x00000000ff027435 */ /* 0x000fe200000001ff */
[----:B0-----:R-:W-:Y:S02]  /*4700*/  MOV R0, RZ ;  /* 0x000000ff00007202 */ /* 0x001fe40000000f00 */
[----:B------:R-:W-:-:S09]  /*4710*/  MOV R16, RZ ;  /* 0x000000ff00107202 */ /* 0x000fd20000000f00 */
[----:B------:R-:W-:Y:S05]  /*4720*/  @!P0 BRA `(.L_x_1421) ;  /* 0x00000f8000008947 */ /* 0x000fea0003800000 */
[----:B------:R-:W-:Y:S01]  /*4730*/  MOV R22, RZ ;  /* 0x000000ff00167202 */ /* 0x000fe20000000f00 */
[----:B------:R-:W-:-:S04]  /*4740*/  IMAD.MOV.U32 R3, RZ, RZ, c[0x0][0x168] ;  /* 0x00005a00ff037624 */ /* 0x000fc800078e00ff */
        /* <DEDUP_REMOVED lines=238> */
[----:B------:R-:W-:Y:S01]  /*5630*/  IMAD R16, R5, c[0x0][0x3ac], R16 ;  /* 0x0000eb0005107a24 */ /* 0x000fe200078e0210 */
[----:B------:R-:W-:Y:S01]  /*5640*/  @P0 IADD3 R3, -R3, RZ, RZ ;  /* 0x000000ff03030210 */ /* 0x000fe20007ffe1ff */
[C---:B------:R-:W-:Y:S02]  /*5650*/  IMAD R2, R5.reuse, c[0x0][0x3b0], R2 ;  /* 0x0000ec0005027a24 */ /* 0x040fe400078e0202 */
[----:B------:R-:W-:Y:S02]  /*5660*/  IMAD R0, R5, c[0x0][0x3b4], R0 ;  /* 0x0000ed0005007a24 */ /* 0x000fe400078e0200 */
[----:B------:R-:W-:-:S04]  /*5670*/  @P0 IMAD R7, R3, c[0x0][0x28c], R7 ;  /* 0x0000a30003070a24 */ /* 0x000fc800078e0207 */
[C---:B------:R-:W-:Y:S02]  /*5680*/  @P0 IMAD R16, R7.reuse, c[0x0][0x3b8], R16 ;  /* 0x0000ee0007100a24 */ /* 0x040fe400078e0210 */
[C---:B------:R-:W-:Y:S02]  /*5690*/  @P0 IMAD R2, R7.reuse, c[0x0][0x3bc], R2 ;  /* 0x0000ef0007020a24 */ /* 0x040fe400078e0202 */
[----:B------:R-:W-:-:S03]  /*56a0*/  @P0 IMAD R0, R7, c[0x0][0x3c0], R0 ;  /* 0x0000f00007000a24 */ /* 0x000fc600078e0200 */
.L_x_1421:
[----:B------:R-:W-:-:S05]  /*56b0*/  IADD3 R2, P0, R2, c[0x0][0x3d0], RZ ;  /* 0x0000f40002027a10 */ /* 0x000fca0007f1e0ff */
[----:B------:R-:W-:-:S05]  /*56c0*/  IMAD.X R3, RZ, RZ, c[0x0][0x3d4], P0 ;  /* 0x0000f500ff037624 */ /* 0x000fca00000e06ff */
        /* <DEDUP_REMOVED lines=30> */
.L_x_1423:
[----:B0-----:R-:W-:Y:S05]  /*58b0*/  BSYNC B6 ;  /* 0x0000000000067941 */ /* 0x001fea0003800000 */
.L_x_1422:
        /* <DEDUP_REMOVED lines=8> */
[----:B------:R-:W-:Y:S01]  /*5940*/  HFMA2.MMA R12, -RZ, RZ, 0, 5.9604644775390625e-08 ;  /* 0x00000001ff0c7435 */ /* 0x000fe200000001ff */
[----:B------:R-:W-:Y:S01]  /*5950*/  MOV R5, c[0x4][0x30c] ;  /* 0x0100c30000057a02 */ /* 0x000fe20000000f00 */
[----:B------:R-:W-:Y:S01]  /*5960*/  IMAD.MOV.U32 R7, RZ, RZ, c[0x4][0x2d4] ;  /* 0x0100b500ff077624 */ /* 0x000fe200078e00ff */
        /* <DEDUP_REMOVED lines=13> */
.L_x_1425:
[----:B------:R-:W-:Y:S05]  /*5a40*/  BSYNC B6 ;  /* 0x0000000000067941 */ /* 0x000fea0003800000 */
.L_x_1424:
        /* <DEDUP_REMOVED lines=37> */
.L_x_1427:
[----:B------:R-:W-:Y:S05]  /*5ca0*/  BSYNC B0 ;  /* 0x0000000000007941 */ /* 0x000fea0003800000 */
.L_x_1426:
[----:B------:R-:W-:Y:S02]  /*5cb0*/  F2FP.BF16.PACK_AB R0, RZ, R4 ;  /* 0x00000004ff00723e */ /* 0x000fe400000010ff */
[----:B------:R-:W-:Y:S02]  /*5cc0*/  PRMT R4, R2, 0x7610, R4 ;  /* 0x0000761002047816 */ /* 0x000fe40000000004 */
        /* <DEDUP_REMOVED lines=19> */
[----:B------:R-:W-:Y:S01]  /*5e00*/  STG.E.U16 [R16.64], R0 ;  /* 0x0000000010007986 */ /* 0x000fe2000c101524 */
[----:B------:R-:W-:Y:S05]  /*5e10*/  EXIT ;  /* 0x000000000000794d */ /* 0x000fea0003800000 */
.L_x_1428:
        /* <DEDUP_REMOVED lines=14> */
.L_x_9830:


//--------------------- .text._ZN2at6native27unrolled_elementwise_kernelIZZZNS0_29binary_cross_entropy_out_cudaERKNS_6TensorES4_RKSt8optionalIS2_ElRS2_ENKUlvE_clEvENKUlvE2_clEvEUlN3c108BFloat16ESD_E_St5arrayIPcLm3EELi4E23TrivialOffsetCalculatorILi2EjESI_ILi1EjENS0_6memory15LoadWithoutCastENSL_16StoreWithoutCastEEEviT_T0_T2_T3_T4_T5_ --------------------------
	.section	.text._ZN2at6native27unrolled_elementwise_kernelIZZZNS0_29binary_cross_entropy_out_cudaERKNS_6TensorES4_RKSt8optionalIS2_ElRS2_ENKUlvE_clEvENKUlvE2_clEvEUlN3c108BFloat16ESD_E_St5arrayIPcLm3EELi4E23TrivialOffsetCalculatorILi2EjESI_ILi1EjENS0_6memory15LoadWithoutCastENSL_16StoreWithoutCastEEEviT_T0_T2_T3_T4_T5_,"ax",@progbits
	.sectioninfo	@"SHI_REGISTERS=31"
	.align	128
        .global         _ZN2at6native27unrolled_elementwise_kernelIZZZNS0_29binary_cross_entropy_out_cudaERKNS_6TensorES4_RKSt8optionalIS2_ElRS2_ENKUlvE_clEvENKUlvE2_clEvEUlN3c108BFloat16ESD_E_St5arrayIPcLm3EELi4E23TrivialOffsetCalculatorILi2EjESI_ILi1EjENS0_6memory15LoadWithoutCastENSL_16StoreWithoutCastEEEviT_T0_T2_T3_T4_T5_
        .type           _ZN2at6native27unrolled_elementwise_kernelIZZZNS0_29binary_cross_entropy_out_cudaERKNS_6TensorES4_RKSt8optionalIS2_ElRS2_ENKUlvE_clEvENKUlvE2_clEvEUlN3c108BFloat16ESD_E_St5arrayIPcLm3EELi4E23TrivialOffsetCalculatorILi2EjESI_ILi1EjENS0_6memory15LoadWithoutCastENSL_16StoreWithoutCastEEEviT_T0_T2_T3_T4_T5_,@function
        .size           _ZN2at6native27unrolled_elementwise_kernelIZZZNS0_29binary_cross_entropy_out_cudaERKNS_6TensorES4_RKSt8optionalIS2_ElRS2_ENKUlvE_clEvENKUlvE2_clEvEUlN3c108BFloat16ESD_E_St5arrayIPcLm3EELi4E23TrivialOffsetCalculatorILi2EjESI_ILi1EjENS0_6memory15LoadWithoutCastENSL_16StoreWithoutCastEEEviT_T0_T2_T3_T4_T5_,(.L_x_9831 - _ZN2at6native27unrolled_elementwise_kernelIZZZNS0_29binary_cross_entropy_out_cudaERKNS_6TensorES4_RKSt8optionalIS2_ElRS2_ENKUlvE_clEvENKUlvE2_clEvEUlN3c108BFloat16ESD_E_St5arrayIPcLm3EELi4E23TrivialOffsetCalculatorILi2EjESI_ILi1EjENS0_6memory15LoadWithoutCastENSL_16StoreWithoutCastEEEviT_T0_T2_T3_T4_T5_)
        .other          _ZN2at6native27unrolled_elementwise_kernelIZZZNS0_29binary_cross_entropy_out_cudaERKNS_6TensorES4_RKSt8optionalIS2_ElRS2_ENKUlvE_clEvENKUlvE2_clEvEUlN3c108BFloat16ESD_E_St5arrayIPcLm3EELi4E23TrivialOffsetCalculatorILi2EjESI_ILi1EjENS0_6memory15LoadWithoutCastENSL_16StoreWithoutCastEEEviT_T0_T2_T3_T4_T5_,@"STO_CUDA_ENTRY STV_DEFAULT"
_ZN2at6native27unrolled_elementwise_kernelIZZZNS0_29binary_cross_entropy_out_cudaERKNS_6TensorES4_RKSt8optionalIS2_ElRS2_ENKUlvE_clEvENKUlvE2_clEvEUlN3c108BFloat16ESD_E_St5arrayIPcLm3EELi4E23TrivialOffsetCalculatorILi2EjESI_ILi1EjENS0_6memory15LoadWithoutCastENSL_16StoreWithoutCastEEEviT_T0_T2_T3_T4_T5_:
.text._ZN2at6native27unrolled_elementwise_kernelIZZZNS0_29binary_cross_entropy_out_cudaERKNS_6TensorES4_RKSt8optionalIS2_ElRS2_ENKUlvE_clEvENKUlvE2_clEvEUlN3c108BFloat16ESD_E_St5arrayIPcLm3EELi4E23TrivialOffsetCalculatorILi2EjESI_ILi1EjENS0_6memory15LoadWithoutCastENSL_16StoreWithoutCastEEEviT_T0_T2_T3_T4_T5_:
[----:B------:R-:W-:Y:S02]  /*0000*/  IMAD.MOV.U32 R1, RZ, RZ, c[0x0][0x28] ;  /* 0x00000a00ff017624 */ /* 0x000fe400078e00ff */
[----:B------:R-:W0:Y:S01]  /*0010*/  S2R R16, SR_CTAID.X ;  /* 0x0000000000107919 */ /* 0x000e220000002500 */
[----:B------:R-:W-:Y:S01]  /*0020*/  IMAD.MOV.U32 R17, RZ, RZ, -0x200 ;  /* 0xfffffe00ff117424 */ /* 0x000fe200078e00ff */
[----:B------:R-:W-:Y:S01]  /*0030*/  PRMT R26, RZ, 0x7610, R26 ;  /* 0x00007610ff1a7816 */ /* 0x000fe2000000001a */
[----:B------:R-:W-:Y:S01]  /*0040*/  ULDC.64 UR36, c[0x0][0x118] ;  /* 0x0000460000247ab9 */ /* 0x000fe20000000a00 */
[----:B------:R-:W1:Y:S01]  /*0050*/  S2R R0, SR_TID.X ;  /* 0x0000000000007919 */ /* 0x000e620000002100 */
[----:B------:R-:W-:Y:S02]  /*0060*/  PRMT R27, RZ, 0x7610, R27 ;  /* 0x00007610ff1b7816 */ /* 0x000fe4000000001b */
[----:B------:R-:W-:Y:S01]  /*0070*/  PRMT R18, RZ, 0x7610, R18 ;  /* 0x00007610ff127816 */ /* 0x000fe20000000012 */
[----:B0-----:R-:W-:-:S05]  /*0080*/  IMAD R17, R16, R17, c[0x0][0x160] ;  /* 0x0000580010117624 */ /* 0x001fca00078e0211 */
[----:B-1----:R-:W-:-:S13]  /*0090*/  ISETP.GE.AND P2, PT, R0, R17, PT ;  /* 0x000000110000720c */ /* 0x002fda0003f46270 */
[----:B------:R-:W-:Y:S01]  /*00a0*/  @!P2 IMAD R4, R16, 0x200, R0 ;  /* 0x000002001004a824 */ /* 0x000fe200078e0200 */
[----:B------:R-:W-:Y:S01]  /*00b0*/  @!P2 IADD3 R0, R0, 0x80, RZ ;  /* 0x000000800000a810 */ /* 0x000fe20007ffe0ff */
[----:B------:R-:W-:-:S03]  /*00c0*/  @!P2 IMAD.MOV.U32 R5, RZ, RZ, 0x2 ;  /* 0x00000002ff05a424 */ /* 0x000fc600078e00ff */
[----:B------:R-:W-:Y:S01]  /*00d0*/  ISETP.GE.AND P0, PT, R0, R17, PT ;  /* 0x000000110000720c */ /* 0x000fe20003f06270 */
[----:B------:R-:W-:-:S04]  /*00e0*/  @!P2 IMAD.WIDE.U32 R2, R4, R5, c[0x0][0x170] ;  /* 0x00005c000402a625 */ /* 0x000fc800078e0005 */
[----:B------:R-:W-:Y:S01]  /*00f0*/  @!P2 IMAD.WIDE.U32 R4, R4, R5, c[0x0][0x178] ;  /* 0x00005e000404a625 */ /* 0x000fe200078e0005 */
[----:B------:R0:W5:Y:S01]  /*0100*/  @!P2 LDG.E.U16 R26, [R2.64] ;  /* 0x00000024021aa981 */ /* 0x000162000c1e1500 */
[----:B------:R-:W-:Y:S02]  /*0110*/  PRMT R19, RZ, 0x7610, R19 ;  /* 0x00007610ff137816 */ /* 0x000fe40000000013 */
[----:B------:R-:W-:Y:S01]  /*0120*/  PRMT R22, RZ, 0x7610, R22 ;  /* 0x00007610ff167816 */ /* 0x000fe20000000016 */
[----:B------:R1:W5:Y:S03]  /*0130*/  @!P2 LDG.E.U16 R27, [R4.64] ;  /* 0x00000024041ba981 */ /* 0x000366000c1e1500 */
[----:B------:R-:W-:Y:S01]  /*0140*/  @!P0 IMAD R6, R16, 0x200, R0 ;  /* 0x0000020010068824 */ /* 0x000fe200078e0200 */
[----:B------:R-:W-:Y:S01]  /*0150*/  @!P0 IADD3 R0, R0, 0x80, RZ ;  /* 0x0000008000008810 */ /* 0x000fe20007ffe0ff */
[----:B------:R-:W-:-:S03]  /*0160*/  @!P0 IMAD.MOV.U32 R7, RZ, RZ, 0x2 ;  /* 0x00000002ff078424 */ /* 0x000fc600078e00ff */
[----:B------:R-:W-:Y:S01]  /*0170*/  ISETP.GE.AND P3, PT, R0, R17, PT ;  /* 0x000000110000720c */ /* 0x000fe20003f66270 */
[CC--:B------:R-:W-:Y:S01]  /*0180*/  @!P0 IMAD.WIDE.U32 R8, R6.reuse, R7.reuse, c[0x0][0x170] ;  /* 0x00005c0006088625 */ /* 0x0c0fe200078e0007 */
[----:B------:R-:W-:Y:S02]  /*0190*/  PRMT R23, RZ, 0x7610, R23 ;  /* 0x00007610ff177816 */ /* 0x000fe40000000017 */
[----:B------:R-:W-:Y:S01]  /*01a0*/  PRMT R24, RZ, 0x7610, R24 ;  /* 0x00007610ff187816 */ /* 0x000fe20000000018 */
[----:B0-----:R-:W-:Y:S01]  /*01b0*/  @!P0 IMAD.WIDE.U32 R2, R6, R7, c[0x0][0x178] ;  /* 0x00005e0006028625 */ /* 0x001fe200078e0007 */
[----:B------:R0:W5:Y:S01]  /*01c0*/  @!P0 LDG.E.U16 R18, [R8.64] ;  /* 0x0000002408128981 */ /* 0x000162000c1e1500 */
[----:B------:R-:W-:-:S03]  /*01d0*/  PRMT R25, RZ, 0x7610, R25 ;  /* 0x00007610ff197816 */ /* 0x000fc60000000019 */
[----:B------:R2:W5:Y:S03]  /*01e0*/  @!P0 LDG.E.U16 R19, [R2.64] ;  /* 0x0000002402138981 */ /* 0x000566000c1e1500 */
[----:B------:R-:W-:Y:S01]  /*01f0*/  @!P3 IMAD R10, R16, 0x200, R0 ;  /* 0x00000200100ab824 */ /* 0x000fe200078e0200 */
[----:B------:R-:W-:-:S04]  /*0200*/  @!P3 IADD3 R0, R0, 0x80, RZ ;  /* 0x000000800000b810 */ /* 0x000fc80007ffe0ff */
[----:B------:R-:W-:Y:S01]  /*0210*/  ISETP.GE.AND P1, PT, R0, R17, PT ;  /* 0x000000110000720c */ /* 0x000fe20003f26270 */
[----:B------:R-:W-:-:S04]  /*0220*/  @!P3 IMAD.MOV.U32 R11, RZ, RZ, 0x2 ;  /* 0x00000002ff0bb424 */ /* 0x000fc800078e00ff */
[----:B------:R-:W-:-:S04]  /*0230*/  @!P3 IMAD.WIDE.U32 R6, R10, R11, c[0x0][0x170] ;  /* 0x00005c000a06b625 */ /* 0x000fc800078e000b */
[----:B-1----:R-:W-:Y:S01]  /*0240*/  @!P3 IMAD.WIDE.U32 R4, R10, R11, c[0x0][0x178] ;  /* 0x00005e000a04b625 */ /* 0x002fe200078e000b */
[----:B------:R2:W5:Y:S03]  /*0250*/  @!P3 LDG.E.U16 R22, [R6.64] ;  /* 0x000000240616b981 */ /* 0x000566000c1e1500 */
[----:B------:R-:W-:Y:S01]  /*0260*/  @!P1 IMAD R0, R16, 0x200, R0 ;  /* 0x0000020010009824 */ /* 0x000fe200078e0200 */
[----:B------:R2:W5:Y:S01]  /*0270*/  @!P3 LDG.E.U16 R23, [R4.64] ;  /* 0x000000240417b981 */ /* 0x000562000c1e1500 */
[----:B------:R-:W-:-:S04]  /*0280*/  @!P1 IMAD.MOV.U32 R13, RZ, RZ, 0x2 ;  /* 0x00000002ff0d9424 */ /* 0x000fc800078e00ff */
[----:B------:R-:W-:-:S04]  /*0290*/  @!P1 IMAD.WIDE.U32 R10, R0, R13, c[0x0][0x170] ;  /* 0x00005c00000a9625 */ /* 0x000fc800078e000d */
[----:B0-----:R-:W-:Y:S01]  /*02a0*/  @!P1 IMAD.WIDE.U32 R8, R0, R13, c[0x0][0x178] ;  /* 0x00005e0000089625 */ /* 0x001fe200078e000d */
[----:B------:R2:W5:Y:S04]  /*02b0*/  @!P1 LDG.E.U16 R24, [R10.64] ;  /* 0x000000240a189981 */ /* 0x000568000c1e1500 */
[----:B------:R2:W5:Y:S01]  /*02c0*/  @!P1 LDG.E.U16 R25, [R8.64] ;  /* 0x0000002408199981 */ /* 0x000562000c1e1500 */
[----:B------:R-:W-:Y:S01]  /*02d0*/  BSSY B7, `(.L_x_1429) ;  /* 0x000006f000077945 */ /* 0x000fe20003800000 */
[----:B------:R-:W-:Y:S05]  /*02e0*/  @P2 BRA `(.L_x_1430) ;  /* 0x000006d000002947 */ /* 0x000fea0003800000 */
[----:B-----5:R-:W-:Y:S01]  /*02f0*/  PRMT R0, RZ, 0x5410, R26 ;  /* 0x00005410ff007816 */ /* 0x020fe2000000001a */
[----:B------:R-:W-:Y:S03]  /*0300*/  BSSY B6, `(.L_x_1431) ;  /* 0x0000017000067945 */ /* 0x000fe60003800000 */
[----:B------:R-:W-:-:S02]  /*0310*/  FSETP.GE.FTZ.AND P1, PT, R0, RZ, PT ;  /* 0x000000ff0000720b */ /* 0x000fc40003f36000 */
[----:B------:R-:W-:-:S13]  /*0320*/  FSETP.GTU.FTZ.AND P0, PT, R0, 1, PT ;  /* 0x3f8000000000780b */ /* 0x000fda0003f1c000 */
[----:B------:R-:W-:Y:S05]  /*0330*/  @!P0 BRA P1, `(.L_x_1432) ;  /* 0x0000013000008947 */ /* 0x000fea0000800000 */
[----:B--2---:R-:W-:Y:S01]  /*0340*/  MOV R2, 0x0 ;  /* 0x0000000000027802 */ /* 0x004fe20000000f00 */
        /* <DEDUP_REMOVED lines=18> */
.L_x_1432:
[----:B------:R-:W-:Y:S05]  /*0470*/  BSYNC B6 ;  /* 0x0000000000067941 */ /* 0x000fea0003800000 */
.L_x_1431:
[----:B------:R-:W-:Y:S01]  /*0480*/  PRMT R0, RZ, 0x5410, R27 ;  /* 0x00005410ff007816 */ /* 0x000fe2000000001b */
[----:B------:R-:W-:Y:S03]  /*0490*/  BSSY B6, `(.L_x_1433) ;  /* 0x0000017000067945 */ /* 0x000fe60003800000 */
[C---:B------:R-:W-:Y:S02]  /*04a0*/  FSETP.GE.FTZ.AND P1, PT, R0.reuse, RZ, PT ;  /* 0x000000ff0000720b */ /* 0x040fe40003f36000 */
        /* <DEDUP_REMOVED lines=21> */
.L_x_1434:
[----:B------:R-:W-:Y:S05]  /*0600*/  BSYNC B6 ;  /* 0x0000000000067941 */ /* 0x000fea0003800000 */
.L_x_1433:
[----:B------:R-:W-:Y:S01]  /*0610*/  PRMT R26, RZ, 0x5410, R26 ;  /* 0x00005410ff1a7816 */ /* 0x000fe2000000001a */
[----:B--2---:R-:W-:Y:S01]  /*0620*/  IMAD.MOV.U32 R5, RZ, RZ, 0x3e800000 ;  /* 0x3e800000ff057424 */ /* 0x004fe200078e00ff */
[----:B------:R-:W-:Y:S03]  /*0630*/  BSSY B0, `(.L_x_1435) ;  /* 0x0000023000007945 */ /* 0x000fe60003800000 */
[----:B------:R-:W-:-:S05]  /*0640*/  FADD.FTZ R0, -R26, -RZ ;  /* 0x800000ff1a007221 */ /* 0x000fca0000010100 */
[----:B------:R-:W-:-:S04]  /*0650*/  F2FP.BF16.PACK_AB R0, RZ, R0 ;  /* 0x00000000ff00723e */ /* 0x000fc800000010ff */
[----:B------:R-:W-:-:S04]  /*0660*/  PRMT R0, RZ, 0x5410, R0 ;  /* 0x00005410ff007816 */ /* 0x000fc80000000000 */
[C---:B------:R-:W-:Y:S01]  /*0670*/  ISETP.GE.U32.AND P0, PT, R0.reuse, 0x7f800000, PT ;  /* 0x7f8000000000780c */ /* 0x040fe20003f06070 */
[----:B------:R-:W-:-:S05]  /*0680*/  FADD.FTZ.RZ R2, R0, 1 ;  /* 0x3f80000000027421 */ /* 0x000fca000001c000 */
[----:B------:R-:W-:-:S04]  /*0690*/  IADD3 R2, R2, -0x3f400000, RZ ;  /* 0xc0c0000002027810 */ /* 0x000fc80007ffe0ff */
[----:B------:R-:W-:-:S04]  /*06a0*/  LOP3.LUT R3, R2, 0xff800000, RZ, 0xc0, !PT ;  /* 0xff80000002037812 */ /* 0x000fc800078ec0ff */
        /* <DEDUP_REMOVED lines=27> */
.L_x_1436:
[----:B------:R-:W-:Y:S05]  /*0860*/  BSYNC B0 ;  /* 0x0000000000007941 */ /* 0x000fea0003800000 */
.L_x_1435:
        /* <DEDUP_REMOVED lines=20> */
[----:B------:R-:W-:Y:S02]  /*09b0*/  F2FP.BF16.PACK_AB R27, RZ, R27 ;  /* 0x0000001bff1b723e */ /* 0x000fe400000010ff */
.L_x_1430:
[----:B------:R-:W-:Y:S05]  /*09c0*/  BSYNC B7 ;  /* 0x0000000000077941 */ /* 0x000fea0003800000 */
.L_x_1429:
[----:B-----5:R-:W0:Y:S01]  /*09d0*/  S2R R26, SR_TID.X ;  /* 0x00000000001a7919 */ /* 0x020e220000002100 */
[----:B------:R-:W-:Y:S01]  /*09e0*/  BSSY B7, `(.L_x_1437) ;  /* 0x0000071000077945 */ /* 0x000fe20003800000 */
[----:B0-----:R-:W-:-:S04]  /*09f0*/  IADD3 R28, R26, 0x80, RZ ;  /* 0x000000801a1c7810 */ /* 0x001fc80007ffe0ff */
[----:B------:R-:W-:-:S13]  /*0a00*/  ISETP.GE.AND P0, PT, R28, R17, PT ;  /* 0x000000111c00720c */ /* 0x000fda0003f06270 */
[----:B------:R-:W-:Y:S05]  /*0a10*/  @P0 BRA `(.L_x_1438) ;  /* 0x000006d000000947 */ /* 0x000fea0003800000 */
        /* <DEDUP_REMOVED lines=24> */
.L_x_1440:
[----:B------:R-:W-:Y:S05]  /*0ba0*/  BSYNC B6 ;  /* 0x0000000000067941 */ /* 0x000fea0003800000 */
.L_x_1439:
        /* <DEDUP_REMOVED lines=24> */
.L_x_1442:
[----:B------:R-:W-:Y:S05]  /*0d30*/  BSYNC B6 ;  /* 0x0000000000067941 */ /* 0x000fea0003800000 */
.L_x_1441:
        /* <DEDUP_REMOVED lines=37> */
.L_x_1444:
[----:B------:R-:W-:Y:S05]  /*0f90*/  BSYNC B0 ;  /* 0x0000000000007941 */ /* 0x000fea0003800000 */
.L_x_1443:
        /* <DEDUP_REMOVED lines=21> */
.L_x_1438:
[----:B------:R-:W-:Y:S05]  /*10f0*/  BSYNC B7 ;  /* 0x0000000000077941 */ /* 0x000fea0003800000 */
.L_x_1437:
        /* <DEDUP_REMOVED lines=28> */
.L_x_1448:
[----:B------:R-:W-:Y:S05]  /*12c0*/  BSYNC B6 ;  /* 0x0000000000067941 */ /* 0x000fea0003800000 */
.L_x_1447:
        /* <DEDUP_REMOVED lines=24> */
.L_x_1450:
[----:B------:R-:W-:Y:S05]  /*1450*/  BSYNC B6 ;  /* 0x0000000000067941 */ /* 0x000fea0003800000 */
.L_x_1449:
        /* <DEDUP_REMOVED lines=37> */
.L_x_1452:
[----:B------:R-:W-:Y:S05]  /*16b0*/  BSYNC B0 ;  /* 0x0000000000007941 */ /* 0x000fea0003800000 */
.L_x_1451:
        /* <DEDUP_REMOVED lines=21> */
.L_x_1446:
[----:B------:R-:W-:Y:S05]  /*1810*/  BSYNC B7 ;  /* 0x0000000000077941 */ /* 0x000fea0003800000 */
.L_x_1445:
        /* <DEDUP_REMOVED lines=28> */
.L_x_1456:
[----:B------:R-:W-:Y:S05]  /*19e0*/  BSYNC B6 ;  /* 0x0000000000067941 */ /* 0x000fea0003800000 */
.L_x_1455:
        /* <DEDUP_REMOVED lines=24> */
.L_x_1458:
[----:B------:R-:W-:Y:S05]  /*1b70*/  BSYNC B6 ;  /* 0x0000000000067941 */ /* 0x000fea0003800000 */
.L_x_1457:
        /* <DEDUP_REMOVED lines=37> */
.L_x_1460:
[----:B------:R-:W-:Y:S05]  /*1dd0*/  BSYNC B0 ;  /* 0x0000000000007941 */ /* 0x000fea0003800000 */
.L_x_1459:
        /* <DEDUP_REMOVED lines=21> */
.L_x_1454:
[----:B------:R-:W-:Y:S05]  /*1f30*/  BSYNC B7 ;  /* 0x0000000000077941 */ /* 0x000fea0003800000 */
.L_x_1453:
[----:B------:R-:W-:Y:S01]  /*1f40*/  ISETP.GE.AND P0, PT, R26, R17, PT ;  /* 0x000000111a00720c */ /* 0x000fe20003f06270 */
[----:B------:R-:W-:Y:S01]  /*1f50*/  BSSY B0, `(.L_x_1461) ;  /* 0x0000018000007945 */ /* 0x000fe20003800000 */
[----:B------:R-:W-:Y:S11]  /*1f60*/  BSSY B1, `(.L_x_1462) ;  /* 0x0000010000017945 */ /* 0x000ff60003800000 */
[----:B------:R-:W-:Y:S05]  /*1f70*/  @P0 BRA `(.L_x_1463) ;  /* 0x000000e000000947 */ /* 0x000fea0003800000 */
[----:B--2---:R-:W0:Y:S01]  /*1f80*/  S2R R3, SR_TID.X ;  /* 0x0000000000037919 */ /* 0x004e220000002100 */
[----:B------:R-:W-:-:S02]  /*1f90*/  IMAD.MOV.U32 R5, RZ, RZ, 0x2 ;  /* 0x00000002ff057424 */ /* 0x000fc400078e00ff */
[----:B------:R-:W-:-:S05]  /*1fa0*/  IMAD.MOV.U32 R26, RZ, RZ, R28 ;  /* 0x000000ffff1a7224 */ /* 0x000fca00078e001c */
[----:B------:R-:W-:-:S13]  /*1fb0*/  ISETP.GE.AND P0, PT, R26, R17, PT ;  /* 0x000000111a00720c */ /* 0x000fda0003f06270 */
[----:B------:R-:W-:Y:S01]  /*1fc0*/  @P0 BREAK B1 ;  /* 0x0000000000010942 */ /* 0x000fe20003800000 */
[----:B0-----:R-:W-:-:S04]  /*1fd0*/  IMAD R2, R16, 0x200, R3 ;  /* 0x0000020010027824 */ /* 0x001fc800078e0203 */
[----:B------:R-:W-:-:S05]  /*1fe0*/  IMAD.WIDE.U32 R2, R2, R5, c[0x0][0x168] ;  /* 0x00005a0002027625 */ /* 0x000fca00078e0005 */
[----:B------:R0:W-:Y:S01]  /*1ff0*/  STG.E.U16 [R2.64], R27 ;  /* 0x0000001b02007986 */ /* 0x0001e2000c101524 */
[----:B------:R-:W-:Y:S05]  /*2000*/  @P0 BRA `(.L_x_1464) ;  /* 0x000000c000000947 */ /* 0x000fea0003800000 */
[----:B0-----:R-:W-:Y:S01]  /*2010*/  IMAD R2, R16, 0x200, R26 ;  /* 0x0000020010027824 */ /* 0x001fe200078e021a */
[----:B------:R-:W-:Y:S01]  /*2020*/  IADD3 R26, R26, 0x80, RZ ;  /* 0x000000801a1a7810 */ /* 0x000fe20007ffe0ff */
[----:B------:R-:W-:-:S04]  /*2030*/  IMAD.MOV.U32 R3, RZ, RZ, 0x2 ;  /* 0x00000002ff037424 */ /* 0x000fc800078e00ff */
[----:B------:R-:W-:-:S05]  /*2040*/  IMAD.WIDE.U32 R2, R2, R3, c[0x0][0x168] ;  /* 0x00005a0002027625 */ /* 0x000fca00078e0003 */
[----:B------:R0:W-:Y:S02]  /*2050*/  STG.E.U16 [R2.64], R18 ;  /* 0x0000001202007986 */ /* 0x0001e4000c101524 */
.L_x_1463:
[----:B------:R-:W-:Y:S05]  /*2060*/  BSYNC B1 ;  /* 0x0000000000017941 */ /* 0x000fea0003800000 */
.L_x_1462:
[----:B------:R-:W-:-:S13]  /*2070*/  ISETP.GE.AND P0, PT, R26, R17, PT ;  /* 0x000000111a00720c */ /* 0x000fda0003f06270 */
[----:B0-2---:R-:W-:Y:S01]  /*2080*/  @!P0 IMAD R2, R16, 0x200, R26 ;  /* 0x0000020010028824 */ /* 0x005fe200078e021a */
[----:B------:R-:W-:Y:S01]  /*2090*/  @!P0 IADD3 R26, R26, 0x80, RZ ;  /* 0x000000801a1a8810 */ /* 0x000fe20007ffe0ff */
[----:B------:R-:W-:-:S04]  /*20a0*/  @!P0 IMAD.MOV.U32 R3, RZ, RZ, 0x2 ;  /* 0x00000002ff038424 */ /* 0x000fc800078e00ff */
[----:B------:R-:W-:-:S05]  /*20b0*/  @!P0 IMAD.WIDE.U32 R2, R2, R3, c[0x0][0x168] ;  /* 0x00005a0002028625 */ /* 0x000fca00078e0003 */
[----:B------:R0:W-:Y:S02]  /*20c0*/  @!P0 STG.E.U16 [R2.64], R19 ;  /* 0x0000001302008986 */ /* 0x0001e4000c101524 */
.L_x_1464:
[----:B------:R-:W-:Y:S05]  /*20d0*/  BSYNC B0 ;  /* 0x0000000000007941 */ /* 0x000fea0003800000 */
.L_x_1461:
[----:B------:R-:W-:-:S13]  /*20e0*/  ISETP.GE.AND P0, PT, R26, R17, PT ;  /* 0x000000111a00720c */ /* 0x000fda0003f06270 */
[----:B------:R-:W-:Y:S05]  /*20f0*/  @P0 EXIT ;  /* 0x000000000000094d */ /* 0x000fea0003800000 */
[----:B0-----:R-:W-:Y:S02]  /*2100*/  IMAD R2, R16, 0x200, R26 ;  /* 0x0000020010027824 */ /* 0x001fe400078e021a */
[----:B------:R-:W-:-:S04]  /*2110*/  IMAD.MOV.U32 R3, RZ, RZ, 0x2 ;  /* 0x00000002ff037424 */ /* 0x000fc800078e00ff */
[----:B------:R-:W-:-:S05]  /*2120*/  IMAD.WIDE.U32 R2, R2, R3, c[0x0][0x168] ;  /* 0x00005a0002027625 */ /* 0x000fca00078e0003 */
[----:B------:R-:W-:Y:S01]  /*2130*/  STG.E.U16 [R2.64], R0 ;  /* 0x0000000002007986 */ /* 0x000fe2000c101524 */
[----:B------:R-:W-:Y:S05]  /*2140*/  EXIT ;  /* 0x000000000000794d */ /* 0x000fea0003800000 */
.L_x_1465:
        /* <DEDUP_REMOVED lines=11> */
.L_x_9831:


//--------------------- .text._ZN2at6native29vectorized_elementwise_kernelILi2EZZZNS0_29binary_cross_entropy_out_cudaERKNS_6TensorES4_RKSt8optionalIS2_ElRS2_ENKUlvE_clEvENKUlvE2_clEvEUlN3c108BFloat16ESD_E_St5arrayIPcLm3EEEEviT0_T1_ --------------------------
	.section	.text._ZN2at6native29vectorized_elementwise_kernelILi2EZZZNS0_29binary_cross_entropy_out_cudaERKNS_6TensorES4_RKSt8optionalIS2_ElRS2_ENKUlvE_clEvENKUlvE2_clEvEUlN3c108BFloat16ESD_E_St5arrayIPcLm3EEEEviT0_T1_,"ax",@progbits
	.sectioninfo	@"SHI_REGISTERS=39"
	.align	128
        .global         _ZN2at6native29vectorized_elementwise_kernelILi2EZZZNS0_29binary_cross_entropy_out_cudaERKNS_6TensorES4_RKSt8optionalIS2_ElRS2_ENKUlvE_clEvENKUlvE2_clEvEUlN3c108BFloat16ESD_E_St5arrayIPcLm3EEEEviT0_T1_
        .type           _ZN2at6native29vectorized_elementwise_kernelILi2EZZZNS0_29binary_cross_entropy_out_cudaERKNS_6TensorES4_RKSt8optionalIS2_ElRS2_ENKUlvE_clEvENKUlvE2_clEvEUlN3c108BFloat16ESD_E_St5arrayIPcLm3EEEEviT0_T1_,@function
        .size           _ZN2at6native29vectorized_elementwise_kernelILi2EZZZNS0_29binary_cross_entropy_out_cudaERKNS_6TensorES4_RKSt8optionalIS2_ElRS2_ENKUlvE_clEvENKUlvE2_clEvEUlN3c108BFloat16ESD_E_St5arrayIPcLm3EEEEviT0_T1_,(.L_x_9832 - _ZN2at6native29vectorized_elementwise_kernelILi2EZZZNS0_29binary_cross_entropy_out_cudaERKNS_6TensorES4_RKSt8optionalIS2_ElRS2_ENKUlvE_clEvENKUlvE2_clEvEUlN3c108BFloat16ESD_E_St5arrayIPcLm3EEEEviT0_T1_)
        .other          _ZN2at6native29vectorized_elementwise_kernelILi2EZZZNS0_29binary_cross_entropy_out_cudaERKNS_6TensorES4_RKSt8optionalIS2_ElRS2_ENKUlvE_clEvENKUlvE2_clEvEUlN3c108BFloat16ESD_E_St5arrayIPcLm3EEEEviT0_T1_,@"STO_CUDA_ENTRY STV_DEFAULT"
_ZN2at6native29vectorized_elementwise_kernelILi2EZZZNS0_29binary_cross_entropy_out_cudaERKNS_6TensorES4_RKSt8optionalIS2_ElRS2_ENKUlvE_clEvENKUlvE2_clEvEUlN3c108BFloat16ESD_E_St5arrayIPcLm3EEEEviT0_T1_:
.text._ZN2at6native29vectorized_elementwise_kernelILi2EZZZNS0_29binary_cross_entropy_out_cudaERKNS_6TensorES4_RKSt8optionalIS2_ElRS2_ENKUlvE_clEvENKUlvE2_clEvEUlN3c108BFloat16ESD_E_St5arrayIPcLm3EEEEviT0_T1_:
[----:B------:R-:W-:Y:S02]  /*0000*/  IMAD.MOV.U32 R1, RZ, RZ, c[0x0][0x28] ;  /* 0x00000a00ff017624 */ /* 0x000fe400078e00ff */
[----:B------:R-:W0:Y:S01]  /*0010*/  S2R R16, SR_CTAID.X ;  /* 0x0000000000107919 */ /* 0x000e220000002500 */
[----:B------:R-:W-:Y:S01]  /*0020*/  ULDC.64 UR36, c[0x0][0x118] ;  /* 0x0000460000247ab9 */ /* 0x000fe20000000a00 */
[----:B0-----:R-:W-:-:S05]  /*0030*/  IMAD.SHL.U32 R16, R16, 0x400, RZ ;  /* 0x0000040010107824 */ /* 0x001fca00078e00ff */
[----:B------:R-:W-:-:S04]  /*0040*/  IADD3 R17, -R16, c[0x0][0x160], RZ ;  /* 0x0000580010117a10 */ /* 0x000fc80007ffe1ff */
[----:B------:R-:W-:-:S13]  /*0050*/  ISETP.GE.U32.AND P0, PT, R17, 0x400, PT ;  /* 0x000004001100780c */ /* 0x000fda0003f06070 */
[----:B------:R-:W-:Y:S05]  /*0060*/  @!P0 BRA `(.L_x_1466) ;  /* 0x0000372000008947 */ /* 0x000fea0003800000 */
[----:B------:R-:W0:Y:S01]  /*0070*/  S2R R17, SR_TID.X ;  /* 0x0000000000117919 */ /* 0x000e220000002100 */
[----:B------:R-:W-:-:S04]  /*0080*/  IMAD.MOV.U32 R5, RZ, RZ, 0x2 ;  /* 0x00000002ff057424 */ /* 0x000fc800078e00ff */
[----:B------:R-:W-:-:S06]  /*0090*/  IMAD.WIDE R2, R16, R5, c[0x0][0x170] ;  /* 0x00005c0010027625 */ /* 0x000fcc00078e0205 */
[----:B0-----:R-:W-:-:S05]  /*00a0*/  IMAD.WIDE.U32 R2, R17, 0x4, R2 ;  /* 0x0000000411027825 */ /* 0x001fca00078e0002 */
[----:B------:R-:W2:Y:S01]  /*00b0*/  LDG.E R23, [R2.64] ;  /* 0x0000002402177981 */ /* 0x000ea2000c1e1900 */
[----:B------:R-:W-:-:S03]  /*00c0*/  IMAD.WIDE R4, R16, R5, c[0x0][0x178] ;  /* 0x00005e0010047625 */ /* 0x000fc600078e0205 */
[----:B------:R0:W5:Y:S03]  /*00d0*/  LDG.E R25, [R2.64+0x200] ;  /* 0x0002002402197981 */ /* 0x000166000c1e1900 */
[----:B------:R-:W-:Y:S01]  /*00e0*/  IMAD.WIDE.U32 R4, R17, 0x4, R4 ;  /* 0x0000000411047825 */ /* 0x000fe200078e0004 */
[----:B------:R0:W5:Y:S04]  /*00f0*/  LDG.E R27, [R2.64+0x400] ;  /* 0x00040024021b7981 */ /* 0x000168000c1e1900 */
[----:B------:R0:W5:Y:S04]  /*0100*/  LDG.E R18, [R2.64+0x600] ;  /* 0x0006002402127981 */ /* 0x000168000c1e1900 */
[----:B------:R0:W5:Y:S04]  /*0110*/  LDG.E R24, [R4.64] ;  /* 0x0000002404187981 */ /* 0x000168000c1e1900 */
[----:B------:R0:W5:Y:S04]  /*0120*/  LDG.E R26, [R4.64+0x200] ;  /* 0x00020024041a7981 */ /* 0x000168000c1e1900 */
[----:B------:R0:W5:Y:S04]  /*0130*/  LDG.E R28, [R4.64+0x400] ;  /* 0x00040024041c7981 */ /* 0x000168000c1e1900 */
[----:B------:R0:W5:Y:S01]  /*0140*/  LDG.E R19, [R4.64+0x600] ;  /* 0x0006002404137981 */ /* 0x000162000c1e1900 */
[----:B------:R-:W-:Y:S01]  /*0150*/  BSSY B6, `(.L_x_1467) ;  /* 0x0000018000067945 */ /* 0x000fe20003800000 */
[----:B--2---:R-:W-:-:S04]  /*0160*/  PRMT R0, RZ, 0x5410, R23 ;  /* 0x00005410ff007816 */ /* 0x004fc80000000017 */
        /* <DEDUP_REMOVED lines=22> */
.L_x_1468:
[----:B0-----:R-:W-:Y:S05]  /*02d0*/  BSYNC B6 ;  /* 0x0000000000067941 */ /* 0x001fea0003800000 */
.L_x_1467:
[----:B-----5:R-:W-:Y:S01]  /*02e0*/  PRMT R0, RZ, 0x5410, R24 ;  /* 0x00005410ff007816 */ /* 0x020fe20000000018 */
[----:B------:R-:W-:Y:S03]  /*02f0*/  BSSY B6, `(.L_x_1469) ;  /* 0x0000017000067945 */ /* 0x000fe60003800000 */
[C---:B------:R-:W-:Y:S02]  /*0300*/  FSETP.GE.FTZ.AND P1, PT, R0.reuse, RZ, PT ;  /* 0x000000ff0000720b */ /* 0x040fe40003f36000 */
[----:B------:R-:W-:-:S13]  /*0310*/  FSETP.GTU.FTZ.AND P0, PT, R0, 1, PT ;  /* 0x3f8000000000780b */ /* 0x000fda0003f1c000 */
[----:B------:R-:W-:Y:S05]  /*0320*/  @!P0 BRA P1, `(.L_x_1470) ;  /* 0x0000013000008947 */ /* 0x000fea0000800000 */
        /* <DEDUP_REMOVED lines=19> */
.L_x_1470:
[----:B------:R-:W-:Y:S05]  /*0460*/  BSYNC B6 ;  /* 0x0000000000067941 */ /* 0x000fea0003800000 */
.L_x_1469:
[----:B------:R-:W-:Y:S01]  /*0470*/  PRMT R6, RZ, 0x5410, R23 ;  /* 0x00005410ff067816 */ /* 0x000fe20000000017 */
[----:B------:R-:W-:Y:S01]  /*0480*/  IMAD.MOV.U32 R5, RZ, RZ, 0x3e800000 ;  /* 0x3e800000ff057424 */ /* 0x000fe200078e00ff */
[----:B------:R-:W-:Y:S01]  /*0490*/  BSSY B0, `(.L_x_1471) ;  /* 0x0000022000007945 */ /* 0x000fe20003800000 */
[----:B------:R-:W-:Y:S01]  /*04a0*/  IMAD.MOV.U32 R7, RZ, RZ, 0x3d39bf78 ;  /* 0x3d39bf78ff077424 */ /* 0x000fe200078e00ff */
[----:B------:R-:W0:Y:S01]  /*04b0*/  MUFU.LG2 R0, R6 ;  /* 0x0000000600007308 */ /* 0x000e220000000c00 */
[----:B------:R-:W-:Y:S02]  /*04c0*/  FADD.FTZ R3, -R6, -RZ ;  /* 0x800000ff06037221 */ /* 0x000fe40000010100 */
[----:B0-----:R-:W-:-:S05]  /*04d0*/  FMUL.FTZ R0, R0, 0.69314718246459960938 ;  /* 0x3f31721800007820 */ /* 0x001fca0000410000 */
[----:B------:R-:W-:-:S04]  /*04e0*/  F2FP.BF16.PACK_AB R8, R3, R0 ;  /* 0x000000000308723e */ /* 0x000fc800000010ff */
[----:B------:R-:W-:-:S04]  /*04f0*/  PRMT R0, RZ, 0x7610, R8 ;  /* 0x00007610ff007816 */ /* 0x000fc80000000008 */
[C---:B------:R-:W-:Y:S01]  /*0500*/  ISETP.GE.U32.AND P0, PT, R0.reuse, 0x7f800000, PT ;  /* 0x7f8000000000780c */ /* 0x040fe20003f06070 */
[----:B------:R-:W-:-:S05]  /*0510*/  FADD.FTZ.RZ R2, R0, 1 ;  /* 0x3f80000000027421 */ /* 0x000fca000001c000 */
[----:B------:R-:W-:-:S04]  /*0520*/  IADD3 R2, R2, -0x3f400000, RZ ;  /* 0xc0c0000002027810 */ /* 0x000fc80007ffe0ff */
[----:B------:R-:W-:-:S04]  /*0530*/  LOP3.LUT R3, R2, 0xff800000, RZ, 0xc0, !PT ;  /* 0xff80000002037812 */ /* 0x000fc800078ec0ff */
[----:B------:R-:W-:Y:S01]  /*0540*/  IADD3 R4, -R3, 0x40800000, RZ ;  /* 0x4080000003047810 */ /* 0x000fe20007ffe1ff */
[----:B------:R-:W-:Y:S02]  /*0550*/  IMAD.IADD R2, R0, 0x1, -R3 ;  /* 0x0000000100027824 */ /* 0x000fe400078e0a03 */
[----:B------:R-:W0:Y:S02]  /*0560*/  I2F R3, R3 ;  /* 0x0000000300037306 */ /* 0x000e240000201400 */
[----:B------:R-:W-:-:S04]  /*0570*/  FFMA.FTZ R5, R4, R5, -1 ;  /* 0xbf80000004057423 */ /* 0x000fc80000010005 */
[----:B------:R-:W-:-:S04]  /*0580*/  FADD.FTZ R2, R2, R5 ;  /* 0x0000000502027221 */ /* 0x000fc80000010000 */
[----:B------:R-:W-:-:S04]  /*0590*/  FFMA.FTZ R5, R2, -R7, 0.10546888411045074463 ;  /* 0x3dd8001202057423 */ /* 0x000fc80000010807 */
[C---:B------:R-:W-:Y:S02]  /*05a0*/  FFMA.FTZ R5, R2.reuse, R5, -0.13229703903198242188 ;  /* 0xbe0778e002057423 */ /* 0x040fe40000010005 */
[----:B0-----:R-:W-:Y:S02]  /*05b0*/  FMUL.FTZ R4, R3, 1.1920928955078125e-07 ;  /* 0x3400000003047820 */ /* 0x001fe40000410000 */
[----:B------:R-:W-:-:S04]  /*05c0*/  FFMA.FTZ R5, R2, R5, 0.14491446316242218018 ;  /* 0x3e14647502057423 */ /* 0x000fc80000010005 */
[----:B------:R-:W-:-:S04]  /*05d0*/  FFMA.FTZ R5, R2, R5, -0.16641564667224884033 ;  /* 0xbe2a68dd02057423 */ /* 0x000fc80000010005 */
[----:B------:R-:W-:-:S04]  /*05e0*/  FFMA.FTZ R5, R2, R5, 0.19988867640495300293 ;  /* 0x3e4caf9e02057423 */ /* 0x000fc80000010005 */
[----:B------:R-:W-:-:S04]  /*05f0*/  FFMA.FTZ R5, R2, R5, -0.25000196695327758789 ;  /* 0xbe80004202057423 */ /* 0x000fc80000010005 */
[----:B------:R-:W-:-:S04]  /*0600*/  FFMA.FTZ R5, R2, R5, 0.33333510160446166992 ;  /* 0x3eaaaae602057423 */ /* 0x000fc80000010005 */
[----:B------:R-:W-:-:S04]  /*0610*/  FFMA.FTZ R5, R2, R5, -0.5 ;  /* 0xbf00000002057423 */ /* 0x000fc80000010005 */
[----:B------:R-:W-:-:S04]  /*0620*/  FMUL.FTZ R5, R2, R5 ;  /* 0x0000000502057220 */ /* 0x000fc80000410000 */
[----:B------:R-:W-:-:S04]  /*0630*/  FFMA.FTZ R5, R2, R5, R2 ;  /* 0x0000000502057223 */ /* 0x000fc80000010002 */
[----:B------:R-:W-:Y:S01]  /*0640*/  FFMA.FTZ R4, R4, 0.69314718246459960938, R5 ;  /* 0x3f31721804047823 */ /* 0x000fe20000010005 */
[----:B------:R-:W-:Y:S05]  /*0650*/  @!P0 BRA `(.L_x_1472) ;  /* 0x0000005000008947 */ /* 0x000fea0003800000 */
[C---:B------:R-:W-:Y:S02]  /*0660*/  ISETP.GE.AND P0, PT, R0.reuse, -0x407fffff, PT ;  /* 0xbf8000010000780c */ /* 0x040fe40003f06270 */
[----:B------:R-:W-:-:S11]  /*0670*/  FSETP.NEU.FTZ.AND P1, PT, R0, RZ, PT ;  /* 0x000000ff0000720b */ /* 0x000fd60003f3d000 */
[----:B------:R-:W-:-:S04]  /*0680*/  @P0 IMAD.MOV.U32 R3, RZ, RZ, 0x7f800000 ;  /* 0x7f800000ff030424 */ /* 0x000fc800078e00ff */
[----:B------:R-:W-:-:S05]  /*0690*/  @P0 FFMA.FTZ R4, R0, R3, +INF ;  /* 0x7f80000000040423 */ /* 0x000fca0000010003 */
[----:B------:R-:W-:Y:S02]  /*06a0*/  FSEL R4, R4, -RZ, P1 ;  /* 0x800000ff04047208 */ /* 0x000fe40000800000 */
.L_x_1472:
[----:B------:R-:W-:Y:S05]  /*06b0*/  BSYNC B0 ;  /* 0x0000000000007941 */ /* 0x000fea0003800000 */
.L_x_1471:
[----:B------:R-:W-:Y:S01]  /*06c0*/  PRMT R0, R8, 0x7610, R0 ;  /* 0x0000761008007816 */ /* 0x000fe20000000000 */
[----:B------:R-:W-:Y:S01]  /*06d0*/  BSSY B6, `(.L_x_1473) ;  /* 0x000002b000067945 */ /* 0x000fe20003800000 */
[----:B------:R-:W-:Y:S02]  /*06e0*/  F2FP.BF16.PACK_AB R2, RZ, R4 ;  /* 0x00000004ff02723e */ /* 0x000fe400000010ff */
[----:B------:R-:W-:Y:S02]  /*06f0*/  PRMT R4, RZ, 0x5410, R0 ;  /* 0x00005410ff047816 */ /* 0x000fe40000000000 */
[----:B------:R-:W-:Y:S02]  /*0700*/  PRMT R5, RZ, 0x5410, R24 ;  /* 0x00005410ff057816 */ /* 0x000fe40000000018 */
[----:B------:R-:W-:Y:S02]  /*0710*/  FSETP.GEU.FTZ.AND P0, PT, R4, -100, PT ;  /* 0xc2c800000400780b */ /* 0x000fe40003f1e000 */
[----:B------:R-:W-:Y:S01]  /*0720*/  PRMT R4, RZ, 0x5410, R2 ;  /* 0x00005410ff047816 */ /* 0x000fe20000000002 */
[----:B------:R-:W-:Y:S01]  /*0730*/  FADD.FTZ R3, R5, -1 ;  /* 0xbf80000005037421 */ /* 0x000fe20000010000 */
[----:B------:R-:W-:-:S02]  /*0740*/  SEL R0, R0, 0xc2c8, P0 ;  /* 0x0000c2c800007807 */ /* 0x000fc40000000000 */
[----:B------:R-:W-:Y:S02]  /*0750*/  FSETP.GEU.FTZ.AND P1, PT, R4, -100, PT ;  /* 0xc2c800000400780b */ /* 0x000fe40003f3e000 */
[----:B------:R-:W-:Y:S02]  /*0760*/  PRMT R0, RZ, 0x5410, R0 ;  /* 0x00005410ff007816 */ /* 0x000fe40000000000 */
[----:B------:R-:W-:Y:S02]  /*0770*/  F2FP.BF16.PACK_AB R3, RZ, R3 ;  /* 0x00000003ff03723e */ /* 0x000fe400000010ff */
[----:B------:R-:W-:Y:S01]  /*0780*/  SEL R2, R2, 0xc2c8, P1 ;  /* 0x0000c2c802027807 */ /* 0x000fe20000800000 */
[----:B------:R-:W-:Y:S01]  /*0790*/  FMUL.FTZ R5, R5, R0 ;  /* 0x0000000005057220 */ /* 0x000fe20000410000 */
[----:B------:R-:W-:Y:S02]  /*07a0*/  PRMT R3, RZ, 0x5410, R3 ;  /* 0x00005410ff037816 */ /* 0x000fe40000000003 */
[----:B------:R-:W-:-:S02]  /*07b0*/  PRMT R2, RZ, 0x5410, R2 ;  /* 0x00005410ff027816 */ /* 0x000fc40000000002 */
[----:B------:R-:W-:-:S03]  /*07c0*/  PRMT R0, RZ, 0x7610, R23 ;  /* 0x00007610ff007816 */ /* 0x000fc60000000017 */
[----:B------:R-:W-:Y:S01]  /*07d0*/  FMUL.FTZ R2, R3, R2 ;  /* 0x0000000203027220 */ /* 0x000fe20000410000 */
[C---:B------:R-:W-:Y:S02]  /*07e0*/  FSETP.GE.FTZ.AND P1, PT, R0.reuse, RZ, PT ;  /* 0x000000ff0000720b */ /* 0x040fe40003f36000 */
[----:B------:R-:W-:Y:S02]  /*07f0*/  FSETP.GTU.FTZ.AND P0, PT, R0, 1, PT ;  /* 0x3f8000000000780b */ /* 0x000fe40003f1c000 */
[----:B------:R-:W-:-:S04]  /*0800*/  F2FP.BF16.PACK_AB R2, R5, R2 ;  /* 0x000000020502723e */ /* 0x000fc800000010ff */
[--C-:B------:R-:W-:Y:S02]  /*0810*/  PRMT R22, RZ, 0x5410, R2.reuse ;  /* 0x00005410ff167816 */ /* 0x100fe40000000002 */
[----:B------:R-:W-:-:S05]  /*0820*/  PRMT R2, RZ, 0x7610, R2 ;  /* 0x00007610ff027816 */ /* 0x000fca0000000002 */
[----:B------:R-:W-:Y:S01]  /*0830*/  FADD.FTZ R22, R22, -R2 ;  /* 0x8000000216167221 */ /* 0x000fe20000010000 */
[----:B------:R-:W-:Y:S05]  /*0840*/  @!P0 BRA P1, `(.L_x_1474) ;  /* 0x0000013000008947 */ /* 0x000fea0000800000 */
        /* <DEDUP_REMOVED lines=19> */
.L_x_1474:
[----:B------:R-:W-:Y:S05]  /*0980*/  BSYNC B6 ;  /* 0x0000000000067941 */ /* 0x000fea0003800000 */
.L_x_1473:
[----:B------:R-:W-:Y:S01]  /*0990*/  PRMT R0, RZ, 0x7610, R24 ;  /* 0x00007610ff007816 */ /* 0x000fe20000000018 */
        /* <DEDUP_REMOVED lines=23> */
.L_x_1476:
[----:B------:R-:W-:Y:S05]  /*0b10*/  BSYNC B6 ;  /* 0x0000000000067941 */ /* 0x000fea0003800000 */
.L_x_1475:
        /* <DEDUP_REMOVED lines=36> */
.L_x_1478:
[----:B------:R-:W-:Y:S05]  /*0d60*/  BSYNC B0 ;  /* 0x0000000000007941 */ /* 0x000fea0003800000 */
.L_x_1477:
        /* <DEDUP_REMOVED lines=44> */
.L_x_1480:
[----:B------:R-:W-:Y:S05]  /*1030*/  BSYNC B6 ;  /* 0x0000000000067941 */ /* 0x000fea0003800000 */
.L_x_1479:
        /* <DEDUP_REMOVED lines=24> */
.L_x_1482:
[----:B------:R-:W-:Y:S05]  /*11c0*/  BSYNC B6 ;  /* 0x0000000000067941 */ /* 0x000fea0003800000 */
.L_x_1481:
[----:B------:R-:W-:Y:S01]  /*11d0*/  PRMT R5, RZ, 0x5410, R25 ;  /* 0x00005410ff057816 */ /* 0x000fe20000000019 */
[----:B------:R-:W-:Y:S01]  /*11e0*/  IMAD.MOV.U32 R7, RZ, RZ, 0x3e800000 ;  /* 0x3e800000ff077424 */ /* 0x000fe200078e00ff */
[----:B------:R-:W-:Y:S02]  /*11f0*/  BSSY B0, `(.L_x_1483) ;  /* 0x0000022000007945 */ /* 0x000fe40003800000 */
        /* <DEDUP_REMOVED lines=12> */
[----:B------:R-:W-:Y:S02]  /*12c0*/  FFMA.FTZ R5, R4, R7, -1 ;  /* 0xbf80000004057423 */ /* 0x000fe40000010007 */
[----:B------:R-:W-:Y:S02]  /*12d0*/  IMAD.MOV.U32 R7, RZ, RZ, 0x3d39bf78 ;  /* 0x3d39bf78ff077424 */ /* 0x000fe400078e00ff */
        /* <DEDUP_REMOVED lines=19> */
.L_x_1484:
[----:B------:R-:W-:Y:S05]  /*1410*/  BSYNC B0 ;  /* 0x0000000000007941 */ /* 0x000fea0003800000 */
.L_x_1483:
        /* <DEDUP_REMOVED lines=44> */
.L_x_1486:
[----:B------:R-:W-:Y:S05]  /*16e0*/  BSYNC B6 ;  /* 0x0000000000067941 */ /* 0x000fea0003800000 */
.L_x_1485:
        /* <DEDUP_REMOVED lines=24> */
.L_x_1488:
[----:B------:R-:W-:Y:S05]  /*1870*/  BSYNC B6 ;  /* 0x0000000000067941 */ /* 0x000fea0003800000 */
.L_x_1487:
        /* <DEDUP_REMOVED lines=36> */
.L_x_1490:
[----:B------:R-:W-:Y:S05]  /*1ac0*/  BSYNC B0 ;  /* 0x0000000000007941 */ /* 0x000fea0003800000 */
.L_x_1489:
        /* <DEDUP_REMOVED lines=44> */
.L_x_1492:
[----:B------:R-:W-:Y:S05]  /*1d90*/  BSYNC B6 ;  /* 0x0000000000067941 */ /* 0x000fea0003800000 */
.L_x_1491:
        /* <DEDUP_REMOVED lines=24> */
.L_x_1494:
[----:B------:R-:W-:Y:S05]  /*1f20*/  BSYNC B6 ;  /* 0x0000000000067941 */ /* 0x000fea0003800000 */
.L_x_1493:
        /* <DEDUP_REMOVED lines=36> */
.L_x_1496:
[----:B------:R-:W-:Y:S05]  /*2170*/  BSYNC B0 ;  /* 0x0000000000007941 */ /* 0x000fea0003800000 */
.L_x_1495:
        /* <DEDUP_REMOVED lines=44> */
.L_x_1498:
[----:B------:R-:W-:Y:S05]  /*2440*/  BSYNC B6 ;  /* 0x0000000000067941 */ /* 0x000fea0003800000 */
.L_x_1497:
        /* <DEDUP_REMOVED lines=24> */
.L_x_1500:
[----:B------:R-:W-:Y:S05]  /*25d0*/  BSYNC B6 ;  /* 0x0000000000067941 */ /* 0x000fea0003800000 */
.L_x_1499:
        /* <DEDUP_REMOVED lines=36> */
.L_x_1502:
[----:B------:R-:W-:Y:S05]  /*2820*/  BSYNC B0 ;  /* 0x0000000000007941 */ /* 0x000fea0003800000 */
.L_x_1501:
        /* <DEDUP_REMOVED lines=44> */
.L_x_1504:
[----:B------:R-:W-:Y:S05]  /*2af0*/  BSYNC B6 ;  /* 0x0000000000067941 */ /* 0x000fea0003800000 */
.L_x_1503:
        /* <DEDUP_REMOVED lines=24> */
.L_x_1506:
[----:B------:R-:W-:Y:S05]  /*2c80*/  BSYNC B6 ;  /* 0x0000000000067941 */ /* 0x000fea0003800000 */
.L_x_1505:
        /* <DEDUP_REMOVED lines=36> */
.L_x_1508:
[----:B------:R-:W-:Y:S05]  /*2ed0*/  BSYNC B0 ;  /* 0x0000000000007941 */ /* 0x000fea0003800000 */
.L_x_1507:
        /* <DEDUP_REMOVED lines=44> */
.L_x_1510:
[----:B------:R-:W-:Y:S05]  /*31a0*/  BSYNC B6 ;  /* 0x0000000000067941 */ /* 0x000fea0003800000 */
.L_x_1509:
        /* <DEDUP_REMOVED lines=24> */
.L_x_1512:
[----:B------:R-:W-:Y:S05]  /*3330*/  BSYNC B6 ;  /* 0x0000000000067941 */ /* 0x000fea0003800000 */
.L_x_1511:
        /* <DEDUP_REMOVED lines=36> */
.L_x_1514:
[----:B------:R-:W-:Y:S05]  /*3580*/  BSYNC B0 ;  /* 0x0000000000007941 */ /* 0x000fea0003800000 */
.L_x_1513:
[----:B------:R-:W-:Y:S02]  /*3590*/  PRMT R0, R6, 0x7610, R0 ;  /* 0x0000761006007816 */ /* 0x000fe40000000000 */
        /* <DEDUP_REMOVED lines=8> */
[----:B------:R-:W-:Y:S02]  /*3620*/  F2FP.BF16.PACK_AB R3, RZ, R3 ;  /* 0x00000003ff03723e */ /* 0x000fe400000010ff */
[----:B------:R-:W-:Y:S02]  /*3630*/  SEL R2, R2, 0xc2c8, P1 ;  /* 0x0000c2c802027807 */ /* 0x000fe40000800000 */
[----:B------:R-:W-:Y:S02]  /*3640*/  PRMT R3, RZ, 0x5410, R3 ;  /* 0x00005410ff037816 */ /* 0x000fe40000000003 */
[----:B------:R-:W-:Y:S02]  /*3650*/  PRMT R0, RZ, 0x5410, R0 ;  /* 0x00005410ff007816 */ /* 0x000fe40000000000 */
[----:B------:R-:W-:-:S02]  /*3660*/  PRMT R2, RZ, 0x5410, R2 ;  /* 0x00005410ff027816 */ /* 0x000fc40000000002 */
[----:B------:R-:W-:Y:S01]  /*3670*/  F2FP.BF16.PACK_AB R23, R23, R22 ;  /* 0x000000161717723e */ /* 0x000fe200000010ff */
[----:B------:R-:W-:Y:S01]  /*3680*/  FMUL.FTZ R5, R5, R0 ;  /* 0x0000000005057220 */ /* 0x000fe20000410000 */
[----:B------:R-:W-:Y:S01]  /*3690*/  F2FP.BF16.PACK_AB R25, R25, R24 ;  /* 0x000000181919723e */ /* 0x000fe200000010ff */
[----:B------:R-:W-:Y:S01]  /*36a0*/  FMUL.FTZ R2, R3, R2 ;  /* 0x0000000203027220 */ /* 0x000fe20000410000 */
[----:B------:R-:W-:Y:S01]  /*36b0*/  F2FP.BF16.PACK_AB R27, R27, R26 ;  /* 0x0000001a1b1b723e */ /* 0x000fe200000010ff */
[----:B------:R-:W-:-:S03]  /*36c0*/  IMAD.MOV.U32 R3, RZ, RZ, 0x2 ;  /* 0x00000002ff037424 */ /* 0x000fc600078e00ff */
[----:B------:R-:W-:Y:S01]  /*36d0*/  F2FP.BF16.PACK_AB R0, R5, R2 ;  /* 0x000000020500723e */ /* 0x000fe200000010ff */
[----:B------:R-:W-:-:S03]  /*36e0*/  IMAD.WIDE.U32 R2, R16, R3, c[0x0][0x168] ;  /* 0x00005a0010027625 */ /* 0x000fc600078e0003 */
[--C-:B------:R-:W-:Y:S02]  /*36f0*/  PRMT R4, RZ, 0x5410, R0.reuse ;  /* 0x00005410ff047816 */ /* 0x100fe40000000000 */
[----:B------:R-:W-:Y:S01]  /*3700*/  PRMT R0, RZ, 0x7610, R0 ;  /* 0x00007610ff007816 */ /* 0x000fe20000000000 */
[----:B------:R-:W-:-:S04]  /*3710*/  IMAD.WIDE R2, R17, 0x4, R2 ;  /* 0x0000000411027825 */ /* 0x000fc800078e0202 */
[----:B------:R-:W-:Y:S01]  /*3720*/  FADD.FTZ R5, R4, -R0 ;  /* 0x8000000004057221 */ /* 0x000fe20000010000 */
[----:B------:R-:W-:Y:S04]  /*3730*/  STG.E [R2.64], R23 ;  /* 0x0000001702007986 */ /* 0x000fe8000c101924 */
[----:B------:R-:W-:Y:S01]  /*3740*/  F2FP.BF16.PACK_AB R5, R5, R28 ;  /* 0x0000001c0505723e */ /* 0x000fe200000010ff */
[----:B------:R-:W-:Y:S04]  /*3750*/  STG.E [R2.64+0x200], R25 ;  /* 0x0002001902007986 */ /* 0x000fe8000c101924 */
[----:B------:R-:W-:Y:S04]  /*3760*/  STG.E [R2.64+0x400], R27 ;  /* 0x0004001b02007986 */ /* 0x000fe8000c101924 */
[----:B------:R-:W-:Y:S01]  /*3770*/  STG.E [R2.64+0x600], R5 ;  /* 0x0006000502007986 */ /* 0x000fe2000c101924 */
[----:B------:R-:W-:Y:S05]  /*3780*/  EXIT ;  /* 0x000000000000794d */ /* 0x000fea0003800000 */
.L_x_1466:
[----:B------:R-:W0:Y:S01]  /*3790*/  S2R R12, SR_TID.X ;  /* 0x00000000000c7919 */ /* 0x000e220000002100 */
[----:B------:R-:W-:-:S02]  /*37a0*/  PRMT R35, RZ, 0x7610, R35 ;  /* 0x00007610ff237816 */ /* 0x000fc40000000023 */
[----:B------:R-:W-:Y:S02]  /*37b0*/  PRMT R34, RZ, 0x7610, R34 ;  /* 0x00007610ff227816 */ /* 0x000fe40000000022 */
[----:B0-----:R-:W-:-:S13]  /*37c0*/  ISETP.GE.AND P0, PT, R12, R17, PT ;  /* 0x000000110c00720c */ /* 0x001fda0003f06270 */
[----:B------:R-:W-:Y:S01]  /*37d0*/  @!P0 IMAD.IADD R10, R16, 0x1, R12 ;  /* 0x00000001100a8824 */ /* 0x000fe200078e020c */
[----:B------:R-:W-:Y:S01]  /*37e0*/  @!P0 IADD3 R12, R12, 0x80, RZ ;  /* 0x000000800c0c8810 */ /* 0x000fe20007ffe0ff */
[----:B------:R-:W-:-:S03]  /*37f0*/  @!P0 IMAD.MOV.U32 R11, RZ, RZ, 0x2 ;  /* 0x00000002ff0b8424 */ /* 0x000fc600078e00ff */
[----:B------:R-:W-:Y:S01]  /*3800*/  ISETP.GE.AND P5, PT, R12, R17, PT ;  /* 0x000000110c00720c */ /* 0x000fe20003fa6270 */
[CC--:B------:R-:W-:Y:S01]  /*3810*/  @!P0 IMAD.WIDE.U32 R2, R10.reuse, R11.reuse, c[0x0][0x170] ;  /* 0x00005c000a028625 */ /* 0x0c0fe200078e000b */
[----:B------:R-:W-:Y:S02]  /*3820*/  PRMT R18, RZ, 0x7610, R18 ;  /* 0x00007610ff127816 */ /* 0x000fe40000000012 */
[----:B------:R-:W-:Y:S01]  /*3830*/  PRMT R19, RZ, 0x7610, R19 ;  /* 0x00007610ff137816 */ /* 0x000fe20000000013 */
[----:B------:R-:W-:Y:S01]  /*3840*/  @!P0 IMAD.WIDE.U32 R10, R10, R11, c[0x0][0x178] ;  /* 0x00005e000a0a8625 */ /* 0x000fe200078e000b */
[----:B------:R-:W-:Y:S01]  /*3850*/  PRMT R22, RZ, 0x7610, R22 ;  /* 0x00007610ff167816 */ /* 0x000fe20000000016 */
[----:B------:R0:W5:Y:S01]  /*3860*/  @!P0 LDG.E.U16 R34, [R2.64] ;  /* 0x0000002402228981 */ /* 0x000162000c1e1500 */
[----:B------:R-:W-:-:S03]  /*3870*/  PRMT R23, RZ, 0x7610, R23 ;  /* 0x00007610ff177816 */ /* 0x000fc60000000017 */
[----:B------:R1:W5:Y:S02]  /*3880*/  @!P0 LDG.E.U16 R35, [R10.64] ;  /* 0x000000240a238981 */ /* 0x000364000c1e1500 */
[----:B------:R-:W-:Y:S01]  /*3890*/  @!P5 IMAD.IADD R14, R16, 0x1, R12 ;  /* 0x00000001100ed824 */ /* 0x000fe200078e020c */
[----:B------:R-:W-:-:S04]  /*38a0*/  @!P5 IADD3 R12, R12, 0x80, RZ ;  /* 0x000000800c0cd810 */ /* 0x000fc80007ffe0ff */
[----:B------:R-:W-:-:S13]  /*38b0*/  ISETP.GE.AND P6, PT, R12, R17, PT ;  /* 0x000000110c00720c */ /* 0x000fda0003fc6270 */
        /* <DEDUP_REMOVED lines=8> */
[----:B------:R-:W-:Y:S01]  /*3940*/  ISETP.GE.AND P3, PT, R12, R17, PT ;  /* 0x000000110c00720c */ /* 0x000fe20003f66270 */
[----:B------:R-:W-:-:S12]  /*3950*/  @!P5 IMAD.MOV.U32 R15, RZ, RZ, 0x2 ;  /* 0x00000002ff0fd424 */ /* 0x000fd800078e00ff */
[----:B------:R-:W-:Y:S01]  /*3960*/  @!P3 IMAD.IADD R13, R16, 0x1, R12 ;  /* 0x00000001100db824 */ /* 0x000fe200078e020c */
[----:B------:R-:W-:-:S04]  /*3970*/  @!P3 IADD3 R12, R12, 0x80, RZ ;  /* 0x000000800c0cb810 */ /* 0x000fc80007ffe0ff */
[----:B------:R-:W-:Y:S01]  /*3980*/  ISETP.GE.AND P4, PT, R12, R17, PT ;  /* 0x000000110c00720c */ /* 0x000fe20003f86270 */
[----:B------:R-:W-:-:S04]  /*3990*/  @!P5 IMAD.WIDE.U32 R6, R14, R15, c[0x0][0x170] ;  /* 0x00005c000e06d625 */ /* 0x000fc800078e000f */
[----:B------:R-:W-:Y:S01]  /*39a0*/  @!P5 IMAD.WIDE.U32 R14, R14, R15, c[0x0][0x178] ;  /* 0x00005e000e0ed625 */ /* 0x000fe200078e000f */
[----:B------:R2:W5:Y:S04]  /*39b0*/  @!P5 LDG.E.U16 R18, [R6.64] ;  /* 0x000000240612d981 */ /* 0x000568000c1e1500 */
[----:B------:R3:W5:Y:S03]  /*39c0*/  @!P5 LDG.E.U16 R19, [R14.64] ;  /* 0x000000240e13d981 */ /* 0x000766000c1e1500 */
[----:B------:R-:W-:Y:S01]  /*39d0*/  @!P4 IMAD.IADD R0, R16, 0x1, R12 ;  /* 0x000000011000c824 */ /* 0x000fe200078e020c */
[----:B------:R-:W-:Y:S01]  /*39e0*/  @!P4 IADD3 R12, R12, 0x80, RZ ;  /* 0x000000800c0cc810 */ /* 0x000fe20007ffe0ff */
[----:B------:R-:W-:-:S03]  /*39f0*/  @!P6 IMAD.MOV.U32 R21, RZ, RZ, 0x2 ;  /* 0x00000002ff15e424 */ /* 0x000fc600078e00ff */
[----:B------:R-:W-:Y:S01]  /*3a00*/  ISETP.GE.AND P5, PT, R12, R17, PT ;  /* 0x000000110c00720c */ /* 0x000fe20003fa6270 */
[----:B-1----:R-:W-:-:S04]  /*3a10*/  @!P6 IMAD.WIDE.U32 R10, R20, R21, c[0x0][0x170] ;  /* 0x00005c00140ae625 */ /* 0x002fc800078e0015 */
[----:B------:R-:W-:Y:S01]  /*3a20*/  @!P1 IMAD.MOV.U32 R5, RZ, RZ, 0x2 ;  /* 0x00000002ff059424 */ /* 0x000fe200078e00ff */
[----:B------:R1:W5:Y:S01]  /*3a30*/  @!P6 LDG.E.U16 R22, [R10.64] ;  /* 0x000000240a16e981 */ /* 0x000362000c1e1500 */
[----:B------:R-:W-:Y:S02]  /*3a40*/  @!P2 IMAD.MOV.U32 R9, RZ, RZ, 0x2 ;  /* 0x00000002ff09a424 */ /* 0x000fe400078e00ff */
[----:B------:R-:W-:Y:S01]  /*3a50*/  @!P6 IMAD.WIDE.U32 R20, R20, R21, c[0x0][0x178] ;  /* 0x00005e001414e625 */ /* 0x000fe200078e0015 */
[----:B------:R-:W-:-:S03]  /*3a60*/  PRMT R24, RZ, 0x7610, R24 ;  /* 0x00007610ff187816 */ /* 0x000fc60000000018 */
[----:B---3--:R-:W-:Y:S01]  /*3a70*/  @!P3 IMAD.MOV.U32 R14, RZ, RZ, 0x2 ;  /* 0x00000002ff0eb424 */ /* 0x008fe200078e00ff */
[----:B------:R-:W-:Y:S01]  /*3a80*/  PRMT R25, RZ, 0x7610, R25 ;  /* 0x00007610ff197816 */ /* 0x000fe20000000019 */
[----:B0-----:R-:W-:Y:S01]  /*3a90*/  @!P1 IMAD.WIDE.U32 R2, R4, R5, c[0x0][0x170] ;  /* 0x00005c0004029625 */ /* 0x001fe200078e0005 */
[----:B------:R-:W-:Y:S01]  /*3aa0*/  PRMT R26, RZ, 0x7610, R26 ;  /* 0x00007610ff1a7816 */ /* 0x000fe2000000001a */
[----:B------:R0:W5:Y:S01]  /*3ab0*/  @!P6 LDG.E.U16 R23, [R20.64] ;  /* 0x000000241417e981 */ /* 0x000162000c1e1500 */
[----:B------:R-:W-:Y:S01]  /*3ac0*/  PRMT R27, RZ, 0x7610, R27 ;  /* 0x00007610ff1b7816 */ /* 0x000fe2000000001b */
[----:B--2---:R-:W-:Y:S01]  /*3ad0*/  @!P2 IMAD.WIDE.U32 R6, R8, R9, c[0x0][0x170] ;  /* 0x00005c000806a625 */ /* 0x004fe200078e0009 */
[----:B------:R-:W-:Y:S01]  /*3ae0*/  PRMT R28, RZ, 0x7610, R28 ;  /* 0x00007610ff1c7816 */ /* 0x000fe2000000001c */
[----:B------:R2:W5:Y:S02]  /*3af0*/  @!P1 LDG.E.U16 R24, [R2.64] ;  /* 0x0000002402189981 */ /* 0x000564000c1e1500 */
[----:B------:R-:W-:Y:S01]  /*3b00*/  @!P1 IMAD.WIDE.U32 R4, R4, R5, c[0x0][0x178] ;  /* 0x00005e0004049625 */ /* 0x000fe200078e0005 */
[----:B------:R-:W-:Y:S01]  /*3b10*/  PRMT R29, RZ, 0x7610, R29 ;  /* 0x00007610ff1d7816 */ /* 0x000fe2000000001d */
[----:B------:R3:W5:Y:S02]  /*3b20*/  @!P2 LDG.E.U16 R26, [R6.64] ;  /* 0x00000024061aa981 */ /* 0x000764000c1e1500 */
[----:B------:R-:W-:Y:S01]  /*3b30*/  @!P2 IMAD.WIDE.U32 R8, R8, R9, c[0x0][0x178] ;  /* 0x00005e000808a625 */ /* 0x000fe200078e0009 */
[----:B------:R-:W-:Y:S01]  /*3b40*/  PRMT R30, RZ, 0x7610, R30 ;  /* 0x00007610ff1e7816 */ /* 0x000fe2000000001e */
[----:B------:R4:W5:Y:S02]  /*3b50*/  @!P1 LDG.E.U16 R25, [R4.64] ;  /* 0x0000002404199981 */ /* 0x000964000c1e1500 */
[----:B-1----:R-:W-:Y:S01]  /*3b60*/  @!P3 IMAD.WIDE.U32 R10, R13, R14, c[0x0][0x170] ;  /* 0x00005c000d0ab625 */ /* 0x002fe200078e000e */
[----:B------:R-:W-:Y:S01]  /*3b70*/  PRMT R31, RZ, 0x7610, R31 ;  /* 0x00007610ff1f7816 */ /* 0x000fe2000000001f */
[----:B------:R1:W5:Y:S02]  /*3b80*/  @!P2 LDG.E.U16 R27, [R8.64] ;  /* 0x00000024081ba981 */ /* 0x000364000c1e1500 */
[----:B------:R-:W-:-:S02]  /*3b90*/  @!P4 IMAD.MOV.U32 R15, RZ, RZ, 0x2 ;  /* 0x00000002ff0fc424 */ /* 0x000fc400078e00ff */
[----:B------:R-:W-:Y:S01]  /*3ba0*/  @!P5 IMAD.IADD R12, R16, 0x1, R12 ;  /* 0x00000001100cd824 */ /* 0x000fe200078e020c */
[----:B------:R1:W5:Y:S01]  /*3bb0*/  @!P3 LDG.E.U16 R28, [R10.64] ;  /* 0x000000240a1cb981 */ /* 0x000362000c1e1500 */
[----:B0-----:R-:W-:Y:S01]  /*3bc0*/  @!P5 IMAD.MOV.U32 R21, RZ, RZ, 0x2 ;  /* 0x00000002ff15d424 */ /* 0x001fe200078e00ff */
[----:B------:R-:W-:Y:S01]  /*3bd0*/  PRMT R32, RZ, 0x7610, R32 ;  /* 0x00007610ff207816 */ /* 0x000fe20000000020 */
[----:B---3--:R-:W-:Y:S01]  /*3be0*/  @!P3 IMAD.WIDE.U32 R6, R13, R14, c[0x0][0x178] ;  /* 0x00005e000d06b625 */ /* 0x008fe200078e000e */
[----:B------:R-:W-:-:S03]  /*3bf0*/  PRMT R33, RZ, 0x7610, R33 ;  /* 0x00007610ff217816 */ /* 0x000fc60000000021 */
[CC--:B----4-:R-:W-:Y:S01]  /*3c00*/  @!P4 IMAD.WIDE.U32 R4, R0.reuse, R15.reuse, c[0x0][0x170] ;  /* 0x00005c000004c625 */ /* 0x0d0fe200078e000f */
[----:B------:R0:W5:Y:S03]  /*3c10*/  @!P3 LDG.E.U16 R29, [R6.64] ;  /* 0x00000024061db981 */ /* 0x000166000c1e1500 */
[----:B--2---:R-:W-:Y:S01]  /*3c20*/  @!P4 IMAD.WIDE.U32 R2, R0, R15, c[0x0][0x178] ;  /* 0x00005e000002c625 */ /* 0x004fe200078e000f */
[----:B------:R0:W5:Y:S03]  /*3c30*/  @!P4 LDG.E.U16 R30, [R4.64] ;  /* 0x00000024041ec981 */ /* 0x000166000c1e1500 */
[CC--:B-1----:R-:W-:Y:S01]  /*3c40*/  @!P5 IMAD.WIDE.U32 R10, R12.reuse, R21.reuse, c[0x0][0x170] ;  /* 0x00005c000c0ad625 */ /* 0x0c2fe200078e0015 */
[----:B------:R0:W5:Y:S03]  /*3c50*/  @!P4 LDG.E.U16 R31, [R2.64] ;  /* 0x00000024021fc981 */ /* 0x000166000c1e1500 */
[----:B------:R-:W-:Y:S01]  /*3c60*/  @!P5 IMAD.WIDE.U32 R8, R12, R21, c[0x0][0x178] ;  /* 0x00005e000c08d625 */ /* 0x000fe200078e0015 */
        /* <DEDUP_REMOVED lines=28> */
.L_x_1518:
[----:B------:R-:W-:Y:S05]  /*3e30*/  BSYNC B6 ;  /* 0x0000000000067941 */ /* 0x000fea0003800000 */
.L_x_1517:
        /* <DEDUP_REMOVED lines=24> */
.L_x_1520:
[----:B------:R-:W-:Y:S05]  /*3fc0*/  BSYNC B6 ;  /* 0x0000000000067941 */ /* 0x000fea0003800000 */
.L_x_1519:
[----:B------:R-:W-:Y:S01]  /*3fd0*/  PRMT R34, RZ, 0x5410, R34 ;  /* 0x00005410ff227816 */ /* 0x000fe20000000022 */
[----:B0-----:R-:W-:Y:S01]  /*3fe0*/  IMAD.MOV.U32 R5, RZ, RZ, 0x3e800000 ;  /* 0x3e800000ff057424 */ /* 0x001fe200078e00ff */
        /* <DEDUP_REMOVED lines=35> */
.L_x_1522:
[----:B------:R-:W-:Y:S05]  /*4220*/  BSYNC B0 ;  /* 0x0000000000007941 */ /* 0x000fea0003800000 */
.L_x_1521:
        /* <DEDUP_REMOVED lines=21> */
.L_x_1516:
[----:B------:R-:W-:Y:S05]  /*4380*/  BSYNC B7 ;  /* 0x0000000000077941 */ /* 0x000fea0003800000 */
.L_x_1515:
[----:B-----5:R-:W1:Y:S01]  /*4390*/  S2R R34, SR_TID.X ;  /* 0x0000000000227919 */ /* 0x020e620000002100 */
[----:B------:R-:W-:Y:S01]  /*43a0*/  BSSY B7, `(.L_x_1523) ;  /* 0x0000071000077945 */ /* 0x000fe20003800000 */
[----:B-1----:R-:W-:-:S04]  /*43b0*/  IADD3 R36, R34, 0x80, RZ ;  /* 0x0000008022247810 */ /* 0x002fc80007ffe0ff */
[----:B------:R-:W-:-:S13]  /*43c0*/  ISETP.GE.AND P0, PT, R36, R17, PT ;  /* 0x000000112400720c */ /* 0x000fda0003f06270 */
[----:B------:R-:W-:Y:S05]  /*43d0*/  @P0 BRA `(.L_x_1524) ;  /* 0x000006d000000947 */ /* 0x000fea0003800000 */
        /* <DEDUP_REMOVED lines=24> */
.L_x_1526:
[----:B------:R-:W-:Y:S05]  /*4560*/  BSYNC B6 ;  /* 0x0000000000067941 */ /* 0x000fea0003800000 */
.L_x_1525:
        /* <DEDUP_REMOVED lines=24> */
.L_x_1528:
[----:B------:R-:W-:Y:S05]  /*46f0*/  BSYNC B6 ;  /* 0x0000000000067941 */ /* 0x000fea0003800000 */
.L_x_1527:
        /* <DEDUP_REMOVED lines=37> */
.L_x_1530:
[----:B------:R-:W-:Y:S05]  /*4950*/  BSYNC B0 ;  /* 0x0000000000007941 */ /* 0x000fea0003800000 */
.L_x_1529:
        /* <DEDUP_REMOVED lines=21> */
.L_x_1524:
[----:B------:R-:W-:Y:S05]  /*4ab0*/  BSYNC B7 ;  /* 0x0000000000077941 */ /* 0x000fea0003800000 */
.L_x_1523:
        /* <DEDUP_REMOVED lines=28> */
.L_x_1534:
[----:B------:R-:W-:Y:S05]  /*4c80*/  BSYNC B6 ;  /* 0x0000000000067941 */ /* 0x000fea0003800000 */
.L_x_1533:
        /* <DEDUP_REMOVED lines=24> */
.L_x_1536:
[----:B------:R-:W-:Y:S05]  /*4e10*/  BSYNC B6 ;  /* 0x0000000000067941 */ /* 0x000fea0003800000 */
.L_x_1535:
        /* <DEDUP_REMOVED lines=37> */
.L_x_1538:
[----:B------:R-:W-:Y:S05]  /*5070*/  BSYNC B0 ;  /* 0x0000000000007941 */ /* 0x000fea0003800000 */
.L_x_1537:
        /* <DEDUP_REMOVED lines=21> */
.L_x_1532:
[----:B------:R-:W-:Y:S05]  /*51d0*/  BSYNC B7 ;  /* 0x0000000000077941 */ /* 0x000fea0003800000 */
.L_x_1531:
        /* <DEDUP_REMOVED lines=28> */
.L_x_1542:
[----:B------:R-:W-:Y:S05]  /*53a0*/  BSYNC B6 ;  /* 0x0000000000067941 */ /* 0x000fea0003800000 */
.L_x_1541:
        /* <DEDUP_REMOVED lines=24> */
.L_x_1544:
[----:B------:R-:W-:Y:S05]  /*5530*/  BSYNC B6 ;  /* 0x0000000000067941 */ /* 0x000fea0003800000 */
.L_x_1543:
        /* <DEDUP_REMOVED lines=37> */
.L_x_1546:
[----:B------:R-:W-:Y:S05]  /*5790*/  BSYNC B0 ;  /* 0x0000000000007941 */ /* 0x000fea0003800000 */
.L_x_1545:
        /* <DEDUP_REMOVED lines=21> */
.L_x_1540:
[----:B------:R-:W-:Y:S05]  /*58f0*/  BSYNC B7 ;  /* 0x0000000000077941 */ /* 0x000fea0003800000 */
.L_x_1539:
        /* <DEDUP_REMOVED lines=28> */
.L_x_1550:
[----:B------:R-:W-:Y:S05]  /*5ac0*/  BSYNC B6 ;  /* 0x0000000000067941 */ /* 0x000fea0003800000 */
.L_x_1549:
        /* <DEDUP_REMOVED lines=24> */
.L_x_1552:
[----:B------:R-:W-:Y:S05]  /*5c50*/  BSYNC B6 ;  /* 0x0000000000067941 */ /* 0x000fea0003800000 */
.L_x_1551:
        /* <DEDUP_REMOVED lines=37> */
.L_x_1554:
[----:B------:R-:W-:Y:S05]  /*5eb0*/  BSYNC B0 ;  /* 0x0000000000007941 */ /* 0x000fea0003800000 */
.L_x_1553:
        /* <DEDUP_REMOVED lines=21> */
.L_x_1548:
[----:B------:R-:W-:Y:S05]  /*6010*/  BSYNC B7 ;  /* 0x0000000000077941 */ /* 0x000fea0003800000 */
.L_x_1547:
        /* <DEDUP_REMOVED lines=28> */
.L_x_1558:
[----:B------:R-:W-:Y:S05]  /*61e0*/  BSYNC B6 ;  /* 0x0000000000067941 */ /* 0x000fea0003800000 */
.L_x_1557:
        /* <DEDUP_REMOVED lines=24> */
.L_x_1560:
[----:B------:R-:W-:Y:S05]  /*6370*/  BSYNC B6 ;  /* 0x0000000000067941 */ /* 0x000fea0003800000 */
.L_x_1559:
        /* <DEDUP_REMOVED lines=37> */
.L_x_1562:
[----:B------:R-:W-:Y:S05]  /*65d0*/  BSYNC B0 ;  /* 0x0000000000007941 */ /* 0x000fea0003800000 */
.L_x_1561:
        /* <DEDUP_REMOVED lines=21> */
.L_x_1556:
[----:B------:R-:W-:Y:S05]  /*6730*/  BSYNC B7 ;  /* 0x0000000000077941 */ /* 0x000fea0003800000 */
.L_x_1555:
        /* <DEDUP_REMOVED lines=28> */
.L_x_1566:
[----:B------:R-:W-:Y:S05]  /*6900*/  BSYNC B6 ;  /* 0x0000000000067941 */ /* 0x000fea0003800000 */
.L_x_1565:
        /* <DEDUP_REMOVED lines=24> */
.L_x_1568:
[----:B------:R-:W-:Y:S05]  /*6a90*/  BSYNC B6 ;  /* 0x0000000000067941 */ /* 0x000fea0003800000 */
.L_x_1567:
        /* <DEDUP_REMOVED lines=37> */
.L_x_1570:
[----:B------:R-:W-:Y:S05]  /*6cf0*/  BSYNC B0 ;  /* 0x0000000000007941 */ /* 0x000fea0003800000 */
.L_x_1569:
        /* <DEDUP_REMOVED lines=21> */
.L_x_1564:
[----:B------:R-:W-:Y:S05]  /*6e50*/  BSYNC B7 ;  /* 0x0000000000077941 */ /* 0x000fea0003800000 */
.L_x_1563:
        /* <DEDUP_REMOVED lines=28> */
.L_x_1574:
[----:B------:R-:W-:Y:S05]  /*7020*/  BSYNC B6 ;  /* 0x0000000000067941 */ /* 0x000fea0003800000 */
.L_x_1573:
        /* <DEDUP_REMOVED lines=24> */
.L_x_1576:
[----:B------:R-:W-:Y:S05]  /*71b0*/  BSYNC B6 ;  /* 0x0000000000067941 */ /* 0x000fea0003800000 */
.L_x_1575:
        /* <DEDUP_REMOVED lines=37> */
.L_x_1578:
[----:B------:R-:W-:Y:S05]  /*7410*/  BSYNC B0 ;  /* 0x0000000000007941 */ /* 0x000fea0003800000 */
.L_x_1577:
        /* <DEDUP_REMOVED lines=21> */
.L_x_1572:
[----:B------:R-:W-:Y:S05]  /*7570*/  BSYNC B7 ;  /* 0x0000000000077941 */ /* 0x000fea0003800000 */
.L_x_1571:
[----:B------:R-:W-:Y:S01]  /*7580*/  ISETP.GE.AND P0, PT, R34, R17, PT ;  /* 0x000000112200720c */ /* 0x000fe20003f06270 */
[----:B------:R-:W-:Y:S01]  /*7590*/  BSSY B0, `(.L_x_1579) ;  /* 0x0000034000007945 */ /* 0x000fe20003800000 */
[----:B------:R-:W-:Y:S11]  /*75a0*/  BSSY B1, `(.L_x_1580) ;  /* 0x000002c000017945 */ /* 0x000ff60003800000 */
[----:B------:R-:W-:Y:S05]  /*75b0*/  @P0 BRA `(.L_x_1581) ;  /* 0x000000d000000947 */ /* 0x000fea0003800000 */
[----:B0-----:R-:W0:Y:S01]  /*75c0*/  S2R R3, SR_TID.X ;  /* 0x0000000000037919 */ /* 0x001e220000002100 */
[----:B------:R-:W-:-:S02]  /*75d0*/  IMAD.MOV.U32 R5, RZ, RZ, 0x2 ;  /* 0x00000002ff057424 */ /* 0x000fc400078e00ff */
[----:B------:R-:W-:-:S05]  /*75e0*/  IMAD.MOV.U32 R34, RZ, RZ, R36 ;  /* 0x000000ffff227224 */ /* 0x000fca00078e0024 */
[----:B------:R-:W-:Y:S01]  /*75f0*/  ISETP.GE.AND P0, PT, R34, R17, PT ;  /* 0x000000112200720c */ /* 0x000fe20003f06270 */
[----:B0-----:R-:W-:-:S04]  /*7600*/  IMAD.IADD R2, R16, 0x1, R3 ;  /* 0x0000000110027824 */ /* 0x001fc800078e0203 */
[----:B------:R-:W-:-:S05]  /*7610*/  IMAD.WIDE.U32 R2, R2, R5, c[0x0][0x168] ;  /* 0x00005a0002027625 */ /* 0x000fca00078e0005 */
[----:B------:R0:W-:Y:S03]  /*7620*/  STG.E.U16 [R2.64], R35 ;  /* 0x0000002302007986 */ /* 0x0001e6000c101524 */
[----:B------:R-:W-:Y:S05]  /*7630*/  @P0 BRA `(.L_x_1582) ;  /* 0x000000c000000947 */ /* 0x000fea0003800000 */
[----:B0-----:R-:W-:Y:S01]  /*7640*/  IMAD.IADD R2, R16, 0x1, R34 ;  /* 0x0000000110027824 */ /* 0x001fe200078e0222 */
[----:B------:R-:W-:Y:S01]  /*7650*/  IADD3 R34, R34, 0x80, RZ ;  /* 0x0000008022227810 */ /* 0x000fe20007ffe0ff */
[----:B------:R-:W-:-:S04]  /*7660*/  IMAD.MOV.U32 R3, RZ, RZ, 0x2 ;  /* 0x00000002ff037424 */ /* 0x000fc800078e00ff */
[----:B------:R-:W-:-:S05]  /*7670*/  IMAD.WIDE.U32 R2, R2, R3, c[0x0][0x168] ;  /* 0x00005a0002027625 */ /* 0x000fca00078e0003 */
[----:B------:R0:W-:Y:S02]  /*7680*/  STG.E.U16 [R2.64], R18 ;  /* 0x0000001202007986 */ /* 0x0001e4000c101524 */
.L_x_1581:
[----:B------:R-:W-:-:S13]  /*7690*/  ISETP.GE.AND P0, PT, R34, R17, PT ;  /* 0x000000112200720c */ /* 0x000fda0003f06270 */
[----:B------:R-:W-:Y:S05]  /*76a0*/  @P0 BRA `(.L_x_1583) ;  /* 0x000000c000000947 */ /* 0x000fea0003800000 */
[----:B0-----:R-:W-:Y:S01]  /*76b0*/  IMAD.IADD R2, R16, 0x1, R34 ;  /* 0x0000000110027824 */ /* 0x001fe200078e0222 */
[----:B------:R-:W-:Y:S01]  /*76c0*/  IADD3 R34, R34, 0x80, RZ ;  /* 0x0000008022227810 */ /* 0x000fe20007ffe0ff */
[----:B------:R-:W-:-:S04]  /*76d0*/  IMAD.MOV.U32 R3, RZ, RZ, 0x2 ;  /* 0x00000002ff037424 */ /* 0x000fc800078e00ff */
[----:B------:R-:W-:-:S05]  /*76e0*/  IMAD.WIDE.U32 R2, R2, R3, c[0x0][0x168] ;  /* 0x00005a0002027625 */ /* 0x000fca00078e0003 */
[----:B------:R0:W-:Y:S02]  /*76f0*/  STG.E.U16 [R2.64], R19 ;  /* 0x0000001302007986 */ /* 0x0001e4000c101524 */
.L_x_1582:
[----:B------:R-:W-:-:S13]  /*7700*/  ISETP.GE.AND P0, PT, R34, R17, PT ;  /* 0x000000112200720c */ /* 0x000fda0003f06270 */
[----:B------:R-:W-:Y:S05]  /*7710*/  @P0 BRA `(.L_x_1584) ;  /* 0x000000c000000947 */ /* 0x000fea0003800000 */
[----:B0-----:R-:W-:Y:S01]  /*7720*/  IMAD.IADD R2, R16, 0x1, R34 ;  /* 0x0000000110027824 */ /* 0x001fe200078e0222 */
[----:B------:R-:W-:Y:S01]  /*7730*/  IADD3 R34, R34, 0x80, RZ ;  /* 0x0000008022227810 */ /* 0x000fe20007ffe0ff */
[----:B------:R-:W-:-:S04]  /*7740*/  IMAD.MOV.U32 R3, RZ, RZ, 0x2 ;  /* 0x00000002ff037424 */ /* 0x000fc800078e00ff */
[----:B------:R-:W-:-:S05]  /*7750*/  IMAD.WIDE.U32 R2, R2, R3, c[0x0][0x168] ;  /* 0x00005a0002027625 */ /* 0x000fca00078e0003 */
[----:B------:R0:W-:Y:S02]  /*7760*/  STG.E.U16 [R2.64], R22 ;  /* 0x0000001602007986 */ /* 0x0001e4000c101524 */
.L_x_1583:
[----:B------:R-:W-:-:S13]  /*7770*/  ISETP.GE.AND P0, PT, R34, R17, PT ;  /* 0x000000112200720c */ /* 0x000fda0003f06270 */
[----:B------:R-:W-:Y:S05]  /*7780*/  @P0 BRA `(.L_x_1585) ;  /* 0x000000d000000947 */ /* 0x000fea0003800000 */
[----:B0-----:R-:W-:Y:S01]  /*7790*/  IMAD.IADD R2, R16, 0x1, R34 ;  /* 0x0000000110027824 */ /* 0x001fe200078e0222 */
[----:B------:R-:W-:Y:S01]  /*77a0*/  IADD3 R34, R34, 0x80, RZ ;  /* 0x0000008022227810 */ /* 0x000fe20007ffe0ff */
[----:B------:R-:W-:-:S04]  /*77b0*/  IMAD.MOV.U32 R3, RZ, RZ, 0x2 ;  /* 0x00000002ff037424 */ /* 0x000fc800078e00ff */
[----:B------:R-:W-:-:S05]  /*77c0*/  IMAD.WIDE.U32 R2, R2, R3, c[0x0][0x168] ;  /* 0x00005a0002027625 */ /* 0x000fca00078e0003 */
[----:B------:R0:W-:Y:S02]  /*77d0*/  STG.E.U16 [R2.64], R23 ;  /* 0x0000001702007986 */ /* 0x0001e4000c101524 */
.L_x_1584:
[----:B------:R-:W-:-:S13]  /*77e0*/  ISETP.GE.AND P0, PT, R34, R17, PT ;  /* 0x000000112200720c */ /* 0x000fda0003f06270 */
[----:B------:R-:W-:Y:S01]  /*77f0*/  @P0 BREAK B1 ;  /* 0x0000000000010942 */ /* 0x000fe20003800000 */
[----:B------:R-:W-:Y:S05]  /*7800*/  @P0 BRA `(.L_x_1586) ;  /* 0x000000c000000947 */ /* 0x000fea0003800000 */
[----:B0-----:R-:W-:Y:S01]  /*7810*/  IMAD.IADD R2, R16, 0x1, R34 ;  /* 0x0000000110027824 */ /* 0x001fe200078e0222 */
[----:B------:R-:W-:Y:S01]  /*7820*/  IADD3 R34, R34, 0x80, RZ ;  /* 0x0000008022227810 */ /* 0x000fe20007ffe0ff */
[----:B------:R-:W-:-:S04]  /*7830*/  IMAD.MOV.U32 R3, RZ, RZ, 0x2 ;  /* 0x00000002ff037424 */ /* 0x000fc800078e00ff */
[----:B------:R-:W-:-:S05]  /*7840*/  IMAD.WIDE.U32 R2, R2, R3, c[0x0][0x168] ;  /* 0x00005a0002027625 */ /* 0x000fca00078e0003 */
[----:B------:R0:W-:Y:S02]  /*7850*/  STG.E.U16 [R2.64], R24 ;  /* 0x0000001802007986 */ /* 0x0001e4000c101524 */
.L_x_1585:
[----:B------:R-:W-:Y:S05]  /*7860*/  BSYNC B1 ;  /* 0x0000000000017941 */ /* 0x000fea0003800000 */
.L_x_1580:
[----:B------:R-:W-:-:S13]  /*7870*/  ISETP.GE.AND P0, PT, R34, R17, PT ;  /* 0x000000112200720c */ /* 0x000fda0003f06270 */
[----:B0-----:R-:W-:Y:S01]  /*7880*/  @!P0 IMAD.IADD R2, R16, 0x1, R34 ;  /* 0x0000000110028824 */ /* 0x001fe200078e0222 */
[----:B------:R-:W-:Y:S01]  /*7890*/  @!P0 IADD3 R34, R34, 0x80, RZ ;  /* 0x0000008022228810 */ /* 0x000fe20007ffe0ff */
[----:B------:R-:W-:-:S04]  /*78a0*/  @!P0 IMAD.MOV.U32 R3, RZ, RZ, 0x2 ;  /* 0x00000002ff038424 */ /* 0x000fc800078e00ff */
[----:B------:R-:W-:-:S05]  /*78b0*/  @!P0 IMAD.WIDE.U32 R2, R2, R3, c[0x0][0x168] ;  /* 0x00005a0002028625 */ /* 0x000fca00078e0003 */
[----:B------:R0:W-:Y:S02]  /*78c0*/  @!P0 STG.E.U16 [R2.64], R25 ;  /* 0x0000001902008986 */ /* 0x0001e4000c101524 */
.L_x_1586:
[----:B------:R-:W-:Y:S05]  /*78d0*/  BSYNC B0 ;  /* 0x0000000000007941 */ /* 0x000fea0003800000 */
.L_x_1579:
[----:B------:R-:W-:-:S13]  /*78e0*/  ISETP.GE.AND P0, PT, R34, R17, PT ;  /* 0x000000112200720c */ /* 0x000fda0003f06270 */
[----:B------:R-:W-:Y:S05]  /*78f0*/  @P0 EXIT ;  /* 0x000000000000094d */ /* 0x000fea0003800000 */
[----:B0-----:R-:W-:Y:S02]  /*7900*/  IMAD.IADD R2, R16, 0x1, R34 ;  /* 0x0000000110027824 */ /* 0x001fe400078e0222 */
[----:B------:R-:W-:-:S04]  /*7910*/  IMAD.MOV.U32 R3, RZ, RZ, 0x2 ;  /* 0x00000002ff037424 */ /* 0x000fc800078e00ff */
[----:B------:R-:W-:-:S05]  /*7920*/  IMAD.WIDE.U32 R2, R2, R3, c[0x0][0x168] ;  /* 0x00005a0002027625 */ /* 0x000fca00078e0003 */
[----:B------:R-:W-:Y:S01]  /*7930*/  STG.E.U16 [R2.64], R0 ;  /* 0x0000000002007986 */ /* 0x000fe2000c101524 */
[----:B------:R-:W-:Y:S05]  /*7940*/  EXIT ;  /* 0x000000000000794d */ /* 0x000fea0003800000 */
.L_x_1587:
        /* <DEDUP_REMOVED lines=11> */
.L_x_9832:


//--------------------- .text._ZN2at6native29vectorized_elementwise_kernelILi4EZZZNS0_29binary_cross_entropy_out_cudaERKNS_6TensorES4_RKSt8optionalIS2_ElRS2_ENKUlvE_clEvENKUlvE2_clEvEUlN3c108BFloat16ESD_E_St5arrayIPcLm3EEEEviT0_T1_ --------------------------
	.section	.text._ZN2at6native29vectorized_elementwise_kernelILi4EZZZNS0_29binary_cross_entropy_out_cudaERKNS_6TensorES4_RKSt8optionalIS2_ElRS2_ENKUlvE_clEvENKUlvE2_clEvEUlN3c108BFloat16ESD_E_St5arrayIPcLm3EEEEviT0_T1_,"ax",@progbits
	.sectioninfo	@"SHI_REGISTERS=39"
	.align	128
        .global         _ZN2at6native29vectorized_elementwise_kernelILi4EZZZNS0_29binary_cross_entropy_out_cudaERKNS_6TensorES4_RKSt8optionalIS2_ElRS2_ENKUlvE_clEvENKUlvE2_clEvEUlN3c108BFloat16ESD_E_St5arrayIPcLm3EEEEviT0_T1_
        .type           _ZN2at6native29vectorized_elementwise_kernelILi4EZZZNS0_29binary_cross_entropy_out_cudaERKNS_6TensorES4_RKSt8optionalIS2_ElRS2_ENKUlvE_clEvENKUlvE2_clEvEUlN3c108BFloat16ESD_E_St5arrayIPcLm3EEEEviT0_T1_,@function
        .size           _ZN2at6native29vectorized_elementwise_kernelILi4EZZZNS0_29binary_cross_entropy_out_cudaERKNS_6TensorES4_RKSt8optionalIS2_ElRS2_ENKUlvE_clEvENKUlvE2_clEvEUlN3c108BFloat16ESD_E_St5arrayIPcLm3EEEEviT0_T1_,(.L_x_9833 - _ZN2at6native29vectorized_elementwise_kernelILi4EZZZNS0_29binary_cross_entropy_out_cudaERKNS_6TensorES4_RKSt8optionalIS2_ElRS2_ENKUlvE_clEvENKUlvE2_clEvEUlN3c108BFloat16ESD_E_St5arrayIPcLm3EEEEviT0_T1_)
        .other          _ZN2at6native29vectorized_elementwise_kernelILi4EZZZNS0_29binary_cross_entropy_out_cudaERKNS_6TensorES4_RKSt8optionalIS2_ElRS2_ENKUlvE_clEvENKUlvE2_clEvEUlN3c108BFloat16ESD_E_St5arrayIPcLm3EEEEviT0_T1_,@"STO_CUDA_ENTRY STV_DEFAULT"
_ZN2at6native29vectorized_elementwise_kernelILi4EZZZNS0_29binary_cross_entropy_out_cudaERKNS_6TensorES4_RKSt8optionalIS2_ElRS2_ENKUlvE_clEvENKUlvE2_clEvEUlN3c108BFloat16ESD_E_St5arrayIPcLm3EEEEviT0_T1_:
.text._ZN2at6native29vectorized_elementwise_kernelILi4EZZZNS0_29binary_cross_entropy_out_cudaERKNS_6TensorES4_RKSt8optionalIS2_ElRS2_ENKUlvE_clEvENKUlvE2_clEvEUlN3c108BFloat16ESD_E_St5arrayIPcLm3EEEEviT0_T1_:
        /* <DEDUP_REMOVED lines=11> */
[----:B------:R-:W2:Y:S01]  /*00b0*/  LDG.E.64 R32, [R2.64] ;  /* 0x0000002402207981 */ /* 0x000ea2000c1e1b00 */
[----:B------:R-:W-:-:S03]  /*00c0*/  IMAD.WIDE R4, R16, R5, c[0x0][0x178] ;  /* 0x00005e0010047625 */ /* 0x000fc600078e0205 */
[----:B------:R0:W5:Y:S03]  /*00d0*/  LDG.E.64 R24, [R2.64+0x400] ;  /* 0x0004002402187981 */ /* 0x000166000c1e1b00 */
[----:B------:R-:W-:-:S05]  /*00e0*/  IMAD.WIDE.U32 R4, R28, 0x8, R4 ;  /* 0x000000081c047825 */ /* 0x000fca00078e0004 */
[----:B------:R0:W5:Y:S04]  /*00f0*/  LDG.E.64 R30, [R4.64] ;  /* 0x00000024041e7981 */ /* 0x000168000c1e1b00 */
[----:B------:R0:W5:Y:S01]  /*0100*/  LDG.E.64 R22, [R4.64+0x400] ;  /* 0x0004002404167981 */ /* 0x000162000c1e1b00 */
        /* <DEDUP_REMOVED lines=24> */
.L_x_1590:
[----:B0-----:R-:W-:Y:S05]  /*0290*/  BSYNC B6 ;  /* 0x0000000000067941 */ /* 0x001fea0003800000 */
.L_x_1589:
        /* <DEDUP_REMOVED lines=24> */
.L_x_1592:
[----:B------:R-:W-:Y:S05]  /*0420*/  BSYNC B6 ;  /* 0x0000000000067941 */ /* 0x000fea0003800000 */
.L_x_1591:
        /* <DEDUP_REMOVED lines=36> */
.L_x_1594:
[----:B------:R-:W-:Y:S05]  /*0670*/  BSYNC B0 ;  /* 0x0000000000007941 */ /* 0x000fea0003800000 */
.L_x_1593:
        /* <DEDUP_REMOVED lines=44> */
.L_x_1596:
[----:B------:R-:W-:Y:S05]  /*0940*/  BSYNC B6 ;  /* 0x0000000000067941 */ /* 0x000fea0003800000 */
.L_x_1595:
        /* <DEDUP_REMOVED lines=24> */
.L_x_1598:
[----:B------:R-:W-:Y:S05]  /*0ad0*/  BSYNC B6 ;  /* 0x0000000000067941 */ /* 0x000fea0003800000 */
.L_x_1597:
        /* <DEDUP_REMOVED lines=36> */
.L_x_1600:
[----:B------:R-:W-:Y:S05]  /*0d20*/  BSYNC B0 ;  /* 0x0000000000007941 */ /* 0x000fea0003800000 */
.L_x_1599:
        /* <DEDUP_REMOVED lines=44> */
.L_x_1602:
[----:B------:R-:W-:Y:S05]  /*0ff0*/  BSYNC B6 ;  /* 0x0000000000067941 */ /* 0x000fea0003800000 */
.L_x_1601:
        /* <DEDUP_REMOVED lines=24> */
.L_x_1604:
[----:B------:R-:W-:Y:S05]  /*1180*/  BSYNC B6 ;  /* 0x0000000000067941 */ /* 0x000fea0003800000 */
.L_x_1603:
        /* <DEDUP_REMOVED lines=36> */
.L_x_1606:
[----:B------:R-:W-:Y:S05]  /*13d0*/  BSYNC B0 ;  /* 0x0000000000007941 */ /* 0x000fea0003800000 */
.L_x_1605:
        /* <DEDUP_REMOVED lines=44> */
.L_x_1608:
[----:B------:R-:W-:Y:S05]  /*16a0*/  BSYNC B6 ;  /* 0x0000000000067941 */ /* 0x000fea0003800000 */
.L_x_1607:
        /* <DEDUP_REMOVED lines=24> */
.L_x_1610:
[----:B------:R-:W-:Y:S05]  /*1830*/  BSYNC B6 ;  /* 0x0000000000067941 */ /* 0x000fea0003800000 */
.L_x_1609:
        /* <DEDUP_REMOVED lines=36> */
.L_x_1612:
[----:B------:R-:W-:Y:S05]  /*1a80*/  BSYNC B0 ;  /* 0x0000000000007941 */ /* 0x000fea0003800000 */
.L_x_1611:
        /* <DEDUP_REMOVED lines=44> */
.L_x_1614:
[----:B------:R-:W-:Y:S05]  /*1d50*/  BSYNC B6 ;  /* 0x0000000000067941 */ /* 0x000fea0003800000 */
.L_x_1613:
        /* <DEDUP_REMOVED lines=24> */
.L_x_1616:
[----:B------:R-:W-:Y:S05]  /*1ee0*/  BSYNC B6 ;  /* 0x0000000000067941 */ /* 0x000fea0003800000 */
.L_x_1615:
        /* <DEDUP_REMOVED lines=36> */
.L_x_1618:
[----:B------:R-:W-:Y:S05]  /*2130*/  BSYNC B0 ;  /* 0x0000000000007941 */ /* 0x000fea0003800000 */
.L_x_1617:
        /* <DEDUP_REMOVED lines=44> */
.L_x_1620:
[----:B------:R-:W-:Y:S05]  /*2400*/  BSYNC B6 ;  /* 0x0000000000067941 */ /* 0x000fea0003800000 */
.L_x_1619:
        /* <DEDUP_REMOVED lines=24> */
.L_x_1622:
[----:B------:R-:W-:Y:S05]  /*2590*/  BSYNC B6 ;  /* 0x0000000000067941 */ /* 0x000fea0003800000 */
.L_x_1621:
        /* <DEDUP_REMOVED lines=36> */
.L_x_1624:
[----:B------:R-:W-:Y:S05]  /*27e0*/  BSYNC B0 ;  /* 0x0000000000007941 */ /* 0x000fea0003800000 */
.L_x_1623:
        /* <DEDUP_REMOVED lines=44> */
.L_x_1626:
[----:B------:R-:W-:Y:S05]  /*2ab0*/  BSYNC B6 ;  /* 0x0000000000067941 */ /* 0x000fea0003800000 */
.L_x_1625:
        /* <DEDUP_REMOVED lines=24> */
.L_x_1628:
[----:B------:R-:W-:Y:S05]  /*2c40*/  BSYNC B6 ;  /* 0x0000000000067941 */ /* 0x000fea0003800000 */
.L_x_1627:
        /* <DEDUP_REMOVED lines=36> */
.L_x_1630:
[----:B------:R-:W-:Y:S05]  /*2e90*/  BSYNC B0 ;  /* 0x0000000000007941 */ /* 0x000fea0003800000 */
.L_x_1629:
        /* <DEDUP_REMOVED lines=44> */
.L_x_1632:
[----:B------:R-:W-:Y:S05]  /*3160*/  BSYNC B6 ;  /* 0x0000000000067941 */ /* 0x000fea0003800000 */
.L_x_1631:
        /* <DEDUP_REMOVED lines=24> */
.L_x_1634:
[----:B------:R-:W-:Y:S05]  /*32f0*/  BSYNC B6 ;  /* 0x0000000000067941 */ /* 0x000fea0003800000 */
.L_x_1633:
        /* <DEDUP_REMOVED lines=36> */
.L_x_1636:
[----:B------:R-:W-:Y:S05]  /*3540*/  BSYNC B0 ;  /* 0x0000000000007941 */ /* 0x000fea0003800000 */
.L_x_1635:
        /* <DEDUP_REMOVED lines=17> */
[----:B------:R-:W-:Y:S02]  /*3660*/  FMUL.FTZ R2, R3, R2 ;  /* 0x0000000203027220 */ /* 0x000fe40000410000 */
[----:B------:R-:W-:-:S03]  /*3670*/  IMAD.MOV.U32 R3, RZ, RZ, 0x2 ;  /* 0x00000002ff037424 */ /* 0x000fc600078e00ff */
[----:B------:R-:W-:Y:S01]  /*3680*/  F2FP.BF16.PACK_AB R0, R5, R2 ;  /* 0x000000020500723e */ /* 0x000fe200000010ff */
[----:B------:R-:W-:-:S03]  /*3690*/  IMAD.WIDE.U32 R2, R16, R3, c[0x0][0x168] ;  /* 0x00005a0010027625 */ /* 0x000fc600078e0003 */
[--C-:B------:R-:W-:Y:S02]  /*36a0*/  PRMT R4, RZ, 0x5410, R0.reuse ;  /* 0x00005410ff047816 */ /* 0x100fe40000000000 */
[----:B------:R-:W-:Y:S01]  /*36b0*/  PRMT R0, RZ, 0x7610, R0 ;  /* 0x00007610ff007816 */ /* 0x000fe20000000000 */
[----:B------:R-:W-:-:S04]  /*36c0*/  IMAD.WIDE R2, R28, 0x8, R2 ;  /* 0x000000081c027825 */ /* 0x000fc800078e0202 */
[----:B------:R-:W-:Y:S01]  /*36d0*/  FADD.FTZ R5, R4, -R0 ;  /* 0x8000000004057221 */ /* 0x000fe20000010000 */
[----:B------:R-:W-:Y:S01]  /*36e0*/  F2FP.BF16.PACK_AB R4, R22, R17 ;  /* 0x000000111604723e */ /* 0x000fe200000010ff */
[----:B------:R-:W-:Y:S03]  /*36f0*/  STG.E.64 [R2.64], R26 ;  /* 0x0000001a02007986 */ /* 0x000fe6000c101b24 */
[----:B------:R-:W-:-:S05]  /*3700*/  F2FP.BF16.PACK_AB R5, R5, R24 ;  /* 0x000000180505723e */ /* 0x000fca00000010ff */
[----:B------:R-:W-:Y:S01]  /*3710*/  STG.E.64 [R2.64+0x400], R4 ;  /* 0x0004000402007986 */ /* 0x000fe2000c101b24 */
[----:B------:R-:W-:Y:S05]  /*3720*/  EXIT ;  /* 0x000000000000794d */ /* 0x000fea0003800000 */
.L_x_1588:
[----:B------:R-:W0:Y:S01]  /*3730*/  S2R R12, SR_TID.X ;  /* 0x00000000000c7919 */ /* 0x000e220000002100 */
[----:B------:R-:W-:Y:S02]  /*3740*/  PRMT R35, RZ, 0x7610, R35 ;  /* 0x00007610ff237816 */ /* 0x000fe40000000023 */
        /* <DEDUP_REMOVED lines=104> */
.L_x_1640:
[----:B------:R-:W-:Y:S05]  /*3dd0*/  BSYNC B6 ;  /* 0x0000000000067941 */ /* 0x000fea0003800000 */
.L_x_1639:
        /* <DEDUP_REMOVED lines=24> */
.L_x_1642:
[----:B------:R-:W-:Y:S05]  /*3f60*/  BSYNC B6 ;  /* 0x0000000000067941 */ /* 0x000fea0003800000 */
.L_x_1641:
        /* <DEDUP_REMOVED lines=37> */
.L_x_1644:
[----:B------:R-:W-:Y:S05]  /*41c0*/  BSYNC B0 ;  /* 0x0000000000007941 */ /* 0x000fea0003800000 */
.L_x_1643:
        /* <DEDUP_REMOVED lines=21> */
.L_x_1638:
[----:B------:R-:W-:Y:S05]  /*4320*/  BSYNC B7 ;  /* 0x0000000000077941 */ /* 0x000fea0003800000 */
.L_x_1637:
        /* <DEDUP_REMOVED lines=29> */
.L_x_1648:
[----:B------:R-:W-:Y:S05]  /*4500*/  BSYNC B6 ;  /* 0x0000000000067941 */ /* 0x000fea0003800000 */
.L_x_1647:
        /* <DEDUP_REMOVED lines=24> */
.L_x_1650:
[----:B------:R-:W-:Y:S05]  /*4690*/  BSYNC B6 ;  /* 0x0000000000067941 */ /* 0x000fea0003800000 */
.L_x_1649:
        /* <DEDUP_REMOVED lines=37> */
.L_x_1652:
[----:B------:R-:W-:Y:S05]  /*48f0*/  BSYNC B0 ;  /* 0x0000000000007941 */ /* 0x000fea0003800000 */
.L_x_1651:
        /* <DEDUP_REMOVED lines=21> */
.L_x_1646:
[----:B------:R-:W-:Y:S05]  /*4a50*/  BSYNC B7 ;  /* 0x0000000000077941 */ /* 0x000fea0003800000 */
.L_x_1645:
        /* <DEDUP_REMOVED lines=28> */
.L_x_1656:
[----:B------:R-:W-:Y:S05]  /*4c20*/  BSYNC B6 ;  /* 0x0000000000067941 */ /* 0x000fea0003800000 */
.L_x_1655:
        /* <DEDUP_REMOVED lines=24> */
.L_x_1658:
[----:B------:R-:W-:Y:S05]  /*4db0*/  BSYNC B6 ;  /* 0x0000000000067941 */ /* 0x000fea0003800000 */
.L_x_1657:
        /* <DEDUP_REMOVED lines=37> */
.L_x_1660:
[----:B------:R-:W-:Y:S05]  /*5010*/  BSYNC B0 ;  /* 0x0000000000007941 */ /* 0x000fea0003800000 */
.L_x_1659:
        /* <DEDUP_REMOVED lines=21> */
.L_x_1654:
[----:B------:R-:W-:Y:S05]  /*5170*/  BSYNC B7 ;  /* 0x0000000000077941 */ /* 0x000fea0003800000 */
.L_x_1653:
        /* <DEDUP_REMOVED lines=28> */
.L_x_1664:
[----:B------:R-:W-:Y:S05]  /*5340*/  BSYNC B6 ;  /* 0x0000000000067941 */ /* 0x000fea0003800000 */
.L_x_1663:
        /* <DEDUP_REMOVED lines=24> */
.L_x_1666:
[----:B------:R-:W-:Y:S05]  /*54d0*/  BSYNC B6 ;  /* 0x0000000000067941 */ /* 0x000fea0003800000 */
.L_x_1665:
        /* <DEDUP_REMOVED lines=37> */
.L_x_1668:
[----:B------:R-:W-:Y:S05]  /*5730*/  BSYNC B0 ;  /* 0x0000000000007941 */ /* 0x000fea0003800000 */
.L_x_1667:
        /* <DEDUP_REMOVED lines=21> */
.L_x_1662:
[----:B------:R-:W-:Y:S05]  /*5890*/  BSYNC B7 ;  /* 0x0000000000077941 */ /* 0x000fea0003800000 */
.L_x_1661:
        /* <DEDUP_REMOVED lines=28> */
.L_x_1672:
[----:B------:R-:W-:Y:S05]  /*5a60*/  BSYNC B6 ;  /* 0x0000000000067941 */ /* 0x000fea0003800000 */
.L_x_1671:
        /* <DEDUP_REMOVED lines=24> */
.L_x_1674:
[----:B------:R-:W-:Y:S05]  /*5bf0*/  BSYNC B6 ;  /* 0x0000000000067941 */ /* 0x000fea0003800000 */
.L_x_1673:
        /* <DEDUP_REMOVED lines=37> */
.L_x_1676:
[----:B------:R-:W-:Y:S05]  /*5e50*/  BSYNC B0 ;  /* 0x0000000000007941 */ /* 0x000fea0003800000 */
.L_x_1675:
        /* <DEDUP_REMOVED lines=21> */
.L_x_1670:
[----:B------:R-:W-:Y:S05]  /*5fb0*/  BSYNC B7 ;  /* 0x0000000000077941 */ /* 0x000fea0003800000 */
.L_x_1669:
        /* <DEDUP_REMOVED lines=28> */
.L_x_1680:
[----:B------:R-:W-:Y:S05]  /*6180*/  BSYNC B6 ;  /* 0x0000000000067941 */ /* 0x000fea0003800000 */
.L_x_1679:
        /* <DEDUP_REMOVED lines=24> */
.L_x_1682:
[----:B------:R-:W-:Y:S05]  /*6310*/  BSYNC B6 ;  /* 0x0000000000067941 */ /* 0x000fea0003800000 */
.L_x_1681:
        /* <DEDUP_REMOVED lines=37> */
.L_x_1684:
[----:B------:R-:W-:Y:S05]  /*6570*/  BSYNC B0 ;  /* 0x0000000000007941 */ /* 0x000fea0003800000 */
.L_x_1683:
        /* <DEDUP_REMOVED lines=21> */
.L_x_1678:
[----:B------:R-:W-:Y:S05]  /*66d0*/  BSYNC B7 ;  /* 0x0000000000077941 */ /* 0x000fea0003800000 */
.L_x_1677:
        /* <DEDUP_REMOVED lines=28> */
.L_x_1688:
[----:B------:R-:W-:Y:S05]  /*68a0*/  BSYNC B6 ;  /* 0x0000000000067941 */ /* 0x000fea0003800000 */
.L_x_1687:
        /* <DEDUP_REMOVED lines=24> */
.L_x_1690:
[----:B------:R-:W-:Y:S05]  /*6a30*/  BSYNC B6 ;  /* 0x0000000000067941 */ /* 0x000fea0003800000 */
.L_x_1689:
        /* <DEDUP_REMOVED lines=37> */
.L_x_1692:
[----:B------:R-:W-:Y:S05]  /*6c90*/  BSYNC B0 ;  /* 0x0000000000007941 */ /* 0x000fea0003800000 */
.L_x_1691:
        /* <DEDUP_REMOVED lines=21> */
.L_x_1686:
[----:B------:R-:W-:Y:S05]  /*6df0*/  BSYNC B7 ;  /* 0x0000000000077941 */ /* 0x000fea0003800000 */
.L_x_1685:
        /* <DEDUP_REMOVED lines=28> */
.L_x_1696:
[----:B------:R-:W-:Y:S05]  /*6fc0*/  BSYNC B6 ;  /* 0x0000000000067941 */ /* 0x000fea0003800000 */
.L_x_1695:
        /* <DEDUP_REMOVED lines=24> */
.L_x_1698:
[----:B------:R-:W-:Y:S05]  /*7150*/  BSYNC B6 ;  /* 0x0000000000067941 */ /* 0x000fea0003800000 */
.L_x_1697:
        /* <DEDUP_REMOVED lines=37> */
.L_x_1700:
[----:B------:R-:W-:Y:S05]  /*73b0*/  BSYNC B0 ;  /* 0x0000000000007941 */ /* 0x000fea0003800000 */
.L_x_1699:
        /* <DEDUP_REMOVED lines=21> */
.L_x_1694:
[----:B------:R-:W-:Y:S05]  /*7510*/  BSYNC B7 ;  /* 0x0000000000077941 */ /* 0x000fea0003800000 */
.L_x_1693:
        /* <DEDUP_REMOVED lines=17> */
.L_x_1703:
[----:B------:R-:W-:-:S13]  /*7630*/  ISETP.GE.AND P0, PT, R34, R17, PT ;  /* 0x000000112200720c */ /* 0x000fda0003f06270 */
[----:B------:R-:W-:Y:S05]  /*7640*/  @P0 BRA `(.L_x_1705) ;  /* 0x000000c000000947 */ /* 0x000fea0003800000 */
[----:B0-----:R-:W-:Y:S01]  /*7650*/  IMAD.IADD R2, R16, 0x1, R34 ;  /* 0x0000000110027824 */ /* 0x001fe200078e0222 */
[----:B------:R-:W-:Y:S01]  /*7660*/  IADD3 R34, R34, 0x80, RZ ;  /* 0x0000008022227810 */ /* 0x000fe20007ffe0ff */
[----:B------:R-:W-:-:S04]  /*7670*/  IMAD.MOV.U32 R3, RZ, RZ, 0x2 ;  /* 0x00000002ff037424 */ /* 0x000fc800078e00ff */
[----:B------:R-:W-:-:S05]  /*7680*/  IMAD.WIDE.U32 R2, R2, R3, c[0x0][0x168] ;  /* 0x00005a0002027625 */ /* 0x000fca00078e0003 */
[----:B------:R0:W-:Y:S02]  /*7690*/  STG.E.U16 [R2.64], R19 ;  /* 0x0000001302007986 */ /* 0x0001e4000c101524 */
.L_x_1704:
[----:B------:R-:W-:-:S13]  /*76a0*/  ISETP.GE.AND P0, PT, R34, R17, PT ;  /* 0x000000112200720c */ /* 0x000fda0003f06270 */
[----:B------:R-:W-:Y:S05]  /*76b0*/  @P0 BRA `(.L_x_1706) ;  /* 0x000000c000000947 */ /* 0x000fea0003800000 */
[----:B0-----:R-:W-:Y:S01]  /*76c0*/  IMAD.IADD R2, R16, 0x1, R34 ;  /* 0x0000000110027824 */ /* 0x001fe200078e0222 */
[----:B------:R-:W-:Y:S01]  /*76d0*/  IADD3 R34, R34, 0x80, RZ ;  /* 0x0000008022227810 */ /* 0x000fe20007ffe0ff */
[----:B------:R-:W-:-:S04]  /*76e0*/  IMAD.MOV.U32 R3, RZ, RZ, 0x2 ;  /* 0x00000002ff037424 */ /* 0x000fc800078e00ff */
[----:B------:R-:W-:-:S05]  /*76f0*/  IMAD.WIDE.U32 R2, R2, R3, c[0x0][0x168] ;  /* 0x00005a0002027625 */ /* 0x000fca00078e0003 */
[----:B------:R0:W-:Y:S02]  /*7700*/  STG.E.U16 [R2.64], R22 ;  /* 0x0000001602007986 */ /* 0x0001e4000c101524 */
.L_x_1705:
[----:B------:R-:W-:-:S13]  /*7710*/  ISETP.GE.AND P0, PT, R34, R17, PT ;  /* 0x000000112200720c */ /* 0x000fda0003f06270 */
[----:B------:R-:W-:Y:S05]  /*7720*/  @P0 BRA `(.L_x_1707) ;  /* 0x000000d000000947 */ /* 0x000fea0003800000 */
[----:B0-----:R-:W-:Y:S01]  /*7730*/  IMAD.IADD R2, R16, 0x1, R34 ;  /* 0x0000000110027824 */ /* 0x001fe200078e0222 */
[----:B------:R-:W-:Y:S01]  /*7740*/  IADD3 R34, R34, 0x80, RZ ;  /* 0x0000008022227810 */ /* 0x000fe20007ffe0ff */
[----:B------:R-:W-:-:S04]  /*7750*/  IMAD.MOV.U32 R3, RZ, RZ, 0x2 ;  /* 0x00000002ff037424 */ /* 0x000fc800078e00ff */
[----:B------:R-:W-:-:S05]  /*7760*/  IMAD.WIDE.U32 R2, R2, R3, c[0x0][0x168] ;  /* 0x00005a0002027625 */ /* 0x000fca00078e0003 */
[----:B------:R0:W-:Y:S02]  /*7770*/  STG.E.U16 [R2.64], R23 ;  /* 0x0000001702007986 */ /* 0x0001e4000c101524 */
.L_x_1706:
        /* <DEDUP_REMOVED lines=8> */
.L_x_1707:
[----:B------:R-:W-:Y:S05]  /*7800*/  BSYNC B1 ;  /* 0x0000000000017941 */ /* 0x000fea0003800000 */
.L_x_1702:
[----:B------:R-:W-:-:S13]  /*7810*/  ISETP.GE.AND P0, PT, R34, R17, PT ;  /* 0x000000112200720c */ /* 0x000fda0003f06270 */
[----:B0-----:R-:W-:Y:S01]  /*7820*/  @!P0 IMAD.IADD R2, R16, 0x1, R34 ;  /* 0x0000000110028824 */ /* 0x001fe200078e0222 */
[----:B------:R-:W-:Y:S01]  /*7830*/  @!P0 IADD3 R34, R34, 0x80, RZ ;  /* 0x0000008022228810 */ /* 0x000fe20007ffe0ff */
[----:B------:R-:W-:-:S04]  /*7840*/  @!P0 IMAD.MOV.U32 R3, RZ, RZ, 0x2 ;  /* 0x00000002ff038424 */ /* 0x000fc800078e00ff */
[----:B------:R-:W-:-:S05]  /*7850*/  @!P0 IMAD.WIDE.U32 R2, R2, R3, c[0x0][0x168] ;  /* 0x00005a0002028625 */ /* 0x000fca00078e0003 */
[----:B------:R0:W-:Y:S02]  /*7860*/  @!P0 STG.E.U16 [R2.64], R25 ;  /* 0x0000001902008986 */ /* 0x0001e4000c101524 */
.L_x_1708:
[----:B------:R-:W-:Y:S05]  /*7870*/  BSYNC B0 ;  /* 0x0000000000007941 */ /* 0x000fea0003800000 */
.L_x_1701:
[----:B------:R-:W-:-:S13]  /*7880*/  ISETP.GE.AND P0, PT, R34, R17, PT ;  /* 0x000000112200720c */ /* 0x000fda0003f06270 */
[----:B------:R-:W-:Y:S05]  /*7890*/  @P0 EXIT ;  /* 0x000000000000094d */ /* 0x000fea0003800000 */
[----:B0-----:R-:W-:Y:S02]  /*78a0*/  IMAD.IADD R2, R16, 0x1, R34 ;  /* 0x0000000110027824 */ /* 0x001fe400078e0222 */
[----:B------:R-:W-:-:S04]  /*78b0*/  IMAD.MOV.U32 R3, RZ, RZ, 0x2 ;  /* 0x00000002ff037424 */ /* 0x000fc800078e00ff */
[----:B------:R-:W-:-:S05]  /*78c0*/  IMAD.WIDE.U32 R2, R2, R3, c[0x0][0x168] ;  /* 0x00005a0002027625 */ /* 0x000fca00078e0003 */
[----:B------:R-:W-:Y:S01]  /*78d0*/  STG.E.U16 [R2.64], R0 ;  /* 0x0000000002007986 */ /* 0x000fe2000c101524 */
[----:B------:R-:W-:Y:S05]  /*78e0*/  EXIT ;  /* 0x000000000000794d */ /* 0x000fea0003800000 */
.L_x_1709:
        /* <DEDUP_REMOVED lines=9> */
.L_x_9833:


//--------------------- .text._ZN2at6native29vectorized_elementwise_kernelILi8EZZZNS0_29binary_cross_entropy_out_cudaERKNS_6TensorES4_RKSt8optionalIS2_ElRS2_ENKUlvE_clEvENKUlvE2_clEvEUlN3c108BFloat16ESD_E_St5arrayIPcLm3EEEEviT0_T1_ --------------------------
	.section	.text._ZN2at6native29vectorized_elementwise_kernelILi8EZZZNS0_29binary_cross_entropy_out_cudaERKNS_6TensorES4_RKSt8optionalIS2_ElRS2_ENKUlvE_clEvENKUlvE2_clEvEUlN3c108BFloat16ESD_E_St5arrayIPcLm3EEEEviT0_T1_,"ax",@progbits
	.sectioninfo	@"SHI_REGISTERS=4"
	.align	128
        .global         _ZN2at6native29vectorized_elementwise_kernelILi8EZZZNS0_29binary_cross_entropy_out_cudaERKNS_6TensorES4_RKSt8optionalIS2_ElRS2_ENKUlvE_clEvENKUlvE2_clEvEUlN3c108BFloat16ESD_E_St5arrayIPcLm3EEEEviT0_T1_
        .type           _ZN2at6native29vectorized_elementwise_kernelILi8EZZZNS0_29binary_cross_entropy_out_cudaERKNS_6TensorES4_RKSt8optionalIS2_ElRS2_ENKUlvE_clEvENKUlvE2_clEvEUlN3c108BFloat16ESD_E_St5arrayIPcLm3EEEEviT0_T1_,@function
        .size           _ZN2at6native29vectorized_elementwise_kernelILi8EZZZNS0_29binary_cross_entropy_out_cudaERKNS_6TensorES4_RKSt8optionalIS2_ElRS2_ENKUlvE_clEvENKUlvE2_clEvEUlN3c108BFloat16ESD_E_St5arrayIPcLm3EEEEviT0_T1_,(.L_x_9834 - _ZN2at6native29vectorized_elementwise_kernelILi8EZZZNS0_29binary_cross_entropy_out_cudaERKNS_6TensorES4_RKSt8optionalIS2_ElRS2_ENKUlvE_clEvENKUlvE2_clEvEUlN3c108BFloat16ESD_E_St5arrayIPcLm3EEEEviT0_T1_)
        .other          _ZN2at6native29vectorized_elementwise_kernelILi8EZZZNS0_29binary_cross_entropy_out_cudaERKNS_6TensorES4_RKSt8optionalIS2_ElRS2_ENKUlvE_clEvENKUlvE2_clEvEUlN3c108BFloat16ESD_E_St5arrayIPcLm3EEEEviT0_T1_,@"STO_CUDA_ENTRY STV_DEFAULT"
_ZN2at6native29vectorized_elementwise_kernelILi8EZZZNS0_29binary_cross_entropy_out_cudaERKNS_6TensorES4_RKSt8optionalIS2_ElRS2_ENKUlvE_clEvENKUlvE2_clEvEUlN3c108BFloat16ESD_E_St5arrayIPcLm3EEEEviT0_T1_:
.text._ZN2at6native29vectorized_elementwise_kernelILi8EZZZNS0_29binary_cross_entropy_out_cudaERKNS_6TensorES4_RKSt8optionalIS2_ElRS2_ENKUlvE_clEvENKUlvE2_clEvEUlN3c108BFloat16ESD_E_St5arrayIPcLm3EEEEviT0_T1_:
[----:B------:R-:W-:Y:S02]  /*0000*/  MOV R1, c[0x0][0x28] ;  /* 0x00000a0000017a02 */ /* 0x000fe40000000f00 */
[----:B------:R-:W-:Y:S05]  /*0010*/  EXIT ;  /* 0x000000000000794d */ /* 0x000fea0003800000 */
.L_x_1710:
        /* <DEDUP_REMOVED lines=14> */
.L_x_9834:


//--------------------- .text._ZN2at6native18elementwise_kernelILi128ELi4EZNS0_15gpu_kernel_implIZZZNS0_29binary_cross_entropy_out_cudaERKNS_6TensorES5_RKSt8optionalIS3_ElRS3_ENKUlvE_clEvENKUlvE1_clEvEUlN3c104HalfESE_E_EEvRNS_18TensorIteratorBaseERKT_EUliE_EEviT1_ --------------------------
	.section	.text._ZN2at6native18elementwise_kernelILi128ELi4EZNS0_15gpu_kernel_implIZZZNS0_29binary_cross_entropy_out_cudaERKNS_6TensorES5_RKSt8optionalIS3_ElRS3_ENKUlvE_clEvENKUlvE1_clEvEUlN3c104HalfESE_E_EEvRNS_18TensorIteratorBaseERKT_EUliE_EEviT1_,"ax",@progbits
	.sectioninfo	@"SHI_REGISTERS=27"
	.align	128
        .global         _ZN2at6native18elementwise_kernelILi128ELi4EZNS0_15gpu_kernel_implIZZZNS0_29binary_cross_entropy_out_cudaERKNS_6TensorES5_RKSt8optionalIS3_ElRS3_ENKUlvE_clEvENKUlvE1_clEvEUlN3c104HalfESE_E_EEvRNS_18TensorIteratorBaseERKT_EUliE_EEviT1_
        .type           _ZN2at6native18elementwise_kernelILi128ELi4EZNS0_15gpu_kernel_implIZZZNS0_29binary_cross_entropy_out_cudaERKNS_6TensorES5_RKSt8optionalIS3_ElRS3_ENKUlvE_clEvENKUlvE1_clEvEUlN3c104HalfESE_E_EEvRNS_18TensorIteratorBaseERKT_EUliE_EEviT1_,@function
        .size           _ZN2at6native18elementwise_kernelILi128ELi4EZNS0_15gpu_kernel_implIZZZNS0_29binary_cross_entropy_out_cudaERKNS_6TensorES5_RKSt8optionalIS3_ElRS3_ENKUlvE_clEvENKUlvE1_clEvEUlN3c104HalfESE_E_EEvRNS_18TensorIteratorBaseERKT_EUliE_EEviT1_,(.L_x_9835 - _ZN2at6native18elementwise_kernelILi128ELi4EZNS0_15gpu_kernel_implIZZZNS0_29binary_cross_entropy_out_cudaERKNS_6TensorES5_RKSt8optionalIS3_ElRS3_ENKUlvE_clEvENKUlvE1_clEvEUlN3c104HalfESE_E_EEvRNS_18TensorIteratorBaseERKT_EUliE_EEviT1_)
        .other          _ZN2at6native18elementwise_kernelILi128ELi4EZNS0_15gpu_kernel_implIZZZNS0_29binary_cross_entropy_out_cudaERKNS_6TensorES5_RKSt8optionalIS3_ElRS3_ENKUlvE_clEvENKUlvE1_clEvEUlN3c104HalfESE_E_EEvRNS_18TensorIteratorBaseERKT_EUliE_EEviT1_,@"STO_CUDA_ENTRY STV_DEFAULT"
_ZN2at6native18elementwise_kernelILi128ELi4EZNS0_15gpu_kernel_implIZZZNS0_29binary_cross_entropy_out_cudaERKNS_6TensorES5_RKSt8optionalIS3_ElRS3_ENKUlvE_clEvENKUlvE1_clEvEUlN3c104HalfESE_E_EEvRNS_18TensorIteratorBaseERKT_EUliE_EEviT1_:
.text._ZN2at6native18elementwise_kernelILi128ELi4EZNS0_15gpu_kernel_implIZZZNS0_29binary_cross_entropy_out_cudaERKNS_6TensorES5_RKSt8optionalIS3_ElRS3_ENKUlvE_clEvENKUlvE1_clEvEUlN3c104HalfESE_E_EEvRNS_18TensorIteratorBaseERKT_EUliE_EEviT1_:
        /* <DEDUP_REMOVED lines=262> */
.L_x_1713:
        /* <DEDUP_REMOVED lines=18> */
[----:B0-----:R-:W-:-:S04]  /*1180*/  F2FP.PACK_AB R0, RZ, R0 ;  /* 0x00000000ff00723e */ /* 0x001fc800000000ff */
[----:B------:R-:W-:Y:S01]  /*1190*/  PRMT R22, R0, 0x7610, R22 ;  /* 0x0000761000167816 */ /* 0x000fe20000000016 */
[----:B------:R-:W-:Y:S05]  /*11a0*/  BRA `(.L_x_1719) ;  /* 0x00000f2000007947 */ /* 0x000fea0003800000 */
.L_x_1717:
[----:B------:R-:W2:Y:S02]  /*11b0*/  LDG.E.U8 R2, [R2.64] ;  /* 0x0000002402027981 */ /* 0x000ea4000c1e1100 */
[----:B--2---:R-:W0:Y:S02]  /*11c0*/  I2F.U16 R0, R2 ;  /* 0x0000000200007306 */ /* 0x004e240000101000 */
[----:B0-----:R-:W-:-:S04]  /*11d0*/  F2FP.PACK_AB R0, RZ, R0 ;  /* 0x00000000ff00723e */ /* 0x001fc800000000ff */
[----:B------:R-:W-:Y:S01]  /*11e0*/  PRMT R22, R0, 0x7610, R22 ;  /* 0x0000761000167816 */ /* 0x000fe20000000016 */
[----:B------:R-:W-:Y:S05]  /*11f0*/  BRA `(.L_x_1719) ;  /* 0x00000ed000007947 */ /* 0x000fea0003800000 */
.L_x_1716:
        /* <DEDUP_REMOVED lines=8> */
[----:B0-----:R-:W-:-:S04]  /*1280*/  F2FP.PACK_AB R0, RZ, R0 ;  /* 0x00000000ff00723e */ /* 0x001fc800000000ff */
[----:B------:R-:W-:Y:S01]  /*1290*/  PRMT R22, R0, 0x7610, R22 ;  /* 0x0000761000167816 */ /* 0x000fe20000000016 */
[----:B------:R-:W-:Y:S05]  /*12a0*/  BRA `(.L_x_1719) ;  /* 0x00000e2000007947 */ /* 0x000fea0003800000 */
.L_x_1721:
[----:B------:R-:W2:Y:S02]  /*12b0*/  LDG.E R2, [R2.64] ;  /* 0x0000002402027981 */ /* 0x000ea4000c1e1900 */
[----:B--2---:R-:W0:Y:S02]  /*12c0*/  I2F R0, R2 ;  /* 0x0000000200007306 */ /* 0x004e240000201400 */
[----:B0-----:R-:W-:-:S04]  /*12d0*/  F2FP.PACK_AB R0, RZ, R0 ;  /* 0x00000000ff00723e */ /* 0x001fc800000000ff */
[----:B------:R-:W-:Y:S01]  /*12e0*/  PRMT R22, R0, 0x7610, R22 ;  /* 0x0000761000167816 */ /* 0x000fe20000000016 */
[----:B------:R-:W-:Y:S05]  /*12f0*/  BRA `(.L_x_1719) ;  /* 0x00000dd000007947 */ /* 0x000fea0003800000 */
.L_x_1720:
[----:B------:R-:W2:Y:S02]  /*1300*/  LDG.E.U16 R2, [R2.64] ;  /* 0x0000002402027981 */ /* 0x000ea4000c1e1500 */
[----:B--2---:R-:W0:Y:S02]  /*1310*/  I2F.S16 R0, R2 ;  /* 0x0000000200007306 */ /* 0x004e240000101400 */
[----:B0-----:R-:W-:-:S04]  /*1320*/  F2FP.PACK_AB R0, RZ, R0 ;  /* 0x00000000ff00723e */ /* 0x001fc800000000ff */
[----:B------:R-:W-:Y:S01]  /*1330*/  PRMT R22, R0, 0x7610, R22 ;  /* 0x0000761000167816 */ /* 0x000fe20000000016 */
[----:B------:R-:W-:Y:S05]  /*1340*/  BRA `(.L_x_1719) ;  /* 0x00000d8000007947 */ /* 0x000fea0003800000 */
.L_x_1715:
[----:B------:R-:W-:-:S13]  /*1350*/  ISETP.GT.AND P0, PT, R4, 0x6, PT ;  /* 0x000000060400780c */ /* 0x000fda0003f04270 */
[----:B------:R-:W-:Y:S05]  /*1360*/  @P0 BRA `(.L_x_1722) ;  /* 0x0000009000000947 */ /* 0x000fea0003800000 */
[----:B------:R-:W-:-:S13]  /*1370*/  ISETP.NE.AND P0, PT, R4, 0x5, PT ;  /* 0x000000050400780c */ /* 0x000fda0003f05270 */
[----:B------:R-:W-:Y:S05]  /*1380*/  @!P0 BRA `(.L_x_1723) ;  /* 0x0000005000008947 */ /* 0x000fea0003800000 */
[----:B------:R-:W-:-:S13]  /*1390*/  ISETP.NE.AND P0, PT, R4, 0x6, PT ;  /* 0x000000060400780c */ /* 0x000fda0003f05270 */
[----:B------:R-:W-:Y:S05]  /*13a0*/  @P0 BRA `(.L_x_1718) ;  /* 0x00000b4000000947 */ /* 0x000fea0003800000 */
[----:B------:R-:W2:Y:S02]  /*13b0*/  LDG.E R2, [R2.64] ;  /* 0x0000002402027981 */ /* 0x000ea4000c1e1900 */
[----:B--2---:R-:W-:Y:S01]  /*13c0*/  F2FP.PACK_AB R22, RZ, R2 ;  /* 0x00000002ff16723e */ /* 0x004fe200000000ff */
[----:B------:R-:W-:Y:S05]  /*13d0*/  BRA `(.L_x_1719) ;  /* 0x00000cf000007947 */ /* 0x000fea0003800000 */
.L_x_1723:
[----:B------:R0:W5:Y:S01]  /*13e0*/  LDG.E.U16 R22, [R2.64] ;  /* 0x0000002402167981 */ /* 0x000162000c1e1500 */
[----:B------:R-:W-:Y:S05]  /*13f0*/  BRA `(.L_x_1719) ;  /* 0x00000cd000007947 */ /* 0x000fea0003800000 */
.L_x_1722:
[----:B------:R-:W-:-:S13]  /*1400*/  ISETP.NE.AND P0, PT, R4, 0x7, PT ;  /* 0x000000070400780c */ /* 0x000fda0003f05270 */
[----:B------:R-:W-:Y:S05]  /*1410*/  @!P0 BRA `(.L_x_1724) ;  /* 0x0000009000008947 */ /* 0x000fea0003800000 */
[----:B------:R-:W-:-:S13]  /*1420*/  ISETP.NE.AND P0, PT, R4, 0x8, PT ;  /* 0x000000080400780c */ /* 0x000fda0003f05270 */
[----:B------:R-:W-:Y:S05]  /*1430*/  @!P0 BRA `(.L_x_1725) ;  /* 0x0000005000008947 */ /* 0x000fea0003800000 */
[----:B------:R-:W-:-:S13]  /*1440*/  ISETP.NE.AND P0, PT, R4, 0x9, PT ;  /* 0x000000090400780c */ /* 0x000fda0003f05270 */
[----:B------:R-:W-:Y:S05]  /*1450*/  @P0 BRA `(.L_x_1718) ;  /* 0x00000a9000000947 */ /* 0x000fea0003800000 */
[----:B------:R-:W2:Y:S02]  /*1460*/  LDG.E R2, [R2.64] ;  /* 0x0000002402027981 */ /* 0x000ea4000c1e1900 */
[----:B--2---:R-:W-:Y:S01]  /*1470*/  F2FP.PACK_AB R22, RZ, R2 ;  /* 0x00000002ff16723e */ /* 0x004fe200000000ff */
[----:B------:R-:W-:Y:S05]  /*1480*/  BRA `(.L_x_1719) ;  /* 0x00000c4000007947 */ /* 0x000fea0003800000 */
.L_x_1725:
[----:B------:R0:W5:Y:S01]  /*1490*/  LDG.E.U16 R22, [R2.64] ;  /* 0x0000002402167981 */ /* 0x000162000c1e1500 */
[----:B------:R-:W-:Y:S05]  /*14a0*/  BRA `(.L_x_1719) ;  /* 0x00000c2000007947 */ /* 0x000fea0003800000 */
.L_x_1724:
[----:B------:R-:W2:Y:S02]  /*14b0*/  LDG.E.64 R2, [R2.64] ;  /* 0x0000002402027981 */ /* 0x000ea4000c1e1b00 */
[----:B--2---:R-:W0:Y:S01]  /*14c0*/  F2F.F32.F64 R0, R2 ;  /* 0x0000000200007310 */ /* 0x004e220000301000 */
[----:B------:R-:W0:-:S14]  /*14d0*/  DSETP.GEU.AND P0, PT, |R2|, c[0x2][0x0], PT ;  /* 0x008000000200762a */ /* 0x000e1c0003f0e200 */
[----:B0-----:R-:W-:-:S05]  /*14e0*/  @!P0 FMUL R0, R0, 1.175494350822287508e-38 ;  /* 0x0080000000008820 */ /* 0x001fca0000400000 */
[----:B------:R-:W-:-:S04]  /*14f0*/  F2FP.PACK_AB R0, RZ, R0 ;  /* 0x00000000ff00723e */ /* 0x000fc800000000ff */
[----:B------:R-:W-:Y:S01]  /*1500*/  PRMT R22, R0, 0x7610, R22 ;  /* 0x0000761000167816 */ /* 0x000fe20000000016 */
[----:B------:R-:W-:Y:S05]  /*1510*/  BRA `(.L_x_1719) ;  /* 0x00000bb000007947 */ /* 0x000fea0003800000 */
.L_x_1714:
        /* <DEDUP_REMOVED lines=11> */
[----:B------:R-:W-:-:S04]  /*15d0*/  F2FP.PACK_AB R0, RZ, R0 ;  /* 0x00000000ff00723e */ /* 0x000fc800000000ff */
[----:B------:R-:W-:Y:S01]  /*15e0*/  PRMT R22, R0, 0x7610, R22 ;  /* 0x0000761000167816 */ /* 0x000fe20000000016 */
[----:B------:R-:W-:Y:S05]  /*15f0*/  BRA `(.L_x_1719) ;  /* 0x00000ad000007947 */ /* 0x000fea0003800000 */
.L_x_1728:
[----:B------:R-:W2:Y:S02]  /*1600*/  LDG.E.64 R2, [R2.64] ;  /* 0x0000002402027981 */ /* 0x000ea4000c1e1b00 */
[----:B--2---:R-:W0:Y:S01]  /*1610*/  F2F.F32.F64 R0, R2 ;  /* 0x0000000200007310 */ /* 0x004e220000301000 */
[----:B------:R-:W0:-:S14]  /*1620*/  DSETP.GEU.AND P0, PT, |R2|, c[0x2][0x0], PT ;  /* 0x008000000200762a */ /* 0x000e1c0003f0e200 */
[----:B0-----:R-:W-:-:S05]  /*1630*/  @!P0 FMUL R0, R0, 1.175494350822287508e-38 ;  /* 0x0080000000008820 */ /* 0x001fca0000400000 */
[----:B------:R-:W-:-:S04]  /*1640*/  F2FP.PACK_AB R0, RZ, R0 ;  /* 0x00000000ff00723e */ /* 0x000fc800000000ff */
[----:B------:R-:W-:Y:S01]  /*1650*/  PRMT R22, R0, 0x7610, R22 ;  /* 0x0000761000167816 */ /* 0x000fe20000000016 */
[----:B------:R-:W-:Y:S05]  /*1660*/  BRA `(.L_x_1719) ;  /* 0x00000a6000007947 */ /* 0x000fea0003800000 */
.L_x_1727:
        /* <DEDUP_REMOVED lines=25> */
[----:B------:R-:W-:-:S04]  /*1800*/  F2FP.PACK_AB R5, RZ, R5 ;  /* 0x00000005ff05723e */ /* 0x000fc800000000ff */
[----:B------:R-:W-:Y:S01]  /*1810*/  PRMT R22, R5, 0x7610, R22 ;  /* 0x0000761005167816 */ /* 0x000fe20000000016 */
[----:B------:R-:W-:Y:S05]  /*1820*/  BRA `(.L_x_1719) ;  /* 0x000008a000007947 */ /* 0x000fea0003800000 */
.L_x_1730:
        /* <DEDUP_REMOVED lines=12> */
[----:B------:R-:W-:-:S04]  /*18f0*/  F2FP.PACK_AB R4, RZ, R4 ;  /* 0x00000004ff04723e */ /* 0x000fc800000000ff */
[----:B------:R-:W-:Y:S01]  /*1900*/  PRMT R22, R4, 0x7610, R22 ;  /* 0x0000761004167816 */ /* 0x000fe20000000016 */
[----:B------:R-:W-:Y:S05]  /*1910*/  BRA `(.L_x_1719) ;  /* 0x000007b000007947 */ /* 0x000fea0003800000 */
.L_x_1729:
[----:B------:R-:W2:Y:S02]  /*1920*/  LDG.E.U16 R0, [R2.64] ;  /* 0x0000002402007981 */ /* 0x000ea4000c1e1500 */
[----:B--2---:R-:W-:-:S04]  /*1930*/  PRMT R0, RZ, 0x5410, R0 ;  /* 0x00005410ff007816 */ /* 0x004fc80000000000 */
[----:B------:R-:W-:-:S04]  /*1940*/  F2FP.PACK_AB R0, RZ, R0 ;  /* 0x00000000ff00723e */ /* 0x000fc800000000ff */
[----:B------:R-:W-:Y:S01]  /*1950*/  PRMT R22, R0, 0x7610, R22 ;  /* 0x0000761000167816 */ /* 0x000fe20000000016 */
[----:B------:R-:W-:Y:S05]  /*1960*/  BRA `(.L_x_1719) ;  /* 0x0000076000007947 */ /* 0x000fea0003800000 */
.L_x_1726:
        /* <DEDUP_REMOVED lines=10> */
[----:B0-----:R-:W-:Y:S01]  /*1a10*/  F2FP.PACK_AB R22, RZ, R0 ;  /* 0x00000000ff16723e */ /* 0x001fe200000000ff */
[----:B------:R-:W-:Y:S05]  /*1a20*/  BRA `(.L_x_1719) ;  /* 0x000006a000007947 */ /* 0x000fea0003800000 */
.L_x_1733:
        /* <DEDUP_REMOVED lines=21> */
.L_x_1737:
[----:B------:R-:W-:Y:S05]  /*1b80*/  BSYNC B1 ;  /* 0x0000000000017941 */ /* 0x000fea0003800000 */
.L_x_1736:
[----:B------:R-:W-:Y:S01]  /*1b90*/  LEA R3, R0, 0x3b800000, 0x17 ;  /* 0x3b80000000037811 */ /* 0x000fe200078eb8ff */
[----:B------:R-:W-:-:S05]  /*1ba0*/  IMAD.SHL.U32 R0, R2, 0x100000, RZ ;  /* 0x0010000002007824 */ /* 0x000fca00078e00ff */
[----:B------:R-:W-:Y:S02]  /*1bb0*/  LOP3.LUT R0, R3, R0, R4, 0xfe, !PT ;  /* 0x0000000003007212 */ /* 0x000fe400078efe04 */
.L_x_1735:
[----:B------:R-:W-:Y:S05]  /*1bc0*/  BSYNC B0 ;  /* 0x0000000000007941 */ /* 0x000fea0003800000 */
.L_x_1734:
[----:B------:R-:W-:-:S04]  /*1bd0*/  F2FP.PACK_AB R0, RZ, R0 ;  /* 0x00000000ff00723e */ /* 0x000fc800000000ff */
[----:B------:R-:W-:Y:S01]  /*1be0*/  PRMT R22, R0, 0x7610, R22 ;  /* 0x0000761000167816 */ /* 0x000fe20000000016 */
[----:B------:R-:W-:Y:S05]  /*1bf0*/  BRA `(.L_x_1719) ;  /* 0x000004d000007947 */ /* 0x000fea0003800000 */
.L_x_1732:
        /* <DEDUP_REMOVED lines=21> */
.L_x_1741:
[----:B------:R-:W-:Y:S05]  /*1d50*/  BSYNC B1 ;  /* 0x0000000000017941 */ /* 0x000fea0003800000 */
.L_x_1740:
[----:B------:R-:W-:Y:S01]  /*1d60*/  LEA R3, R0, 0x37800000, 0x17 ;  /* 0x3780000000037811 */ /* 0x000fe200078eb8ff */
[----:B------:R-:W-:-:S05]  /*1d70*/  IMAD.SHL.U32 R0, R2, 0x200000, RZ ;  /* 0x0020000002007824 */ /* 0x000fca00078e00ff */
[----:B------:R-:W-:Y:S02]  /*1d80*/  LOP3.LUT R0, R3, R0, R4, 0xfe, !PT ;  /* 0x0000000003007212 */ /* 0x000fe400078efe04 */
.L_x_1739:
[----:B------:R-:W-:Y:S05]  /*1d90*/  BSYNC B0 ;  /* 0x0000000000007941 */ /* 0x000fea0003800000 */
.L_x_1738:
[----:B------:R-:W-:-:S04]  /*1da0*/  F2FP.PACK_AB R0, RZ, R0 ;  /* 0x00000000ff00723e */ /* 0x000fc800000000ff */
[----:B------:R-:W-:Y:S01]  /*1db0*/  PRMT R22, R0, 0x7610, R22 ;  /* 0x0000761000167816 */ /* 0x000fe20000000016 */
[----:B------:R-:W-:Y:S05]  /*1dc0*/  BRA `(.L_x_1719) ;  /* 0x0000030000007947 */ /* 0x000fea0003800000 */
.L_x_1731:
        /* <DEDUP_REMOVED lines=14> */
.L_x_1745:
[----:B------:R-:W-:Y:S05]  /*1eb0*/  BSYNC B0 ;  /* 0x0000000000007941 */ /* 0x000fea0003800000 */
.L_x_1744:
[----:B------:R-:W-:-:S04]  /*1ec0*/  F2FP.PACK_AB R0, RZ, R0 ;  /* 0x00000000ff00723e */ /* 0x000fc800000000ff */
[----:B------:R-:W-:Y:S01]  /*1ed0*/  PRMT R22, R0, 0x7610, R22 ;  /* 0x0000761000167816 */ /* 0x000fe20000000016 */
[----:B------:R-:W-:Y:S05]  /*1ee0*/  BRA `(.L_x_1719) ;  /* 0x000001e000007947 */ /* 0x000fea0003800000 */
.L_x_1718:
        /* <DEDUP_REMOVED lines=21> */
.L_x_1743:
[----:B------:R-:W2:Y:S02]  /*2040*/  LDG.E.64 R2, [R2.64] ;  /* 0x0000002402027981 */ /* 0x000ea4000c1e1b00 */
[----:B--2---:R-:W0:Y:S02]  /*2050*/  I2F.U64 R0, R2 ;  /* 0x0000000200007312 */ /* 0x004e240000301000 */
[----:B0-----:R-:W-:-:S04]  /*2060*/  F2FP.PACK_AB R0, RZ, R0 ;  /* 0x00000000ff00723e */ /* 0x001fc800000000ff */
[----:B------:R-:W-:Y:S01]  /*2070*/  PRMT R22, R0, 0x7610, R22 ;  /* 0x0000761000167816 */ /* 0x000fe20000000016 */
[----:B------:R-:W-:Y:S05]  /*2080*/  BRA `(.L_x_1719) ;  /* 0x0000004000007947 */ /* 0x000fea0003800000 */
.L_x_1742:
[----:B------:R-:W2:Y:S02]  /*2090*/  LDG.E R2, [R2.64] ;  /* 0x0000002402027981 */ /* 0x000ea4000c1e1900 */
[----:B--2---:R-:W0:Y:S02]  /*20a0*/  I2F.U32 R0, R2 ;  /* 0x0000000200007306 */ /* 0x004e240000201000 */
[----:B0-----:R-:W-:-:S04]  /*20b0*/  F2FP.PACK_AB R0, RZ, R0 ;  /* 0x00000000ff00723e */ /* 0x001fc800000000ff */
[----:B------:R-:W-:Y:S02]  /*20c0*/  PRMT R22, R0, 0x7610, R22 ;  /* 0x0000761000167816 */ /* 0x000fe40000000016 */
.L_x_1719:
        /* <DEDUP_REMOVED lines=19> */
.L_x_1749:
[----:B------:R-:W2:Y:S02]  /*2200*/  LDG.E.U8 R2, [R2.64] ;  /* 0x0000002402027981 */ /* 0x000ea4000c1e1100 */
[----:B--2---:R-:W0:Y:S02]  /*2210*/  I2F.U16 R0, R2 ;  /* 0x0000000200007306 */ /* 0x004e240000101000 */
[----:B0-----:R-:W-:-:S04]  /*2220*/  F2FP.PACK_AB R0, RZ, R0 ;  /* 0x00000000ff00723e */ /* 0x001fc800000000ff */
[----:B------:R-:W-:Y:S01]  /*2230*/  PRMT R23, R0, 0x7610, R23 ;  /* 0x0000761000177816 */ /* 0x000fe20000000017 */
[----:B------:R-:W-:Y:S05]  /*2240*/  BRA `(.L_x_1751) ;  /* 0x00000ed000007947 */ /* 0x000fea0003800000 */
.L_x_1748:
        /* <DEDUP_REMOVED lines=11> */
.L_x_1753:
[----:B------:R-:W2:Y:S02]  /*2300*/  LDG.E R2, [R2.64] ;  /* 0x0000002402027981 */ /* 0x000ea4000c1e1900 */
[----:B--2---:R-:W0:Y:S02]  /*2310*/  I2F R0, R2 ;  /* 0x0000000200007306 */ /* 0x004e240000201400 */
[----:B0-----:R-:W-:-:S04]  /*2320*/  F2FP.PACK_AB R0, RZ, R0 ;  /* 0x00000000ff00723e */ /* 0x001fc800000000ff */
[----:B------:R-:W-:Y:S01]  /*2330*/  PRMT R23, R0, 0x7610, R23 ;  /* 0x0000761000177816 */ /* 0x000fe20000000017 */
[----:B------:R-:W-:Y:S05]  /*2340*/  BRA `(.L_x_1751) ;  /* 0x00000dd000007947 */ /* 0x000fea0003800000 */
.L_x_1752:
[----:B------:R-:W2:Y:S02]  /*2350*/  LDG.E.U16 R2, [R2.64] ;  /* 0x0000002402027981 */ /* 0x000ea4000c1e1500 */
[----:B--2---:R-:W0:Y:S02]  /*2360*/  I2F.S16 R0, R2 ;  /* 0x0000000200007306 */ /* 0x004e240000101400 */
[----:B0-----:R-:W-:-:S04]  /*2370*/  F2FP.PACK_AB R0, RZ, R0 ;  /* 0x00000000ff00723e */ /* 0x001fc800000000ff */
[----:B------:R-:W-:Y:S01]  /*2380*/  PRMT R23, R0, 0x7610, R23 ;  /* 0x0000761000177816 */ /* 0x000fe20000000017 */
[----:B------:R-:W-:Y:S05]  /*2390*/  BRA `(.L_x_1751) ;  /* 0x00000d8000007947 */ /* 0x000fea0003800000 */
.L_x_1747:
        /* <DEDUP_REMOVED lines=9> */
.L_x_1755:
[----:B------:R0:W5:Y:S01]  /*2430*/  LDG.E.U16 R23, [R2.64] ;  /* 0x0000002402177981 */ /* 0x000162000c1e1500 */
[----:B------:R-:W-:Y:S05]  /*2440*/  BRA `(.L_x_1751) ;  /* 0x00000cd000007947 */ /* 0x000fea0003800000 */
.L_x_1754:
        /* <DEDUP_REMOVED lines=9> */
.L_x_1757:
[----:B------:R0:W5:Y:S01]  /*24e0*/  LDG.E.U16 R23, [R2.64] ;  /* 0x0000002402177981 */ /* 0x000162000c1e1500 */
[----:B------:R-:W-:Y:S05]  /*24f0*/  BRA `(.L_x_1751) ;  /* 0x00000c2000007947 */ /* 0x000fea0003800000 */
.L_x_1756:
[----:B------:R-:W2:Y:S02]  /*2500*/  LDG.E.64 R2, [R2.64] ;  /* 0x0000002402027981 */ /* 0x000ea4000c1e1b00 */
[----:B--2---:R-:W0:Y:S01]  /*2510*/  F2F.F32.F64 R0, R2 ;  /* 0x0000000200007310 */ /* 0x004e220000301000 */
[----:B------:R-:W0:-:S14]  /*2520*/  DSETP.GEU.AND P0, PT, |R2|, c[0x2][0x0], PT ;  /* 0x008000000200762a */ /* 0x000e1c0003f0e200 */
[----:B0-----:R-:W-:-:S05]  /*2530*/  @!P0 FMUL R0, R0, 1.175494350822287508e-38 ;  /* 0x0080000000008820 */ /* 0x001fca0000400000 */
[----:B------:R-:W-:-:S04]  /*2540*/  F2FP.PACK_AB R0, RZ, R0 ;  /* 0x00000000ff00723e */ /* 0x000fc800000000ff */
[----:B------:R-:W-:Y:S01]  /*2550*/  PRMT R23, R0, 0x7610, R23 ;  /* 0x0000761000177816 */ /* 0x000fe20000000017 */
[----:B------:R-:W-:Y:S05]  /*2560*/  BRA `(.L_x_1751) ;  /* 0x00000bb000007947 */ /* 0x000fea0003800000 */
.L_x_1746:
        /* <DEDUP_REMOVED lines=14> */
.L_x_1760:
[----:B------:R-:W2:Y:S02]  /*2650*/  LDG.E.64 R2, [R2.64] ;  /* 0x0000002402027981 */ /* 0x000ea4000c1e1b00 */
[----:B--2---:R-:W0:Y:S01]  /*2660*/  F2F.F32.F64 R0, R2 ;  /* 0x0000000200007310 */ /* 0x004e220000301000 */
[----:B------:R-:W0:-:S14]  /*2670*/  DSETP.GEU.AND P0, PT, |R2|, c[0x2][0x0], PT ;  /* 0x008000000200762a */ /* 0x000e1c0003f0e200 */
[----:B0-----:R-:W-:-:S05]  /*2680*/  @!P0 FMUL R0, R0, 1.175494350822287508e-38 ;  /* 0x0080000000008820 */ /* 0x001fca0000400000 */
[----:B------:R-:W-:-:S04]  /*2690*/  F2FP.PACK_AB R0, RZ, R0 ;  /* 0x00000000ff00723e */ /* 0x000fc800000000ff */
[----:B------:R-:W-:Y:S01]  /*26a0*/  PRMT R23, R0, 0x7610, R23 ;  /* 0x0000761000177816 */ /* 0x000fe20000000017 */
[----:B------:R-:W-:Y:S05]  /*26b0*/  BRA `(.L_x_1751) ;  /* 0x00000a6000007947 */ /* 0x000fea0003800000 */
.L_x_1759:
        /* <DEDUP_REMOVED lines=28> */
.L_x_1762:
        /* <DEDUP_REMOVED lines=15> */
.L_x_1761:
[----:B------:R-:W2:Y:S02]  /*2970*/  LDG.E.U16 R0, [R2.64] ;  /* 0x0000002402007981 */ /* 0x000ea4000c1e1500 */
[----:B--2---:R-:W-:-:S04]  /*2980*/  PRMT R0, RZ, 0x5410, R0 ;  /* 0x00005410ff007816 */ /* 0x004fc80000000000 */
[----:B------:R-:W-:-:S04]  /*2990*/  F2FP.PACK_AB R0, RZ, R0 ;  /* 0x00000000ff00723e */ /* 0x000fc800000000ff */
[----:B------:R-:W-:Y:S01]  /*29a0*/  PRMT R23, R0, 0x7610, R23 ;  /* 0x0000761000177816 */ /* 0x000fe20000000017 */
[----:B------:R-:W-:Y:S05]  /*29b0*/  BRA `(.L_x_1751) ;  /* 0x0000076000007947 */ /* 0x000fea0003800000 */
.L_x_1758:
        /* <DEDUP_REMOVED lines=12> */
.L_x_1765:
        /* <DEDUP_REMOVED lines=21> */
.L_x_1769:
[----:B------:R-:W-:Y:S05]  /*2bd0*/  BSYNC B1 ;  /* 0x0000000000017941 */ /* 0x000fea0003800000 */
.L_x_1768:
[----:B------:R-:W-:Y:S01]  /*2be0*/  LEA R3, R0, 0x3b800000, 0x17 ;  /* 0x3b80000000037811 */ /* 0x000fe200078eb8ff */
[----:B------:R-:W-:-:S05]  /*2bf0*/  IMAD.SHL.U32 R0, R2, 0x100000, RZ ;  /* 0x0010000002007824 */ /* 0x000fca00078e00ff */
[----:B------:R-:W-:Y:S02]  /*2c00*/  LOP3.LUT R0, R3, R0, R4, 0xfe, !PT ;  /* 0x0000000003007212 */ /* 0x000fe400078efe04 */
.L_x_1767:
[----:B------:R-:W-:Y:S05]  /*2c10*/  BSYNC B0 ;  /* 0x0000000000007941 */ /* 0x000fea0003800000 */
.L_x_1766:
[----:B------:R-:W-:-:S04]  /*2c20*/  F2FP.PACK_AB R0, RZ, R0 ;  /* 0x00000000ff00723e */ /* 0x000fc800000000ff */
[----:B------:R-:W-:Y:S01]  /*2c30*/  PRMT R23, R0, 0x7610, R23 ;  /* 0x0000761000177816 */ /* 0x000fe20000000017 */
[----:B------:R-:W-:Y:S05]  /*2c40*/  BRA `(.L_x_1751) ;  /* 0x000004d000007947 */ /* 0x000fea0003800000 */
.L_x_1764:
        /* <DEDUP_REMOVED lines=21> */
.L_x_1773:
[----:B------:R-:W-:Y:S05]  /*2da0*/  BSYNC B1 ;  /* 0x0000000000017941 */ /* 0x000fea0003800000 */
.L_x_1772:
[----:B------:R-:W-:Y:S01]  /*2db0*/  LEA R3, R0, 0x37800000, 0x17 ;  /* 0x3780000000037811 */ /* 0x000fe200078eb8ff */
[----:B------:R-:W-:-:S05]  /*2dc0*/  IMAD.SHL.U32 R0, R2, 0x200000, RZ ;  /* 0x0020000002007824 */ /* 0x000fca00078e00ff */
[----:B------:R-:W-:Y:S02]  /*2dd0*/  LOP3.LUT R0, R3, R0, R4, 0xfe, !PT ;  /* 0x0000000003007212 */ /* 0x000fe400078efe04 */
.L_x_1771:
[----:B------:R-:W-:Y:S05]  /*2de0*/  BSYNC B0 ;  /* 0x0000000000007941 */ /* 0x000fea0003800000 */
.L_x_1770:
[----:B------:R-:W-:-:S04]  /*2df0*/  F2FP.PACK_AB R0, RZ, R0 ;  /* 0x00000000ff00723e */ /* 0x000fc800000000ff */
[----:B------:R-:W-:Y:S01]  /*2e00*/  PRMT R23, R0, 0x7610, R23 ;  /* 0x0000761000177816 */ /* 0x000fe20000000017 */
[----:B------:R-:W-:Y:S05]  /*2e10*/  BRA `(.L_x_1751) ;  /* 0x0000030000007947 */ /* 0x000fea0003800000 */
.L_x_1763:
        /* <DEDUP_REMOVED lines=14> */
.L_x_1777:
[----:B------:R-:W-:Y:S05]  /*2f00*/  BSYNC B0 ;  /* 0x0000000000007941 */ /* 0x000fea0003800000 */
.L_x_1776:
[----:B------:R-:W-:-:S04]  /*2f10*/  F2FP.PACK_AB R0, RZ, R0 ;  /* 0x00000000ff00723e */ /* 0x000fc800000000ff */
[----:B------:R-:W-:Y:S01]  /*2f20*/  PRMT R23, R0, 0x7610, R23 ;  /* 0x0000761000177816 */ /* 0x000fe20000000017 */
[----:B------:R-:W-:Y:S05]  /*2f30*/  BRA `(.L_x_1751) ;  /* 0x000001e000007947 */ /* 0x000fea0003800000 */
.L_x_1750:
        /* <DEDUP_REMOVED lines=21> */
.L_x_1775:
[----:B------:R-:W2:Y:S02]  /*3090*/  LDG.E.64 R2, [R2.64] ;  /* 0x0000002402027981 */ /* 0x000ea4000c1e1b00 */
[----:B--2---:R-:W0:Y:S02]  /*30a0*/  I2F.U64 R0, R2 ;  /* 0x0000000200007312 */ /* 0x004e240000301000 */
[----:B0-----:R-:W-:-:S04]  /*30b0*/  F2FP.PACK_AB R0, RZ, R0 ;  /* 0x00000000ff00723e */ /* 0x001fc800000000ff */
[----:B------:R-:W-:Y:S01]  /*30c0*/  PRMT R23, R0, 0x7610, R23 ;  /* 0x0000761000177816 */ /* 0x000fe20000000017 */
[----:B------:R-:W-:Y:S05]  /*30d0*/  BRA `(.L_x_1751) ;  /* 0x0000004000007947 */ /* 0x000fea0003800000 */
.L_x_1774:
[----:B------:R-:W2:Y:S02]  /*30e0*/  LDG.E R2, [R2.64] ;  /* 0x0000002402027981 */ /* 0x000ea4000c1e1900 */
[----:B--2---:R-:W0:Y:S02]  /*30f0*/  I2F.U32 R0, R2 ;  /* 0x0000000200007306 */ /* 0x004e240000201000 */
[----:B0-----:R-:W-:-:S04]  /*3100*/  F2FP.PACK_AB R0, RZ, R0 ;  /* 0x00000000ff00723e */ /* 0x001fc800000000ff */
[----:B------:R-:W-:Y:S02]  /*3110*/  PRMT R23, R0, 0x7610, R23 ;  /* 0x0000761000177816 */ /* 0x000fe40000000017 */
.L_x_1751:
[----:B-----5:R-:W-:Y:S01]  /*3120*/  HADD2.F32 R0, -RZ, R22.H0_H0 ;  /* 0x20000016ff007230 */ /* 0x020fe20000004100 */
[----:B------:R-:W-:Y:S04]  /*3130*/  BSSY B6, `(.L_x_1778) ;  /* 0x0000017000067945 */ /* 0x000fe80003800000 */
        /* <DEDUP_REMOVED lines=22> */
.L_x_1779:
[----:B------:R-:W-:Y:S05]  /*32a0*/  BSYNC B6 ;  /* 0x0000000000067941 */ /* 0x000fea0003800000 */
.L_x_1778:
[----:B------:R-:W-:Y:S01]  /*32b0*/  HADD2.F32 R0, -RZ, R23.H0_H0 ;  /* 0x20000017ff007230 */ /* 0x000fe20000004100 */
        /* <DEDUP_REMOVED lines=23> */
.L_x_1781:
[----:B------:R-:W-:Y:S05]  /*3430*/  BSYNC B6 ;  /* 0x0000000000067941 */ /* 0x000fea0003800000 */
.L_x_1780:
[--C-:B------:R-:W-:Y:S01]  /*3440*/  HADD2.F32 R0, -RZ, -R22.reuse.H0_H0 ;  /* 0xa0000016ff007230 */ /* 0x100fe20000004100 */
[----:B------:R-:W-:Y:S01]  /*3450*/  IMAD.MOV.U32 R5, RZ, RZ, 0x3e800000 ;  /* 0x3e800000ff057424 */ /* 0x000fe200078e00ff */
[----:B------:R-:W-:Y:S01]  /*3460*/  HADD2.F32 R22, -RZ, R22.H0_H0 ;  /* 0x20000016ff167230 */ /* 0x000fe20000004100 */
[----:B------:R-:W-:Y:S02]  /*3470*/  BSSY B0, `(.L_x_1782) ;  /* 0x0000020000007945 */ /* 0x000fe40003800000 */
[C---:B0-----:R-:W-:Y:S01]  /*3480*/  FADD.FTZ.RZ R2, R0.reuse, 1 ;  /* 0x3f80000000027421 */ /* 0x041fe2000001c000 */
[----:B------:R-:W-:-:S04]  /*3490*/  ISETP.GE.U32.AND P0, PT, R0, 0x7f800000, PT ;  /* 0x7f8000000000780c */ /* 0x000fc80003f06070 */
        /* <DEDUP_REMOVED lines=19> */
[----:B------:R-:W-:Y:S01]  /*35d0*/  F2FP.PACK_AB R2, RZ, R2 ;  /* 0x00000002ff02723e */ /* 0x000fe200000000ff */
        /* <DEDUP_REMOVED lines=9> */
.L_x_1783:
[----:B------:R-:W-:Y:S05]  /*3670*/  BSYNC B0 ;  /* 0x0000000000007941 */ /* 0x000fea0003800000 */
.L_x_1782:
[----:B------:R-:W-:Y:S01]  /*3680*/  F2FP.PACK_AB R0, RZ, R4 ;  /* 0x00000004ff00723e */ /* 0x000fe200000000ff */
[----:B------:R-:W0:Y:S01]  /*3690*/  LDC.U8 R7, c[0x0][0x3e1] ;  /* 0x0000f840ff077b82 */ /* 0x000e220000000000 */
[----:B------:R-:W-:Y:S01]  /*36a0*/  PRMT R4, R2, 0x7610, R4 ;  /* 0x0000761002047816 */ /* 0x000fe20000000004 */
[----:B------:R-:W-:Y:S02]  /*36b0*/  HADD2.F32 R5, -RZ, R23.H0_H0 ;  /* 0x20000017ff057230 */ /* 0x000fe40000004100 */
[----:B------:R-:W-:Y:S02]  /*36c0*/  HADD2.F32 R6, -RZ, R0.H0_H0 ;  /* 0x20000000ff067230 */ /* 0x000fe40000004100 */
[----:B------:R-:W-:Y:S01]  /*36d0*/  HADD2.F32 R3, -RZ, R4.H0_H0 ;  /* 0x20000004ff037230 */ /* 0x000fe20000004100 */
[----:B------:R-:W-:Y:S02]  /*36e0*/  FADD.FTZ R2, R5, -1 ;  /* 0xbf80000005027421 */ /* 0x000fe40000010000 */
[----:B------:R-:W-:-:S02]  /*36f0*/  FSETP.GEU.FTZ.AND P1, PT, R6, -100, PT ;  /* 0xc2c800000600780b */ /* 0x000fc40003f3e000 */
[----:B------:R-:W-:Y:S02]  /*3700*/  FSETP.GEU.FTZ.AND P0, PT, R3, -100, PT ;  /* 0xc2c800000300780b */ /* 0x000fe40003f1e000 */
[----:B------:R-:W-:Y:S02]  /*3710*/  F2FP.PACK_AB R3, RZ, R2 ;  /* 0x00000002ff03723e */ /* 0x000fe400000000ff */
[----:B------:R-:W-:Y:S02]  /*3720*/  SEL R2, R4, 0xd640, P0 ;  /* 0x0000d64004027807 */ /* 0x000fe40000000000 */
[----:B------:R-:W-:Y:S01]  /*3730*/  SEL R0, R0, 0xd640, P1 ;  /* 0x0000d64000007807 */ /* 0x000fe20000800000 */
[----:B------:R-:W-:Y:S02]  /*3740*/  HADD2.F32 R3, -RZ, R3.H0_H0 ;  /* 0x20000003ff037230 */ /* 0x000fe40000004100 */
[----:B------:R-:W-:Y:S02]  /*3750*/  HADD2.F32 R2, -RZ, R2.H0_H0 ;  /* 0x20000002ff027230 */ /* 0x000fe40000004100 */
[----:B------:R-:W-:Y:S01]  /*3760*/  HADD2.F32 R0, -RZ, R0.H0_H0 ;  /* 0x20000000ff007230 */ /* 0x000fe20000004100 */
[----:B0-----:R-:W-:-:S02]  /*3770*/  PRMT R4, R7, 0x9910, RZ ;  /* 0x0000991007047816 */ /* 0x001fc400000000ff */
[----:B------:R-:W-:Y:S02]  /*3780*/  FMUL.FTZ R5, R5, R2 ;  /* 0x0000000205057220 */ /* 0x000fe40000410000 */
[----:B------:R-:W-:Y:S01]  /*3790*/  FMUL.FTZ R0, R3, R0 ;  /* 0x0000000003007220 */ /* 0x000fe20000410000 */
[----:B------:R-:W-:-:S04]  /*37a0*/  ISETP.GT.AND P0, PT, R4, 0x9, PT ;  /* 0x000000090400780c */ /* 0x000fc80003f04270 */
[----:B------:R-:W-:-:S05]  /*37b0*/  F2FP.PACK_AB R0, R5, R0 ;  /* 0x000000000500723e */ /* 0x000fca00000000ff */
[--C-:B------:R-:W-:Y:S02]  /*37c0*/  HADD2.F32 R2, -RZ, R0.reuse.H0_H0 ;  /* 0x20000000ff027230 */ /* 0x100fe40000004100 */
[----:B------:R-:W-:-:S05]  /*37d0*/  HADD2.F32 R3, -RZ, R0.H1_H1 ;  /* 0x30000000ff037230 */ /* 0x000fca0000004100 */
[----:B------:R-:W-:-:S05]  /*37e0*/  FADD.FTZ R2, R2, -R3 ;  /* 0x8000000302027221 */ /* 0x000fca0000010000 */
[----:B------:R-:W-:Y:S01]  /*37f0*/  F2FP.PACK_AB R2, RZ, R2 ;  /* 0x00000002ff02723e */ /* 0x000fe200000000ff */
        /* <DEDUP_REMOVED lines=9> */
[----:B------:R-:W-:-:S04]  /*3890*/  HADD2.F32 R0, -RZ, R2.H0_H0 ;  /* 0x20000002ff007230 */ /* 0x000fc80000004100 */
[----:B------:R-:W0:Y:S02]  /*38a0*/  F2I.FTZ.TRUNC.NTZ R3, R0 ;  /* 0x0000000000037305 */ /* 0x000e24000021f100 */
[----:B0-----:R0:W-:Y:S01]  /*38b0*/  STG.E.U8 [R16.64], R3 ;  /* 0x0000000310007986 */ /* 0x0011e2000c101124 */
[----:B------:R-:W-:Y:S05]  /*38c0*/  BRA `(.L_x_1789) ;  /* 0x00000e8000007947 */ /* 0x000fea0003800000 */
.L_x_1787:
[----:B------:R-:W-:-:S06]  /*38d0*/  HADD2.F32 R3, -RZ, R2.H0_H0 ;  /* 0x20000002ff037230 */ /* 0x000fcc0000004100 */
[----:B------:R-:W0:Y:S02]  /*38e0*/  F2I.S64.TRUNC R2, R3 ;  /* 0x0000000300027311 */ /* 0x000e24000020d900 */
[----:B0-----:R0:W-:Y:S01]  /*38f0*/  STG.E.U8 [R16.64], R2 ;  /* 0x0000000210007986 */ /* 0x0011e2000c101124 */
[----:B------:R-:W-:Y:S05]  /*3900*/  BRA `(.L_x_1789) ;  /* 0x00000e4000007947 */ /* 0x000fea0003800000 */
.L_x_1786:
[----:B------:R-:W-:-:S13]  /*3910*/  ISETP.NE.AND P0, PT, R4, 0x2, PT ;  /* 0x000000020400780c */ /* 0x000fda0003f05270 */
[----:B------:R-:W-:Y:S05]  /*3920*/  @!P0 BRA `(.L_x_1790) ;  /* 0x000000c000008947 */ /* 0x000fea0003800000 */
[----:B------:R-:W-:-:S13]  /*3930*/  ISETP.NE.AND P0, PT, R4, 0x3, PT ;  /* 0x000000030400780c */ /* 0x000fda0003f05270 */
[----:B------:R-:W-:Y:S05]  /*3940*/  @!P0 BRA `(.L_x_1791) ;  /* 0x0000006000008947 */ /* 0x000fea0003800000 */
[----:B------:R-:W-:-:S13]  /*3950*/  ISETP.NE.AND P0, PT, R4, 0x4, PT ;  /* 0x000000040400780c */ /* 0x000fda0003f05270 */
[----:B------:R-:W-:Y:S05]  /*3960*/  @P0 BRA `(.L_x_1788) ;  /* 0x00000c3000000947 */ /* 0x000fea0003800000 */
[----:B------:R-:W-:-:S06]  /*3970*/  HADD2.F32 R2, -RZ, R2.H0_H0 ;  /* 0x20000002ff027230 */ /* 0x000fcc0000004100 */
[----:B------:R-:W0:Y:S02]  /*3980*/  F2I.S64.TRUNC R2, R2 ;  /* 0x0000000200027311 */ /* 0x000e24000020d900 */
[----:B0-----:R0:W-:Y:S01]  /*3990*/  STG.E.64 [R16.64], R2 ;  /* 0x0000000210007986 */ /* 0x0011e2000c101b24 */
[----:B------:R-:W-:Y:S05]  /*39a0*/  BRA `(.L_x_1789) ;  /* 0x00000da000007947 */ /* 0x000fea0003800000 */
.L_x_1791:
[----:B------:R-:W-:-:S04]  /*39b0*/  HADD2.F32 R2, -RZ, R2.H0_H0 ;  /* 0x20000002ff027230 */ /* 0x000fc80000004100 */
[----:B------:R-:W0:Y:S02]  /*39c0*/  F2I.FTZ.TRUNC.NTZ R3, R2 ;  /* 0x0000000200037305 */ /* 0x000e24000021f100 */
[----:B0-----:R0:W-:Y:S01]  /*39d0*/  STG.E [R16.64], R3 ;  /* 0x0000000310007986 */ /* 0x0011e2000c101924 */
[----:B------:R-:W-:Y:S05]  /*39e0*/  BRA `(.L_x_1789) ;  /* 0x00000d6000007947 */ /* 0x000fea0003800000 */
.L_x_1790:
[----:B------:R-:W-:-:S04]  /*39f0*/  HADD2.F32 R2, -RZ, R2.H0_H0 ;  /* 0x20000002ff027230 */ /* 0x000fc80000004100 */
[----:B------:R-:W0:Y:S02]  /*3a00*/  F2I.FTZ.TRUNC.NTZ R3, R2 ;  /* 0x0000000200037305 */ /* 0x000e24000021f100 */
[----:B0-----:R0:W-:Y:S01]  /*3a10*/  STG.E.U16 [R16.64], R3 ;  /* 0x0000000310007986 */ /* 0x0011e2000c101524 */
[----:B------:R-:W-:Y:S05]  /*3a20*/  BRA `(.L_x_1789) ;  /* 0x00000d2000007947 */ /* 0x000fea0003800000 */
.L_x_1785:
[----:B------:R-:W-:-:S13]  /*3a30*/  ISETP.GT.AND P0, PT, R4, 0x6, PT ;  /* 0x000000060400780c */ /* 0x000fda0003f04270 */
[----:B------:R-:W-:Y:S05]  /*3a40*/  @P0 BRA `(.L_x_1792) ;  /* 0x0000009000000947 */ /* 0x000fea0003800000 */
[----:B------:R-:W-:-:S13]  /*3a50*/  ISETP.NE.AND P0, PT, R4, 0x5, PT ;  /* 0x000000050400780c */ /* 0x000fda0003f05270 */
[----:B------:R-:W-:Y:S05]  /*3a60*/  @!P0 BRA `(.L_x_1793) ;  /* 0x0000005000008947 */ /* 0x000fea0003800000 */
[----:B------:R-:W-:-:S13]  /*3a70*/  ISETP.NE.AND P0, PT, R4, 0x6, PT ;  /* 0x000000060400780c */ /* 0x000fda0003f05270 */
[----:B------:R-:W-:Y:S05]  /*3a80*/  @P0 BRA `(.L_x_1788) ;  /* 0x00000b1000000947 */ /* 0x000fea0003800000 */
[----:B------:R-:W-:-:S05]  /*3a90*/  HADD2.F32 R3, -RZ, R2.H0_H0 ;  /* 0x20000002ff037230 */ /* 0x000fca0000004100 */
[----:B------:R0:W-:Y:S01]  /*3aa0*/  STG.E [R16.64], R3 ;  /* 0x0000000310007986 */ /* 0x0001e2000c101924 */
[----:B------:R-:W-:Y:S05]  /*3ab0*/  BRA `(.L_x_1789) ;  /* 0x00000c9000007947 */ /* 0x000fea0003800000 */
.L_x_1793:
[----:B------:R0:W-:Y:S01]  /*3ac0*/  STG.E.U16 [R16.64], R2 ;  /* 0x0000000210007986 */ /* 0x0001e2000c101524 */
[----:B------:R-:W-:Y:S05]  /*3ad0*/  BRA `(.L_x_1789) ;  /* 0x00000c7000007947 */ /* 0x000fea0003800000 */
.L_x_1792:
[----:B------:R-:W-:-:S13]  /*3ae0*/  ISETP.NE.AND P0, PT, R4, 0x7, PT ;  /* 0x000000070400780c */ /* 0x000fda0003f05270 */
[----:B------:R-:W-:Y:S05]  /*3af0*/  @!P0 BRA `(.L_x_1794) ;  /* 0x000000d000008947 */ /* 0x000fea0003800000 */
[----:B------:R-:W-:-:S13]  /*3b00*/  ISETP.NE.AND P0, PT, R4, 0x8, PT ;  /* 0x000000080400780c */ /* 0x000fda0003f05270 */
[----:B------:R-:W-:Y:S05]  /*3b10*/  @!P0 BRA `(.L_x_1795) ;  /* 0x0000006000008947 */ /* 0x000fea0003800000 */
[----:B------:R-:W-:-:S13]  /*3b20*/  ISETP.NE.AND P0, PT, R4, 0x9, PT ;  /* 0x000000090400780c */ /* 0x000fda0003f05270 */
[----:B------:R-:W-:Y:S05]  /*3b30*/  @P0 BRA `(.L_x_1788) ;  /* 0x00000a6000000947 */ /* 0x000fea0003800000 */
[----:B------:R-:W-:Y:S01]  /*3b40*/  HADD2.F32 R2, -RZ, R2.H0_H0 ;  /* 0x20000002ff027230 */ /* 0x000fe20000004100 */
[----:B------:R-:W-:-:S05]  /*3b50*/  IMAD.MOV.U32 R3, RZ, RZ, RZ ;  /* 0x000000ffff037224 */ /* 0x000fca00078e00ff */
[----:B------:R0:W-:Y:S01]  /*3b60*/  STG.E.64 [R16.64], R2 ;  /* 0x0000000210007986 */ /* 0x0001e2000c101b24 */
[----:B------:R-:W-:Y:S05]  /*3b70*/  BRA `(.L_x_1789) ;  /* 0x00000bd000007947 */ /* 0x000fea0003800000 */
.L_x_1795:
[----:B------:R-:W-:-:S05]  /*3b80*/  HADD2.F32 R0, -RZ, R2.H0_H0 ;  /* 0x20000002ff007230 */ /* 0x000fca0000004100 */
[----:B------:R-:W-:-:S04]  /*3b90*/  F2FP.PACK_AB R0, RZ, R0 ;  /* 0x00000000ff00723e */ /* 0x000fc800000000ff */
[----:B------:R-:W-:-:S05]  /*3ba0*/  PRMT R0, R0, 0x5410, RZ ;  /* 0x0000541000007816 */ /* 0x000fca00000000ff */
[----:B------:R0:W-:Y:S01]  /*3bb0*/  STG.E [R16.64], R0 ;  /* 0x0000000010007986 */ /* 0x0001e2000c101924 */
[----:B------:R-:W-:Y:S05]  /*3bc0*/  BRA `(.L_x_1789) ;  /* 0x00000b8000007947 */ /* 0x000fea0003800000 */
.L_x_1794:
[----:B------:R-:W-:-:S05]  /*3bd0*/  HADD2.F32 R2, -RZ, R2.H0_H0 ;  /* 0x20000002ff027230 */ /* 0x000fca0000004100 */
[----:B------:R-:W-:-:S06]  /*3be0*/  FMUL.FTZ R2, R2, 1 ;  /* 0x3f80000002027820 */ /* 0x000fcc0000410000 */
[----:B------:R-:W0:Y:S02]  /*3bf0*/  F2F.F64.F32 R2, R2 ;  /* 0x0000000200027310 */ /* 0x000e240000201800 */
[----:B0-----:R0:W-:Y:S01]  /*3c00*/  STG.E.64 [R16.64], R2 ;  /* 0x0000000210007986 */ /* 0x0011e2000c101b24 */
[----:B------:R-:W-:Y:S05]  /*3c10*/  BRA `(.L_x_1789) ;  /* 0x00000b3000007947 */ /* 0x000fea0003800000 */
.L_x_1784:
        /* <DEDUP_REMOVED lines=8> */
[----:B------:R-:W-:-:S05]  /*3ca0*/  HADD2.F32 R2, -RZ, R2.H0_H0 ;  /* 0x20000002ff027230 */ /* 0x000fca0000004100 */
[----:B------:R-:W-:-:S04]  /*3cb0*/  FSETP.NEU.FTZ.AND P0, PT, R2, RZ, PT ;  /* 0x000000ff0200720b */ /* 0x000fc80003f1d000 */
[----:B------:R-:W-:-:S05]  /*3cc0*/  SEL R3, RZ, 0x1, !P0 ;  /* 0x00000001ff037807 */ /* 0x000fca0004000000 */
[----:B------:R0:W-:Y:S01]  /*3cd0*/  STG.E.U8 [R16.64], R3 ;  /* 0x0000000310007986 */ /* 0x0001e2000c101124 */
[----:B------:R-:W-:Y:S05]  /*3ce0*/  BRA `(.L_x_1789) ;  /* 0x00000a6000007947 */ /* 0x000fea0003800000 */
.L_x_1798:
[----:B------:R-:W-:Y:S01]  /*3cf0*/  HADD2.F32 R2, -RZ, R2.H0_H0 ;  /* 0x20000002ff027230 */ /* 0x000fe20000004100 */
[----:B------:R-:W-:-:S04]  /*3d00*/  CS2R R6, SRZ ;  /* 0x0000000000067805 */ /* 0x000fc8000001ff00 */
[----:B------:R-:W-:-:S04]  /*3d10*/  FMUL.FTZ R2, R2, 1 ;  /* 0x3f80000002027820 */ /* 0x000fc80000410000 */
[----:B------:R-:W0:Y:S02]  /*3d20*/  F2F.F64.F32 R4, R2 ;  /* 0x0000000200047310 */ /* 0x000e240000201800 */
[----:B0-----:R0:W-:Y:S01]  /*3d30*/  STG.E.128 [R16.64], R4 ;  /* 0x0000000410007986 */ /* 0x0011e2000c101d24 */
[----:B------:R-:W-:Y:S05]  /*3d40*/  BRA `(.L_x_1789) ;  /* 0x00000a0000007947 */ /* 0x000fea0003800000 */
.L_x_1797:
[----:B------:R-:W-:-:S13]  /*3d50*/  ISETP.NE.AND P0, PT, R4, 0xf, PT ;  /* 0x0000000f0400780c */ /* 0x000fda0003f05270 */
[----:B------:R-:W-:Y:S05]  /*3d60*/  @!P0 BRA `(.L_x_1799) ;  /* 0x000002d000008947 */ /* 0x000fea0003800000 */
[----:B------:R-:W-:-:S13]  /*3d70*/  ISETP.NE.AND P0, PT, R4, 0x17, PT ;  /* 0x000000170400780c */ /* 0x000fda0003f05270 */
[----:B------:R-:W-:Y:S05]  /*3d80*/  @!P0 BRA `(.L_x_1800) ;  /* 0x0000015000008947 */ /* 0x000fea0003800000 */
[----:B------:R-:W-:-:S13]  /*3d90*/  ISETP.NE.AND P0, PT, R4, 0x18, PT ;  /* 0x000000180400780c */ /* 0x000fda0003f05270 */
[----:B------:R-:W-:Y:S05]  /*3da0*/  @P0 BRA `(.L_x_1788) ;  /* 0x000007f000000947 */ /* 0x000fea0003800000 */
[----:B------:R-:W-:Y:S01]  /*3db0*/  HADD2.F32 R5, -RZ, R2.H0_H0 ;  /* 0x20000002ff057230 */ /* 0x000fe20000004100 */
[----:B------:R-:W-:Y:S04]  /*3dc0*/  BSSY B0, `(.L_x_1801) ;  /* 0x000000e000007945 */ /* 0x000fe80003800000 */
        /* <DEDUP_REMOVED lines=13> */
.L_x_1802:
[----:B------:R-:W-:Y:S05]  /*3ea0*/  BSYNC B0 ;  /* 0x0000000000007941 */ /* 0x000fea0003800000 */
.L_x_1801:
[----:B------:R-:W-:-:S05]  /*3eb0*/  LOP3.LUT R3, R0, R3, RZ, 0xfc, !PT ;  /* 0x0000000300037212 */ /* 0x000fca00078efcff */
[----:B------:R0:W-:Y:S01]  /*3ec0*/  STG.E.U8 [R16.64], R3 ;  /* 0x0000000310007986 */ /* 0x0001e2000c101124 */
[----:B------:R-:W-:Y:S05]  /*3ed0*/  BRA `(.L_x_1789) ;  /* 0x0000087000007947 */ /* 0x000fea0003800000 */
.L_x_1800:
[----:B------:R-:W-:Y:S01]  /*3ee0*/  HADD2.F32 R3, -RZ, R2.H0_H0 ;  /* 0x20000002ff037230 */ /* 0x000fe20000004100 */
[----:B------:R-:W-:Y:S04]  /*3ef0*/  BSSY B0, `(.L_x_1803) ;  /* 0x000000f000007945 */ /* 0x000fe80003800000 */
        /* <DEDUP_REMOVED lines=11> */
.L_x_1804:
[----:B------:R-:W-:Y:S01]  /*3fb0*/  IMAD.MOV.U32 R0, RZ, RZ, 0x7f ;  /* 0x0000007fff007424 */ /* 0x000fe200078e00ff */
[----:B------:R-:W-:-:S04]  /*3fc0*/  ISETP.GT.U32.AND P0, PT, R2, 0x7f800000, PT ;  /* 0x7f8000000200780c */ /* 0x000fc80003f04070 */
[----:B------:R-:W-:-:S04]  /*3fd0*/  SEL R0, R0, 0x7c, P0 ;  /* 0x0000007c00007807 */ /* 0x000fc80000000000 */
.L_x_1805:
[----:B------:R-:W-:Y:S05]  /*3fe0*/  BSYNC B0 ;  /* 0x0000000000007941 */ /* 0x000fea0003800000 */
.L_x_1803:
[----:B------:R-:W-:-:S04]  /*3ff0*/  LOP3.LUT R2, R3, 0x80000000, RZ, 0xc0, !PT ;  /* 0x8000000003027812 */ /* 0x000fc800078ec0ff */
[----:B------:R-:W-:-:S04]  /*4000*/  SHF.R.U32.HI R3, RZ, 0x18, R2 ;  /* 0x00000018ff037819 */ /* 0x000fc80000011602 */
[----:B------:R-:W-:-:S05]  /*4010*/  LOP3.LUT R3, R0, R3, RZ, 0xfc, !PT ;  /* 0x0000000300037212 */ /* 0x000fca00078efcff */
[----:B------:R0:W-:Y:S01]  /*4020*/  STG.E.U8 [R16.64], R3 ;  /* 0x0000000310007986 */ /* 0x0001e2000c101124 */
[----:B------:R-:W-:Y:S05]  /*4030*/  BRA `(.L_x_1789) ;  /* 0x0000071000007947 */ /* 0x000fea0003800000 */
.L_x_1799:
[----:B------:R-:W-:-:S05]  /*4040*/  HADD2.F32 R0, -RZ, R2.H0_H0 ;  /* 0x20000002ff007230 */ /* 0x000fca0000004100 */
[----:B------:R-:W-:-:S05]  /*4050*/  F2FP.BF16.PACK_AB R0, RZ, R0 ;  /* 0x00000000ff00723e */ /* 0x000fca00000010ff */
[----:B------:R0:W-:Y:S01]  /*4060*/  STG.E.U16 [R16.64], R0 ;  /* 0x0000000010007986 */ /* 0x0001e2000c101524 */
[----:B------:R-:W-:Y:S05]  /*4070*/  BRA `(.L_x_1789) ;  /* 0x000006d000007947 */ /* 0x000fea0003800000 */
.L_x_1796:
        /* <DEDUP_REMOVED lines=8> */
[----:B------:R-:W-:-:S06]  /*4100*/  HADD2.F32 R3, -RZ, R2.H0_H0 ;  /* 0x20000002ff037230 */ /* 0x000fcc0000004100 */
[----:B------:R-:W0:Y:S02]  /*4110*/  F2I.FTZ.U32.TRUNC.NTZ R3, R3 ;  /* 0x0000000300037305 */ /* 0x000e24000021f000 */
[----:B0-----:R0:W-:Y:S01]  /*4120*/  STG.E.U16 [R16.64], R3 ;  /* 0x0000000310007986 */ /* 0x0011e2000c101524 */
[----:B------:R-:W-:Y:S05]  /*4130*/  BRA `(.L_x_1789) ;  /* 0x0000061000007947 */ /* 0x000fea0003800000 */
.L_x_1808:
[----:B------:R-:W-:Y:S01]  /*4140*/  HADD2.F32 R3, -RZ, R2.H0_H0 ;  /* 0x20000002ff037230 */ /* 0x000fe20000004100 */
[----:B------:R-:W-:Y:S01]  /*4150*/  BSSY B0, `(.L_x_1809) ;  /* 0x0000014000007945 */ /* 0x000fe20003800000 */
[----:B------:R-:W-:-:S03]  /*4160*/  IMAD.MOV.U32 R8, RZ, RZ, 0x80 ;  /* 0x00000080ff087424 */ /* 0x000fc600078e00ff */
        /* <DEDUP_REMOVED lines=14> */
.L_x_1811:
[----:B------:R-:W-:-:S04]  /*4250*/  LOP3.LUT R2, R3, 0x80000000, RZ, 0xc0, !PT ;  /* 0x8000000003027812 */ /* 0x000fc800078ec0ff */
[----:B------:R-:W-:-:S04]  /*4260*/  SHF.R.U32.HI R3, RZ, 0x18, R2 ;  /* 0x00000018ff037819 */ /* 0x000fc80000011602 */
[----:B------:R-:W-:-:S04]  /*4270*/  LOP3.LUT R0, R0, R3, RZ, 0xfc, !PT ;  /* 0x0000000300007212 */ /* 0x000fc800078efcff */
[----:B------:R-:W-:Y:S02]  /*4280*/  PRMT R8, R0, 0x7610, R8 ;  /* 0x0000761000087816 */ /* 0x000fe40000000008 */
.L_x_1810:
[----:B------:R-:W-:Y:S05]  /*4290*/  BSYNC B0 ;  /* 0x0000000000007941 */ /* 0x000fea0003800000 */
.L_x_1809:
[----:B------:R0:W-:Y:S01]  /*42a0*/  STG.E.U8 [R16.64], R8 ;  /* 0x0000000810007986 */ /* 0x0001e2000c101124 */
[----:B------:R-:W-:Y:S05]  /*42b0*/  BRA `(.L_x_1789) ;  /* 0x0000049000007947 */ /* 0x000fea0003800000 */
.L_x_1807:
        /* <DEDUP_REMOVED lines=17> */
.L_x_1814:
[----:B------:R-:W-:-:S04]  /*43d0*/  LOP3.LUT R2, R3, 0x80000000, RZ, 0xc0, !PT ;  /* 0x8000000003027812 */ /* 0x000fc800078ec0ff */
[----:B------:R-:W-:-:S04]  /*43e0*/  SHF.R.U32.HI R3, RZ, 0x18, R2 ;  /* 0x00000018ff037819 */ /* 0x000fc80000011602 */
[----:B------:R-:W-:-:S04]  /*43f0*/  LOP3.LUT R0, R0, R3, RZ, 0xfc, !PT ;  /* 0x0000000300007212 */ /* 0x000fc800078efcff */
[----:B------:R-:W-:Y:S02]  /*4400*/  PRMT R8, R0, 0x7610, R8 ;  /* 0x0000761000087816 */ /* 0x000fe40000000008 */
.L_x_1813:
[----:B------:R-:W-:Y:S05]  /*4410*/  BSYNC B0 ;  /* 0x0000000000007941 */ /* 0x000fea0003800000 */
.L_x_1812:
[----:B------:R0:W-:Y:S01]  /*4420*/  STG.E.U8 [R16.64], R8 ;  /* 0x0000000810007986 */ /* 0x0001e2000c101124 */
[----:B------:R-:W-:Y:S05]  /*4430*/  BRA `(.L_x_1789) ;  /* 0x0000031000007947 */ /* 0x000fea0003800000 */
.L_x_1806:
[----:B------:R-:W-:-:S13]  /*4440*/  ISETP.NE.AND P0, PT, R4, 0x1c, PT ;  /* 0x0000001c0400780c */ /* 0x000fda0003f05270 */
[----:B------:R-:W-:Y:S05]  /*4450*/  @!P0 BRA `(.L_x_1815) ;  /* 0x000002c000008947 */ /* 0x000fea0003800000 */
[----:B------:R-:W-:-:S13]  /*4460*/  ISETP.NE.AND P0, PT, R4, 0x1d, PT ;  /* 0x0000001d0400780c */ /* 0x000fda0003f05270 */
[----:B------:R-:W-:Y:S05]  /*4470*/  @!P0 BRA `(.L_x_1816) ;  /* 0x0000026000008947 */ /* 0x000fea0003800000 */
[----:B------:R-:W-:-:S13]  /*4480*/  ISETP.NE.AND P0, PT, R4, 0x2c, PT ;  /* 0x0000002c0400780c */ /* 0x000fda0003f05270 */
[----:B------:R-:W-:Y:S05]  /*4490*/  @P0 BRA `(.L_x_1788) ;  /* 0x0000010000000947 */ /* 0x000fea0003800000 */
[----:B------:R-:W-:Y:S01]  /*44a0*/  HADD2.F32 R3, -RZ, R2.H0_H0 ;  /* 0x20000002ff037230 */ /* 0x000fe20000004100 */
[----:B------:R-:W-:-:S04]  /*44b0*/  PLOP3.LUT P0, PT, PT, PT, PT, 0x80, 0x0 ;  /* 0x000000000000781c */ /* 0x000fc80003f0f070 */
        /* <DEDUP_REMOVED lines=14> */
.L_x_1788:
        /* <DEDUP_REMOVED lines=20> */
.L_x_1816:
[----:B------:R-:W-:-:S06]  /*46e0*/  HADD2.F32 R2, -RZ, R2.H0_H0 ;  /* 0x20000002ff027230 */ /* 0x000fcc0000004100 */
[----:B------:R-:W0:Y:S02]  /*46f0*/  F2I.U64.TRUNC R2, R2 ;  /* 0x0000000200027311 */ /* 0x000e24000020d800 */
[----:B0-----:R0:W-:Y:S01]  /*4700*/  STG.E.64 [R16.64], R2 ;  /* 0x0000000210007986 */ /* 0x0011e2000c101b24 */
[----:B------:R-:W-:Y:S05]  /*4710*/  BRA `(.L_x_1789) ;  /* 0x0000003000007947 */ /* 0x000fea0003800000 */
.L_x_1815:
[----:B------:R-:W-:-:S04]  /*4720*/  HADD2.F32 R2, -RZ, R2.H0_H0 ;  /* 0x20000002ff027230 */ /* 0x000fc80000004100 */
[----:B------:R-:W0:Y:S02]  /*4730*/  F2I.FTZ.U32.TRUNC.NTZ R3, R2 ;  /* 0x0000000200037305 */ /* 0x000e24000021f000 */
[----:B0-----:R0:W-:Y:S02]  /*4740*/  STG.E [R16.64], R3 ;  /* 0x0000000310007986 */ /* 0x0011e4000c101924 */
.L_x_1789:
[----:B------:R-:W-:-:S05]  /*4750*/  IMAD R18, R18, 0x200, R19 ;  /* 0x0000020012127824 */ /* 0x000fca00078e0213 */
[----:B------:R-:W-:Y:S02]  /*4760*/  IADD3 R23, R18, 0x80, RZ ;  /* 0x0000008012177810 */ /* 0x000fe40007ffe0ff */
.L_x_1712:
[----:B------:R-:W-:Y:S05]  /*4770*/  BSYNC B7 ;  /* 0x0000000000077941 */ /* 0x000fea0003800000 */
.L_x_1711:
        /* <DEDUP_REMOVED lines=258> */
.L_x_1819:
        /* <DEDUP_REMOVED lines=21> */
.L_x_1823:
[----:B------:R-:W2:Y:S02]  /*58f0*/  LDG.E.U8 R2, [R2.64] ;  /* 0x0000002402027981 */ /* 0x000ea4000c1e1100 */
[----:B--2---:R-:W0:Y:S02]  /*5900*/  I2F.U16 R0, R2 ;  /* 0x0000000200007306 */ /* 0x004e240000101000 */
[----:B0-----:R-:W-:-:S04]  /*5910*/  F2FP.PACK_AB R0, RZ, R0 ;  /* 0x00000000ff00723e */ /* 0x001fc800000000ff */
[----:B------:R-:W-:Y:S01]  /*5920*/  PRMT R18, R0, 0x7610, R18 ;  /* 0x0000761000127816 */ /* 0x000fe20000000012 */
[----:B------:R-:W-:Y:S05]  /*5930*/  BRA `(.L_x_1825) ;  /* 0x00000ed000007947 */ /* 0x000fea0003800000 */
.L_x_1822:
        /* <DEDUP_REMOVED lines=11> */
.L_x_1827:
[----:B------:R-:W2:Y:S02]  /*59f0*/  LDG.E R2, [R2.64] ;  /* 0x0000002402027981 */ /* 0x000ea4000c1e1900 */
[----:B--2---:R-:W0:Y:S02]  /*5a00*/  I2F R0, R2 ;  /* 0x0000000200007306 */ /* 0x004e240000201400 */
[----:B0-----:R-:W-:-:S04]  /*5a10*/  F2FP.PACK_AB R0, RZ, R0 ;  /* 0x00000000ff00723e */ /* 0x001fc800000000ff */
[----:B------:R-:W-:Y:S01]  /*5a20*/  PRMT R18, R0, 0x7610, R18 ;  /* 0x0000761000127816 */ /* 0x000fe20000000012 */
[----:B------:R-:W-:Y:S05]  /*5a30*/  BRA `(.L_x_1825) ;  /* 0x00000dd000007947 */ /* 0x000fea0003800000 */
.L_x_1826:
[----:B------:R-:W2:Y:S02]  /*5a40*/  LDG.E.U16 R2, [R2.64] ;  /* 0x0000002402027981 */ /* 0x000ea4000c1e1500 */
[----:B--2---:R-:W0:Y:S02]  /*5a50*/  I2F.S16 R0, R2 ;  /* 0x0000000200007306 */ /* 0x004e240000101400 */
[----:B0-----:R-:W-:-:S04]  /*5a60*/  F2FP.PACK_AB R0, RZ, R0 ;  /* 0x00000000ff00723e */ /* 0x001fc800000000ff */
[----:B------:R-:W-:Y:S01]  /*5a70*/  PRMT R18, R0, 0x7610, R18 ;  /* 0x0000761000127816 */ /* 0x000fe20000000012 */
[----:B------:R-:W-:Y:S05]  /*5a80*/  BRA `(.L_x_1825) ;  /* 0x00000d8000007947 */ /* 0x000fea0003800000 */
.L_x_1821:
        /* <DEDUP_REMOVED lines=9> */
.L_x_1829:
[----:B------:R0:W5:Y:S01]  /*5b20*/  LDG.E.U16 R18, [R2.64] ;  /* 0x0000002402127981 */ /* 0x000162000c1e1500 */
[----:B------:R-:W-:Y:S05]  /*5b30*/  BRA `(.L_x_1825) ;  /* 0x00000cd000007947 */ /* 0x000fea0003800000 */
.L_x_1828:
        /* <DEDUP_REMOVED lines=9> */
.L_x_1831:
[----:B------:R0:W5:Y:S01]  /*5bd0*/  LDG.E.U16 R18, [R2.64] ;  /* 0x0000002402127981 */ /* 0x000162000c1e1500 */
[----:B------:R-:W-:Y:S05]  /*5be0*/  BRA `(.L_x_1825) ;  /* 0x00000c2000007947 */ /* 0x000fea0003800000 */
.L_x_1830:
[----:B------:R-:W2:Y:S02]  /*5bf0*/  LDG.E.64 R2, [R2.64] ;  /* 0x0000002402027981 */ /* 0x000ea4000c1e1b00 */
[----:B--2---:R-:W0:Y:S01]  /*5c00*/  F2F.F32.F64 R0, R2 ;  /* 0x0000000200007310 */ /* 0x004e220000301000 */
[----:B------:R-:W0:-:S14]  /*5c10*/  DSETP.GEU.AND P0, PT, |R2|, c[0x2][0x0], PT ;  /* 0x008000000200762a */ /* 0x000e1c0003f0e200 */
[----:B0-----:R-:W-:-:S05]  /*5c20*/  @!P0 FMUL R0, R0, 1.175494350822287508e-38 ;  /* 0x0080000000008820 */ /* 0x001fca0000400000 */
[----:B------:R-:W-:-:S04]  /*5c30*/  F2FP.PACK_AB R0, RZ, R0 ;  /* 0x00000000ff00723e */ /* 0x000fc800000000ff */
[----:B------:R-:W-:Y:S01]  /*5c40*/  PRMT R18, R0, 0x7610, R18 ;  /* 0x0000761000127816 */ /* 0x000fe20000000012 */
[----:B------:R-:W-:Y:S05]  /*5c50*/  BRA `(.L_x_1825) ;  /* 0x00000bb000007947 */ /* 0x000fea0003800000 */
.L_x_1820:
        /* <DEDUP_REMOVED lines=14> */
.L_x_1834:
[----:B------:R-:W2:Y:S02]  /*5d40*/  LDG.E.64 R2, [R2.64] ;  /* 0x0000002402027981 */ /* 0x000ea4000c1e1b00 */
[----:B--2---:R-:W0:Y:S01]  /*5d50*/  F2F.F32.F64 R0, R2 ;  /* 0x0000000200007310 */ /* 0x004e220000301000 */
[----:B------:R-:W0:-:S14]  /*5d60*/  DSETP.GEU.AND P0, PT, |R2|, c[0x2][0x0], PT ;  /* 0x008000000200762a */ /* 0x000e1c0003f0e200 */
[----:B0-----:R-:W-:-:S05]  /*5d70*/  @!P0 FMUL R0, R0, 1.175494350822287508e-38 ;  /* 0x0080000000008820 */ /* 0x001fca0000400000 */
[----:B------:R-:W-:-:S04]  /*5d80*/  F2FP.PACK_AB R0, RZ, R0 ;  /* 0x00000000ff00723e */ /* 0x000fc800000000ff */
[----:B------:R-:W-:Y:S01]  /*5d90*/  PRMT R18, R0, 0x7610, R18 ;  /* 0x0000761000127816 */ /* 0x000fe20000000012 */
[----:B------:R-:W-:Y:S05]  /*5da0*/  BRA `(.L_x_1825) ;  /* 0x00000a6000007947 */ /* 0x000fea0003800000 */
.L_x_1833:
        /* <DEDUP_REMOVED lines=28> */
.L_x_1836:
        /* <DEDUP_REMOVED lines=15> */
.L_x_1835:
[----:B------:R-:W2:Y:S02]  /*6060*/  LDG.E.U16 R0, [R2.64] ;  /* 0x0000002402007981 */ /* 0x000ea4000c1e1500 */
[----:B--2---:R-:W-:-:S04]  /*6070*/  PRMT R0, RZ, 0x5410, R0 ;  /* 0x00005410ff007816 */ /* 0x004fc80000000000 */
[----:B------:R-:W-:-:S04]  /*6080*/  F2FP.PACK_AB R0, RZ, R0 ;  /* 0x00000000ff00723e */ /* 0x000fc800000000ff */
[----:B------:R-:W-:Y:S01]  /*6090*/  PRMT R18, R0, 0x7610, R18 ;  /* 0x0000761000127816 */ /* 0x000fe20000000012 */
[----:B------:R-:W-:Y:S05]  /*60a0*/  BRA `(.L_x_1825) ;  /* 0x0000076000007947 */ /* 0x000fea0003800000 */
.L_x_1832:
        /* <DEDUP_REMOVED lines=12> */
.L_x_1839:
        /* <DEDUP_REMOVED lines=21> */
.L_x_1843:
[----:B------:R-:W-:Y:S05]  /*62c0*/  BSYNC B1 ;  /* 0x0000000000017941 */ /* 0x000fea0003800000 */
.L_x_1842:
[----:B------:R-:W-:Y:S01]  /*62d0*/  LEA R3, R0, 0x3b800000, 0x17 ;  /* 0x3b80000000037811 */ /* 0x000fe200078eb8ff */
[----:B------:R-:W-:-:S05]  /*62e0*/  IMAD.SHL.U32 R0, R2, 0x100000, RZ ;  /* 0x0010000002007824 */ /* 0x000fca00078e00ff */
[----:B------:R-:W-:Y:S02]  /*62f0*/  LOP3.LUT R0, R3, R0, R4, 0xfe, !PT ;  /* 0x0000000003007212 */ /* 0x000fe400078efe04 */
.L_x_1841:
[----:B------:R-:W-:Y:S05]  /*6300*/  BSYNC B0 ;  /* 0x0000000000007941 */ /* 0x000fea0003800000 */
.L_x_1840:
[----:B------:R-:W-:-:S04]  /*6310*/  F2FP.PACK_AB R0, RZ, R0 ;  /* 0x00000000ff00723e */ /* 0x000fc800000000ff */
[----:B------:R-:W-:Y:S01]  /*6320*/  PRMT R18, R0, 0x7610, R18 ;  /* 0x0000761000127816 */ /* 0x000fe20000000012 */
[----:B------:R-:W-:Y:S05]  /*6330*/  BRA `(.L_x_1825) ;  /* 0x000004d000007947 */ /* 0x000fea0003800000 */
.L_x_1838:
        /* <DEDUP_REMOVED lines=21> */
.L_x_1847:
[----:B------:R-:W-:Y:S05]  /*6490*/  BSYNC B1 ;  /* 0x0000000000017941 */ /* 0x000fea0003800000 */
.L_x_1846:
[----:B------:R-:W-:Y:S01]  /*64a0*/  LEA R3, R0, 0x37800000, 0x17 ;  /* 0x3780000000037811 */ /* 0x000fe200078eb8ff */
[----:B------:R-:W-:-:S05]  /*64b0*/  IMAD.SHL.U32 R0, R2, 0x200000, RZ ;  /* 0x0020000002007824 */ /* 0x000fca00078e00ff */
[----:B------:R-:W-:Y:S02]  /*64c0*/  LOP3.LUT R0, R3, R0, R4, 0xfe, !PT ;  /* 0x0000000003007212 */ /* 0x000fe400078efe04 */
.L_x_1845:
[----:B------:R-:W-:Y:S05]  /*64d0*/  BSYNC B0 ;  /* 0x0000000000007941 */ /* 0x000fea0003800000 */
.L_x_1844:
[----:B------:R-:W-:-:S04]  /*64e0*/  F2FP.PACK_AB R0, RZ, R0 ;  /* 0x00000000ff00723e */ /* 0x000fc800000000ff */
[----:B------:R-:W-:Y:S01]  /*64f0*/  PRMT R18, R0, 0x7610, R18 ;  /* 0x0000761000127816 */ /* 0x000fe20000000012 */
[----:B------:R-:W-:Y:S05]  /*6500*/  BRA `(.L_x_1825) ;  /* 0x0000030000007947 */ /* 0x000fea0003800000 */
.L_x_1837:
        /* <DEDUP_REMOVED lines=14> */
.L_x_1851:
[----:B------:R-:W-:Y:S05]  /*65f0*/  BSYNC B0 ;  /* 0x0000000000007941 */ /* 0x000fea0003800000 */
.L_x_1850:
[----:B------:R-:W-:-:S04]  /*6600*/  F2FP.PACK_AB R0, RZ, R0 ;  /* 0x00000000ff00723e */ /* 0x000fc800000000ff */
[----:B------:R-:W-:Y:S01]  /*6610*/  PRMT R18, R0, 0x7610, R18 ;  /* 0x0000761000127816 */ /* 0x000fe20000000012 */
[----:B------:R-:W-:Y:S05]  /*6620*/  BRA `(.L_x_1825) ;  /* 0x000001e000007947 */ /* 0x000fea0003800000 */
.L_x_1824:
        /* <DEDUP_REMOVED lines=21> */
.L_x_1849:
[----:B------:R-:W2:Y:S02]  /*6780*/  LDG.E.64 R2, [R2.64] ;  /* 0x0000002402027981 */ /* 0x000ea4000c1e1b00 */
[----:B--2---:R-:W0:Y:S02]  /*6790*/  I2F.U64 R0, R2 ;  /* 0x0000000200007312 */ /* 0x004e240000301000 */
[----:B0-----:R-:W-:-:S04]  /*67a0*/  F2FP.PACK_AB R0, RZ, R0 ;  /* 0x00000000ff00723e */ /* 0x001fc800000000ff */
[----:B------:R-:W-:Y:S01]  /*67b0*/  PRMT R18, R0, 0x7610, R18 ;  /* 0x0000761000127816 */ /* 0x000fe20000000012 */
[----:B------:R-:W-:Y:S05]  /*67c0*/  BRA `(.L_x_1825) ;  /* 0x0000004000007947 */ /* 0x000fea0003800000 */
.L_x_1848:
[----:B------:R-:W2:Y:S02]  /*67d0*/  LDG.E R2, [R2.64] ;  /* 0x0000002402027981 */ /* 0x000ea4000c1e1900 */
[----:B--2---:R-:W0:Y:S02]  /*67e0*/  I2F.U32 R0, R2 ;  /* 0x0000000200007306 */ /* 0x004e240000201000 */
[----:B0-----:R-:W-:-:S04]  /*67f0*/  F2FP.PACK_AB R0, RZ, R0 ;  /* 0x00000000ff00723e */ /* 0x001fc800000000ff */
[----:B------:R-:W-:Y:S02]  /*6800*/  PRMT R18, R0, 0x7610, R18 ;  /* 0x0000761000127816 */ /* 0x000fe40000000012 */
.L_x_1825:
        /* <DEDUP_REMOVED lines=19> */
.L_x_1855:
[----:B------:R-:W2:Y:S02]  /*6940*/  LDG.E.U8 R2, [R2.64] ;  /* 0x0000002402027981 */ /* 0x000ea4000c1e1100 */
[----:B--2---:R-:W0:Y:S02]  /*6950*/  I2F.U16 R0, R2 ;  /* 0x0000000200007306 */ /* 0x004e240000101000 */
[----:B0-----:R-:W-:-:S04]  /*6960*/  F2FP.PACK_AB R0, RZ, R0 ;  /* 0x00000000ff00723e */ /* 0x001fc800000000ff */
[----:B------:R-:W-:Y:S01]  /*6970*/  PRMT R19, R0, 0x7610, R19 ;  /* 0x0000761000137816 */ /* 0x000fe20000000013 */
[----:B------:R-:W-:Y:S05]  /*6980*/  BRA `(.L_x_1857) ;  /* 0x00000ed000007947 */ /* 0x000fea0003800000 */
.L_x_1854:
        /* <DEDUP_REMOVED lines=11> */
.L_x_1859:
[----:B------:R-:W2:Y:S02]  /*6a40*/  LDG.E R2, [R2.64] ;  /* 0x0000002402027981 */ /* 0x000ea4000c1e1900 */
[----:B--2---:R-:W0:Y:S02]  /*6a50*/  I2F R0, R2 ;  /* 0x0000000200007306 */ /* 0x004e240000201400 */
[----:B0-----:R-:W-:-:S04]  /*6a60*/  F2FP.PACK_AB R0, RZ, R0 ;  /* 0x00000000ff00723e */ /* 0x001fc800000000ff */
[----:B------:R-:W-:Y:S01]  /*6a70*/  PRMT R19, R0, 0x7610, R19 ;  /* 0x0000761000137816 */ /* 0x000fe20000000013 */
[----:B------:R-:W-:Y:S05]  /*6a80*/  BRA `(.L_x_1857) ;  /* 0x00000dd000007947 */ /* 0x000fea0003800000 */
.L_x_1858:
[----:B------:R-:W2:Y:S02]  /*6a90*/  LDG.E.U16 R2, [R2.64] ;  /* 0x0000002402027981 */ /* 0x000ea4000c1e1500 */
[----:B--2---:R-:W0:Y:S02]  /*6aa0*/  I2F.S16 R0, R2 ;  /* 0x0000000200007306 */ /* 0x004e240000101400 */
[----:B0-----:R-:W-:-:S04]  /*6ab0*/  F2FP.PACK_AB R0, RZ, R0 ;  /* 0x00000000ff00723e */ /* 0x001fc800000000ff */
[----:B------:R-:W-:Y:S01]  /*6ac0*/  PRMT R19, R0, 0x7610, R19 ;  /* 0x0000761000137816 */ /* 0x000fe20000000013 */
[----:B------:R-:W-:Y:S05]  /*6ad0*/  BRA `(.L_x_1857) ;  /* 0x00000d8000007947 */ /* 0x000fea0003800000 */
.L_x_1853:
        /* <DEDUP_REMOVED lines=9> */
.L_x_1861:
[----:B------:R0:W5:Y:S01]  /*6b70*/  LDG.E.U16 R19, [R2.64] ;  /* 0x0000002402137981 */ /* 0x000162000c1e1500 */
[----:B------:R-:W-:Y:S05]  /*6b80*/  BRA `(.L_x_1857) ;  /* 0x00000cd000007947 */ /* 0x000fea0003800000 */
.L_x_1860:
        /* <DEDUP_REMOVED lines=9> */
.L_x_1863:
[----:B------:R0:W5:Y:S01]  /*6c20*/  LDG.E.U16 R19, [R2.64] ;  /* 0x0000002402137981 */ /* 0x000162000c1e1500 */
[----:B------:R-:W-:Y:S05]  /*6c30*/  BRA `(.L_x_1857) ;  /* 0x00000c2000007947 */ /* 0x000fea0003800000 */
.L_x_1862:
[----:B------:R-:W2:Y:S02]  /*6c40*/  LDG.E.64 R2, [R2.64] ;  /* 0x0000002402027981 */ /* 0x000ea4000c1e1b00 */
[----:B--2---:R-:W0:Y:S01]  /*6c50*/  F2F.F32.F64 R0, R2 ;  /* 0x0000000200007310 */ /* 0x004e220000301000 */
[----:B------:R-:W0:-:S14]  /*6c60*/  DSETP.GEU.AND P0, PT, |R2|, c[0x2][0x0], PT ;  /* 0x008000000200762a */ /* 0x000e1c0003f0e200 */
[----:B0-----:R-:W-:-:S05]  /*6c70*/  @!P0 FMUL R0, R0, 1.175494350822287508e-38 ;  /* 0x0080000000008820 */ /* 0x001fca0000400000 */
[----:B------:R-:W-:-:S04]  /*6c80*/  F2FP.PACK_AB R0, RZ, R0 ;  /* 0x00000000ff00723e */ /* 0x000fc800000000ff */
[----:B------:R-:W-:Y:S01]  /*6c90*/  PRMT R19, R0, 0x7610, R19 ;  /* 0x0000761000137816 */ /* 0x000fe20000000013 */
[----:B------:R-:W-:Y:S05]  /*6ca0*/  BRA `(.L_x_1857) ;  /* 0x00000bb000007947 */ /* 0x000fea0003800000 */
.L_x_1852:
        /* <DEDUP_REMOVED lines=14> */
.L_x_1866:
[----:B------:R-:W2:Y:S02]  /*6d90*/  LDG.E.64 R2, [R2.64] ;  /* 0x0000002402027981 */ /* 0x000ea4000c1e1b00 */
[----:B--2---:R-:W0:Y:S01]  /*6da0*/  F2F.F32.F64 R0, R2 ;  /* 0x0000000200007310 */ /* 0x004e220000301000 */
[----:B------:R-:W0:-:S14]  /*6db0*/  DSETP.GEU.AND P0, PT, |R2|, c[0x2][0x0], PT ;  /* 0x008000000200762a */ /* 0x000e1c0003f0e200 */
[----:B0-----:R-:W-:-:S05]  /*6dc0*/  @!P0 FMUL R0, R0, 1.175494350822287508e-38 ;  /* 0x0080000000008820 */ /* 0x001fca0000400000 */
[----:B------:R-:W-:-:S04]  /*6dd0*/  F2FP.PACK_AB R0, RZ, R0 ;  /* 0x00000000ff00723e */ /* 0x000fc800000000ff */
[----:B------:R-:W-:Y:S01]  /*6de0*/  PRMT R19, R0, 0x7610, R19 ;  /* 0x0000761000137816 */ /* 0x000fe20000000013 */
[----:B------:R-:W-:Y:S05]  /*6df0*/  BRA `(.L_x_1857) ;  /* 0x00000a6000007947 */ /* 0x000fea0003800000 */
.L_x_1865:
        /* <DEDUP_REMOVED lines=28> */
.L_x_1868:
        /* <DEDUP_REMOVED lines=15> */
.L_x_1867:
[----:B------:R-:W2:Y:S02]  /*70b0*/  LDG.E.U16 R0, [R2.64] ;  /* 0x0000002402007981 */ /* 0x000ea4000c1e1500 */
[----:B--2---:R-:W-:-:S04]  /*70c0*/  PRMT R0, RZ, 0x5410, R0 ;  /* 0x00005410ff007816 */ /* 0x004fc80000000000 */
[----:B------:R-:W-:-:S04]  /*70d0*/  F2FP.PACK_AB R0, RZ, R0 ;  /* 0x00000000ff00723e */ /* 0x000fc800000000ff */
[----:B------:R-:W-:Y:S01]  /*70e0*/  PRMT R19, R0, 0x7610, R19 ;  /* 0x0000761000137816 */ /* 0x000fe20000000013 */
[----:B------:R-:W-:Y:S05]  /*70f0*/  BRA `(.L_x_1857) ;  /* 0x0000076000007947 */ /* 0x000fea0003800000 */
.L_x_1864:
        /* <DEDUP_REMOVED lines=12> */
.L_x_1871:
        /* <DEDUP_REMOVED lines=21> */
.L_x_1875:
[----:B------:R-:W-:Y:S05]  /*7310*/  BSYNC B1 ;  /* 0x0000000000017941 */ /* 0x000fea0003800000 */
.L_x_1874:
[----:B------:R-:W-:Y:S01]  /*7320*/  LEA R3, R0, 0x3b800000, 0x17 ;  /* 0x3b80000000037811 */ /* 0x000fe200078eb8ff */
[----:B------:R-:W-:-:S05]  /*7330*/  IMAD.SHL.U32 R0, R2, 0x100000, RZ ;  /* 0x0010000002007824 */ /* 0x000fca00078e00ff */
[----:B------:R-:W-:Y:S02]  /*7340*/  LOP3.LUT R0, R3, R0, R4, 0xfe, !PT ;  /* 0x0000000003007212 */ /* 0x000fe400078efe04 */
.L_x_1873:
[----:B------:R-:W-:Y:S05]  /*7350*/  BSYNC B0 ;  /* 0x0000000000007941 */ /* 0x000fea0003800000 */
.L_x_1872:
[----:B------:R-:W-:-:S04]  /*7360*/  F2FP.PACK_AB R0, RZ, R0 ;  /* 0x00000000ff00723e */ /* 0x000fc800000000ff */
[----:B------:R-:W-:Y:S01]  /*7370*/  PRMT R19, R0, 0x7610, R19 ;  /* 0x0000761000137816 */ /* 0x000fe20000000013 */
[----:B------:R-:W-:Y:S05]  /*7380*/  BRA `(.L_x_1857) ;  /* 0x000004d000007947 */ /* 0x000fea0003800000 */
.L_x_1870:
        /* <DEDUP_REMOVED lines=21> */
.L_x_1879:
[----:B------:R-:W-:Y:S05]  /*74e0*/  BSYNC B1 ;  /* 0x0000000000017941 */ /* 0x000fea0003800000 */
.L_x_1878:
[----:B------:R-:W-:Y:S01]  /*74f0*/  LEA R3, R0, 0x37800000, 0x17 ;  /* 0x3780000000037811 */ /* 0x000fe200078eb8ff */
[----:B------:R-:W-:-:S05]  /*7500*/  IMAD.SHL.U32 R0, R2, 0x200000, RZ ;  /* 0x0020000002007824 */ /* 0x000fca00078e00ff */
[----:B------:R-:W-:Y:S02]  /*7510*/  LOP3.LUT R0, R3, R0, R4, 0xfe, !PT ;  /* 0x0000000003007212 */ /* 0x000fe400078efe04 */
.L_x_1877:
[----:B------:R-:W-:Y:S05]  /*7520*/  BSYNC B0 ;  /* 0x0000000000007941 */ /* 0x000fea0003800000 */
.L_x_1876:
[----:B------:R-:W-:-:S04]  /*7530*/  F2FP.PACK_AB R0, RZ, R0 ;  /* 0x00000000ff00723e */ /* 0x000fc800000000ff */
[----:B------:R-:W-:Y:S01]  /*7540*/  PRMT R19, R0, 0x7610, R19 ;  /* 0x0000761000137816 */ /* 0x000fe20000000013 */
[----:B------:R-:W-:Y:S05]  /*7550*/  BRA `(.L_x_1857) ;  /* 0x0000030000007947 */ /* 0x000fea0003800000 */
.L_x_1869:
        /* <DEDUP_REMOVED lines=14> */
.L_x_1883:
[----:B------:R-:W-:Y:S05]  /*7640*/  BSYNC B0 ;  /* 0x0000000000007941 */ /* 0x000fea0003800000 */
.L_x_1882:
[----:B------:R-:W-:-:S04]  /*7650*/  F2FP.PACK_AB R0, RZ, R0 ;  /* 0x00000000ff00723e */ /* 0x000fc800000000ff */
[----:B------:R-:W-:Y:S01]  /*7660*/  PRMT R19, R0, 0x7610, R19 ;  /* 0x0000761000137816 */ /* 0x000fe20000000013 */
[----:B------:R-:W-:Y:S05]  /*7670*/  BRA `(.L_x_1857) ;  /* 0x000001e000007947 */ /* 0x000fea0003800000 */
.L_x_1856:
        /* <DEDUP_REMOVED lines=21> */
.L_x_1881:
[----:B------:R-:W2:Y:S02]  /*77d0*/  LDG.E.64 R2, [R2.64] ;  /* 0x0000002402027981 */ /* 0x000ea4000c1e1b00 */
[----:B--2---:R-:W0:Y:S02]  /*77e0*/  I2F.U64 R0, R2 ;  /* 0x0000000200007312 */ /* 0x004e240000301000 */
[----:B0-----:R-:W-:-:S04]  /*77f0*/  F2FP.PACK_AB R0, RZ, R0 ;  /* 0x00000000ff00723e */ /* 0x001fc800000000ff */
[----:B------:R-:W-:Y:S01]  /*7800*/  PRMT R19, R0, 0x7610, R19 ;  /* 0x0000761000137816 */ /* 0x000fe20000000013 */
[----:B------:R-:W-:Y:S05]  /*7810*/  BRA `(.L_x_1857) ;  /* 0x0000004000007947 */ /* 0x000fea0003800000 */
.L_x_1880:
[----:B------:R-:W2:Y:S02]  /*7820*/  LDG.E R2, [R2.64] ;  /* 0x0000002402027981 */ /* 0x000ea4000c1e1900 */
[----:B--2---:R-:W0:Y:S02]  /*7830*/  I2F.U32 R0, R2 ;  /* 0x0000000200007306 */ /* 0x004e240000201000 */
[----:B0-----:R-:W-:-:S04]  /*7840*/  F2FP.PACK_AB R0, RZ, R0 ;  /* 0x00000000ff00723e */ /* 0x001fc800000000ff */
[----:B------:R-:W-:Y:S02]  /*7850*/  PRMT R19, R0, 0x7610, R19 ;  /* 0x0000761000137816 */ /* 0x000fe40000000013 */
.L_x_1857:
        /* <DEDUP_REMOVED lines=24> */
.L_x_1885:
[----:B------:R-:W-:Y:S05]  /*79e0*/  BSYNC B6 ;  /* 0x0000000000067941 */ /* 0x000fea0003800000 */
.L_x_1884:
        /* <DEDUP_REMOVED lines=24> */
.L_x_1887:
[----:B------:R-:W-:Y:S05]  /*7b70*/  BSYNC B6 ;  /* 0x0000000000067941 */ /* 0x000fea0003800000 */
.L_x_1886:
        /* <DEDUP_REMOVED lines=35> */
.L_x_1889:
[----:B------:R-:W-:Y:S05]  /*7db0*/  BSYNC B0 ;  /* 0x0000000000007941 */ /* 0x000fea0003800000 */
.L_x_1888:
        /* <DEDUP_REMOVED lines=37> */
.L_x_1893:
[----:B------:R-:W-:-:S06]  /*8010*/  HADD2.F32 R3, -RZ, R2.H0_H0 ;  /* 0x20000002ff037230 */ /* 0x000fcc0000004100 */
[----:B------:R-:W0:Y:S02]  /*8020*/  F2I.S64.TRUNC R2, R3 ;  /* 0x0000000300027311 */ /* 0x000e24000020d900 */
[----:B0-----:R0:W-:Y:S01]  /*8030*/  STG.E.U8 [R16.64], R2 ;  /* 0x0000000210007986 */ /* 0x0011e2000c101124 */
[----:B------:R-:W-:Y:S05]  /*8040*/  BRA `(.L_x_1895) ;  /* 0x00000e4000007947 */ /* 0x000fea0003800000 */
.L_x_1892:
        /* <DEDUP_REMOVED lines=10> */
.L_x_1897:
[----:B------:R-:W-:-:S04]  /*80f0*/  HADD2.F32 R2, -RZ, R2.H0_H0 ;  /* 0x20000002ff027230 */ /* 0x000fc80000004100 */
[----:B------:R-:W0:Y:S02]  /*8100*/  F2I.FTZ.TRUNC.NTZ R3, R2 ;  /* 0x0000000200037305 */ /* 0x000e24000021f100 */
[----:B0-----:R0:W-:Y:S01]  /*8110*/  STG.E [R16.64], R3 ;  /* 0x0000000310007986 */ /* 0x0011e2000c101924 */
[----:B------:R-:W-:Y:S05]  /*8120*/  BRA `(.L_x_1895) ;  /* 0x00000d6000007947 */ /* 0x000fea0003800000 */
.L_x_1896:
[----:B------:R-:W-:-:S04]  /*8130*/  HADD2.F32 R2, -RZ, R2.H0_H0 ;  /* 0x20000002ff027230 */ /* 0x000fc80000004100 */
[----:B------:R-:W0:Y:S02]  /*8140*/  F2I.FTZ.TRUNC.NTZ R3, R2 ;  /* 0x0000000200037305 */ /* 0x000e24000021f100 */
[----:B0-----:R0:W-:Y:S01]  /*8150*/  STG.E.U16 [R16.64], R3 ;  /* 0x0000000310007986 */ /* 0x0011e2000c101524 */
[----:B------:R-:W-:Y:S05]  /*8160*/  BRA `(.L_x_1895) ;  /* 0x00000d2000007947 */ /* 0x000fea0003800000 */
.L_x_1891:
        /* <DEDUP_REMOVED lines=9> */
.L_x_1899:
[----:B------:R0:W-:Y:S01]  /*8200*/  STG.E.U16 [R16.64], R2 ;  /* 0x0000000210007986 */ /* 0x0001e2000c101524 */
[----:B------:R-:W-:Y:S05]  /*8210*/  BRA `(.L_x_1895) ;  /* 0x00000c7000007947 */ /* 0x000fea0003800000 */
.L_x_1898:
        /* <DEDUP_REMOVED lines=10> */
.L_x_1901:
[----:B------:R-:W-:-:S05]  /*82c0*/  HADD2.F32 R0, -RZ, R2.H0_H0 ;  /* 0x20000002ff007230 */ /* 0x000fca0000004100 */
[----:B------:R-:W-:-:S04]  /*82d0*/  F2FP.PACK_AB R0, RZ, R0 ;  /* 0x00000000ff00723e */ /* 0x000fc800000000ff */
[----:B------:R-:W-:-:S05]  /*82e0*/  PRMT R0, R0, 0x5410, RZ ;  /* 0x0000541000007816 */ /* 0x000fca00000000ff */
[----:B------:R0:W-:Y:S01]  /*82f0*/  STG.E [R16.64], R0 ;  /* 0x0000000010007986 */ /* 0x0001e2000c101924 */
[----:B------:R-:W-:Y:S05]  /*8300*/  BRA `(.L_x_1895) ;  /* 0x00000b8000007947 */ /* 0x000fea0003800000 */
.L_x_1900:
[----:B------:R-:W-:-:S05]  /*8310*/  HADD2.F32 R2, -RZ, R2.H0_H0 ;  /* 0x20000002ff027230 */ /* 0x000fca0000004100 */
[----:B------:R-:W-:-:S06]  /*8320*/  FMUL.FTZ R2, R2, 1 ;  /* 0x3f80000002027820 */ /* 0x000fcc0000410000 */
[----:B------:R-:W0:Y:S02]  /*8330*/  F2F.F64.F32 R2, R2 ;  /* 0x0000000200027310 */ /* 0x000e240000201800 */
[----:B0-----:R0:W-:Y:S01]  /*8340*/  STG.E.64 [R16.64], R2 ;  /* 0x0000000210007986 */ /* 0x0011e2000c101b24 */
[----:B------:R-:W-:Y:S05]  /*8350*/  BRA `(.L_x_1895) ;  /* 0x00000b3000007947 */ /* 0x000fea0003800000 */
.L_x_1890:
        /* <DEDUP_REMOVED lines=13> */
.L_x_1904:
[----:B------:R-:W-:Y:S01]  /*8430*/  HADD2.F32 R2, -RZ, R2.H0_H0 ;  /* 0x20000002ff027230 */ /* 0x000fe20000004100 */
[----:B------:R-:W-:-:S04]  /*8440*/  CS2R R6, SRZ ;  /* 0x0000000000067805 */ /* 0x000fc8000001ff00 */
[----:B------:R-:W-:-:S04]  /*8450*/  FMUL.FTZ R2, R2, 1 ;  /* 0x3f80000002027820 */ /* 0x000fc80000410000 */
[----:B------:R-:W0:Y:S02]  /*8460*/  F2F.F64.F32 R4, R2 ;  /* 0x0000000200047310 */ /* 0x000e240000201800 */
[----:B0-----:R0:W-:Y:S01]  /*8470*/  STG.E.128 [R16.64], R4 ;  /* 0x0000000410007986 */ /* 0x0011e2000c101d24 */
[----:B------:R-:W-:Y:S05]  /*8480*/  BRA `(.L_x_1895) ;  /* 0x00000a0000007947 */ /* 0x000fea0003800000 */
.L_x_1903:
        /* <DEDUP_REMOVED lines=21> */
.L_x_1908:
[----:B------:R-:W-:Y:S05]  /*85e0*/  BSYNC B0 ;  /* 0x0000000000007941 */ /* 0x000fea0003800000 */
.L_x_1907:
[----:B------:R-:W-:-:S05]  /*85f0*/  LOP3.LUT R3, R0, R3, RZ, 0xfc, !PT ;  /* 0x0000000300037212 */ /* 0x000fca00078efcff */
[----:B------:R0:W-:Y:S01]  /*8600*/  STG.E.U8 [R16.64], R3 ;  /* 0x0000000310007986 */ /* 0x0001e2000c101124 */
[----:B------:R-:W-:Y:S05]  /*8610*/  BRA `(.L_x_1895) ;  /* 0x0000087000007947 */ /* 0x000fea0003800000 */
.L_x_1906:
        /* <DEDUP_REMOVED lines=13> */
.L_x_1910:
[----:B------:R-:W-:Y:S01]  /*86f0*/  IMAD.MOV.U32 R0, RZ, RZ, 0x7f ;  /* 0x0000007fff007424 */ /* 0x000fe200078e00ff */
[----:B------:R-:W-:-:S04]  /*8700*/  ISETP.GT.U32.AND P0, PT, R2, 0x7f800000, PT ;  /* 0x7f8000000200780c */ /* 0x000fc80003f04070 */
[----:B------:R-:W-:-:S04]  /*8710*/  SEL R0, R0, 0x7c, P0 ;  /* 0x0000007c00007807 */ /* 0x000fc80000000000 */
.L_x_1911:
[----:B------:R-:W-:Y:S05]  /*8720*/  BSYNC B0 ;  /* 0x0000000000007941 */ /* 0x000fea0003800000 */
.L_x_1909:
[----:B------:R-:W-:-:S04]  /*8730*/  LOP3.LUT R2, R3, 0x80000000, RZ, 0xc0, !PT ;  /* 0x8000000003027812 */ /* 0x000fc800078ec0ff */
[----:B------:R-:W-:-:S04]  /*8740*/  SHF.R.U32.HI R3, RZ, 0x18, R2 ;  /* 0x00000018ff037819 */ /* 0x000fc80000011602 */
[----:B------:R-:W-:-:S05]  /*8750*/  LOP3.LUT R3, R0, R3, RZ, 0xfc, !PT ;  /* 0x0000000300037212 */ /* 0x000fca00078efcff */
[----:B------:R0:W-:Y:S01]  /*8760*/  STG.E.U8 [R16.64], R3 ;  /* 0x0000000310007986 */ /* 0x0001e2000c101124 */
[----:B------:R-:W-:Y:S05]  /*8770*/  BRA `(.L_x_1895) ;  /* 0x0000071000007947 */ /* 0x000fea0003800000 */
.L_x_1905:
[----:B------:R-:W-:-:S05]  /*8780*/  HADD2.F32 R0, -RZ, R2.H0_H0 ;  /* 0x20000002ff007230 */ /* 0x000fca0000004100 */
[----:B------:R-:W-:-:S05]  /*8790*/  F2FP.BF16.PACK_AB R0, RZ, R0 ;  /* 0x00000000ff00723e */ /* 0x000fca00000010ff */
[----:B------:R0:W-:Y:S01]  /*87a0*/  STG.E.U16 [R16.64], R0 ;  /* 0x0000000010007986 */ /* 0x0001e2000c101524 */
[----:B------:R-:W-:Y:S05]  /*87b0*/  BRA `(.L_x_1895) ;  /* 0x000006d000007947 */ /* 0x000fea0003800000 */
.L_x_1902:
        /* <DEDUP_REMOVED lines=12> */
.L_x_1914:
        /* <DEDUP_REMOVED lines=17> */
.L_x_1917:
[----:B------:R-:W-:-:S04]  /*8990*/  LOP3.LUT R2, R3, 0x80000000, RZ, 0xc0, !PT ;  /* 0x8000000003027812 */ /* 0x000fc800078ec0ff */
[----:B------:R-:W-:-:S04]  /*89a0*/  SHF.R.U32.HI R3, RZ, 0x18, R2 ;  /* 0x00000018ff037819 */ /* 0x000fc80000011602 */
[----:B------:R-:W-:-:S04]  /*89b0*/  LOP3.LUT R0, R0, R3, RZ, 0xfc, !PT ;  /* 0x0000000300007212 */ /* 0x000fc800078efcff */
[----:B------:R-:W-:Y:S02]  /*89c0*/  PRMT R8, R0, 0x7610, R8 ;  /* 0x0000761000087816 */ /* 0x000fe40000000008 */
.L_x_1916:
[----:B------:R-:W-:Y:S05]  /*89d0*/  BSYNC B0 ;  /* 0x0000000000007941 */ /* 0x000fea0003800000 */
.L_x_1915:
[----:B------:R0:W-:Y:S01]  /*89e0*/  STG.E.U8 [R16.64], R8 ;  /* 0x0000000810007986 */ /* 0x0001e2000c101124 */
[----:B------:R-:W-:Y:S05]  /*89f0*/  BRA `(.L_x_1895) ;  /* 0x0000049000007947 */ /* 0x000fea0003800000 */
.L_x_1913:
        /* <DEDUP_REMOVED lines=17> */
.L_x_1920:
[----:B------:R-:W-:-:S04]  /*8b10*/  LOP3.LUT R2, R3, 0x80000000, RZ, 0xc0, !PT ;  /* 0x8000000003027812 */ /* 0x000fc800078ec0ff */
[----:B------:R-:W-:-:S04]  /*8b20*/  SHF.R.U32.HI R3, RZ, 0x18, R2 ;  /* 0x00000018ff037819 */ /* 0x000fc80000011602 */
[----:B------:R-:W-:-:S04]  /*8b30*/  LOP3.LUT R0, R0, R3, RZ, 0xfc, !PT ;  /* 0x0000000300007212 */ /* 0x000fc800078efcff */
[----:B------:R-:W-:Y:S02]  /*8b40*/  PRMT R8, R0, 0x7610, R8 ;  /* 0x0000761000087816 */ /* 0x000fe40000000008 */
.L_x_1919:
[----:B------:R-:W-:Y:S05]  /*8b50*/  BSYNC B0 ;  /* 0x0000000000007941 */ /* 0x000fea0003800000 */
.L_x_1918:
[----:B------:R0:W-:Y:S01]  /*8b60*/  STG.E.U8 [R16.64], R8 ;  /* 0x0000000810007986 */ /* 0x0001e2000c101124 */
[----:B------:R-:W-:Y:S05]  /*8b70*/  BRA `(.L_x_1895) ;  /* 0x0000031000007947 */ /* 0x000fea0003800000 */
.L_x_1912:
        /* <DEDUP_REMOVED lines=22> */
.L_x_1894:
        /* <DEDUP_REMOVED lines=20> */
.L_x_1922:
[----:B------:R-:W-:-:S06]  /*8e20*/  HADD2.F32 R2, -RZ, R2.H0_H0 ;  /* 0x20000002ff027230 */ /* 0x000fcc0000004100 */
[----:B------:R-:W0:Y:S02]  /*8e30*/  F2I.U64.TRUNC R2, R2 ;  /* 0x0000000200027311 */ /* 0x000e24000020d800 */
[----:B0-----:R0:W-:Y:S01]  /*8e40*/  STG.E.64 [R16.64], R2 ;  /* 0x0000000210007986 */ /* 0x0011e2000c101b24 */
[----:B------:R-:W-:Y:S05]  /*8e50*/  BRA `(.L_x_1895) ;  /* 0x0000003000007947 */ /* 0x000fea0003800000 */
.L_x_1921:
[----:B------:R-:W-:-:S04]  /*8e60*/  HADD2.F32 R2, -RZ, R2.H0_H0 ;  /* 0x20000002ff027230 */ /* 0x000fc80000004100 */
[----:B------:R-:W0:Y:S02]  /*8e70*/  F2I.FTZ.U32.TRUNC.NTZ R3, R2 ;  /* 0x0000000200037305 */ /* 0x000e24000021f000 */
[----:B0-----:R0:W-:Y:S02]  /*8e80*/  STG.E [R16.64], R3 ;  /* 0x0000000310007986 */ /* 0x0011e4000c101924 */
.L_x_1895:
        /* <DEDUP_REMOVED lines=258> */
.L_x_1923:
        /* <DEDUP_REMOVED lines=21> */
.L_x_1927:
[----:B------:R-:W2:Y:S02]  /*a000*/  LDG.E.U8 R2, [R2.64] ;  /* 0x0000002402027981 */ /* 0x000ea4000c1e1100 */
[----:B--2---:R-:W0:Y:S02]  /*a010*/  I2F.U16 R0, R2 ;  /* 0x0000000200007306 */ /* 0x004e240000101000 */
[----:B0-----:R-:W-:-:S04]  /*a020*/  F2FP.PACK_AB R0, RZ, R0 ;  /* 0x00000000ff00723e */ /* 0x001fc800000000ff */
[----:B------:R-:W-:Y:S01]  /*a030*/  PRMT R18, R0, 0x7610, R18 ;  /* 0x0000761000127816 */ /* 0x000fe20000000012 */
[----:B------:R-:W-:Y:S05]  /*a040*/  BRA `(.L_x_1929) ;  /* 0x00000ed000007947 */ /* 0x000fea0003800000 */
.L_x_1926:
        /* <DEDUP_REMOVED lines=11> */
.L_x_1931:
[----:B------:R-:W2:Y:S02]  /*a100*/  LDG.E R2, [R2.64] ;  /* 0x0000002402027981 */ /* 0x000ea4000c1e1900 */
[----:B--2---:R-:W0:Y:S02]  /*a110*/  I2F R0, R2 ;  /* 0x0000000200007306 */ /* 0x004e240000201400 */
[----:B0-----:R-:W-:-:S04]  /*a120*/  F2FP.PACK_AB R0, RZ, R0 ;  /* 0x00000000ff00723e */ /* 0x001fc800000000ff */
[----:B------:R-:W-:Y:S01]  /*a130*/  PRMT R18, R0, 0x7610, R18 ;  /* 0x0000761000127816 */ /* 0x000fe20000000012 */
[----:B------:R-:W-:Y:S05]  /*a140*/  BRA `(.L_x_1929) ;  /* 0x00000dd000007947 */ /* 0x000fea0003800000 */
.L_x_1930:
[----:B------:R-:W2:Y:S02]  /*a150*/  LDG.E.U16 R2, [R2.64] ;  /* 0x0000002402027981 */ /* 0x000ea4000c1e1500 */
[----:B--2---:R-:W0:Y:S02]  /*a160*/  I2F.S16 R0, R2 ;  /* 0x0000000200007306 */ /* 0x004e240000101400 */
[----:B0-----:R-:W-:-:S04]  /*a170*/  F2FP.PACK_AB R0, RZ, R0 ;  /* 0x00000000ff00723e */ /* 0x001fc800000000ff */
[----:B------:R-:W-:Y:S01]  /*a180*/  PRMT R18, R0, 0x7610, R18 ;  /* 0x0000761000127816 */ /* 0x000fe20000000012 */
[----:B------:R-:W-:Y:S05]  /*a190*/  BRA `(.L_x_1929) ;  /* 0x00000d8000007947 */ /* 0x000fea0003800000 */
.L_x_1925:
        /* <DEDUP_REMOVED lines=9> */
.L_x_1933:
[----:B------:R0:W5:Y:S01]  /*a230*/  LDG.E.U16 R18, [R2.64] ;  /* 0x0000002402127981 */ /* 0x000162000c1e1500 */
[----:B------:R-:W-:Y:S05]  /*a240*/  BRA `(.L_x_1929) ;  /* 0x00000cd000007947 */ /* 0x000fea0003800000 */
.L_x_1932:
        /* <DEDUP_REMOVED lines=9> */
.L_x_1935:
[----:B------:R0:W5:Y:S01]  /*a2e0*/  LDG.E.U16 R18, [R2.64] ;  /* 0x0000002402127981 */ /* 0x000162000c1e1500 */
[----:B------:R-:W-:Y:S05]  /*a2f0*/  BRA `(.L_x_1929) ;  /* 0x00000c2000007947 */ /* 0x000fea0003800000 */
.L_x_1934:
[----:B------:R-:W2:Y:S02]  /*a300*/  LDG.E.64 R2, [R2.64] ;  /* 0x0000002402027981 */ /* 0x000ea4000c1e1b00 */
[----:B--2---:R-:W0:Y:S01]  /*a310*/  F2F.F32.F64 R0, R2 ;  /* 0x0000000200007310 */ /* 0x004e220000301000 */
[----:B------:R-:W0:-:S14]  /*a320*/  DSETP.GEU.AND P0, PT, |R2|, c[0x2][0x0], PT ;  /* 0x008000000200762a */ /* 0x000e1c0003f0e200 */
[----:B0-----:R-:W-:-:S05]  /*a330*/  @!P0 FMUL R0, R0, 1.175494350822287508e-38 ;  /* 0x0080000000008820 */ /* 0x001fca0000400000 */
[----:B------:R-:W-:-:S04]  /*a340*/  F2FP.PACK_AB R0, RZ, R0 ;  /* 0x00000000ff00723e */ /* 0x000fc800000000ff */
[----:B------:R-:W-:Y:S01]  /*a350*/  PRMT R18, R0, 0x7610, R18 ;  /* 0x0000761000127816 */ /* 0x000fe20000000012 */
[----:B------:R-:W-:Y:S05]  /*a360*/  BRA `(.L_x_1929) ;  /* 0x00000bb000007947 */ /* 0x000fea0003800000 */
.L_x_1924:
        /* <DEDUP_REMOVED lines=14> */
.L_x_1938:
[----:B------:R-:W2:Y:S02]  /*a450*/  LDG.E.64 R2, [R2.64] ;  /* 0x0000002402027981 */ /* 0x000ea4000c1e1b00 */
[----:B--2---:R-:W0:Y:S01]  /*a460*/  F2F.F32.F64 R0, R2 ;  /* 0x0000000200007310 */ /* 0x004e220000301000 */
[----:B------:R-:W0:-:S14]  /*a470*/  DSETP.GEU.AND P0, PT, |R2|, c[0x2][0x0], PT ;  /* 0x008000000200762a */ /* 0x000e1c0003f0e200 */
[----:B0-----:R-:W-:-:S05]  /*a480*/  @!P0 FMUL R0, R0, 1.175494350822287508e-38 ;  /* 0x0080000000008820 */ /* 0x001fca0000400000 */
[----:B------:R-:W-:-:S04]  /*a490*/  F2FP.PACK_AB R0, RZ, R0 ;  /* 0x00000000ff00723e */ /* 0x000fc800000000ff */
[----:B------:R-:W-:Y:S01]  /*a4a0*/  PRMT R18, R0, 0x7610, R18 ;  /* 0x0000761000127816 */ /* 0x000fe20000000012 */
[----:B------:R-:W-:Y:S05]  /*a4b0*/  BRA `(.L_x_1929) ;  /* 0x00000a6000007947 */ /* 0x000fea0003800000 */
.L_x_1937:
        /* <DEDUP_REMOVED lines=28> */
.L_x_1940:
        /* <DEDUP_REMOVED lines=15> */
.L_x_1939:
[----:B------:R-:W2:Y:S02]  /*a770*/  LDG.E.U16 R0, [R2.64] ;  /* 0x0000002402007981 */ /* 0x000ea4000c1e1500 */
[----:B--2---:R-:W-:-:S04]  /*a780*/  PRMT R0, RZ, 0x5410, R0 ;  /* 0x00005410ff007816 */ /* 0x004fc80000000000 */
[----:B------:R-:W-:-:S04]  /*a790*/  F2FP.PACK_AB R0, RZ, R0 ;  /* 0x00000000ff00723e */ /* 0x000fc800000000ff */
[----:B------:R-:W-:Y:S01]  /*a7a0*/  PRMT R18, R0, 0x7610, R18 ;  /* 0x0000761000127816 */ /* 0x000fe20000000012 */
[----:B------:R-:W-:Y:S05]  /*a7b0*/  BRA `(.L_x_1929) ;  /* 0x0000076000007947 */ /* 0x000fea0003800000 */
.L_x_1936:
        /* <DEDUP_REMOVED lines=12> */
.L_x_1943:
        /* <DEDUP_REMOVED lines=21> */
.L_x_1947:
[----:B------:R-:W-:Y:S05]  /*a9d0*/  BSYNC B1 ;  /* 0x0000000000017941 */ /* 0x000fea0003800000 */
.L_x_1946:
[----:B------:R-:W-:Y:S01]  /*a9e0*/  LEA R3, R0, 0x3b800000, 0x17 ;  /* 0x3b80000000037811 */ /* 0x000fe200078eb8ff */
[----:B------:R-:W-:-:S05]  /*a9f0*/  IMAD.SHL.U32 R0, R2, 0x100000, RZ ;  /* 0x0010000002007824 */ /* 0x000fca00078e00ff */
[----:B------:R-:W-:Y:S02]  /*aa00*/  LOP3.LUT R0, R3, R0, R4, 0xfe, !PT ;  /* 0x0000000003007212 */ /* 0x000fe400078efe04 */
.L_x_1945:
[----:B------:R-:W-:Y:S05]  /*aa10*/  BSYNC B0 ;  /* 0x0000000000007941 */ /* 0x000fea0003800000 */
.L_x_1944:
[----:B------:R-:W-:-:S04]  /*aa20*/  F2FP.PACK_AB R0, RZ, R0 ;  /* 0x00000000ff00723e */ /* 0x000fc800000000ff */
[----:B------:R-:W-:Y:S01]  /*aa30*/  PRMT R18, R0, 0x7610, R18 ;  /* 0x0000761000127816 */ /* 0x000fe20000000012 */
[----:B------:R-:W-:Y:S05]  /*aa40*/  BRA `(.L_x_1929) ;  /* 0x000004d000007947 */ /* 0x000fea0003800000 */
.L_x_1942:
        /* <DEDUP_REMOVED lines=21> */
.L_x_1951:
[----:B------:R-:W-:Y:S05]  /*aba0*/  BSYNC B1 ;  /* 0x0000000000017941 */ /* 0x000fea0003800000 */
.L_x_1950:
[----:B------:R-:W-:Y:S01]  /*abb0*/  LEA R3, R0, 0x37800000, 0x17 ;  /* 0x3780000000037811 */ /* 0x000fe200078eb8ff */
[----:B------:R-:W-:-:S05]  /*abc0*/  IMAD.SHL.U32 R0, R2, 0x200000, RZ ;  /* 0x0020000002007824 */ /* 0x000fca00078e00ff */
[----:B------:R-:W-:Y:S02]  /*abd0*/  LOP3.LUT R0, R3, R0, R4, 0xfe, !PT ;  /* 0x0000000003007212 */ /* 0x000fe400078efe04 */
.L_x_1949:
[----:B------:R-:W-:Y:S05]  /*abe0*/  BSYNC B0 ;  /* 0x0000000000007941 */ /* 0x000fea0003800000 */
.L_x_1948:
[----:B------:R-:W-:-:S04]  /*abf0*/  F2FP.PACK_AB R0, RZ, R0 ;  /* 0x00000000ff00723e */ /* 0x000fc800000000ff */
[----:B------:R-:W-:Y:S01]  /*ac00*/  PRMT R18, R0, 0x7610, R18 ;  /* 0x0000761000127816 */ /* 0x000fe20000000012 */
[----:B------:R-:W-:Y:S05]  /*ac10*/  BRA `(.L_x_1929) ;  /* 0x0000030000007947 */ /* 0x000fea0003800000 */
.L_x_1941:
        /* <DEDUP_REMOVED lines=14> */
.L_x_1955:
[----:B------:R-:W-:Y:S05]  /*ad00*/  BSYNC B0 ;  /* 0x0000000000007941 */ /* 0x000fea0003800000 */
.L_x_1954:
[----:B------:R-:W-:-:S04]  /*ad10*/  F2FP.PACK_AB R0, RZ, R0 ;  /* 0x00000000ff00723e */ /* 0x000fc800000000ff */
[----:B------:R-:W-:Y:S01]  /*ad20*/  PRMT R18, R0, 0x7610, R18 ;  /* 0x0000761000127816 */ /* 0x000fe20000000012 */
[----:B------:R-:W-:Y:S05]  /*ad30*/  BRA `(.L_x_1929) ;  /* 0x000001e000007947 */ /* 0x000fea0003800000 */
.L_x_1928:
        /* <DEDUP_REMOVED lines=21> */
.L_x_1953:
[----:B------:R-:W2:Y:S02]  /*ae90*/  LDG.E.64 R2, [R2.64] ;  /* 0x0000002402027981 */ /* 0x000ea4000c1e1b00 */
[----:B--2---:R-:W0:Y:S02]  /*aea0*/  I2F.U64 R0, R2 ;  /* 0x0000000200007312 */ /* 0x004e240000301000 */
[----:B0-----:R-:W-:-:S04]  /*aeb0*/  F2FP.PACK_AB R0, RZ, R0 ;  /* 0x00000000ff00723e */ /* 0x001fc800000000ff */
[----:B------:R-:W-:Y:S01]  /*aec0*/  PRMT R18, R0, 0x7610, R18 ;  /* 0x0000761000127816 */ /* 0x000fe20000000012 */
[----:B------:R-:W-:Y:S05]  /*aed0*/  BRA `(.L_x_1929) ;  /* 0x0000004000007947 */ /* 0x000fea0003800000 */
.L_x_1952:
[----:B------:R-:W2:Y:S02]  /*aee0*/  LDG.E R2, [R2.64] ;  /* 0x0000002402027981 */ /* 0x000ea4000c1e1900 */
[----:B--2---:R-:W0:Y:S02]  /*aef0*/  I2F.U32 R0, R2 ;  /* 0x0000000200007306 */ /* 0x004e240000201000 */
[----:B0-----:R-:W-:-:S04]  /*af00*/  F2FP.PACK_AB R0, RZ, R0 ;  /* 0x00000000ff00723e */ /* 0x001fc800000000ff */
[----:B------:R-:W-:Y:S02]  /*af10*/  PRMT R18, R0, 0x7610, R18 ;  /* 0x0000761000127816 */ /* 0x000fe40000000012 */
.L_x_1929:
        /* <DEDUP_REMOVED lines=19> */
.L_x_1959:
[----:B------:R-:W2:Y:S02]  /*b050*/  LDG.E.U8 R2, [R2.64] ;  /* 0x0000002402027981 */ /* 0x000ea4000c1e1100 */
[----:B--2---:R-:W0:Y:S02]  /*b060*/  I2F.U16 R0, R2 ;  /* 0x0000000200007306 */ /* 0x004e240000101000 */
[----:B0-----:R-:W-:-:S04]  /*b070*/  F2FP.PACK_AB R0, RZ, R0 ;  /* 0x00000000ff00723e */ /* 0x001fc800000000ff */
[----:B------:R-:W-:Y:S01]  /*b080*/  PRMT R19, R0, 0x7610, R19 ;  /* 0x0000761000137816 */ /* 0x000fe20000000013 */
[----:B------:R-:W-:Y:S05]  /*b090*/  BRA `(.L_x_1961) ;  /* 0x00000ed000007947 */ /* 0x000fea0003800000 */
.L_x_1958:
        /* <DEDUP_REMOVED lines=11> */
.L_x_1963:
[----:B------:R-:W2:Y:S02]  /*b150*/  LDG.E R2, [R2.64] ;  /* 0x0000002402027981 */ /* 0x000ea4000c1e1900 */
[----:B--2---:R-:W0:Y:S02]  /*b160*/  I2F R0, R2 ;  /* 0x0000000200007306 */ /* 0x004e240000201400 */
[----:B0-----:R-:W-:-:S04]  /*b170*/  F2FP.PACK_AB R0, RZ, R0 ;  /* 0x00000000ff00723e */ /* 0x001fc800000000ff */
[----:B------:R-:W-:Y:S01]  /*b180*/  PRMT R19, R0, 0x7610, R19 ;  /* 0x0000761000137816 */ /* 0x000fe20000000013 */
[----:B------:R-:W-:Y:S05]  /*b190*/  BRA `(.L_x_1961) ;  /* 0x00000dd000007947 */ /* 0x000fea0003800000 */
.L_x_1962:
[----:B------:R-:W2:Y:S02]  /*b1a0*/  LDG.E.U16 R2, [R2.64] ;  /* 0x0000002402027981 */ /* 0x000ea4000c1e1500 */
[----:B--2---:R-:W0:Y:S02]  /*b1b0*/  I2F.S16 R0, R2 ;  /* 0x0000000200007306 */ /* 0x004e240000101400 */
[----:B0-----:R-:W-:-:S04]  /*b1c0*/  F2FP.PACK_AB R0, RZ, R0 ;  /* 0x00000000ff00723e */ /* 0x001fc800000000ff */
[----:B------:R-:W-:Y:S01]  /*b1d0*/  PRMT R19, R0, 0x7610, R19 ;  /* 0x0000761000137816 */ /* 0x000fe20000000013 */
[----:B------:R-:W-:Y:S05]  /*b1e0*/  BRA `(.L_x_1961) ;  /* 0x00000d8000007947 */ /* 0x000fea0003800000 */
.L_x_1957:
        /* <DEDUP_REMOVED lines=9> */
.L_x_1965:
[----:B------:R0:W5:Y:S01]  /*b280*/  LDG.E.U16 R19, [R2.64] ;  /* 0x0000002402137981 */ /* 0x000162000c1e1500 */
[----:B------:R-:W-:Y:S05]  /*b290*/  BRA `(.L_x_1961) ;  /* 0x00000cd000007947 */ /* 0x000fea0003800000 */
.L_x_1964:
        /* <DEDUP_REMOVED lines=9> */
.L_x_1967:
[----:B------:R0:W5:Y:S01]  /*b330*/  LDG.E.U16 R19, [R2.64] ;  /* 0x0000002402137981 */ /* 0x000162000c1e1500 */
[----:B------:R-:W-:Y:S05]  /*b340*/  BRA `(.L_x_1961) ;  /* 0x00000c2000007947 */ /* 0x000fea0003800000 */
.L_x_1966:
[----:B------:R-:W2:Y:S02]  /*b350*/  LDG.E.64 R2, [R2.64] ;  /* 0x0000002402027981 */ /* 0x000ea4000c1e1b00 */
[----:B--2---:R-:W0:Y:S01]  /*b360*/  F2F.F32.F64 R0, R2 ;  /* 0x0000000200007310 */ /* 0x004e220000301000 */
[----:B------:R-:W0:-:S14]  /*b370*/  DSETP.GEU.AND P0, PT, |R2|, c[0x2][0x0], PT ;  /* 0x008000000200762a */ /* 0x000e1c0003f0e200 */
[----:B0-----:R-:W-:-:S05]  /*b380*/  @!P0 FMUL R0, R0, 1.175494350822287508e-38 ;  /* 0x0080000000008820 */ /* 0x001fca0000400000 */
[----:B------:R-:W-:-:S04]  /*b390*/  F2FP.PACK_AB R0, RZ, R0 ;  /* 0x00000000ff00723e */ /* 0x000fc800000000ff */
[----:B------:R-:W-:Y:S01]  /*b3a0*/  PRMT R19, R0, 0x7610, R19 ;  /* 0x0000761000137816 */ /* 0x000fe20000000013 */
[----:B------:R-:W-:Y:S05]  /*b3b0*/  BRA `(.L_x_1961) ;  /* 0x00000bb000007947 */ /* 0x000fea0003800000 */
.L_x_1956:
        /* <DEDUP_REMOVED lines=14> */
.L_x_1970:
[----:B------:R-:W2:Y:S02]  /*b4a0*/  LDG.E.64 R2, [R2.64] ;  /* 0x0000002402027981 */ /* 0x000ea4000c1e1b00 */
[----:B--2---:R-:W0:Y:S01]  /*b4b0*/  F2F.F32.F64 R0, R2 ;  /* 0x0000000200007310 */ /* 0x004e220000301000 */
[----:B------:R-:W0:-:S14]  /*b4c0*/  DSETP.GEU.AND P0, PT, |R2|, c[0x2][0x0], PT ;  /* 0x008000000200762a */ /* 0x000e1c0003f0e200 */
[----:B0-----:R-:W-:-:S05]  /*b4d0*/  @!P0 FMUL R0, R0, 1.175494350822287508e-38 ;  /* 0x0080000000008820 */ /* 0x001fca0000400000 */
[----:B------:R-:W-:-:S04]  /*b4e0*/  F2FP.PACK_AB R0, RZ, R0 ;  /* 0x00000000ff00723e */ /* 0x000fc800000000ff */
[----:B------:R-:W-:Y:S01]  /*b4f0*/  PRMT R19, R0, 0x7610, R19 ;  /* 0x0000761000137816 */ /* 0x000fe20000000013 */
[----:B------:R-:W-:Y:S05]  /*b500*/  BRA `(.L_x_1961) ;  /* 0x00000a6000007947 */ /* 0x000fea0003800000 */
.L_x_1969:
        /* <DEDUP_REMOVED lines=28> */
.L_x_1972:
        /* <DEDUP_REMOVED lines=15> */
.L_x_1971:
[----:B------:R-:W2:Y:S02]  /*b7c0*/  LDG.E.U16 R0, [R2.64] ;  /* 0x0000002402007981 */ /* 0x000ea4000c1e1500 */
[----:B--2---:R-:W-:-:S04]  /*b7d0*/  PRMT R0, RZ, 0x5410, R0 ;  /* 0x00005410ff007816 */ /* 0x004fc80000000000 */
[----:B------:R-:W-:-:S04]  /*b7e0*/  F2FP.PACK_AB R0, RZ, R0 ;  /* 0x00000000ff00723e */ /* 0x000fc800000000ff */
[----:B------:R-:W-:Y:S01]  /*b7f0*/  PRMT R19, R0, 0x7610, R19 ;  /* 0x0000761000137816 */ /* 0x000fe20000000013 */
[----:B------:R-:W-:Y:S05]  /*b800*/  BRA `(.L_x_1961) ;  /* 0x0000076000007947 */ /* 0x000fea0003800000 */
.L_x_1968:
        /* <DEDUP_REMOVED lines=12> */
.L_x_1975:
        /* <DEDUP_REMOVED lines=21> */
.L_x_1979:
[----:B------:R-:W-:Y:S05]  /*ba20*/  BSYNC B1 ;  /* 0x0000000000017941 */ /* 0x000fea0003800000 */
.L_x_1978:
[----:B------:R-:W-:Y:S01]  /*ba30*/  LEA R3, R0, 0x3b800000, 0x17 ;  /* 0x3b80000000037811 */ /* 0x000fe200078eb8ff */
[----:B------:R-:W-:-:S05]  /*ba40*/  IMAD.SHL.U32 R0, R2, 0x100000, RZ ;  /* 0x0010000002007824 */ /* 0x000fca00078e00ff */
[----:B------:R-:W-:Y:S02]  /*ba50*/  LOP3.LUT R0, R3, R0, R4, 0xfe, !PT ;  /* 0x0000000003007212 */ /* 0x000fe400078efe04 */
.L_x_1977:
[----:B------:R-:W-:Y:S05]  /*ba60*/  BSYNC B0 ;  /* 0x0000000000007941 */ /* 0x000fea0003800000 */
.L_x_1976:
[----:B------:R-:W-:-:S04]  /*ba70*/  F2FP.PACK_AB R0, RZ, R0 ;  /* 0x00000000ff00723e */ /* 0x000fc800000000ff */
[----:B------:R-:W-:Y:S01]  /*ba80*/  PRMT R19, R0, 0x7610, R19 ;  /* 0x0000761000137816 */ /* 0x000fe20000000013 */
[----:B------:R-:W-:Y:S05]  /*ba90*/  BRA `(.L_x_1961) ;  /* 0x000004d000007947 */ /* 0x000fea0003800000 */
.L_x_1974:
        /* <DEDUP_REMOVED lines=21> */
.L_x_1983:
[----:B------:R-:W-:Y:S05]  /*bbf0*/  BSYNC B1 ;  /* 0x0000000000017941 */ /* 0x000fea0003800000 */
.L_x_1982:
[----:B------:R-:W-:Y:S01]  /*bc00*/  LEA R3, R0, 0x37800000, 0x17 ;  /* 0x3780000000037811 */ /* 0x000fe200078eb8ff */
[----:B------:R-:W-:-:S05]  /*bc10*/  IMAD.SHL.U32 R0, R2, 0x200000, RZ ;  /* 0x0020000002007824 */ /* 0x000fca00078e00ff */
[----:B------:R-:W-:Y:S02]  /*bc20*/  LOP3.LUT R0, R3, R0, R4, 0xfe, !PT ;  /* 0x0000000003007212 */ /* 0x000fe400078efe04 */
.L_x_1981:
[----:B------:R-:W-:Y:S05]  /*bc30*/  BSYNC B0 ;  /* 0x0000000000007941 */ /* 0x000fea0003800000 */
.L_x_1980:
[----:B------:R-:W-:-:S04]  /*bc40*/  F2FP.PACK_AB R0, RZ, R0 ;  /* 0x00000000ff00723e */ /* 0x000fc800000000ff */
[----:B------:R-:W-:Y:S01]  /*bc50*/  PRMT R19, R0, 0x7610, R19 ;  /* 0x0000761000137816 */ /* 0x000fe20000000013 */
[----:B------:R-:W-:Y:S05]  /*bc60*/  BRA `(.L_x_1961) ;  /* 0x0000030000007947 */ /* 0x000fea0003800000 */
.L_x_1973:
        /* <DEDUP_REMOVED lines=14> */
.L_x_1987:
[----:B------:R-:W-:Y:S05]  /*bd50*/  BSYNC B0 ;  /* 0x0000000000007941 */ /* 0x000fea0003800000 */
.L_x_1986:
[----:B------:R-:W-:-:S04]  /*bd60*/  F2FP.PACK_AB R0, RZ, R0 ;  /* 0x00000000ff00723e */ /* 0x000fc800000000ff */
[----:B------:R-:W-:Y:S01]  /*bd70*/  PRMT R19, R0, 0x7610, R19 ;  /* 0x0000761000137816 */ /* 0x000fe20000000013 */
[----:B------:R-:W-:Y:S05]  /*bd80*/  BRA `(.L_x_1961) ;  /* 0x000001e000007947 */ /* 0x000fea0003800000 */
.L_x_1960:
        /* <DEDUP_REMOVED lines=21> */
.L_x_1985:
[----:B------:R-:W2:Y:S02]  /*bee0*/  LDG.E.64 R2, [R2.64] ;  /* 0x0000002402027981 */ /* 0x000ea4000c1e1b00 */
[----:B--2---:R-:W0:Y:S02]  /*bef0*/  I2F.U64 R0, R2 ;  /* 0x0000000200007312 */ /* 0x004e240000301000 */
[----:B0-----:R-:W-:-:S04]  /*bf00*/  F2FP.PACK_AB R0, RZ, R0 ;  /* 0x00000000ff00723e */ /* 0x001fc800000000ff */
[----:B------:R-:W-:Y:S01]  /*bf10*/  PRMT R19, R0, 0x7610, R19 ;  /* 0x0000761000137816 */ /* 0x000fe20000000013 */
[----:B------:R-:W-:Y:S05]  /*bf20*/  BRA `(.L_x_1961) ;  /* 0x0000004000007947 */ /* 0x000fea0003800000 */
.L_x_1984:
[----:B------:R-:W2:Y:S02]  /*bf30*/  LDG.E R2, [R2.64] ;  /* 0x0000002402027981 */ /* 0x000ea4000c1e1900 */
[----:B--2---:R-:W0:Y:S02]  /*bf40*/  I2F.U32 R0, R2 ;  /* 0x0000000200007306 */ /* 0x004e240000201000 */
[----:B0-----:R-:W-:-:S04]  /*bf50*/  F2FP.PACK_AB R0, RZ, R0 ;  /* 0x00000000ff00723e */ /* 0x001fc800000000ff */
[----:B------:R-:W-:Y:S02]  /*bf60*/  PRMT R19, R0, 0x7610, R19 ;  /* 0x0000761000137816 */ /* 0x000fe40000000013 */
.L_x_1961:
        /* <DEDUP_REMOVED lines=24> */
.L_x_1989:
[----:B------:R-:W-:Y:S05]  /*c0f0*/  BSYNC B6 ;  /* 0x0000000000067941 */ /* 0x000fea0003800000 */
.L_x_1988:
        /* <DEDUP_REMOVED lines=24> */
.L_x_1991:
[----:B------:R-:W-:Y:S05]  /*c280*/  BSYNC B6 ;  /* 0x0000000000067941 */ /* 0x000fea0003800000 */
.L_x_1990:
        /* <DEDUP_REMOVED lines=35> */
.L_x_1993:
[----:B------:R-:W-:Y:S05]  /*c4c0*/  BSYNC B0 ;  /* 0x0000000000007941 */ /* 0x000fea0003800000 */
.L_x_1992:
        /* <DEDUP_REMOVED lines=37> */
.L_x_1997:
[----:B------:R-:W-:-:S06]  /*c720*/  HADD2.F32 R3, -RZ, R2.H0_H0 ;  /* 0x20000002ff037230 */ /* 0x000fcc0000004100 */
[----:B------:R-:W0:Y:S02]  /*c730*/  F2I.S64.TRUNC R2, R3 ;  /* 0x0000000300027311 */ /* 0x000e24000020d900 */
[----:B0-----:R0:W-:Y:S01]  /*c740*/  STG.E.U8 [R16.64], R2 ;  /* 0x0000000210007986 */ /* 0x0011e2000c101124 */
[----:B------:R-:W-:Y:S05]  /*c750*/  BRA `(.L_x_1999) ;  /* 0x00000e4000007947 */ /* 0x000fea0003800000 */
.L_x_1996:
        /* <DEDUP_REMOVED lines=10> */
.L_x_2001:
[----:B------:R-:W-:-:S04]  /*c800*/  HADD2.F32 R2, -RZ, R2.H0_H0 ;  /* 0x20000002ff027230 */ /* 0x000fc80000004100 */
[----:B------:R-:W0:Y:S02]  /*c810*/  F2I.FTZ.TRUNC.NTZ R3, R2 ;  /* 0x0000000200037305 */ /* 0x000e24000021f100 */
[----:B0-----:R0:W-:Y:S01]  /*c820*/  STG.E [R16.64], R3 ;  /* 0x0000000310007986 */ /* 0x0011e2000c101924 */
[----:B------:R-:W-:Y:S05]  /*c830*/  BRA `(.L_x_1999) ;  /* 0x00000d6000007947 */ /* 0x000fea0003800000 */
.L_x_2000:
[----:B------:R-:W-:-:S04]  /*c840*/  HADD2.F32 R2, -RZ, R2.H0_H0 ;  /* 0x20000002ff027230 */ /* 0x000fc80000004100 */
[----:B------:R-:W0:Y:S02]  /*c850*/  F2I.FTZ.TRUNC.NTZ R3, R2 ;  /* 0x0000000200037305 */ /* 0x000e24000021f100 */
[----:B0-----:R0:W-:Y:S01]  /*c860*/  STG.E.U16 [R16.64], R3 ;  /* 0x0000000310007986 */ /* 0x0011e2000c101524 */
[----:B------:R-:W-:Y:S05]  /*c870*/  BRA `(.L_x_1999) ;  /* 0x00000d2000007947 */ /* 0x000fea0003800000 */
.L_x_1995:
        /* <DEDUP_REMOVED lines=9> */
.L_x_2003:
[----:B------:R0:W-:Y:S01]  /*c910*/  STG.E.U16 [R16.64], R2 ;  /* 0x0000000210007986 */ /* 0x0001e2000c101524 */
[----:B------:R-:W-:Y:S05]  /*c920*/  BRA `(.L_x_1999) ;  /* 0x00000c7000007947 */ /* 0x000fea0003800000 */
.L_x_2002:
        /* <DEDUP_REMOVED lines=10> */
.L_x_2005:
[----:B------:R-:W-:-:S05]  /*c9d0*/  HADD2.F32 R0, -RZ, R2.H0_H0 ;  /* 0x20000002ff007230 */ /* 0x000fca0000004100 */
[----:B------:R-:W-:-:S04]  /*c9e0*/  F2FP.PACK_AB R0, RZ, R0 ;  /* 0x00000000ff00723e */ /* 0x000fc800000000ff */
[----:B------:R-:W-:-:S05]  /*c9f0*/  PRMT R0, R0, 0x5410, RZ ;  /* 0x0000541000007816 */ /* 0x000fca00000000ff */
[----:B------:R0:W-:Y:S01]  /*ca00*/  STG.E [R16.64], R0 ;  /* 0x0000000010007986 */ /* 0x0001e2000c101924 */
[----:B------:R-:W-:Y:S05]  /*ca10*/  BRA `(.L_x_1999) ;  /* 0x00000b8000007947 */ /* 0x000fea0003800000 */
.L_x_2004:
[----:B------:R-:W-:-:S05]  /*ca20*/  HADD2.F32 R2, -RZ, R2.H0_H0 ;  /* 0x20000002ff027230 */ /* 0x000fca0000004100 */
[----:B------:R-:W-:-:S06]  /*ca30*/  FMUL.FTZ R2, R2, 1 ;  /* 0x3f80000002027820 */ /* 0x000fcc0000410000 */
[----:B------:R-:W0:Y:S02]  /*ca40*/  F2F.F64.F32 R2, R2 ;  /* 0x0000000200027310 */ /* 0x000e240000201800 */
[----:B0-----:R0:W-:Y:S01]  /*ca50*/  STG.E.64 [R16.64], R2 ;  /* 0x0000000210007986 */ /* 0x0011e2000c101b24 */
[----:B------:R-:W-:Y:S05]  /*ca60*/  BRA `(.L_x_1999) ;  /* 0x00000b3000007947 */ /* 0x000fea0003800000 */
.L_x_1994:
        /* <DEDUP_REMOVED lines=13> */
.L_x_2008:
[----:B------:R-:W-:Y:S01]  /*cb40*/  HADD2.F32 R2, -RZ, R2.H0_H0 ;  /* 0x20000002ff027230 */ /* 0x000fe20000004100 */
[----:B------:R-:W-:-:S04]  /*cb50*/  CS2R R6, SRZ ;  /* 0x0000000000067805 */ /* 0x000fc8000001ff00 */
[----:B------:R-:W-:-:S04]  /*cb60*/  FMUL.FTZ R2, R2, 1 ;  /* 0x3f80000002027820 */ /* 0x000fc80000410000 */
[----:B------:R-:W0:Y:S02]  /*cb70*/  F2F.F64.F32 R4, R2 ;  /* 0x0000000200047310 */ /* 0x000e240000201800 */
[----:B0-----:R0:W-:Y:S01]  /*cb80*/  STG.E.128 [R16.64], R4 ;  /* 0x0000000410007986 */ /* 0x0011e2000c101d24 */
[----:B------:R-:W-:Y:S05]  /*cb90*/  BRA `(.L_x_1999) ;  /* 0x00000a0000007947 */ /* 0x000fea0003800000 */
.L_x_2007:
        /* <DEDUP_REMOVED lines=21> */
.L_x_2012:
[----:B------:R-:W-:Y:S05]  /*ccf0*/  BSYNC B0 ;  /* 0x0000000000007941 */ /* 0x000fea0003800000 */
.L_x_2011:
[----:B------:R-:W-:-:S05]  /*cd00*/  LOP3.LUT R3, R0, R3, RZ, 0xfc, !PT ;  /* 0x0000000300037212 */ /* 0x000fca00078efcff */
[----:B------:R0:W-:Y:S01]  /*cd10*/  STG.E.U8 [R16.64], R3 ;  /* 0x0000000310007986 */ /* 0x0001e2000c101124 */
[----:B------:R-:W-:Y:S05]  /*cd20*/  BRA `(.L_x_1999) ;  /* 0x0000087000007947 */ /* 0x000fea0003800000 */
.L_x_2010:
        /* <DEDUP_REMOVED lines=13> */
.L_x_2014:
[----:B------:R-:W-:Y:S01]  /*ce00*/  IMAD.MOV.U32 R0, RZ, RZ, 0x7f ;  /* 0x0000007fff007424 */ /* 0x000fe200078e00ff */
[----:B------:R-:W-:-:S04]  /*ce10*/  ISETP.GT.U32.AND P0, PT, R2, 0x7f800000, PT ;  /* 0x7f8000000200780c */ /* 0x000fc80003f04070 */
[----:B------:R-:W-:-:S04]  /*ce20*/  SEL R0, R0, 0x7c, P0 ;  /* 0x0000007c00007807 */ /* 0x000fc80000000000 */
.L_x_2015:
[----:B------:R-:W-:Y:S05]  /*ce30*/  BSYNC B0 ;  /* 0x0000000000007941 */ /* 0x000fea0003800000 */
.L_x_2013:
[----:B------:R-:W-:-:S04]  /*ce40*/  LOP3.LUT R2, R3, 0x80000000, RZ, 0xc0, !PT ;  /* 0x8000000003027812 */ /* 0x000fc800078ec0ff */
[----:B------:R-:W-:-:S04]  /*ce50*/  SHF.R.U32.HI R3, RZ, 0x18, R2 ;  /* 0x00000018ff037819 */ /* 0x000fc80000011602 */
[----:B------:R-:W-:-:S05]  /*ce60*/  LOP3.LUT R3, R0, R3, RZ, 0xfc, !PT ;  /* 0x0000000300037212 */ /* 0x000fca00078efcff */
[----:B------:R0:W-:Y:S01]  /*ce70*/  STG.E.U8 [R16.64], R3 ;  /* 0x0000000310007986 */ /* 0x0001e2000c101124 */
[----:B------:R-:W-:Y:S05]  /*ce80*/  BRA `(.L_x_1999) ;  /* 0x0000071000007947 */ /* 0x000fea0003800000 */
.L_x_2009:
[----:B------:R-:W-:-:S05]  /*ce90*/  HADD2.F32 R0, -RZ, R2.H0_H0 ;  /* 0x20000002ff007230 */ /* 0x000fca0000004100 */
[----:B------:R-:W-:-:S05]  /*cea0*/  F2FP.BF16.PACK_AB R0, RZ, R0 ;  /* 0x00000000ff00723e */ /* 0x000fca00000010ff */
[----:B------:R0:W-:Y:S01]  /*ceb0*/  STG.E.U16 [R16.64], R0 ;  /* 0x0000000010007986 */ /* 0x0001e2000c101524 */
[----:B------:R-:W-:Y:S05]  /*cec0*/  BRA `(.L_x_1999) ;  /* 0x000006d000007947 */ /* 0x000fea0003800000 */
.L_x_2006:
        /* <DEDUP_REMOVED lines=12> */
.L_x_2018:
        /* <DEDUP_REMOVED lines=17> */
.L_x_2021:
[----:B------:R-:W-:-:S04]  /*d0a0*/  LOP3.LUT R2, R3, 0x80000000, RZ, 0xc0, !PT ;  /* 0x8000000003027812 */ /* 0x000fc800078ec0ff */
[----:B------:R-:W-:-:S04]  /*d0b0*/  SHF.R.U32.HI R3, RZ, 0x18, R2 ;  /* 0x00000018ff037819 */ /* 0x000fc80000011602 */
[----:B------:R-:W-:-:S04]  /*d0c0*/  LOP3.LUT R0, R0, R3, RZ, 0xfc, !PT ;  /* 0x0000000300007212 */ /* 0x000fc800078efcff */
[----:B------:R-:W-:Y:S02]  /*d0d0*/  PRMT R8, R0, 0x7610, R8 ;  /* 0x0000761000087816 */ /* 0x000fe40000000008 */
.L_x_2020:
[----:B------:R-:W-:Y:S05]  /*d0e0*/  BSYNC B0 ;  /* 0x0000000000007941 */ /* 0x000fea0003800000 */
.L_x_2019:
[----:B------:R0:W-:Y:S01]  /*d0f0*/  STG.E.U8 [R16.64], R8 ;  /* 0x0000000810007986 */ /* 0x0001e2000c101124 */
[----:B------:R-:W-:Y:S05]  /*d100*/  BRA `(.L_x_1999) ;  /* 0x0000049000007947 */ /* 0x000fea0003800000 */
.L_x_2017:
        /* <DEDUP_REMOVED lines=17> */
.L_x_2024:
[----:B------:R-:W-:-:S04]  /*d220*/  LOP3.LUT R2, R3, 0x80000000, RZ, 0xc0, !PT ;  /* 0x8000000003027812 */ /* 0x000fc800078ec0ff */
[----:B------:R-:W-:-:S04]  /*d230*/  SHF.R.U32.HI R3, RZ, 0x18, R2 ;  /* 0x00000018ff037819 */ /* 0x000fc80000011602 */
[----:B------:R-:W-:-:S04]  /*d240*/  LOP3.LUT R0, R0, R3, RZ, 0xfc, !PT ;  /* 0x0000000300007212 */ /* 0x000fc800078efcff */
[----:B------:R-:W-:Y:S02]  /*d250*/  PRMT R8, R0, 0x7610, R8 ;  /* 0x0000761000087816 */ /* 0x000fe40000000008 */
.L_x_2023:
[----:B------:R-:W-:Y:S05]  /*d260*/  BSYNC B0 ;  /* 0x0000000000007941 */ /* 0x000fea0003800000 */
.L_x_2022:
[----:B------:R0:W-:Y:S01]  /*d270*/  STG.E.U8 [R16.64], R8 ;  /* 0x0000000810007986 */ /* 0x0001e2000c101124 */
[----:B------:R-:W-:Y:S05]  /*d280*/  BRA `(.L_x_1999) ;  /* 0x0000031000007947 */ /* 0x000fea0003800000 */
.L_x_2016:
        /* <DEDUP_REMOVED lines=22> */
.L_x_1998:
        /* <DEDUP_REMOVED lines=20> */
.L_x_2026:
[----:B------:R-:W-:-:S06]  /*d530*/  HADD2.F32 R2, -RZ, R2.H0_H0 ;  /* 0x20000002ff027230 */ /* 0x000fcc0000004100 */
[----:B------:R-:W0:Y:S02]  /*d540*/  F2I.U64.TRUNC R2, R2 ;  /* 0x0000000200027311 */ /* 0x000e24000020d800 */
[----:B0-----:R0:W-:Y:S01]  /*d550*/  STG.E.64 [R16.64], R2 ;  /* 0x0000000210007986 */ /* 0x0011e2000c101b24 */
[----:B------:R-:W-:Y:S05]  /*d560*/  BRA `(.L_x_1999) ;  /* 0x0000003000007947 */ /* 0x000fea0003800000 */
.L_x_2025:
[----:B------:R-:W-:-:S04]  /*d570*/  HADD2.F32 R2, -RZ, R2.H0_H0 ;  /* 0x20000002ff027230 */ /* 0x000fc80000004100 */
[----:B------:R-:W0:Y:S02]  /*d580*/  F2I.FTZ.U32.TRUNC.NTZ R3, R2 ;  /* 0x0000000200037305 */ /* 0x000e24000021f000 */
[----:B0-----:R0:W-:Y:S02]  /*d590*/  STG.E [R16.64], R3 ;  /* 0x0000000310007986 */ /* 0x0011e4000c101924 */
.L_x_1999:
[----:B------:R-:W-:Y:S02]  /*d5a0*/  IADD3 R23, R23, 0x80, RZ ;  /* 0x0000008017177810 */ /* 0x000fe40007ffe0ff */
.L_x_1818:
[----:B------:R-:W-:Y:S05]  /*d5b0*/  BSYNC B7 ;  /* 0x0000000000077941 */ /* 0x000fea0003800000 */
.L_x_1817:
        /* <DEDUP_REMOVED lines=257> */
.L_x_2027:
        /* <DEDUP_REMOVED lines=21> */
.L_x_2031:
[----:B------:R-:W2:Y:S02]  /*e720*/  LDG.E.U8 R2, [R2.64] ;  /* 0x0000002402027981 */ /* 0x000ea4000c1e1100 */
[----:B--2---:R-:W0:Y:S02]  /*e730*/  I2F.U16 R0, R2 ;  /* 0x0000000200007306 */ /* 0x004e240000101000 */
[----:B0-----:R-:W-:-:S04]  /*e740*/  F2FP.PACK_AB R0, RZ, R0 ;  /* 0x00000000ff00723e */ /* 0x001fc800000000ff */
[----:B------:R-:W-:Y:S01]  /*e750*/  PRMT R18, R0, 0x7610, R18 ;  /* 0x0000761000127816 */ /* 0x000fe20000000012 */
[----:B------:R-:W-:Y:S05]  /*e760*/  BRA `(.L_x_2033) ;  /* 0x00000ed000007947 */ /* 0x000fea0003800000 */
.L_x_2030:
        /* <DEDUP_REMOVED lines=11> */
.L_x_2035:
[----:B------:R-:W2:Y:S02]  /*e820*/  LDG.E R2, [R2.64] ;  /* 0x0000002402027981 */ /* 0x000ea4000c1e1900 */
[----:B--2---:R-:W0:Y:S02]  /*e830*/  I2F R0, R2 ;  /* 0x0000000200007306 */ /* 0x004e240000201400 */
[----:B0-----:R-:W-:-:S04]  /*e840*/  F2FP.PACK_AB R0, RZ, R0 ;  /* 0x00000000ff00723e */ /* 0x001fc800000000ff */
[----:B------:R-:W-:Y:S01]  /*e850*/  PRMT R18, R0, 0x7610, R18 ;  /* 0x0000761000127816 */ /* 0x000fe20000000012 */
[----:B------:R-:W-:Y:S05]  /*e860*/  BRA `(.L_x_2033) ;  /* 0x00000dd000007947 */ /* 0x000fea0003800000 */
.L_x_2034:
[----:B------:R-:W2:Y:S02]  /*e870*/  LDG.E.U16 R2, [R2.64] ;  /* 0x0000002402027981 */ /* 0x000ea4000c1e1500 */
[----:B--2---:R-:W0:Y:S02]  /*e880*/  I2F.S16 R0, R2 ;  /* 0x0000000200007306 */ /* 0x004e240000101400 */
[----:B0-----:R-:W-:-:S04]  /*e890*/  F2FP.PACK_AB R0, RZ, R0 ;  /* 0x00000000ff00723e */ /* 0x001fc800000000ff */
[----:B------:R-:W-:Y:S01]  /*e8a0*/  PRMT R18, R0, 0x7610, R18 ;  /* 0x0000761000127816 */ /* 0x000fe20000000012 */
[----:B------:R-:W-:Y:S05]  /*e8b0*/  BRA `(.L_x_2033) ;  /* 0x00000d8000007947 */ /* 0x000fea0003800000 */
.L_x_2029:
        /* <DEDUP_REMOVED lines=9> */
.L_x_2037:
[----:B------:R0:W5:Y:S01]  /*e950*/  LDG.E.U16 R18, [R2.64] ;  /* 0x0000002402127981 */ /* 0x000162000c1e1500 */
[----:B------:R-:W-:Y:S05]  /*e960*/  BRA `(.L_x_2033) ;  /* 0x00000cd000007947 */ /* 0x000fea0003800000 */
.L_x_2036:
        /* <DEDUP_REMOVED lines=9> */
.L_x_2039:
[----:B------:R0:W5:Y:S01]  /*ea00*/  LDG.E.U16 R18, [R2.64] ;  /* 0x0000002402127981 */ /* 0x000162000c1e1500 */
[----:B------:R-:W-:Y:S05]  /*ea10*/  BRA `(.L_x_2033) ;  /* 0x00000c2000007947 */ /* 0x000fea0003800000 */
.L_x_2038:
[----:B------:R-:W2:Y:S02]  /*ea20*/  LDG.E.64 R2, [R2.64] ;  /* 0x0000002402027981 */ /* 0x000ea4000c1e1b00 */
[----:B--2---:R-:W0:Y:S01]  /*ea30*/  F2F.F32.F64 R0, R2 ;  /* 0x0000000200007310 */ /* 0x004e220000301000 */
[----:B------:R-:W0:-:S14]  /*ea40*/  DSETP.GEU.AND P0, PT, |R2|, c[0x2][0x0], PT ;  /* 0x008000000200762a */ /* 0x000e1c0003f0e200 */
[----:B0-----:R-:W-:-:S05]  /*ea50*/  @!P0 FMUL R0, R0, 1.175494350822287508e-38 ;  /* 0x0080000000008820 */ /* 0x001fca0000400000 */
[----:B------:R-:W-:-:S04]  /*ea60*/  F2FP.PACK_AB R0, RZ, R0 ;  /* 0x00000000ff00723e */ /* 0x000fc800000000ff */
[----:B------:R-:W-:Y:S01]  /*ea70*/  PRMT R18, R0, 0x7610, R18 ;  /* 0x0000761000127816 */ /* 0x000fe20000000012 */
[----:B------:R-:W-:Y:S05]  /*ea80*/  BRA `(.L_x_2033) ;  /* 0x00000bb000007947 */ /* 0x000fea0003800000 */
.L_x_2028:
        /* <DEDUP_REMOVED lines=14> */
.L_x_2042:
[----:B------:R-:W2:Y:S02]  /*eb70*/  LDG.E.64 R2, [R2.64] ;  /* 0x0000002402027981 */ /* 0x000ea4000c1e1b00 */
[----:B--2---:R-:W0:Y:S01]  /*eb80*/  F2F.F32.F64 R0, R2 ;  /* 0x0000000200007310 */ /* 0x004e220000301000 */
[----:B------:R-:W0:-:S14]  /*eb90*/  DSETP.GEU.AND P0, PT, |R2|, c[0x2][0x0], PT ;  /* 0x008000000200762a */ /* 0x000e1c0003f0e200 */
[----:B0-----:R-:W-:-:S05]  /*eba0*/  @!P0 FMUL R0, R0, 1.175494350822287508e-38 ;  /* 0x0080000000008820 */ /* 0x001fca0000400000 */
[----:B------:R-:W-:-:S04]  /*ebb0*/  F2FP.PACK_AB R0, RZ, R0 ;  /* 0x00000000ff00723e */ /* 0x000fc800000000ff */
[----:B------:R-:W-:Y:S01]  /*ebc0*/  PRMT R18, R0, 0x7610, R18 ;  /* 0x0000761000127816 */ /* 0x000fe20000000012 */
[----:B------:R-:W-:Y:S05]  /*ebd0*/  BRA `(.L_x_2033) ;  /* 0x00000a6000007947 */ /* 0x000fea0003800000 */
.L_x_2041:
        /* <DEDUP_REMOVED lines=28> */
.L_x_2044:
        /* <DEDUP_REMOVED lines=15> */
.L_x_2043:
[----:B------:R-:W2:Y:S02]  /*ee90*/  LDG.E.U16 R0, [R2.64] ;  /* 0x0000002402007981 */ /* 0x000ea4000c1e1500 */
[----:B--2---:R-:W-:-:S04]  /*eea0*/  PRMT R0, RZ, 0x5410, R0 ;  /* 0x00005410ff007816 */ /* 0x004fc80000000000 */
[----:B------:R-:W-:-:S04]  /*eeb0*/  F2FP.PACK_AB R0, RZ, R0 ;  /* 0x00000000ff00723e */ /* 0x000fc800000000ff */
[----:B------:R-:W-:Y:S01]  /*eec0*/  PRMT R18, R0, 0x7610, R18 ;  /* 0x0000761000127816 */ /* 0x000fe20000000012 */
[----:B------:R-:W-:Y:S05]  /*eed0*/  BRA `(.L_x_2033) ;  /* 0x0000076000007947 */ /* 0x000fea0003800000 */
.L_x_2040:
        /* <DEDUP_REMOVED lines=12> */
.L_x_2047:
        /* <DEDUP_REMOVED lines=21> */
.L_x_2051:
[----:B------:R-:W-:Y:S05]  /*f0f0*/  BSYNC B1 ;  /* 0x0000000000017941 */ /* 0x000fea0003800000 */
.L_x_2050:
[----:B------:R-:W-:Y:S01]  /*f100*/  LEA R3, R0, 0x3b800000, 0x17 ;  /* 0x3b80000000037811 */ /* 0x000fe200078eb8ff */
[----:B------:R-:W-:-:S05]  /*f110*/  IMAD.SHL.U32 R0, R2, 0x100000, RZ ;  /* 0x0010000002007824 */ /* 0x000fca00078e00ff */
[----:B------:R-:W-:Y:S02]  /*f120*/  LOP3.LUT R0, R3, R0, R4, 0xfe, !PT ;  /* 0x0000000003007212 */ /* 0x000fe400078efe04 */
.L_x_2049:
[----:B------:R-:W-:Y:S05]  /*f130*/  BSYNC B0 ;  /* 0x0000000000007941 */ /* 0x000fea0003800000 */
.L_x_2048:
[----:B------:R-:W-:-:S04]  /*f140*/  F2FP.PACK_AB R0, RZ, R0 ;  /* 0x00000000ff00723e */ /* 0x000fc800000000ff */
[----:B------:R-:W-:Y:S01]  /*f150*/  PRMT R18, R0, 0x7610, R18 ;  /* 0x0000761000127816 */ /* 0x000fe20000000012 */
[----:B------:R-:W-:Y:S05]  /*f160*/  BRA `(.L_x_2033) ;  /* 0x000004d000007947 */ /* 0x000fea0003800000 */
.L_x_2046:
        /* <DEDUP_REMOVED lines=21> */
.L_x_2055:
[----:B------:R-:W-:Y:S05]  /*f2c0*/  BSYNC B1 ;  /* 0x0000000000017941 */ /* 0x000fea0003800000 */
.L_x_2054:
[----:B------:R-:W-:Y:S01]  /*f2d0*/  LEA R3, R0, 0x37800000, 0x17 ;  /* 0x3780000000037811 */ /* 0x000fe200078eb8ff */
[----:B------:R-:W-:-:S05]  /*f2e0*/  IMAD.SHL.U32 R0, R2, 0x200000, RZ ;  /* 0x0020000002007824 */ /* 0x000fca00078e00ff */
[----:B------:R-:W-:Y:S02]  /*f2f0*/  LOP3.LUT R0, R3, R0, R4, 0xfe, !PT ;  /* 0x0000000003007212 */ /* 0x000fe400078efe04 */
.L_x_2053:
[----:B------:R-:W-:Y:S05]  /*f300*/  BSYNC B0 ;  /* 0x0000000000007941 */ /* 0x000fea0003800000 */
.L_x_2052:
[----:B------:R-:W-:-:S04]  /*f310*/  F2FP.PACK_AB R0, RZ, R0 ;  /* 0x00000000ff00723e */ /* 0x000fc800000000ff */
[----:B------:R-:W-:Y:S01]  /*f320*/  PRMT R18, R0, 0x7610, R18 ;  /* 0x0000761000127816 */ /* 0x000fe20000000012 */
[----:B------:R-:W-:Y:S05]  /*f330*/  BRA `(.L_x_2033) ;  /* 0x0000030000007947 */ /* 0x000fea0003800000 */
.L_x_2045:
        /* <DEDUP_REMOVED lines=14> */
.L_x_2059:
[----:B------:R-:W-:Y:S05]  /*f420*/  BSYNC B0 ;  /* 0x0000000000007941 */ /* 0x000fea0003800000 */
.L_x_2058:
[----:B------:R-:W-:-:S04]  /*f430*/  F2FP.PACK_AB R0, RZ, R0 ;  /* 0x00000000ff00723e */ /* 0x000fc800000000ff */
[----:B------:R-:W-:Y:S01]  /*f440*/  PRMT R18, R0, 0x7610, R18 ;  /* 0x0000761000127816 */ /* 0x000fe20000000012 */
[----:B------:R-:W-:Y:S05]  /*f450*/  BRA `(.L_x_2033) ;  /* 0x000001e000007947 */ /* 0x000fea0003800000 */
.L_x_2032:
        /* <DEDUP_REMOVED lines=21> */
.L_x_2057:
[----:B------:R-:W2:Y:S02]  /*f5b0*/  LDG.E.64 R2, [R2.64] ;  /* 0x0000002402027981 */ /* 0x000ea4000c1e1b00 */
[----:B--2---:R-:W0:Y:S02]  /*f5c0*/  I2F.U64 R0, R2 ;  /* 0x0000000200007312 */ /* 0x004e240000301000 */
[----:B0-----:R-:W-:-:S04]  /*f5d0*/  F2FP.PACK_AB R0, RZ, R0 ;  /* 0x00000000ff00723e */ /* 0x001fc800000000ff */
[----:B------:R-:W-:Y:S01]  /*f5e0*/  PRMT R18, R0, 0x7610, R18 ;  /* 0x0000761000127816 */ /* 0x000fe20000000012 */
[----:B------:R-:W-:Y:S05]  /*f5f0*/  BRA `(.L_x_2033) ;  /* 0x0000004000007947 */ /* 0x000fea0003800000 */
.L_x_2056:
[----:B------:R-:W2:Y:S02]  /*f600*/  LDG.E R2, [R2.64] ;  /* 0x0000002402027981 */ /* 0x000ea4000c1e1900 */
[----:B--2---:R-:W0:Y:S02]  /*f610*/  I2F.U32 R0, R2 ;  /* 0x0000000200007306 */ /* 0x004e240000201000 */
[----:B0-----:R-:W-:-:S04]  /*f620*/  F2FP.PACK_AB R0, RZ, R0 ;  /* 0x00000000ff00723e */ /* 0x001fc800000000ff */
[----:B------:R-:W-:Y:S02]  /*f630*/  PRMT R18, R0, 0x7610, R18 ;  /* 0x0000761000127816 */ /* 0x000fe40000000012 */
.L_x_2033:
        /* <DEDUP_REMOVED lines=19> */
.L_x_2063:
[----:B------:R-:W2:Y:S02]  /*f770*/  LDG.E.U8 R2, [R2.64] ;  /* 0x0000002402027981 */ /* 0x000ea4000c1e1100 */
[----:B--2---:R-:W0:Y:S02]  /*f780*/  I2F.U16 R0, R2 ;  /* 0x0000000200007306 */ /* 0x004e240000101000 */
[----:B0-----:R-:W-:-:S04]  /*f790*/  F2FP.PACK_AB R0, RZ, R0 ;  /* 0x00000000ff00723e */ /* 0x001fc800000000ff */
[----:B------:R-:W-:Y:S01]  /*f7a0*/  PRMT R19, R0, 0x7610, R19 ;  /* 0x0000761000137816 */ /* 0x000fe20000000013 */
[----:B------:R-:W-:Y:S05]  /*f7b0*/  BRA `(.L_x_2065) ;  /* 0x00000ed000007947 */ /* 0x000fea0003800000 */
.L_x_2062:
        /* <DEDUP_REMOVED lines=11> */
.L_x_2067:
[----:B------:R-:W2:Y:S02]  /*f870*/  LDG.E R2, [R2.64] ;  /* 0x0000002402027981 */ /* 0x000ea4000c1e1900 */
[----:B--2---:R-:W0:Y:S02]  /*f880*/  I2F R0, R2 ;  /* 0x0000000200007306 */ /* 0x004e240000201400 */
[----:B0-----:R-:W-:-:S04]  /*f890*/  F2FP.PACK_AB R0, RZ, R0 ;  /* 0x00000000ff00723e */ /* 0x001fc800000000ff */
[----:B------:R-:W-:Y:S01]  /*f8a0*/  PRMT R19, R0, 0x7610, R19 ;  /* 0x0000761000137816 */ /* 0x000fe20000000013 */
[----:B------:R-:W-:Y:S05]  /*f8b0*/  BRA `(.L_x_2065) ;  /* 0x00000dd000007947 */ /* 0x000fea0003800000 */
.L_x_2066:
[----:B------:R-:W2:Y:S02]  /*f8c0*/  LDG.E.U16 R2, [R2.64] ;  /* 0x0000002402027981 */ /* 0x000ea4000c1e1500 */
[----:B--2---:R-:W0:Y:S02]  /*f8d0*/  I2F.S16 R0, R2 ;  /* 0x0000000200007306 */ /* 0x004e240000101400 */
[----:B0-----:R-:W-:-:S04]  /*f8e0*/  F2FP.PACK_AB R0, RZ, R0 ;  /* 0x00000000ff00723e */ /* 0x001fc800000000ff */
[----:B------:R-:W-:Y:S01]  /*f8f0*/  PRMT R19, R0, 0x7610, R19 ;  /* 0x0000761000137816 */ /* 0x000fe20000000013 */
[----:B------:R-:W-:Y:S05]  /*f900*/  BRA `(.L_x_2065) ;  /* 0x00000d8000007947 */ /* 0x000fea0003800000 */
.L_x_2061:
        /* <DEDUP_REMOVED lines=9> */
.L_x_2069:
[----:B------:R0:W5:Y:S01]  /*f9a0*/  LDG.E.U16 R19, [R2.64] ;  /* 0x0000002402137981 */ /* 0x000162000c1e1500 */
[----:B------:R-:W-:Y:S05]  /*f9b0*/  BRA `(.L_x_2065) ;  /* 0x00000cd000007947 */ /* 0x000fea0003800000 */
.L_x_2068:
        /* <DEDUP_REMOVED lines=9> */
.L_x_2071:
[----:B------:R0:W5:Y:S01]  /*fa50*/  LDG.E.U16 R19, [R2.64] ;  /* 0x0000002402137981 */ /* 0x000162000c1e1500 */
[----:B------:R-:W-:Y:S05]  /*fa60*/  BRA `(.L_x_2065) ;  /* 0x00000c2000007947 */ /* 0x000fea0003800000 */
.L_x_2070:
[----:B------:R-:W2:Y:S02]  /*fa70*/  LDG.E.64 R2, [R2.64] ;  /* 0x0000002402027981 */ /* 0x000ea4000c1e1b00 */
[----:B--2---:R-:W0:Y:S01]  /*fa80*/  F2F.F32.F64 R0, R2 ;  /* 0x0000000200007310 */ /* 0x004e220000301000 */
[----:B------:R-:W0:-:S14]  /*fa90*/  DSETP.GEU.AND P0, PT, |R2|, c[0x2][0x0], PT ;  /* 0x008000000200762a */ /* 0x000e1c0003f0e200 */
[----:B0-----:R-:W-:-:S05]  /*faa0*/  @!P0 FMUL R0, R0, 1.175494350822287508e-38 ;  /* 0x0080000000008820 */ /* 0x001fca0000400000 */
[----:B------:R-:W-:-:S04]  /*fab0*/  F2FP.PACK_AB R0, RZ, R0 ;  /* 0x00000000ff00723e */ /* 0x000fc800000000ff */
[----:B------:R-:W-:Y:S01]  /*fac0*/  PRMT R19, R0, 0x7610, R19 ;  /* 0x0000761000137816 */ /* 0x000fe20000000013 */
[----:B------:R-:W-:Y:S05]  /*fad0*/  BRA `(.L_x_2065) ;  /* 0x00000bb000007947 */ /* 0x000fea0003800000 */
.L_x_2060:
        /* <DEDUP_REMOVED lines=14> */
.L_x_2074:
[----:B------:R-:W2:Y:S02]  /*fbc0*/  LDG.E.64 R2, [R2.64] ;  /* 0x0000002402027981 */ /* 0x000ea4000c1e1b00 */
[----:B--2---:R-:W0:Y:S01]  /*fbd0*/  F2F.F32.F64 R0, R2 ;  /* 0x0000000200007310 */ /* 0x004e220000301000 */
[----:B------:R-:W0:-:S14]  /*fbe0*/  DSETP.GEU.AND P0, PT, |R2|, c[0x2][0x0], PT ;  /* 0x008000000200762a */ /* 0x000e1c0003f0e200 */
[----:B0-----:R-:W-:-:S05]  /*fbf0*/  @!P0 FMUL R0, R0, 1.175494350822287508e-38 ;  /* 0x0080000000008820 */ /* 0x001fca0000400000 */
[----:B------:R-:W-:-:S04]  /*fc00*/  F2FP.PACK_AB R0, RZ, R0 ;  /* 0x00000000ff00723e */ /* 0x000fc800000000ff */
[----:B------:R-:W-:Y:S01]  /*fc10*/  PRMT R19, R0, 0x7610, R19 ;  /* 0x0000761000137816 */ /* 0x000fe20000000013 */
[----:B------:R-:W-:Y:S05]  /*fc20*/  BRA `(.L_x_2065) ;  /* 0x00000a6000007947 */ /* 0x000fea0003800000 */
.L_x_2073:
        /* <DEDUP_REMOVED lines=28> */
.L_x_2076:
        /* <DEDUP_REMOVED lines=15> */
.L_x_2075:
[----:B------:R-:W2:Y:S02]  /*fee0*/  LDG.E.U16 R0, [R2.64] ;  /* 0x0000002402007981 */ /* 0x000ea4000c1e1500 */
[----:B--2---:R-:W-:-:S04]  /*fef0*/  PRMT R0, RZ, 0x5410, R0 ;  /* 0x00005410ff007816 */ /* 0x004fc80000000000 */
[----:B------:R-:W-:-:S04]  /*ff00*/  F2FP.PACK_AB R0, RZ, R0 ;  /* 0x00000000ff00723e */ /* 0x000fc800000000ff */
[----:B------:R-:W-:Y:S01]  /*ff10*/  PRMT R19, R0, 0x7610, R19 ;  /* 0x0000761000137816 */ /* 0x000fe20000000013 */
[----:B------:R-:W-:Y:S05]  /*ff20*/  BRA `(.L_x_2065) ;  /* 0x0000076000007947 */ /* 0x000fea0003800000 */
.L_x_2072:
        /* <DEDUP_REMOVED lines=12> */
.L_x_2079:
        /* <DEDUP_REMOVED lines=21> */
.L_x_2083:
[----:B------:R-:W-:Y:S05]  /*10140*/  BSYNC B1 ;  /* 0x0000000000017941 */ /* 0x000fea0003800000 */
.L_x_2082:
[----:B------:R-:W-:Y:S01]  /*10150*/  LEA R3, R0, 0x3b800000, 0x17 ;  /* 0x3b80000000037811 */ /* 0x000fe200078eb8ff */
[----:B------:R-:W-:-:S05]  /*10160*/  IMAD.SHL.U32 R0, R2, 0x100000, RZ ;  /* 0x0010000002007824 */ /* 0x000fca00078e00ff */
[----:B------:R-:W-:Y:S02]  /*10170*/  LOP3.LUT R0, R3, R0, R4, 0xfe, !PT ;  /* 0x0000000003007212 */ /* 0x000fe400078efe04 */
.L_x_2081:
[----:B------:R-:W-:Y:S05]  /*10180*/  BSYNC B0 ;  /* 0x0000000000007941 */ /* 0x000fea0003800000 */
.L_x_2080:
[----:B------:R-:W-:-:S04]  /*10190*/  F2FP.PACK_AB R0, RZ, R0 ;  /* 0x00000000ff00723e */ /* 0x000fc800000000ff */
[----:B------:R-:W-:Y:S01]  /*101a0*/  PRMT R19, R0, 0x7610, R19 ;  /* 0x0000761000137816 */ /* 0x000fe20000000013 */
[----:B------:R-:W-:Y:S05]  /*101b0*/  BRA `(.L_x_2065) ;  /* 0x000004d000007947 */ /* 0x000fea0003800000 */
.L_x_2078:
        /* <DEDUP_REMOVED lines=21> */
.L_x_2087:
[----:B------:R-:W-:Y:S05]  /*10310*/  BSYNC B1 ;  /* 0x0000000000017941 */ /* 0x000fea0003800000 */
.L_x_2086:
[----:B------:R-:W-:Y:S01]  /*10320*/  LEA R3, R0, 0x37800000, 0x17 ;  /* 0x3780000000037811 */ /* 0x000fe200078eb8ff */
[----:B------:R-:W-:-:S05]  /*10330*/  IMAD.SHL.U32 R0, R2, 0x200000, RZ ;  /* 0x0020000002007824 */ /* 0x000fca00078e00ff */
[----:B------:R-:W-:Y:S02]  /*10340*/  LOP3.LUT R0, R3, R0, R4, 0xfe, !PT ;  /* 0x0000000003007212 */ /* 0x000fe400078efe04 */
.L_x_2085:
[----:B------:R-:W-:Y:S05]  /*10350*/  BSYNC B0 ;  /* 0x0000000000007941 */ /* 0x000fea0003800000 */
.L_x_2084:
[----:B------:R-:W-:-:S04]  /*10360*/  F2FP.PACK_AB R0, RZ, R0 ;  /* 0x00000000ff00723e */ /* 0x000fc800000000ff */
[----:B------:R-:W-:Y:S01]  /*10370*/  PRMT R19, R0, 0x7610, R19 ;  /* 0x0000761000137816 */ /* 0x000fe20000000013 */
[----:B------:R-:W-:Y:S05]  /*10380*/  BRA `(.L_x_2065) ;  /* 0x0000030000007947 */ /* 0x000fea0003800000 */
.L_x_2077:
        /* <DEDUP_REMOVED lines=14> */
.L_x_2091:
[----:B------:R-:W-:Y:S05]  /*10470*/  BSYNC B0 ;  /* 0x0000000000007941 */ /* 0x000fea0003800000 */
.L_x_2090:
[----:B------:R-:W-:-:S04]  /*10480*/  F2FP.PACK_AB R0, RZ, R0 ;  /* 0x00000000ff00723e */ /* 0x000fc800000000ff */
[----:B------:R-:W-:Y:S01]  /*10490*/  PRMT R19, R0, 0x7610, R19 ;  /* 0x0000761000137816 */ /* 0x000fe20000000013 */
[----:B------:R-:W-:Y:S05]  /*104a0*/  BRA `(.L_x_2065) ;  /* 0x000001e000007947 */ /* 0x000fea0003800000 */
.L_x_2064:
        /* <DEDUP_REMOVED lines=21> */
.L_x_2089:
[----:B------:R-:W2:Y:S02]  /*10600*/  LDG.E.64 R2, [R2.64] ;  /* 0x0000002402027981 */ /* 0x000ea4000c1e1b00 */
[----:B--2---:R-:W0:Y:S02]  /*10610*/  I2F.U64 R0, R2 ;  /* 0x0000000200007312 */ /* 0x004e240000301000 */
[----:B0-----:R-:W-:-:S04]  /*10620*/  F2FP.PACK_AB R0, RZ, R0 ;  /* 0x00000000ff00723e */ /* 0x001fc800000000ff */
[----:B------:R-:W-:Y:S01]  /*10630*/  PRMT R19, R0, 0x7610, R19 ;  /* 0x0000761000137816 */ /* 0x000fe20000000013 */
[----:B------:R-:W-:Y:S05]  /*10640*/  BRA `(.L_x_2065) ;  /* 0x0000004000007947 */ /* 0x000fea0003800000 */
.L_x_2088:
[----:B------:R-:W2:Y:S02]  /*10650*/  LDG.E R2, [R2.64] ;  /* 0x0000002402027981 */ /* 0x000ea4000c1e1900 */
[----:B--2---:R-:W0:Y:S02]  /*10660*/  I2F.U32 R0, R2 ;  /* 0x0000000200007306 */ /* 0x004e240000201000 */
[----:B0-----:R-:W-:-:S04]  /*10670*/  F2FP.PACK_AB R0, RZ, R0 ;  /* 0x00000000ff00723e */ /* 0x001fc800000000ff */
[----:B------:R-:W-:Y:S02]  /*10680*/  PRMT R19, R0, 0x7610, R19 ;  /* 0x0000761000137816 */ /* 0x000fe40000000013 */
.L_x_2065:
        /* <DEDUP_REMOVED lines=24> */
.L_x_2093:
[----:B------:R-:W-:Y:S05]  /*10810*/  BSYNC B6 ;  /* 0x0000000000067941 */ /* 0x000fea0003800000 */
.L_x_2092:
        /* <DEDUP_REMOVED lines=24> */
.L_x_2095:
[----:B------:R-:W-:Y:S05]  /*109a0*/  BSYNC B6 ;  /* 0x0000000000067941 */ /* 0x000fea0003800000 */
.L_x_2094:
        /* <DEDUP_REMOVED lines=35> */
.L_x_2097:
[----:B------:R-:W-:Y:S05]  /*10be0*/  BSYNC B0 ;  /* 0x0000000000007941 */ /* 0x000fea0003800000 */
.L_x_2096:
        /* <DEDUP_REMOVED lines=35> */
[----:B0-----:R-:W-:Y:S01]  /*10e20*/  STG.E.U8 [R16.64], R3 ;  /* 0x0000000310007986 */ /* 0x001fe2000c101124 */
[----:B------:R-:W-:Y:S05]  /*10e30*/  EXIT ;  /* 0x000000000000794d */ /* 0x000fea0003800000 */
.L_x_2101:
[----:B------:R-:W-:-:S06]  /*10e40*/  HADD2.F32 R3, -RZ, R2.H0_H0 ;  /* 0x20000002ff037230 */ /* 0x000fcc0000004100 */
[----:B------:R-:W0:Y:S02]  /*10e50*/  F2I.S64.TRUNC R2, R3 ;  /* 0x0000000300027311 */ /* 0x000e24000020d900 */
[----:B0-----:R-:W-:Y:S01]  /*10e60*/  STG.E.U8 [R16.64], R2 ;  /* 0x0000000210007986 */ /* 0x001fe2000c101124 */
[----:B------:R-:W-:Y:S05]  /*10e70*/  EXIT ;  /* 0x000000000000794d */ /* 0x000fea0003800000 */
.L_x_2100:
        /* <DEDUP_REMOVED lines=8> */
[----:B0-----:R-:W-:Y:S01]  /*10f00*/  STG.E.64 [R16.64], R2 ;  /* 0x0000000210007986 */ /* 0x001fe2000c101b24 */
[----:B------:R-:W-:Y:S05]  /*10f10*/  EXIT ;  /* 0x000000000000794d */ /* 0x000fea0003800000 */
.L_x_2104:
[----:B------:R-:W-:-:S04]  /*10f20*/  HADD2.F32 R2, -RZ, R2.H0_H0 ;  /* 0x20000002ff027230 */ /* 0x000fc80000004100 */
[----:B------:R-:W0:Y:S02]  /*10f30*/  F2I.FTZ.TRUNC.NTZ R3, R2 ;  /* 0x0000000200037305 */ /* 0x000e24000021f100 */
[----:B0-----:R-:W-:Y:S01]  /*10f40*/  STG.E [R16.64], R3 ;  /* 0x0000000310007986 */ /* 0x001fe2000c101924 */
[----:B------:R-:W-:Y:S05]  /*10f50*/  EXIT ;  /* 0x000000000000794d */ /* 0x000fea0003800000 */
.L_x_2103:
[----:B------:R-:W-:-:S04]  /*10f60*/  HADD2.F32 R2, -RZ, R2.H0_H0 ;  /* 0x20000002ff027230 */ /* 0x000fc80000004100 */
[----:B------:R-:W0:Y:S02]  /*10f70*/  F2I.FTZ.TRUNC.NTZ R3, R2 ;  /* 0x0000000200037305 */ /* 0x000e24000021f100 */
[----:B0-----:R-:W-:Y:S01]  /*10f80*/  STG.E.U16 [R16.64], R3 ;  /* 0x0000000310007986 */ /* 0x001fe2000c101524 */
[----:B------:R-:W-:Y:S05]  /*10f90*/  EXIT ;  /* 0x000000000000794d */ /* 0x000fea0003800000 */
.L_x_2099:
[----:B------:R-:W-:-:S13]  /*10fa0*/  ISETP.GT.AND P0, PT, R4, 0x6, PT ;  /* 0x000000060400780c */ /* 0x000fda0003f04270 */
[----:B------:R-:W-:Y:S05]  /*10fb0*/  @P0 BRA `(.L_x_2105) ;  /* 0x0000009000000947 */ /* 0x000fea0003800000 */
[----:B------:R-:W-:-:S13]  /*10fc0*/  ISETP.NE.AND P0, PT, R4, 0x5, PT ;  /* 0x000000050400780c */ /* 0x000fda0003f05270 */
[----:B------:R-:W-:Y:S05]  /*10fd0*/  @!P0 BRA `(.L_x_2106) ;  /* 0x0000005000008947 */ /* 0x000fea0003800000 */
[----:B------:R-:W-:-:S13]  /*10fe0*/  ISETP.NE.AND P0, PT, R4, 0x6, PT ;  /* 0x000000060400780c */ /* 0x000fda0003f05270 */
[----:B------:R-:W-:Y:S05]  /*10ff0*/  @P0 BRA `(.L_x_2102) ;  /* 0x00000b1000000947 */ /* 0x000fea0003800000 */
[----:B------:R-:W-:-:S05]  /*11000*/  HADD2.F32 R3, -RZ, R2.H0_H0 ;  /* 0x20000002ff037230 */ /* 0x000fca0000004100 */
[----:B------:R-:W-:Y:S01]  /*11010*/  STG.E [R16.64], R3 ;  /* 0x0000000310007986 */ /* 0x000fe2000c101924 */
[----:B------:R-:W-:Y:S05]  /*11020*/  EXIT ;  /* 0x000000000000794d */ /* 0x000fea0003800000 */
.L_x_2106:
[----:B------:R-:W-:Y:S01]  /*11030*/  STG.E.U16 [R16.64], R2 ;  /* 0x0000000210007986 */ /* 0x000fe2000c101524 */
[----:B------:R-:W-:Y:S05]  /*11040*/  EXIT ;  /* 0x000000000000794d */ /* 0x000fea0003800000 */
.L_x_2105:
        /* <DEDUP_REMOVED lines=8> */
[----:B------:R-:W-:Y:S01]  /*110d0*/  STG.E.64 [R16.64], R2 ;  /* 0x0000000210007986 */ /* 0x000fe2000c101b24 */
[----:B------:R-:W-:Y:S05]  /*110e0*/  EXIT ;  /* 0x000000000000794d */ /* 0x000fea0003800000 */
.L_x_2108:
[----:B------:R-:W-:-:S05]  /*110f0*/  HADD2.F32 R0, -RZ, R2.H0_H0 ;  /* 0x20000002ff007230 */ /* 0x000fca0000004100 */
[----:B------:R-:W-:-:S04]  /*11100*/  F2FP.PACK_AB R0, RZ, R0 ;  /* 0x00000000ff00723e */ /* 0x000fc800000000ff */
[----:B------:R-:W-:-:S05]  /*11110*/  PRMT R0, R0, 0x5410, RZ ;  /* 0x0000541000007816 */ /* 0x000fca00000000ff */
[----:B------:R-:W-:Y:S01]  /*11120*/  STG.E [R16.64], R0 ;  /* 0x0000000010007986 */ /* 0x000fe2000c101924 */
[----:B------:R-:W-:Y:S05]  /*11130*/  EXIT ;  /* 0x000000000000794d */ /* 0x000fea0003800000 */
.L_x_2107:
[----:B------:R-:W-:-:S05]  /*11140*/  HADD2.F32 R2, -RZ, R2.H0_H0 ;  /* 0x20000002ff027230 */ /* 0x000fca0000004100 */
[----:B------:R-:W-:-:S06]  /*11150*/  FMUL.FTZ R2, R2, 1 ;  /* 0x3f80000002027820 */ /* 0x000fcc0000410000 */
[----:B------:R-:W0:Y:S02]  /*11160*/  F2F.F64.F32 R2, R2 ;  /* 0x0000000200027310 */ /* 0x000e240000201800 */
[----:B0-----:R-:W-:Y:S01]  /*11170*/  STG.E.64 [R16.64], R2 ;  /* 0x0000000210007986 */ /* 0x001fe2000c101b24 */
[----:B------:R-:W-:Y:S05]  /*11180*/  EXIT ;  /* 0x000000000000794d */ /* 0x000fea0003800000 */
.L_x_2098:
        /* <DEDUP_REMOVED lines=11> */
[----:B------:R-:W-:Y:S01]  /*11240*/  STG.E.U8 [R16.64], R3 ;  /* 0x0000000310007986 */ /* 0x000fe2000c101124 */
[----:B------:R-:W-:Y:S05]  /*11250*/  EXIT ;  /* 0x000000000000794d */ /* 0x000fea0003800000 */
.L_x_2111:
[----:B------:R-:W-:Y:S01]  /*11260*/  HADD2.F32 R2, -RZ, R2.H0_H0 ;  /* 0x20000002ff027230 */ /* 0x000fe20000004100 */
[----:B------:R-:W-:-:S04]  /*11270*/  CS2R R6, SRZ ;  /* 0x0000000000067805 */ /* 0x000fc8000001ff00 */
[----:B------:R-:W-:-:S04]  /*11280*/  FMUL.FTZ R2, R2, 1 ;  /* 0x3f80000002027820 */ /* 0x000fc80000410000 */
[----:B------:R-:W0:Y:S02]  /*11290*/  F2F.F64.F32 R4, R2 ;  /* 0x0000000200047310 */ /* 0x000e240000201800 */
[----:B0-----:R-:W-:Y:S01]  /*112a0*/  STG.E.128 [R16.64], R4 ;  /* 0x0000000410007986 */ /* 0x001fe2000c101d24 */
[----:B------:R-:W-:Y:S05]  /*112b0*/  EXIT ;  /* 0x000000000000794d */ /* 0x000fea0003800000 */
.L_x_2110:
        /* <DEDUP_REMOVED lines=21> */
.L_x_2115:
[----:B------:R-:W-:Y:S05]  /*11410*/  BSYNC B0 ;  /* 0x0000000000007941 */ /* 0x000fea0003800000 */
.L_x_2114:
[----:B------:R-:W-:-:S05]  /*11420*/  LOP3.LUT R3, R0, R3, RZ, 0xfc, !PT ;  /* 0x0000000300037212 */ /* 0x000fca00078efcff */
[----:B------:R-:W-:Y:S01]  /*11430*/  STG.E.U8 [R16.64], R3 ;  /* 0x0000000310007986 */ /* 0x000fe2000c101124 */
[----:B------:R-:W-:Y:S05]  /*11440*/  EXIT ;  /* 0x000000000000794d */ /* 0x000fea0003800000 */
.L_x_2113:
        /* <DEDUP_REMOVED lines=13> */
.L_x_2117:
[----:B------:R-:W-:Y:S01]  /*11520*/  IMAD.MOV.U32 R0, RZ, RZ, 0x7f ;  /* 0x0000007fff007424 */ /* 0x000fe200078e00ff */
[----:B------:R-:W-:-:S04]  /*11530*/  ISETP.GT.U32.AND P0, PT, R2, 0x7f800000, PT ;  /* 0x7f8000000200780c */ /* 0x000fc80003f04070 */
[----:B------:R-:W-:-:S04]  /*11540*/  SEL R0, R0, 0x7c, P0 ;  /* 0x0000007c00007807 */ /* 0x000fc80000000000 */
.L_x_2118:
[----:B------:R-:W-:Y:S05]  /*11550*/  BSYNC B0 ;  /* 0x0000000000007941 */ /* 0x000fea0003800000 */
.L_x_2116:
[----:B------:R-:W-:-:S04]  /*11560*/  LOP3.LUT R2, R3, 0x80000000, RZ, 0xc0, !PT ;  /* 0x8000000003027812 */ /* 0x000fc800078ec0ff */
[----:B------:R-:W-:-:S04]  /*11570*/  SHF.R.U32.HI R3, RZ, 0x18, R2 ;  /* 0x00000018ff037819 */ /* 0x000fc80000011602 */
[----:B------:R-:W-:-:S05]  /*11580*/  LOP3.LUT R3, R0, R3, RZ, 0xfc, !PT ;  /* 0x0000000300037212 */ /* 0x000fca00078efcff */
[----:B------:R-:W-:Y:S01]  /*11590*/  STG.E.U8 [R16.64], R3 ;  /* 0x0000000310007986 */ /* 0x000fe2000c101124 */
[----:B------:R-:W-:Y:S05]  /*115a0*/  EXIT ;  /* 0x000000000000794d */ /* 0x000fea0003800000 */
.L_x_2112:
[----:B------:R-:W-:-:S05]  /*115b0*/  HADD2.F32 R0, -RZ, R2.H0_H0 ;  /* 0x20000002ff007230 */ /* 0x000fca0000004100 */
[----:B------:R-:W-:-:S05]  /*115c0*/  F2FP.BF16.PACK_AB R0, RZ, R0 ;  /* 0x00000000ff00723e */ /* 0x000fca00000010ff */
[----:B------:R-:W-:Y:S01]  /*115d0*/  STG.E.U16 [R16.64], R0 ;  /* 0x0000000010007986 */ /* 0x000fe2000c101524 */
[----:B------:R-:W-:Y:S05]  /*115e0*/  EXIT ;  /* 0x000000000000794d */ /* 0x000fea0003800000 */
.L_x_2109:
        /* <DEDUP_REMOVED lines=10> */
[----:B0-----:R-:W-:Y:S01]  /*11690*/  STG.E.U16 [R16.64], R3 ;  /* 0x0000000310007986 */ /* 0x001fe2000c101524 */
[----:B------:R-:W-:Y:S05]  /*116a0*/  EXIT ;  /* 0x000000000000794d */ /* 0x000fea0003800000 */
.L_x_2121:
        /* <DEDUP_REMOVED lines=17> */
.L_x_2124:
[----:B------:R-:W-:-:S04]  /*117c0*/  LOP3.LUT R2, R3, 0x80000000, RZ, 0xc0, !PT ;  /* 0x8000000003027812 */ /* 0x000fc800078ec0ff */
[----:B------:R-:W-:-:S04]  /*117d0*/  SHF.R.U32.HI R3, RZ, 0x18, R2 ;  /* 0x00000018ff037819 */ /* 0x000fc80000011602 */
[----:B------:R-:W-:-:S04]  /*117e0*/  LOP3.LUT R0, R0, R3, RZ, 0xfc, !PT ;  /* 0x0000000300007212 */ /* 0x000fc800078efcff */
[----:B------:R-:W-:Y:S02]  /*117f0*/  PRMT R8, R0, 0x7610, R8 ;  /* 0x0000761000087816 */ /* 0x000fe40000000008 */
.L_x_2123:
[----:B------:R-:W-:Y:S05]  /*11800*/  BSYNC B0 ;  /* 0x0000000000007941 */ /* 0x000fea0003800000 */
.L_x_2122:
[----:B------:R-:W-:Y:S01]  /*11810*/  STG.E.U8 [R16.64], R8 ;  /* 0x0000000810007986 */ /* 0x000fe2000c101124 */
[----:B------:R-:W-:Y:S05]  /*11820*/  EXIT ;  /* 0x000000000000794d */ /* 0x000fea0003800000 */
.L_x_2120:
        /* <DEDUP_REMOVED lines=17> */
.L_x_2127:
[----:B------:R-:W-:-:S04]  /*11940*/  LOP3.LUT R2, R3, 0x80000000, RZ, 0xc0, !PT ;  /* 0x8000000003027812 */ /* 0x000fc800078ec0ff */
[----:B------:R-:W-:-:S04]  /*11950*/  SHF.R.U32.HI R3, RZ, 0x18, R2 ;  /* 0x00000018ff037819 */ /* 0x000fc80000011602 */
[----:B------:R-:W-:-:S04]  /*11960*/  LOP3.LUT R0, R0, R3, RZ, 0xfc, !PT ;  /* 0x0000000300007212 */ /* 0x000fc800078efcff */
[----:B------:R-:W-:Y:S02]  /*11970*/  PRMT R8, R0, 0x7610, R8 ;  /* 0x0000761000087816 */ /* 0x000fe40000000008 */
.L_x_2126:
[----:B------:R-:W-:Y:S05]  /*11980*/  BSYNC B0 ;  /* 0x0000000000007941 */ /* 0x000fea0003800000 */
.L_x_2125:
[----:B------:R-:W-:Y:S01]  /*11990*/  STG.E.U8 [R16.64], R8 ;  /* 0x0000000810007986 */ /* 0x000fe2000c101124 */
[----:B------:R-:W-:Y:S05]  /*119a0*/  EXIT ;  /* 0x000000000000794d */ /* 0x000fea0003800000 */
.L_x_2119:
        /* <DEDUP_REMOVED lines=22> */
.L_x_2102:
        /* <DEDUP_REMOVED lines=20> */
.L_x_2129:
[----:B------:R-:W-:-:S06]  /*11c50*/  HADD2.F32 R2, -RZ, R2.H0_H0 ;  /* 0x20000002ff027230 */ /* 0x000fcc0000004100 */
[----:B------:R-:W0:Y:S02]  /*11c60*/  F2I.U64.TRUNC R2, R2 ;  /* 0x0000000200027311 */ /* 0x000e24000020d800 */
[----:B0-----:R-:W-:Y:S01]  /*11c70*/  STG.E.64 [R16.64], R2 ;  /* 0x0000000210007986 */ /* 0x001fe2000c101b24 */
[----:B------:R-:W-:Y:S05]  /*11c80*/  EXIT ;  /* 0x000000000000794d */ /* 0x000fea0003800000 */
.L_x_2128:
[----:B------:R-:W-:-:S04]  /*11c90*/  HADD2.F32 R2, -RZ, R2.H0_H0 ;  /* 0x20000002ff027230 */ /* 0x000fc80000004100 */
[----:B------:R-:W0:Y:S02]  /*11ca0*/  F2I.FTZ.U32.TRUNC.NTZ R3, R2 ;  /* 0x0000000200037305 */ /* 0x000e24000021f000 */
[----:B0-----:R-:W-:Y:S01]  /*11cb0*/  STG.E [R16.64], R3 ;  /* 0x0000000310007986 */ /* 0x001fe2000c101924 */
[----:B------:R-:W-:Y:S05]  /*11cc0*/  EXIT ;  /* 0x000000000000794d */ /* 0x000fea0003800000 */
.L_x_2130:
        /* <DEDUP_REMOVED lines=11> */
.L_x_9835:


//--------------------- .text._ZN2at6native27unrolled_elementwise_kernelIZZZNS0_29binary_cross_entropy_out_cudaERKNS_6TensorES4_RKSt8optionalIS2_ElRS2_ENKUlvE_clEvENKUlvE1_clEvEUlN3c104HalfESD_E_St5arrayIPcLm3EELi4E23TrivialOffsetCalculatorILi2EjESI_ILi1EjENS0_6memory12LoadWithCastILi2EEENSL_13StoreWithCastILi1EEEEEviT_T0_T2_T3_T4_T5_ --------------------------
	.section	.text._ZN2at6native27unrolled_elementwise_kernelIZZZNS0_29binary_cross_entropy_out_cudaERKNS_6TensorES4_RKSt8optionalIS2_ElRS2_ENKUlvE_clEvENKUlvE1_clEvEUlN3c104HalfESD_E_St5arrayIPcLm3EELi4E23TrivialOffsetCalculatorILi2EjESI_ILi1EjENS0_6memory12LoadWithCastILi2EEENSL_13StoreWithCastILi1EEEEEviT_T0_T2_T3_T4_T5_,"ax",@progbits
	.sectioninfo	@"SHI_REGISTERS=32"
	.align	128
        .global         _ZN2at6native27unrolled_elementwise_kernelIZZZNS0_29binary_cross_entropy_out_cudaERKNS_6TensorES4_RKSt8optionalIS2_ElRS2_ENKUlvE_clEvENKUlvE1_clEvEUlN3c104HalfESD_E_St5arrayIPcLm3EELi4E23TrivialOffsetCalculatorILi2EjESI_ILi1EjENS0_6memory12LoadWithCastILi2EEENSL_13StoreWithCastILi1EEEEEviT_T0_T2_T3_T4_T5_
        .type           _ZN2at6native27unrolled_elementwise_kernelIZZZNS0_29binary_cross_entropy_out_cudaERKNS_6TensorES4_RKSt8optionalIS2_ElRS2_ENKUlvE_clEvENKUlvE1_clEvEUlN3c104HalfESD_E_St5arrayIPcLm3EELi4E23TrivialOffsetCalculatorILi2EjESI_ILi1EjENS0_6memory12LoadWithCastILi2EEENSL_13StoreWithCastILi1EEEEEviT_T0_T2_T3_T4_T5_,@function
        .size           _ZN2at6native27unrolled_elementwise_kernelIZZZNS0_29binary_cross_entropy_out_cudaERKNS_6TensorES4_RKSt8optionalIS2_ElRS2_ENKUlvE_clEvENKUlvE1_clEvEUlN3c104HalfESD_E_St5arrayIPcLm3EELi4E23TrivialOffsetCalculatorILi2EjESI_ILi1EjENS0_6memory12LoadWithCastILi2EEENSL_13StoreWithCastILi1EEEEEviT_T0_T2_T3_T4_T5_,(.L_x_9836 - _ZN2at6native27unrolled_elementwise_kernelIZZZNS0_29binary_cross_entropy_out_cudaERKNS_6TensorES4_RKSt8optionalIS2_ElRS2_ENKUlvE_clEvENKUlvE1_clEvEUlN3c104HalfESD_E_St5arrayIPcLm3EELi4E23TrivialOffsetCalculatorILi2EjESI_ILi1EjENS0_6memory12LoadWithCastILi2EEENSL_13StoreWithCastILi1EEEEEviT_T0_T2_T3_T4_T5_)
        .other          _ZN2at6native27unrolled_elementwise_kernelIZZZNS0_29binary_cross_entropy_out_cudaERKNS_6TensorES4_RKSt8optionalIS2_ElRS2_ENKUlvE_clEvENKUlvE1_clEvEUlN3c104HalfESD_E_St5arrayIPcLm3EELi4E23TrivialOffsetCalculatorILi2EjESI_ILi1EjENS0_6memory12LoadWithCastILi2EEENSL_13StoreWithCastILi1EEEEEviT_T0_T2_T3_T4_T5_,@"STO_CUDA_ENTRY STV_DEFAULT"
_ZN2at6native27unrolled_elementwise_kernelIZZZNS0_29binary_cross_entropy_out_cudaERKNS_6TensorES4_RKSt8optionalIS2_ElRS2_ENKUlvE_clEvENKUlvE1_clEvEUlN3c104HalfESD_E_St5arrayIPcLm3EELi4E23TrivialOffsetCalculatorILi2EjESI_ILi1EjENS0_6memory12LoadWithCastILi2EEENSL_13StoreWithCastILi1EEEEEviT_T0_T2_T3_T4_T5_:
.text._ZN2at6native27unrolled_elementwise_kernelIZZZNS0_29binary_cross_entropy_out_cudaERKNS_6TensorES4_RKSt8optionalIS2_ElRS2_ENKUlvE_clEvENKUlvE1_clEvEUlN3c104HalfESD_E_St5arrayIPcLm3EELi4E23TrivialOffsetCalculatorILi2EjESI_ILi1EjENS0_6memory12LoadWithCastILi2EEENSL_13StoreWithCastILi1EEEEEviT_T0_T2_T3_T4_T5_:
        /* <DEDUP_REMOVED lines=34> */
.L_x_2136:
[----:B------:R-:W2:Y:S02]  /*0220*/  LDG.E.U8 R4, [R4.64] ;  /* 0x0000002404047981 */ /* 0x000ea4000c1e1100 */
[----:B--2---:R-:W0:Y:S02]  /*0230*/  I2F.U16 R0, R4 ;  /* 0x0000000400007306 */ /* 0x004e240000101000 */
[----:B0-----:R-:W-:-:S04]  /*0240*/  F2FP.PACK_AB R0, RZ, R0 ;  /* 0x00000000ff00723e */ /* 0x001fc800000000ff */
[----:B------:R-:W-:Y:S01]  /*0250*/  PRMT R24, R0, 0x7610, R24 ;  /* 0x0000761000187816 */ /* 0x000fe20000000018 */
[----:B------:R-:W-:Y:S05]  /*0260*/  BRA `(.L_x_2138) ;  /* 0x00000ed000007947 */ /* 0x000fea0003800000 */
.L_x_2135:
        /* <DEDUP_REMOVED lines=11> */
.L_x_2140:
[----:B------:R-:W2:Y:S02]  /*0320*/  LDG.E R4, [R4.64] ;  /* 0x0000002404047981 */ /* 0x000ea4000c1e1900 */
[----:B--2---:R-:W0:Y:S02]  /*0330*/  I2F R0, R4 ;  /* 0x0000000400007306 */ /* 0x004e240000201400 */
[----:B0-----:R-:W-:-:S04]  /*0340*/  F2FP.PACK_AB R0, RZ, R0 ;  /* 0x00000000ff00723e */ /* 0x001fc800000000ff */
[----:B------:R-:W-:Y:S01]  /*0350*/  PRMT R24, R0, 0x7610, R24 ;  /* 0x0000761000187816 */ /* 0x000fe20000000018 */
[----:B------:R-:W-:Y:S05]  /*0360*/  BRA `(.L_x_2138) ;  /* 0x00000dd000007947 */ /* 0x000fea0003800000 */
.L_x_2139:
[----:B------:R-:W2:Y:S02]  /*0370*/  LDG.E.U16 R4, [R4.64] ;  /* 0x0000002404047981 */ /* 0x000ea4000c1e1500 */
[----:B--2---:R-:W0:Y:S02]  /*0380*/  I2F.S16 R0, R4 ;  /* 0x0000000400007306 */ /* 0x004e240000101400 */
[----:B0-----:R-:W-:-:S04]  /*0390*/  F2FP.PACK_AB R0, RZ, R0 ;  /* 0x00000000ff00723e */ /* 0x001fc800000000ff */
[----:B------:R-:W-:Y:S01]  /*03a0*/  PRMT R24, R0, 0x7610, R24 ;  /* 0x0000761000187816 */ /* 0x000fe20000000018 */
[----:B------:R-:W-:Y:S05]  /*03b0*/  BRA `(.L_x_2138) ;  /* 0x00000d8000007947 */ /* 0x000fea0003800000 */
.L_x_2134:
        /* <DEDUP_REMOVED lines=9> */
.L_x_2142:
[----:B------:R0:W5:Y:S01]  /*0450*/  LDG.E.U16 R24, [R4.64] ;  /* 0x0000002404187981 */ /* 0x000162000c1e1500 */
[----:B------:R-:W-:Y:S05]  /*0460*/  BRA `(.L_x_2138) ;  /* 0x00000cd000007947 */ /* 0x000fea0003800000 */
.L_x_2141:
        /* <DEDUP_REMOVED lines=9> */
.L_x_2144:
[----:B------:R0:W5:Y:S01]  /*0500*/  LDG.E.U16 R24, [R4.64] ;  /* 0x0000002404187981 */ /* 0x000162000c1e1500 */
[----:B------:R-:W-:Y:S05]  /*0510*/  BRA `(.L_x_2138) ;  /* 0x00000c2000007947 */ /* 0x000fea0003800000 */
.L_x_2143:
[----:B------:R-:W2:Y:S02]  /*0520*/  LDG.E.64 R4, [R4.64] ;  /* 0x0000002404047981 */ /* 0x000ea4000c1e1b00 */
[----:B--2---:R-:W0:Y:S01]  /*0530*/  F2F.F32.F64 R0, R4 ;  /* 0x0000000400007310 */ /* 0x004e220000301000 */
[----:B------:R-:W0:-:S14]  /*0540*/  DSETP.GEU.AND P0, PT, |R4|, c[0x2][0x0], PT ;  /* 0x008000000400762a */ /* 0x000e1c0003f0e200 */
[----:B0-----:R-:W-:-:S05]  /*0550*/  @!P0 FMUL R0, R0, 1.175494350822287508e-38 ;  /* 0x0080000000008820 */ /* 0x001fca0000400000 */
[----:B------:R-:W-:-:S04]  /*0560*/  F2FP.PACK_AB R0, RZ, R0 ;  /* 0x00000000ff00723e */ /* 0x000fc800000000ff */
[----:B------:R-:W-:Y:S01]  /*0570*/  PRMT R24, R0, 0x7610, R24 ;  /* 0x0000761000187816 */ /* 0x000fe20000000018 */
[----:B------:R-:W-:Y:S05]  /*0580*/  BRA `(.L_x_2138) ;  /* 0x00000bb000007947 */ /* 0x000fea0003800000 */
.L_x_2133:
        /* <DEDUP_REMOVED lines=14> */
.L_x_2147:
[----:B------:R-:W2:Y:S02]  /*0670*/  LDG.E.64 R4, [R4.64] ;  /* 0x0000002404047981 */ /* 0x000ea4000c1e1b00 */
[----:B--2---:R-:W0:Y:S01]  /*0680*/  F2F.F32.F64 R0, R4 ;  /* 0x0000000400007310 */ /* 0x004e220000301000 */
[----:B------:R-:W0:-:S14]  /*0690*/  DSETP.GEU.AND P0, PT, |R4|, c[0x2][0x0], PT ;  /* 0x008000000400762a */ /* 0x000e1c0003f0e200 */
[----:B0-----:R-:W-:-:S05]  /*06a0*/  @!P0 FMUL R0, R0, 1.175494350822287508e-38 ;  /* 0x0080000000008820 */ /* 0x001fca0000400000 */
[----:B------:R-:W-:-:S04]  /*06b0*/  F2FP.PACK_AB R0, RZ, R0 ;  /* 0x00000000ff00723e */ /* 0x000fc800000000ff */
[----:B------:R-:W-:Y:S01]  /*06c0*/  PRMT R24, R0, 0x7610, R24 ;  /* 0x0000761000187816 */ /* 0x000fe20000000018 */
[----:B------:R-:W-:Y:S05]  /*06d0*/  BRA `(.L_x_2138) ;  /* 0x00000a6000007947 */ /* 0x000fea0003800000 */
.L_x_2146:
        /* <DEDUP_REMOVED lines=28> */
.L_x_2149:
        /* <DEDUP_REMOVED lines=12> */
[----:B------:R-:W-:-:S04]  /*0960*/  F2FP.PACK_AB R0, RZ, R0 ;  /* 0x00000000ff00723e */ /* 0x000fc800000000ff */
[----:B------:R-:W-:Y:S01]  /*0970*/  PRMT R24, R0, 0x7610, R24 ;  /* 0x0000761000187816 */ /* 0x000fe20000000018 */
[----:B------:R-:W-:Y:S05]  /*0980*/  BRA `(.L_x_2138) ;  /* 0x000007b000007947 */ /* 0x000fea0003800000 */
.L_x_2148:
[----:B------:R-:W2:Y:S02]  /*0990*/  LDG.E.U16 R0, [R4.64] ;  /* 0x0000002404007981 */ /* 0x000ea4000c1e1500 */
[----:B--2---:R-:W-:-:S04]  /*09a0*/  PRMT R0, RZ, 0x5410, R0 ;  /* 0x00005410ff007816 */ /* 0x004fc80000000000 */
[----:B------:R-:W-:-:S04]  /*09b0*/  F2FP.PACK_AB R0, RZ, R0 ;  /* 0x00000000ff00723e */ /* 0x000fc800000000ff */
[----:B------:R-:W-:Y:S01]  /*09c0*/  PRMT R24, R0, 0x7610, R24 ;  /* 0x0000761000187816 */ /* 0x000fe20000000018 */
[----:B------:R-:W-:Y:S05]  /*09d0*/  BRA `(.L_x_2138) ;  /* 0x0000076000007947 */ /* 0x000fea0003800000 */
.L_x_2145:
        /* <DEDUP_REMOVED lines=12> */
.L_x_2152:
        /* <DEDUP_REMOVED lines=21> */
.L_x_2156:
[----:B------:R-:W-:Y:S05]  /*0bf0*/  BSYNC B1 ;  /* 0x0000000000017941 */ /* 0x000fea0003800000 */
.L_x_2155:
[----:B------:R-:W-:Y:S01]  /*0c00*/  LEA R5, R0, 0x3b800000, 0x17 ;  /* 0x3b80000000057811 */ /* 0x000fe200078eb8ff */
[----:B------:R-:W-:-:S05]  /*0c10*/  IMAD.SHL.U32 R0, R3, 0x100000, RZ ;  /* 0x0010000003007824 */ /* 0x000fca00078e00ff */
[----:B------:R-:W-:Y:S02]  /*0c20*/  LOP3.LUT R0, R5, R0, R6, 0xfe, !PT ;  /* 0x0000000005007212 */ /* 0x000fe400078efe06 */
.L_x_2154:
[----:B------:R-:W-:Y:S05]  /*0c30*/  BSYNC B0 ;  /* 0x0000000000007941 */ /* 0x000fea0003800000 */
.L_x_2153:
[----:B------:R-:W-:-:S04]  /*0c40*/  F2FP.PACK_AB R0, RZ, R0 ;  /* 0x00000000ff00723e */ /* 0x000fc800000000ff */
[----:B------:R-:W-:Y:S01]  /*0c50*/  PRMT R24, R0, 0x7610, R24 ;  /* 0x0000761000187816 */ /* 0x000fe20000000018 */
[----:B------:R-:W-:Y:S05]  /*0c60*/  BRA `(.L_x_2138) ;  /* 0x000004d000007947 */ /* 0x000fea0003800000 */
.L_x_2151:
        /* <DEDUP_REMOVED lines=21> */
.L_x_2160:
[----:B------:R-:W-:Y:S05]  /*0dc0*/  BSYNC B1 ;  /* 0x0000000000017941 */ /* 0x000fea0003800000 */
.L_x_2159:
[----:B------:R-:W-:Y:S01]  /*0dd0*/  LEA R5, R0, 0x37800000, 0x17 ;  /* 0x3780000000057811 */ /* 0x000fe200078eb8ff */
[----:B------:R-:W-:-:S05]  /*0de0*/  IMAD.SHL.U32 R0, R3, 0x200000, RZ ;  /* 0x0020000003007824 */ /* 0x000fca00078e00ff */
[----:B------:R-:W-:Y:S02]  /*0df0*/  LOP3.LUT R0, R5, R0, R6, 0xfe, !PT ;  /* 0x0000000005007212 */ /* 0x000fe400078efe06 */
.L_x_2158:
[----:B------:R-:W-:Y:S05]  /*0e00*/  BSYNC B0 ;  /* 0x0000000000007941 */ /* 0x000fea0003800000 */
.L_x_2157:
[----:B------:R-:W-:-:S04]  /*0e10*/  F2FP.PACK_AB R0, RZ, R0 ;  /* 0x00000000ff00723e */ /* 0x000fc800000000ff */
[----:B------:R-:W-:Y:S01]  /*0e20*/  PRMT R24, R0, 0x7610, R24 ;  /* 0x0000761000187816 */ /* 0x000fe20000000018 */
[----:B------:R-:W-:Y:S05]  /*0e30*/  BRA `(.L_x_2138) ;  /* 0x0000030000007947 */ /* 0x000fea0003800000 */
.L_x_2150:
        /* <DEDUP_REMOVED lines=14> */
.L_x_2164:
[----:B------:R-:W-:Y:S05]  /*0f20*/  BSYNC B0 ;  /* 0x0000000000007941 */ /* 0x000fea0003800000 */
.L_x_2163:
[----:B------:R-:W-:-:S04]  /*0f30*/  F2FP.PACK_AB R0, RZ, R0 ;  /* 0x00000000ff00723e */ /* 0x000fc800000000ff */
[----:B------:R-:W-:Y:S01]  /*0f40*/  PRMT R24, R0, 0x7610, R24 ;  /* 0x0000761000187816 */ /* 0x000fe20000000018 */
[----:B------:R-:W-:Y:S05]  /*0f50*/  BRA `(.L_x_2138) ;  /* 0x000001e000007947 */ /* 0x000fea0003800000 */
.L_x_2137:
        /* <DEDUP_REMOVED lines=21> */
.L_x_2162:
[----:B------:R-:W2:Y:S02]  /*10b0*/  LDG.E.64 R4, [R4.64] ;  /* 0x0000002404047981 */ /* 0x000ea4000c1e1b00 */
[----:B--2---:R-:W0:Y:S02]  /*10c0*/  I2F.U64 R0, R4 ;  /* 0x0000000400007312 */ /* 0x004e240000301000 */
[----:B0-----:R-:W-:-:S04]  /*10d0*/  F2FP.PACK_AB R0, RZ, R0 ;  /* 0x00000000ff00723e */ /* 0x001fc800000000ff */
[----:B------:R-:W-:Y:S01]  /*10e0*/  PRMT R24, R0, 0x7610, R24 ;  /* 0x0000761000187816 */ /* 0x000fe20000000018 */
[----:B------:R-:W-:Y:S05]  /*10f0*/  BRA `(.L_x_2138) ;  /* 0x0000004000007947 */ /* 0x000fea0003800000 */
.L_x_2161:
[----:B------:R-:W2:Y:S02]  /*1100*/  LDG.E R4, [R4.64] ;  /* 0x0000002404047981 */ /* 0x000ea4000c1e1900 */
[----:B--2---:R-:W0:Y:S02]  /*1110*/  I2F.U32 R0, R4 ;  /* 0x0000000400007306 */ /* 0x004e240000201000 */
[----:B0-----:R-:W-:-:S04]  /*1120*/  F2FP.PACK_AB R0, RZ, R0 ;  /* 0x00000000ff00723e */ /* 0x001fc800000000ff */
[----:B------:R-:W-:Y:S02]  /*1130*/  PRMT R24, R0, 0x7610, R24 ;  /* 0x0000761000187816 */ /* 0x000fe40000000018 */
.L_x_2138:
        /* <DEDUP_REMOVED lines=19> */
.L_x_2168:
[----:B------:R-:W2:Y:S02]  /*1270*/  LDG.E.U8 R4, [R4.64] ;  /* 0x0000002404047981 */ /* 0x000ea4000c1e1100 */
[----:B--2---:R-:W0:Y:S02]  /*1280*/  I2F.U16 R0, R4 ;  /* 0x0000000400007306 */ /* 0x004e240000101000 */
[----:B0-----:R-:W-:-:S04]  /*1290*/  F2FP.PACK_AB R0, RZ, R0 ;  /* 0x00000000ff00723e */ /* 0x001fc800000000ff */
[----:B------:R-:W-:Y:S01]  /*12a0*/  PRMT R23, R0, 0x7610, R23 ;  /* 0x0000761000177816 */ /* 0x000fe20000000017 */
[----:B------:R-:W-:Y:S05]  /*12b0*/  BRA `(.L_x_2170) ;  /* 0x00000ed000007947 */ /* 0x000fea0003800000 */
.L_x_2167:
        /* <DEDUP_REMOVED lines=11> */
.L_x_2172:
[----:B------:R-:W2:Y:S02]  /*1370*/  LDG.E R4, [R4.64] ;  /* 0x0000002404047981 */ /* 0x000ea4000c1e1900 */
[----:B--2---:R-:W0:Y:S02]  /*1380*/  I2F R0, R4 ;  /* 0x0000000400007306 */ /* 0x004e240000201400 */
[----:B0-----:R-:W-:-:S04]  /*1390*/  F2FP.PACK_AB R0, RZ, R0 ;  /* 0x00000000ff00723e */ /* 0x001fc800000000ff */
[----:B------:R-:W-:Y:S01]  /*13a0*/  PRMT R23, R0, 0x7610, R23 ;  /* 0x0000761000177816 */ /* 0x000fe20000000017 */
[----:B------:R-:W-:Y:S05]  /*13b0*/  BRA `(.L_x_2170) ;  /* 0x00000dd000007947 */ /* 0x000fea0003800000 */
.L_x_2171:
[----:B------:R-:W2:Y:S02]  /*13c0*/  LDG.E.U16 R4, [R4.64] ;  /* 0x0000002404047981 */ /* 0x000ea4000c1e1500 */
[----:B--2---:R-:W0:Y:S02]  /*13d0*/  I2F.S16 R0, R4 ;  /* 0x0000000400007306 */ /* 0x004e240000101400 */
[----:B0-----:R-:W-:-:S04]  /*13e0*/  F2FP.PACK_AB R0, RZ, R0 ;  /* 0x00000000ff00723e */ /* 0x001fc800000000ff */
[----:B------:R-:W-:Y:S01]  /*13f0*/  PRMT R23, R0, 0x7610, R23 ;  /* 0x0000761000177816 */ /* 0x000fe20000000017 */
[----:B------:R-:W-:Y:S05]  /*1400*/  BRA `(.L_x_2170) ;  /* 0x00000d8000007947 */ /* 0x000fea0003800000 */
.L_x_2166:
        /* <DEDUP_REMOVED lines=9> */
.L_x_2174:
[----:B------:R0:W5:Y:S01]  /*14a0*/  LDG.E.U16 R23, [R4.64] ;  /* 0x0000002404177981 */ /* 0x000162000c1e1500 */
[----:B------:R-:W-:Y:S05]  /*14b0*/  BRA `(.L_x_2170) ;  /* 0x00000cd000007947 */ /* 0x000fea0003800000 */
.L_x_2173:
        /* <DEDUP_REMOVED lines=9> */
.L_x_2176:
[----:B------:R0:W5:Y:S01]  /*1550*/  LDG.E.U16 R23, [R4.64] ;  /* 0x0000002404177981 */ /* 0x000162000c1e1500 */
[----:B------:R-:W-:Y:S05]  /*1560*/  BRA `(.L_x_2170) ;  /* 0x00000c2000007947 */ /* 0x000fea0003800000 */
.L_x_2175:
[----:B------:R-:W2:Y:S02]  /*1570*/  LDG.E.64 R4, [R4.64] ;  /* 0x0000002404047981 */ /* 0x000ea4000c1e1b00 */
[----:B--2---:R-:W0:Y:S01]  /*1580*/  F2F.F32.F64 R0, R4 ;  /* 0x0000000400007310 */ /* 0x004e220000301000 */
[----:B------:R-:W0:-:S14]  /*1590*/  DSETP.GEU.AND P0, PT, |R4|, c[0x2][0x0], PT ;  /* 0x008000000400762a */ /* 0x000e1c0003f0e200 */
[----:B0-----:R-:W-:-:S05]  /*15a0*/  @!P0 FMUL R0, R0, 1.175494350822287508e-38 ;  /* 0x0080000000008820 */ /* 0x001fca0000400000 */
[----:B------:R-:W-:-:S04]  /*15b0*/  F2FP.PACK_AB R0, RZ, R0 ;  /* 0x00000000ff00723e */ /* 0x000fc800000000ff */
[----:B------:R-:W-:Y:S01]  /*15c0*/  PRMT R23, R0, 0x7610, R23 ;  /* 0x0000761000177816 */ /* 0x000fe20000000017 */
[----:B------:R-:W-:Y:S05]  /*15d0*/  BRA `(.L_x_2170) ;  /* 0x00000bb000007947 */ /* 0x000fea0003800000 */
.L_x_2165:
        /* <DEDUP_REMOVED lines=14> */
.L_x_2179:
[----:B------:R-:W2:Y:S02]  /*16c0*/  LDG.E.64 R4, [R4.64] ;  /* 0x0000002404047981 */ /* 0x000ea4000c1e1b00 */
[----:B--2---:R-:W0:Y:S01]  /*16d0*/  F2F.F32.F64 R0, R4 ;  /* 0x0000000400007310 */ /* 0x004e220000301000 */
[----:B------:R-:W0:-:S14]  /*16e0*/  DSETP.GEU.AND P0, PT, |R4|, c[0x2][0x0], PT ;  /* 0x008000000400762a */ /* 0x000e1c0003f0e200 */
[----:B0-----:R-:W-:-:S05]  /*16f0*/  @!P0 FMUL R0, R0, 1.175494350822287508e-38 ;  /* 0x0080000000008820 */ /* 0x001fca0000400000 */
[----:B------:R-:W-:-:S04]  /*1700*/  F2FP.PACK_AB R0, RZ, R0 ;  /* 0x00000000ff00723e */ /* 0x000fc800000000ff */
[----:B------:R-:W-:Y:S01]  /*1710*/  PRMT R23, R0, 0x7610, R23 ;  /* 0x0000761000177816 */ /* 0x000fe20000000017 */
[----:B------:R-:W-:Y:S05]  /*1720*/  BRA `(.L_x_2170) ;  /* 0x00000a6000007947 */ /* 0x000fea0003800000 */
.L_x_2178:
        /* <DEDUP_REMOVED lines=28> */
.L_x_2181:
        /* <DEDUP_REMOVED lines=15> */
.L_x_2180:
[----:B------:R-:W2:Y:S02]  /*19e0*/  LDG.E.U16 R0, [R4.64] ;  /* 0x0000002404007981 */ /* 0x000ea4000c1e1500 */
[----:B--2---:R-:W-:-:S04]  /*19f0*/  PRMT R0, RZ, 0x5410, R0 ;  /* 0x00005410ff007816 */ /* 0x004fc80000000000 */
[----:B------:R-:W-:-:S04]  /*1a00*/  F2FP.PACK_AB R0, RZ, R0 ;  /* 0x00000000ff00723e */ /* 0x000fc800000000ff */
[----:B------:R-:W-:Y:S01]  /*1a10*/  PRMT R23, R0, 0x7610, R23 ;  /* 0x0000761000177816 */ /* 0x000fe20000000017 */
[----:B------:R-:W-:Y:S05]  /*1a20*/  BRA `(.L_x_2170) ;  /* 0x0000076000007947 */ /* 0x000fea0003800000 */
.L_x_2177:
        /* <DEDUP_REMOVED lines=12> */
.L_x_2184:
        /* <DEDUP_REMOVED lines=21> */
.L_x_2188:
[----:B------:R-:W-:Y:S05]  /*1c40*/  BSYNC B1 ;  /* 0x0000000000017941 */ /* 0x000fea0003800000 */
.L_x_2187:
[----:B------:R-:W-:Y:S01]  /*1c50*/  LEA R5, R0, 0x3b800000, 0x17 ;  /* 0x3b80000000057811 */ /* 0x000fe200078eb8ff */
[----:B------:R-:W-:-:S05]  /*1c60*/  IMAD.SHL.U32 R0, R3, 0x100000, RZ ;  /* 0x0010000003007824 */ /* 0x000fca00078e00ff */
[----:B------:R-:W-:Y:S02]  /*1c70*/  LOP3.LUT R0, R5, R0, R6, 0xfe, !PT ;  /* 0x0000000005007212 */ /* 0x000fe400078efe06 */
.L_x_2186:
[----:B------:R-:W-:Y:S05]  /*1c80*/  BSYNC B0 ;  /* 0x0000000000007941 */ /* 0x000fea0003800000 */
.L_x_2185:
[----:B------:R-:W-:-:S04]  /*1c90*/  F2FP.PACK_AB R0, RZ, R0 ;  /* 0x00000000ff00723e */ /* 0x000fc800000000ff */
[----:B------:R-:W-:Y:S01]  /*1ca0*/  PRMT R23, R0, 0x7610, R23 ;  /* 0x0000761000177816 */ /* 0x000fe20000000017 */
[----:B------:R-:W-:Y:S05]  /*1cb0*/  BRA `(.L_x_2170) ;  /* 0x000004d000007947 */ /* 0x000fea0003800000 */
.L_x_2183:
        /* <DEDUP_REMOVED lines=21> */
.L_x_2192:
[----:B------:R-:W-:Y:S05]  /*1e10*/  BSYNC B1 ;  /* 0x0000000000017941 */ /* 0x000fea0003800000 */
.L_x_2191:
[----:B------:R-:W-:Y:S01]  /*1e20*/  LEA R5, R0, 0x37800000, 0x17 ;  /* 0x3780000000057811 */ /* 0x000fe200078eb8ff */
[----:B------:R-:W-:-:S05]  /*1e30*/  IMAD.SHL.U32 R0, R3, 0x200000, RZ ;  /* 0x0020000003007824 */ /* 0x000fca00078e00ff */
[----:B------:R-:W-:Y:S02]  /*1e40*/  LOP3.LUT R0, R5, R0, R6, 0xfe, !PT ;  /* 0x0000000005007212 */ /* 0x000fe400078efe06 */
.L_x_2190:
[----:B------:R-:W-:Y:S05]  /*1e50*/  BSYNC B0 ;  /* 0x0000000000007941 */ /* 0x000fea0003800000 */
.L_x_2189:
[----:B------:R-:W-:-:S04]  /*1e60*/  F2FP.PACK_AB R0, RZ, R0 ;  /* 0x00000000ff00723e */ /* 0x000fc800000000ff */
[----:B------:R-:W-:Y:S01]  /*1e70*/  PRMT R23, R0, 0x7610, R23 ;  /* 0x0000761000177816 */ /* 0x000fe20000000017 */
[----:B------:R-:W-:Y:S05]  /*1e80*/  BRA `(.L_x_2170) ;  /* 0x0000030000007947 */ /* 0x000fea0003800000 */
.L_x_2182:
        /* <DEDUP_REMOVED lines=14> */
.L_x_2196:
[----:B------:R-:W-:Y:S05]  /*1f70*/  BSYNC B0 ;  /* 0x0000000000007941 */ /* 0x000fea0003800000 */
.L_x_2195:
[----:B------:R-:W-:-:S04]  /*1f80*/  F2FP.PACK_AB R0, RZ, R0 ;  /* 0x00000000ff00723e */ /* 0x000fc800000000ff */
[----:B------:R-:W-:Y:S01]  /*1f90*/  PRMT R23, R0, 0x7610, R23 ;  /* 0x0000761000177816 */ /* 0x000fe20000000017 */
[----:B------:R-:W-:Y:S05]  /*1fa0*/  BRA `(.L_x_2170) ;  /* 0x000001e000007947 */ /* 0x000fea0003800000 */
.L_x_2169:
        /* <DEDUP_REMOVED lines=21> */
.L_x_2194:
[----:B------:R-:W2:Y:S02]  /*2100*/  LDG.E.64 R4, [R4.64] ;  /* 0x0000002404047981 */ /* 0x000ea4000c1e1b00 */
[----:B--2---:R-:W0:Y:S02]  /*2110*/  I2F.U64 R0, R4 ;  /* 0x0000000400007312 */ /* 0x004e240000301000 */
[----:B0-----:R-:W-:-:S04]  /*2120*/  F2FP.PACK_AB R0, RZ, R0 ;  /* 0x00000000ff00723e */ /* 0x001fc800000000ff */
[----:B------:R-:W-:Y:S01]  /*2130*/  PRMT R23, R0, 0x7610, R23 ;  /* 0x0000761000177816 */ /* 0x000fe20000000017 */
[----:B------:R-:W-:Y:S05]  /*2140*/  BRA `(.L_x_2170) ;  /* 0x0000004000007947 */ /* 0x000fea0003800000 */
.L_x_2193:
[----:B------:R-:W2:Y:S02]  /*2150*/  LDG.E R4, [R4.64] ;  /* 0x0000002404047981 */ /* 0x000ea4000c1e1900 */
[----:B--2---:R-:W0:Y:S02]  /*2160*/  I2F.U32 R0, R4 ;  /* 0x0000000400007306 */ /* 0x004e240000201000 */
[----:B0-----:R-:W-:-:S04]  /*2170*/  F2FP.PACK_AB R0, RZ, R0 ;  /* 0x00000000ff00723e */ /* 0x001fc800000000ff */
[----:B------:R-:W-:Y:S02]  /*2180*/  PRMT R23, R0, 0x7610, R23 ;  /* 0x0000761000177816 */ /* 0x000fe40000000017 */
.L_x_2170:
[----:B------:R-:W-:-:S05]  /*2190*/  IADD3 R28, R28, 0x80, RZ ;  /* 0x000000801c1c7810 */ /* 0x000fca0007ffe0ff */
.L_x_2132:
[----:B-1-3--:R-:W-:Y:S05]  /*21a0*/  BSYNC B6 ;  /* 0x0000000000067941 */ /* 0x00afea0003800000 */
.L_x_2131:
        /* <DEDUP_REMOVED lines=24> */
.L_x_2202:
[----:B------:R-:W2:Y:S02]  /*2330*/  LDG.E.U8 R4, [R4.64] ;  /* 0x0000002404047981 */ /* 0x000ea4000c1e1100 */
[----:B--2---:R-:W0:Y:S02]  /*2340*/  I2F.U16 R0, R4 ;  /* 0x0000000400007306 */ /* 0x004e240000101000 */
[----:B0-----:R-:W-:-:S04]  /*2350*/  F2FP.PACK_AB R0, RZ, R0 ;  /* 0x00000000ff00723e */ /* 0x001fc800000000ff */
[----:B------:R-:W-:Y:S01]  /*2360*/  PRMT R25, R0, 0x7610, R25 ;  /* 0x0000761000197816 */ /* 0x000fe20000000019 */
[----:B------:R-:W-:Y:S05]  /*2370*/  BRA `(.L_x_2204) ;  /* 0x00000ee000007947 */ /* 0x000fea0003800000 */
.L_x_2201:
        /* <DEDUP_REMOVED lines=11> */
.L_x_2206:
[----:B------:R-:W2:Y:S02]  /*2430*/  LDG.E R4, [R4.64] ;  /* 0x0000002404047981 */ /* 0x000ea4000c1e1900 */
[----:B--2---:R-:W0:Y:S02]  /*2440*/  I2F R0, R4 ;  /* 0x0000000400007306 */ /* 0x004e240000201400 */
[----:B0-----:R-:W-:-:S04]  /*2450*/  F2FP.PACK_AB R0, RZ, R0 ;  /* 0x00000000ff00723e */ /* 0x001fc800000000ff */
[----:B------:R-:W-:Y:S01]  /*2460*/  PRMT R25, R0, 0x7610, R25 ;  /* 0x0000761000197816 */ /* 0x000fe20000000019 */
[----:B------:R-:W-:Y:S05]  /*2470*/  BRA `(.L_x_2204) ;  /* 0x00000de000007947 */ /* 0x000fea0003800000 */
.L_x_2205:
[----:B------:R-:W2:Y:S02]  /*2480*/  LDG.E.U16 R4, [R4.64] ;  /* 0x0000002404047981 */ /* 0x000ea4000c1e1500 */
[----:B--2---:R-:W0:Y:S02]  /*2490*/  I2F.S16 R0, R4 ;  /* 0x0000000400007306 */ /* 0x004e240000101400 */
[----:B0-----:R-:W-:-:S04]  /*24a0*/  F2FP.PACK_AB R0, RZ, R0 ;  /* 0x00000000ff00723e */ /* 0x001fc800000000ff */
[----:B------:R-:W-:Y:S01]  /*24b0*/  PRMT R25, R0, 0x7610, R25 ;  /* 0x0000761000197816 */ /* 0x000fe20000000019 */
[----:B------:R-:W-:Y:S05]  /*24c0*/  BRA `(.L_x_2204) ;  /* 0x00000d9000007947 */ /* 0x000fea0003800000 */
.L_x_2200:
        /* <DEDUP_REMOVED lines=9> */
.L_x_2208:
[----:B------:R0:W5:Y:S01]  /*2560*/  LDG.E.U16 R25, [R4.64] ;  /* 0x0000002404197981 */ /* 0x000162000c1e1500 */
[----:B------:R-:W-:Y:S05]  /*2570*/  BRA `(.L_x_2204) ;  /* 0x00000ce000007947 */ /* 0x000fea0003800000 */
.L_x_2207:
        /* <DEDUP_REMOVED lines=9> */
.L_x_2210:
[----:B------:R0:W5:Y:S01]  /*2610*/  LDG.E.U16 R25, [R4.64] ;  /* 0x0000002404197981 */ /* 0x000162000c1e1500 */
[----:B------:R-:W-:Y:S05]  /*2620*/  BRA `(.L_x_2204) ;  /* 0x00000c3000007947 */ /* 0x000fea0003800000 */
.L_x_2209:
[----:B------:R-:W2:Y:S02]  /*2630*/  LDG.E.64 R4, [R4.64] ;  /* 0x0000002404047981 */ /* 0x000ea4000c1e1b00 */
[----:B--2---:R-:W0:Y:S01]  /*2640*/  F2F.F32.F64 R0, R4 ;  /* 0x0000000400007310 */ /* 0x004e220000301000 */
[----:B------:R-:W0:-:S14]  /*2650*/  DSETP.GEU.AND P0, PT, |R4|, c[0x2][0x0], PT ;  /* 0x008000000400762a */ /* 0x000e1c0003f0e200 */
[----:B0-----:R-:W-:-:S05]  /*2660*/  @!P0 FMUL R0, R0, 1.175494350822287508e-38 ;  /* 0x0080000000008820 */ /* 0x001fca0000400000 */
[----:B------:R-:W-:-:S04]  /*2670*/  F2FP.PACK_AB R0, RZ, R0 ;  /* 0x00000000ff00723e */ /* 0x000fc800000000ff */
[----:B------:R-:W-:Y:S01]  /*2680*/  PRMT R25, R0, 0x7610, R25 ;  /* 0x0000761000197816 */ /* 0x000fe20000000019 */
[----:B------:R-:W-:Y:S05]  /*2690*/  BRA `(.L_x_2204) ;  /* 0x00000bc000007947 */ /* 0x000fea0003800000 */
.L_x_2199:
        /* <DEDUP_REMOVED lines=14> */
.L_x_2213:
[----:B------:R-:W2:Y:S02]  /*2780*/  LDG.E.64 R4, [R4.64] ;  /* 0x0000002404047981 */ /* 0x000ea4000c1e1b00 */
[----:B--2---:R-:W0:Y:S01]  /*2790*/  F2F.F32.F64 R0, R4 ;  /* 0x0000000400007310 */ /* 0x004e220000301000 */
[----:B------:R-:W0:-:S14]  /*27a0*/  DSETP.GEU.AND P0, PT, |R4|, c[0x2][0x0], PT ;  /* 0x008000000400762a */ /* 0x000e1c0003f0e200 */
[----:B0-----:R-:W-:-:S05]  /*27b0*/  @!P0 FMUL R0, R0, 1.175494350822287508e-38 ;  /* 0x0080000000008820 */ /* 0x001fca0000400000 */
[----:B------:R-:W-:-:S04]  /*27c0*/  F2FP.PACK_AB R0, RZ, R0 ;  /* 0x00000000ff00723e */ /* 0x000fc800000000ff */
[----:B------:R-:W-:Y:S01]  /*27d0*/  PRMT R25, R0, 0x7610, R25 ;  /* 0x0000761000197816 */ /* 0x000fe20000000019 */
[----:B------:R-:W-:Y:S05]  /*27e0*/  BRA `(.L_x_2204) ;  /* 0x00000a7000007947 */ /* 0x000fea0003800000 */
.L_x_2212:
        /* <DEDUP_REMOVED lines=28> */
.L_x_2215:
        /* <DEDUP_REMOVED lines=16> */
.L_x_2214:
[----:B------:R-:W2:Y:S02]  /*2ab0*/  LDG.E.U16 R0, [R4.64] ;  /* 0x0000002404007981 */ /* 0x000ea4000c1e1500 */
[----:B--2---:R-:W-:-:S04]  /*2ac0*/  PRMT R0, RZ, 0x5410, R0 ;  /* 0x00005410ff007816 */ /* 0x004fc80000000000 */
[----:B------:R-:W-:-:S04]  /*2ad0*/  F2FP.PACK_AB R0, RZ, R0 ;  /* 0x00000000ff00723e */ /* 0x000fc800000000ff */
[----:B------:R-:W-:Y:S01]  /*2ae0*/  PRMT R25, R0, 0x7610, R25 ;  /* 0x0000761000197816 */ /* 0x000fe20000000019 */
[----:B------:R-:W-:Y:S05]  /*2af0*/  BRA `(.L_x_2204) ;  /* 0x0000076000007947 */ /* 0x000fea0003800000 */
.L_x_2211:
        /* <DEDUP_REMOVED lines=12> */
.L_x_2218:
        /* <DEDUP_REMOVED lines=21> */
.L_x_2222:
[----:B------:R-:W-:Y:S05]  /*2d10*/  BSYNC B1 ;  /* 0x0000000000017941 */ /* 0x000fea0003800000 */
.L_x_2221:
[----:B------:R-:W-:Y:S01]  /*2d20*/  LEA R5, R0, 0x3b800000, 0x17 ;  /* 0x3b80000000057811 */ /* 0x000fe200078eb8ff */
[----:B------:R-:W-:-:S05]  /*2d30*/  IMAD.SHL.U32 R0, R3, 0x100000, RZ ;  /* 0x0010000003007824 */ /* 0x000fca00078e00ff */
[----:B------:R-:W-:Y:S02]  /*2d40*/  LOP3.LUT R0, R5, R0, R6, 0xfe, !PT ;  /* 0x0000000005007212 */ /* 0x000fe400078efe06 */
.L_x_2220:
[----:B------:R-:W-:Y:S05]  /*2d50*/  BSYNC B0 ;  /* 0x0000000000007941 */ /* 0x000fea0003800000 */
.L_x_2219:
[----:B------:R-:W-:-:S04]  /*2d60*/  F2FP.PACK_AB R0, RZ, R0 ;  /* 0x00000000ff00723e */ /* 0x000fc800000000ff */
[----:B------:R-:W-:Y:S01]  /*2d70*/  PRMT R25, R0, 0x7610, R25 ;  /* 0x0000761000197816 */ /* 0x000fe20000000019 */
[----:B------:R-:W-:Y:S05]  /*2d80*/  BRA `(.L_x_2204) ;  /* 0x000004d000007947 */ /* 0x000fea0003800000 */
.L_x_2217:
        /* <DEDUP_REMOVED lines=21> */
.L_x_2226:
[----:B------:R-:W-:Y:S05]  /*2ee0*/  BSYNC B1 ;  /* 0x0000000000017941 */ /* 0x000fea0003800000 */
.L_x_2225:
[----:B------:R-:W-:Y:S01]  /*2ef0*/  LEA R5, R0, 0x37800000, 0x17 ;  /* 0x3780000000057811 */ /* 0x000fe200078eb8ff */
[----:B------:R-:W-:-:S05]  /*2f00*/  IMAD.SHL.U32 R0, R3, 0x200000, RZ ;  /* 0x0020000003007824 */ /* 0x000fca00078e00ff */
[----:B------:R-:W-:Y:S02]  /*2f10*/  LOP3.LUT R0, R5, R0, R6, 0xfe, !PT ;  /* 0x0000000005007212 */ /* 0x000fe400078efe06 */
.L_x_2224:
[----:B------:R-:W-:Y:S05]  /*2f20*/  BSYNC B0 ;  /* 0x0000000000007941 */ /* 0x000fea0003800000 */
.L_x_2223:
[----:B------:R-:W-:-:S04]  /*2f30*/  F2FP.PACK_AB R0, RZ, R0 ;  /* 0x00000000ff00723e */ /* 0x000fc800000000ff */
[----:B------:R-:W-:Y:S01]  /*2f40*/  PRMT R25, R0, 0x7610, R25 ;  /* 0x0000761000197816 */ /* 0x000fe20000000019 */
[----:B------:R-:W-:Y:S05]  /*2f50*/  BRA `(.L_x_2204) ;  /* 0x0000030000007947 */ /* 0x000fea0003800000 */
.L_x_2216:
        /* <DEDUP_REMOVED lines=14> */
.L_x_2230:
[----:B------:R-:W-:Y:S05]  /*3040*/  BSYNC B0 ;  /* 0x0000000000007941 */ /* 0x000fea0003800000 */
.L_x_2229:
[----:B------:R-:W-:-:S04]  /*3050*/  F2FP.PACK_AB R0, RZ, R0 ;  /* 0x00000000ff00723e */ /* 0x000fc800000000ff */
[----:B------:R-:W-:Y:S01]  /*3060*/  PRMT R25, R0, 0x7610, R25 ;  /* 0x0000761000197816 */ /* 0x000fe20000000019 */
[----:B------:R-:W-:Y:S05]  /*3070*/  BRA `(.L_x_2204) ;  /* 0x000001e000007947 */ /* 0x000fea0003800000 */
.L_x_2203:
        /* <DEDUP_REMOVED lines=21> */
.L_x_2228:
[----:B------:R-:W2:Y:S02]  /*31d0*/  LDG.E.64 R4, [R4.64] ;  /* 0x0000002404047981 */ /* 0x000ea4000c1e1b00 */
[----:B--2---:R-:W0:Y:S02]  /*31e0*/  I2F.U64 R0, R4 ;  /* 0x0000000400007312 */ /* 0x004e240000301000 */
[----:B0-----:R-:W-:-:S04]  /*31f0*/  F2FP.PACK_AB R0, RZ, R0 ;  /* 0x00000000ff00723e */ /* 0x001fc800000000ff */
[----:B------:R-:W-:Y:S01]  /*3200*/  PRMT R25, R0, 0x7610, R25 ;  /* 0x0000761000197816 */ /* 0x000fe20000000019 */
[----:B------:R-:W-:Y:S05]  /*3210*/  BRA `(.L_x_2204) ;  /* 0x0000004000007947 */ /* 0x000fea0003800000 */
.L_x_2227:
[----:B------:R-:W2:Y:S02]  /*3220*/  LDG.E R4, [R4.64] ;  /* 0x0000002404047981 */ /* 0x000ea4000c1e1900 */
[----:B--2---:R-:W0:Y:S02]  /*3230*/  I2F.U32 R0, R4 ;  /* 0x0000000400007306 */ /* 0x004e240000201000 */
[----:B0-----:R-:W-:-:S04]  /*3240*/  F2FP.PACK_AB R0, RZ, R0 ;  /* 0x00000000ff00723e */ /* 0x001fc800000000ff */
[----:B------:R-:W-:Y:S02]  /*3250*/  PRMT R25, R0, 0x7610, R25 ;  /* 0x0000761000197816 */ /* 0x000fe40000000019 */
.L_x_2204:
        /* <DEDUP_REMOVED lines=19> */
.L_x_2234:
[----:B------:R-:W2:Y:S02]  /*3390*/  LDG.E.U8 R4, [R4.64] ;  /* 0x0000002404047981 */ /* 0x000ea4000c1e1100 */
[----:B--2---:R-:W0:Y:S02]  /*33a0*/  I2F.U16 R0, R4 ;  /* 0x0000000400007306 */ /* 0x004e240000101000 */
[----:B0-----:R-:W-:-:S04]  /*33b0*/  F2FP.PACK_AB R0, RZ, R0 ;  /* 0x00000000ff00723e */ /* 0x001fc800000000ff */
[----:B------:R-:W-:Y:S01]  /*33c0*/  PRMT R22, R0, 0x7610, R22 ;  /* 0x0000761000167816 */ /* 0x000fe20000000016 */
[----:B------:R-:W-:Y:S05]  /*33d0*/  BRA `(.L_x_2236) ;  /* 0x00000ed000007947 */ /* 0x000fea0003800000 */
.L_x_2233:
        /* <DEDUP_REMOVED lines=11> */
.L_x_2238:
[----:B------:R-:W2:Y:S02]  /*3490*/  LDG.E R4, [R4.64] ;  /* 0x0000002404047981 */ /* 0x000ea4000c1e1900 */
[----:B--2---:R-:W0:Y:S02]  /*34a0*/  I2F R0, R4 ;  /* 0x0000000400007306 */ /* 0x004e240000201400 */
[----:B0-----:R-:W-:-:S04]  /*34b0*/  F2FP.PACK_AB R0, RZ, R0 ;  /* 0x00000000ff00723e */ /* 0x001fc800000000ff */
[----:B------:R-:W-:Y:S01]  /*34c0*/  PRMT R22, R0, 0x7610, R22 ;  /* 0x0000761000167816 */ /* 0x000fe20000000016 */
[----:B------:R-:W-:Y:S05]  /*34d0*/  BRA `(.L_x_2236) ;  /* 0x00000dd000007947 */ /* 0x000fea0003800000 */
.L_x_2237:
[----:B------:R-:W2:Y:S02]  /*34e0*/  LDG.E.U16 R4, [R4.64] ;  /* 0x0000002404047981 */ /* 0x000ea4000c1e1500 */
[----:B--2---:R-:W0:Y:S02]  /*34f0*/  I2F.S16 R0, R4 ;  /* 0x0000000400007306 */ /* 0x004e240000101400 */
[----:B0-----:R-:W-:-:S04]  /*3500*/  F2FP.PACK_AB R0, RZ, R0 ;  /* 0x00000000ff00723e */ /* 0x001fc800000000ff */
[----:B------:R-:W-:Y:S01]  /*3510*/  PRMT R22, R0, 0x7610, R22 ;  /* 0x0000761000167816 */ /* 0x000fe20000000016 */
[----:B------:R-:W-:Y:S05]  /*3520*/  BRA `(.L_x_2236) ;  /* 0x00000d8000007947 */ /* 0x000fea0003800000 */
.L_x_2232:
        /* <DEDUP_REMOVED lines=9> */
.L_x_2240:
[----:B------:R0:W5:Y:S01]  /*35c0*/  LDG.E.U16 R22, [R4.64] ;  /* 0x0000002404167981 */ /* 0x000162000c1e1500 */
[----:B------:R-:W-:Y:S05]  /*35d0*/  BRA `(.L_x_2236) ;  /* 0x00000cd000007947 */ /* 0x000fea0003800000 */
.L_x_2239:
        /* <DEDUP_REMOVED lines=9> */
.L_x_2242:
[----:B------:R0:W5:Y:S01]  /*3670*/  LDG.E.U16 R22, [R4.64] ;  /* 0x0000002404167981 */ /* 0x000162000c1e1500 */
[----:B------:R-:W-:Y:S05]  /*3680*/  BRA `(.L_x_2236) ;  /* 0x00000c2000007947 */ /* 0x000fea0003800000 */
.L_x_2241:
[----:B------:R-:W2:Y:S02]  /*3690*/  LDG.E.64 R4, [R4.64] ;  /* 0x0000002404047981 */ /* 0x000ea4000c1e1b00 */
[----:B--2---:R-:W0:Y:S01]  /*36a0*/  F2F.F32.F64 R0, R4 ;  /* 0x0000000400007310 */ /* 0x004e220000301000 */
[----:B------:R-:W0:-:S14]  /*36b0*/  DSETP.GEU.AND P0, PT, |R4|, c[0x2][0x0], PT ;  /* 0x008000000400762a */ /* 0x000e1c0003f0e200 */
[----:B0-----:R-:W-:-:S05]  /*36c0*/  @!P0 FMUL R0, R0, 1.175494350822287508e-38 ;  /* 0x0080000000008820 */ /* 0x001fca0000400000 */
[----:B------:R-:W-:-:S04]  /*36d0*/  F2FP.PACK_AB R0, RZ, R0 ;  /* 0x00000000ff00723e */ /* 0x000fc800000000ff */
[----:B------:R-:W-:Y:S01]  /*36e0*/  PRMT R22, R0, 0x7610, R22 ;  /* 0x0000761000167816 */ /* 0x000fe20000000016 */
[----:B------:R-:W-:Y:S05]  /*36f0*/  BRA `(.L_x_2236) ;  /* 0x00000bb000007947 */ /* 0x000fea0003800000 */
.L_x_2231:
        /* <DEDUP_REMOVED lines=14> */
.L_x_2245:
[----:B------:R-:W2:Y:S02]  /*37e0*/  LDG.E.64 R4, [R4.64] ;  /* 0x0000002404047981 */ /* 0x000ea4000c1e1b00 */
[----:B--2---:R-:W0:Y:S01]  /*37f0*/  F2F.F32.F64 R0, R4 ;  /* 0x0000000400007310 */ /* 0x004e220000301000 */
[----:B------:R-:W0:-:S14]  /*3800*/  DSETP.GEU.AND P0, PT, |R4|, c[0x2][0x0], PT ;  /* 0x008000000400762a */ /* 0x000e1c0003f0e200 */
[----:B0-----:R-:W-:-:S05]  /*3810*/  @!P0 FMUL R0, R0, 1.175494350822287508e-38 ;  /* 0x0080000000008820 */ /* 0x001fca0000400000 */
[----:B------:R-:W-:-:S04]  /*3820*/  F2FP.PACK_AB R0, RZ, R0 ;  /* 0x00000000ff00723e */ /* 0x000fc800000000ff */
[----:B------:R-:W-:Y:S01]  /*3830*/  PRMT R22, R0, 0x7610, R22 ;  /* 0x0000761000167816 */ /* 0x000fe20000000016 */
[----:B------:R-:W-:Y:S05]  /*3840*/  BRA `(.L_x_2236) ;  /* 0x00000a6000007947 */ /* 0x000fea0003800000 */
.L_x_2244:
        /* <DEDUP_REMOVED lines=28> */
.L_x_2247:
        /* <DEDUP_REMOVED lines=15> */
.L_x_2246:
[----:B------:R-:W2:Y:S02]  /*3b00*/  LDG.E.U16 R0, [R4.64] ;  /* 0x0000002404007981 */ /* 0x000ea4000c1e1500 */
[----:B--2---:R-:W-:-:S04]  /*3b10*/  PRMT R0, RZ, 0x5410, R0 ;  /* 0x00005410ff007816 */ /* 0x004fc80000000000 */
[----:B------:R-:W-:-:S04]  /*3b20*/  F2FP.PACK_AB R0, RZ, R0 ;  /* 0x00000000ff00723e */ /* 0x000fc800000000ff */
[----:B------:R-:W-:Y:S01]  /*3b30*/  PRMT R22, R0, 0x7610, R22 ;  /* 0x0000761000167816 */ /* 0x000fe20000000016 */
[----:B------:R-:W-:Y:S05]  /*3b40*/  BRA `(.L_x_2236) ;  /* 0x0000076000007947 */ /* 0x000fea0003800000 */
.L_x_2243:
        /* <DEDUP_REMOVED lines=12> */
.L_x_2250:
        /* <DEDUP_REMOVED lines=21> */
.L_x_2254:
[----:B------:R-:W-:Y:S05]  /*3d60*/  BSYNC B1 ;  /* 0x0000000000017941 */ /* 0x000fea0003800000 */
.L_x_2253:
[----:B------:R-:W-:Y:S01]  /*3d70*/  LEA R5, R0, 0x3b800000, 0x17 ;  /* 0x3b80000000057811 */ /* 0x000fe200078eb8ff */
[----:B------:R-:W-:-:S05]  /*3d80*/  IMAD.SHL.U32 R0, R3, 0x100000, RZ ;  /* 0x0010000003007824 */ /* 0x000fca00078e00ff */
[----:B------:R-:W-:Y:S02]  /*3d90*/  LOP3.LUT R0, R5, R0, R6, 0xfe, !PT ;  /* 0x0000000005007212 */ /* 0x000fe400078efe06 */
.L_x_2252:
[----:B------:R-:W-:Y:S05]  /*3da0*/  BSYNC B0 ;  /* 0x0000000000007941 */ /* 0x000fea0003800000 */
.L_x_2251:
[----:B------:R-:W-:-:S04]  /*3db0*/  F2FP.PACK_AB R0, RZ, R0 ;  /* 0x00000000ff00723e */ /* 0x000fc800000000ff */
[----:B------:R-:W-:Y:S01]  /*3dc0*/  PRMT R22, R0, 0x7610, R22 ;  /* 0x0000761000167816 */ /* 0x000fe20000000016 */
[----:B------:R-:W-:Y:S05]  /*3dd0*/  BRA `(.L_x_2236) ;  /* 0x000004d000007947 */ /* 0x000fea0003800000 */
.L_x_2249:
        /* <DEDUP_REMOVED lines=21> */
.L_x_2258:
[----:B------:R-:W-:Y:S05]  /*3f30*/  BSYNC B1 ;  /* 0x0000000000017941 */ /* 0x000fea0003800000 */
.L_x_2257:
[----:B------:R-:W-:Y:S01]  /*3f40*/  LEA R5, R0, 0x37800000, 0x17 ;  /* 0x3780000000057811 */ /* 0x000fe200078eb8ff */
[----:B------:R-:W-:-:S05]  /*3f50*/  IMAD.SHL.U32 R0, R3, 0x200000, RZ ;  /* 0x0020000003007824 */ /* 0x000fca00078e00ff */
[----:B------:R-:W-:Y:S02]  /*3f60*/  LOP3.LUT R0, R5, R0, R6, 0xfe, !PT ;  /* 0x0000000005007212 */ /* 0x000fe400078efe06 */
.L_x_2256:
[----:B------:R-:W-:Y:S05]  /*3f70*/  BSYNC B0 ;  /* 0x0000000000007941 */ /* 0x000fea0003800000 */
.L_x_2255:
[----:B------:R-:W-:-:S04]  /*3f80*/  F2FP.PACK_AB R0, RZ, R0 ;  /* 0x00000000ff00723e */ /* 0x000fc800000000ff */
[----:B------:R-:W-:Y:S01]  /*3f90*/  PRMT R22, R0, 0x7610, R22 ;  /* 0x0000761000167816 */ /* 0x000fe20000000016 */
[----:B------:R-:W-:Y:S05]  /*3fa0*/  BRA `(.L_x_2236) ;  /* 0x0000030000007947 */ /* 0x000fea0003800000 */
.L_x_2248:
        /* <DEDUP_REMOVED lines=14> */
.L_x_2262:
[----:B------:R-:W-:Y:S05]  /*4090*/  BSYNC B0 ;  /* 0x0000000000007941 */ /* 0x000fea0003800000 */
.L_x_2261:
[----:B------:R-:W-:-:S04]  /*40a0*/  F2FP.PACK_AB R0, RZ, R0 ;  /* 0x00000000ff00723e */ /* 0x000fc800000000ff */
[----:B------:R-:W-:Y:S01]  /*40b0*/  PRMT R22, R0, 0x7610, R22 ;  /* 0x0000761000167816 */ /* 0x000fe20000000016 */
[----:B------:R-:W-:Y:S05]  /*40c0*/  BRA `(.L_x_2236) ;  /* 0x000001e000007947 */ /* 0x000fea0003800000 */
.L_x_2235:
        /* <DEDUP_REMOVED lines=21> */
.L_x_2260:
[----:B------:R-:W2:Y:S02]  /*4220*/  LDG.E.64 R4, [R4.64] ;  /* 0x0000002404047981 */ /* 0x000ea4000c1e1b00 */
[----:B--2---:R-:W0:Y:S02]  /*4230*/  I2F.U64 R0, R4 ;  /* 0x0000000400007312 */ /* 0x004e240000301000 */
[----:B0-----:R-:W-:-:S04]  /*4240*/  F2FP.PACK_AB R0, RZ, R0 ;  /* 0x00000000ff00723e */ /* 0x001fc800000000ff */
[----:B------:R-:W-:Y:S01]  /*4250*/  PRMT R22, R0, 0x7610, R22 ;  /* 0x0000761000167816 */ /* 0x000fe20000000016 */
[----:B------:R-:W-:Y:S05]  /*4260*/  BRA `(.L_x_2236) ;  /* 0x0000004000007947 */ /* 0x000fea0003800000 */
.L_x_2259:
[----:B------:R-:W2:Y:S02]  /*4270*/  LDG.E R4, [R4.64] ;  /* 0x0000002404047981 */ /* 0x000ea4000c1e1900 */
[----:B--2---:R-:W0:Y:S02]  /*4280*/  I2F.U32 R0, R4 ;  /* 0x0000000400007306 */ /* 0x004e240000201000 */
[----:B0-----:R-:W-:-:S04]  /*4290*/  F2FP.PACK_AB R0, RZ, R0 ;  /* 0x00000000ff00723e */ /* 0x001fc800000000ff */
[----:B------:R-:W-:Y:S02]  /*42a0*/  PRMT R22, R0, 0x7610, R22 ;  /* 0x0000761000167816 */ /* 0x000fe40000000016 */
.L_x_2236:
[----:B------:R-:W-:-:S05]  /*42b0*/  IADD3 R28, R28, 0x80, RZ ;  /* 0x000000801c1c7810 */ /* 0x000fca0007ffe0ff */
.L_x_2198:
[----:B------:R-:W-:Y:S05]  /*42c0*/  BSYNC B6 ;  /* 0x0000000000067941 */ /* 0x000fea0003800000 */
.L_x_2197:
        /* <DEDUP_REMOVED lines=26> */
.L_x_2268:
[----:B------:R-:W2:Y:S02]  /*4470*/  LDG.E.U8 R4, [R4.64] ;  /* 0x0000002404047981 */ /* 0x000ea4000c1e1100 */
[----:B--2---:R-:W0:Y:S02]  /*4480*/  I2F.U16 R0, R4 ;  /* 0x0000000400007306 */ /* 0x004e240000101000 */
[----:B0-----:R-:W-:-:S04]  /*4490*/  F2FP.PACK_AB R0, RZ, R0 ;  /* 0x00000000ff00723e */ /* 0x001fc800000000ff */
[----:B------:R-:W-:Y:S01]  /*44a0*/  PRMT R18, R0, 0x7610, R18 ;  /* 0x0000761000127816 */ /* 0x000fe20000000012 */
[----:B------:R-:W-:Y:S05]  /*44b0*/  BRA `(.L_x_2270) ;  /* 0x00000ed000007947 */ /* 0x000fea0003800000 */
.L_x_2267:
        /* <DEDUP_REMOVED lines=11> */
.L_x_2272:
[----:B------:R-:W2:Y:S02]  /*4570*/  LDG.E R4, [R4.64] ;  /* 0x0000002404047981 */ /* 0x000ea4000c1e1900 */
[----:B--2---:R-:W0:Y:S02]  /*4580*/  I2F R0, R4 ;  /* 0x0000000400007306 */ /* 0x004e240000201400 */
[----:B0-----:R-:W-:-:S04]  /*4590*/  F2FP.PACK_AB R0, RZ, R0 ;  /* 0x00000000ff00723e */ /* 0x001fc800000000ff */
[----:B------:R-:W-:Y:S01]  /*45a0*/  PRMT R18, R0, 0x7610, R18 ;  /* 0x0000761000127816 */ /* 0x000fe20000000012 */
[----:B------:R-:W-:Y:S05]  /*45b0*/  BRA `(.L_x_2270) ;  /* 0x00000dd000007947 */ /* 0x000fea0003800000 */
.L_x_2271:
[----:B------:R-:W2:Y:S02]  /*45c0*/  LDG.E.U16 R4, [R4.64] ;  /* 0x0000002404047981 */ /* 0x000ea4000c1e1500 */
[----:B--2---:R-:W0:Y:S02]  /*45d0*/  I2F.S16 R0, R4 ;  /* 0x0000000400007306 */ /* 0x004e240000101400 */
[----:B0-----:R-:W-:-:S04]  /*45e0*/  F2FP.PACK_AB R0, RZ, R0 ;  /* 0x00000000ff00723e */ /* 0x001fc800000000ff */
[----:B------:R-:W-:Y:S01]  /*45f0*/  PRMT R18, R0, 0x7610, R18 ;  /* 0x0000761000127816 */ /* 0x000fe20000000012 */
[----:B------:R-:W-:Y:S05]  /*4600*/  BRA `(.L_x_2270) ;  /* 0x00000d8000007947 */ /* 0x000fea0003800000 */
.L_x_2266:
        /* <DEDUP_REMOVED lines=9> */
.L_x_2274:
[----:B------:R0:W5:Y:S01]  /*46a0*/  LDG.E.U16 R18, [R4.64] ;  /* 0x0000002404127981 */ /* 0x000162000c1e1500 */
[----:B------:R-:W-:Y:S05]  /*46b0*/  BRA `(.L_x_2270) ;  /* 0x00000cd000007947 */ /* 0x000fea0003800000 */
.L_x_2273:
        /* <DEDUP_REMOVED lines=9> */
.L_x_2276:
[----:B------:R0:W5:Y:S01]  /*4750*/  LDG.E.U16 R18, [R4.64] ;  /* 0x0000002404127981 */ /* 0x000162000c1e1500 */
[----:B------:R-:W-:Y:S05]  /*4760*/  BRA `(.L_x_2270) ;  /* 0x00000c2000007947 */ /* 0x000fea0003800000 */
.L_x_2275:
[----:B------:R-:W2:Y:S02]  /*4770*/  LDG.E.64 R4, [R4.64] ;  /* 0x0000002404047981 */ /* 0x000ea4000c1e1b00 */
[----:B--2---:R-:W0:Y:S01]  /*4780*/  F2F.F32.F64 R0, R4 ;  /* 0x0000000400007310 */ /* 0x004e220000301000 */
[----:B------:R-:W0:-:S14]  /*4790*/  DSETP.GEU.AND P0, PT, |R4|, c[0x2][0x0], PT ;  /* 0x008000000400762a */ /* 0x000e1c0003f0e200 */
[----:B0-----:R-:W-:-:S05]  /*47a0*/  @!P0 FMUL R0, R0, 1.175494350822287508e-38 ;  /* 0x0080000000008820 */ /* 0x001fca0000400000 */
[----:B------:R-:W-:-:S04]  /*47b0*/  F2FP.PACK_AB R0, RZ, R0 ;  /* 0x00000000ff00723e */ /* 0x000fc800000000ff */
[----:B------:R-:W-:Y:S01]  /*47c0*/  PRMT R18, R0, 0x7610, R18 ;  /* 0x0000761000127816 */ /* 0x000fe20000000012 */
[----:B------:R-:W-:Y:S05]  /*47d0*/  BRA `(.L_x_2270) ;  /* 0x00000bb000007947 */ /* 0x000fea0003800000 */
.L_x_2265:
        /* <DEDUP_REMOVED lines=14> */
.L_x_2279:
[----:B------:R-:W2:Y:S02]  /*48c0*/  LDG.E.64 R4, [R4.64] ;  /* 0x0000002404047981 */ /* 0x000ea4000c1e1b00 */
[----:B--2---:R-:W0:Y:S01]  /*48d0*/  F2F.F32.F64 R0, R4 ;  /* 0x0000000400007310 */ /* 0x004e220000301000 */
[----:B------:R-:W0:-:S14]  /*48e0*/  DSETP.GEU.AND P0, PT, |R4|, c[0x2][0x0], PT ;  /* 0x008000000400762a */ /* 0x000e1c0003f0e200 */
[----:B0-----:R-:W-:-:S05]  /*48f0*/  @!P0 FMUL R0, R0, 1.175494350822287508e-38 ;  /* 0x0080000000008820 */ /* 0x001fca0000400000 */
[----:B------:R-:W-:-:S04]  /*4900*/  F2FP.PACK_AB R0, RZ, R0 ;  /* 0x00000000ff00723e */ /* 0x000fc800000000ff */
[----:B------:R-:W-:Y:S01]  /*4910*/  PRMT R18, R0, 0x7610, R18 ;  /* 0x0000761000127816 */ /* 0x000fe20000000012 */
[----:B------:R-:W-:Y:S05]  /*4920*/  BRA `(.L_x_2270) ;  /* 0x00000a6000007947 */ /* 0x000fea0003800000 */
.L_x_2278:
        /* <DEDUP_REMOVED lines=28> */
.L_x_2281:
        /* <DEDUP_REMOVED lines=15> */
.L_x_2280:
[----:B------:R-:W2:Y:S02]  /*4be0*/  LDG.E.U16 R0, [R4.64] ;  /* 0x0000002404007981 */ /* 0x000ea4000c1e1500 */
[----:B--2---:R-:W-:-:S04]  /*4bf0*/  PRMT R0, RZ, 0x5410, R0 ;  /* 0x00005410ff007816 */ /* 0x004fc80000000000 */
[----:B------:R-:W-:-:S04]  /*4c00*/  F2FP.PACK_AB R0, RZ, R0 ;  /* 0x00000000ff00723e */ /* 0x000fc800000000ff */
[----:B------:R-:W-:Y:S01]  /*4c10*/  PRMT R18, R0, 0x7610, R18 ;  /* 0x0000761000127816 */ /* 0x000fe20000000012 */
[----:B------:R-:W-:Y:S05]  /*4c20*/  BRA `(.L_x_2270) ;  /* 0x0000076000007947 */ /* 0x000fea0003800000 */
.L_x_2277:
        /* <DEDUP_REMOVED lines=12> */
.L_x_2284:
        /* <DEDUP_REMOVED lines=21> */
.L_x_2288:
[----:B------:R-:W-:Y:S05]  /*4e40*/  BSYNC B1 ;  /* 0x0000000000017941 */ /* 0x000fea0003800000 */
.L_x_2287:
[----:B------:R-:W-:Y:S01]  /*4e50*/  LEA R5, R0, 0x3b800000, 0x17 ;  /* 0x3b80000000057811 */ /* 0x000fe200078eb8ff */
[----:B------:R-:W-:-:S05]  /*4e60*/  IMAD.SHL.U32 R0, R3, 0x100000, RZ ;  /* 0x0010000003007824 */ /* 0x000fca00078e00ff */
[----:B------:R-:W-:Y:S02]  /*4e70*/  LOP3.LUT R0, R5, R0, R6, 0xfe, !PT ;  /* 0x0000000005007212 */ /* 0x000fe400078efe06 */
.L_x_2286:
[----:B------:R-:W-:Y:S05]  /*4e80*/  BSYNC B0 ;  /* 0x0000000000007941 */ /* 0x000fea0003800000 */
.L_x_2285:
[----:B------:R-:W-:-:S04]  /*4e90*/  F2FP.PACK_AB R0, RZ, R0 ;  /* 0x00000000ff00723e */ /* 0x000fc800000000ff */
[----:B------:R-:W-:Y:S01]  /*4ea0*/  PRMT R18, R0, 0x7610, R18 ;  /* 0x0000761000127816 */ /* 0x000fe20000000012 */
[----:B------:R-:W-:Y:S05]  /*4eb0*/  BRA `(.L_x_2270) ;  /* 0x000004d000007947 */ /* 0x000fea0003800000 */
.L_x_2283:
        /* <DEDUP_REMOVED lines=21> */
.L_x_2292:
[----:B------:R-:W-:Y:S05]  /*5010*/  BSYNC B1 ;  /* 0x0000000000017941 */ /* 0x000fea0003800000 */
.L_x_2291:
[----:B------:R-:W-:Y:S01]  /*5020*/  LEA R5, R0, 0x37800000, 0x17 ;  /* 0x3780000000057811 */ /* 0x000fe200078eb8ff */
[----:B------:R-:W-:-:S05]  /*5030*/  IMAD.SHL.U32 R0, R3, 0x200000, RZ ;  /* 0x0020000003007824 */ /* 0x000fca00078e00ff */
[----:B------:R-:W-:Y:S02]  /*5040*/  LOP3.LUT R0, R5, R0, R6, 0xfe, !PT ;  /* 0x0000000005007212 */ /* 0x000fe400078efe06 */
.L_x_2290:
[----:B------:R-:W-:Y:S05]  /*5050*/  BSYNC B0 ;  /* 0x0000000000007941 */ /* 0x000fea0003800000 */
.L_x_2289:
[----:B------:R-:W-:-:S04]  /*5060*/  F2FP.PACK_AB R0, RZ, R0 ;  /* 0x00000000ff00723e */ /* 0x000fc800000000ff */
[----:B------:R-:W-:Y:S01]  /*5070*/  PRMT R18, R0, 0x7610, R18 ;  /* 0x0000761000127816 */ /* 0x000fe20000000012 */
[----:B------:R-:W-:Y:S05]  /*5080*/  BRA `(.L_x_2270) ;  /* 0x0000030000007947 */ /* 0x000fea0003800000 */
.L_x_2282:
        /* <DEDUP_REMOVED lines=14> */
.L_x_2296:
[----:B------:R-:W-:Y:S05]  /*5170*/  BSYNC B0 ;  /* 0x0000000000007941 */ /* 0x000fea0003800000 */
.L_x_2295:
[----:B------:R-:W-:-:S04]  /*5180*/  F2FP.PACK_AB R0, RZ, R0 ;  /* 0x00000000ff00723e */ /* 0x000fc800000000ff */
[----:B------:R-:W-:Y:S01]  /*5190*/  PRMT R18, R0, 0x7610, R18 ;  /* 0x0000761000127816 */ /* 0x000fe20000000012 */
[----:B------:R-:W-:Y:S05]  /*51a0*/  BRA `(.L_x_2270) ;  /* 0x000001e000007947 */ /* 0x000fea0003800000 */
.L_x_2269:
        /* <DEDUP_REMOVED lines=21> */
.L_x_2294:
[----:B------:R-:W2:Y:S02]  /*5300*/  LDG.E.64 R4, [R4.64] ;  /* 0x0000002404047981 */ /* 0x000ea4000c1e1b00 */
[----:B--2---:R-:W0:Y:S02]  /*5310*/  I2F.U64 R0, R4 ;  /* 0x0000000400007312 */ /* 0x004e240000301000 */
[----:B0-----:R-:W-:-:S04]  /*5320*/  F2FP.PACK_AB R0, RZ, R0 ;  /* 0x00000000ff00723e */ /* 0x001fc800000000ff */
[----:B------:R-:W-:Y:S01]  /*5330*/  PRMT R18, R0, 0x7610, R18 ;  /* 0x0000761000127816 */ /* 0x000fe20000000012 */
[----:B------:R-:W-:Y:S05]  /*5340*/  BRA `(.L_x_2270) ;  /* 0x0000004000007947 */ /* 0x000fea0003800000 */
.L_x_2293:
[----:B------:R-:W2:Y:S02]  /*5350*/  LDG.E R4, [R4.64] ;  /* 0x0000002404047981 */ /* 0x000ea4000c1e1900 */
[----:B--2---:R-:W0:Y:S02]  /*5360*/  I2F.U32 R0, R4 ;  /* 0x0000000400007306 */ /* 0x004e240000201000 */
[----:B0-----:R-:W-:-:S04]  /*5370*/  F2FP.PACK_AB R0, RZ, R0 ;  /* 0x00000000ff00723e */ /* 0x001fc800000000ff */
[----:B------:R-:W-:Y:S02]  /*5380*/  PRMT R18, R0, 0x7610, R18 ;  /* 0x0000761000127816 */ /* 0x000fe40000000012 */
.L_x_2270:
        /* <DEDUP_REMOVED lines=19> */
.L_x_2300:
[----:B------:R-:W2:Y:S02]  /*54c0*/  LDG.E.U8 R4, [R4.64] ;  /* 0x0000002404047981 */ /* 0x000ea4000c1e1100 */
[----:B--2---:R-:W0:Y:S02]  /*54d0*/  I2F.U16 R0, R4 ;  /* 0x0000000400007306 */ /* 0x004e240000101000 */
[----:B0-----:R-:W-:-:S04]  /*54e0*/  F2FP.PACK_AB R0, RZ, R0 ;  /* 0x00000000ff00723e */ /* 0x001fc800000000ff */
[----:B------:R-:W-:Y:S01]  /*54f0*/  PRMT R17, R0, 0x7610, R17 ;  /* 0x0000761000117816 */ /* 0x000fe20000000011 */
[----:B------:R-:W-:Y:S05]  /*5500*/  BRA `(.L_x_2302) ;  /* 0x00000ed000007947 */ /* 0x000fea0003800000 */
.L_x_2299:
        /* <DEDUP_REMOVED lines=11> */
.L_x_2304:
[----:B------:R-:W2:Y:S02]  /*55c0*/  LDG.E R4, [R4.64] ;  /* 0x0000002404047981 */ /* 0x000ea4000c1e1900 */
[----:B--2---:R-:W0:Y:S02]  /*55d0*/  I2F R0, R4 ;  /* 0x0000000400007306 */ /* 0x004e240000201400 */
[----:B0-----:R-:W-:-:S04]  /*55e0*/  F2FP.PACK_AB R0, RZ, R0 ;  /* 0x00000000ff00723e */ /* 0x001fc800000000ff */
[----:B------:R-:W-:Y:S01]  /*55f0*/  PRMT R17, R0, 0x7610, R17 ;  /* 0x0000761000117816 */ /* 0x000fe20000000011 */
[----:B------:R-:W-:Y:S05]  /*5600*/  BRA `(.L_x_2302) ;  /* 0x00000dd000007947 */ /* 0x000fea0003800000 */
.L_x_2303:
[----:B------:R-:W2:Y:S02]  /*5610*/  LDG.E.U16 R4, [R4.64] ;  /* 0x0000002404047981 */ /* 0x000ea4000c1e1500 */
[----:B--2---:R-:W0:Y:S02]  /*5620*/  I2F.S16 R0, R4 ;  /* 0x0000000400007306 */ /* 0x004e240000101400 */
[----:B0-----:R-:W-:-:S04]  /*5630*/  F2FP.PACK_AB R0, RZ, R0 ;  /* 0x00000000ff00723e */ /* 0x001fc800000000ff */
[----:B------:R-:W-:Y:S01]  /*5640*/  PRMT R17, R0, 0x7610, R17 ;  /* 0x0000761000117816 */ /* 0x000fe20000000011 */
[----:B------:R-:W-:Y:S05]  /*5650*/  BRA `(.L_x_2302) ;  /* 0x00000d8000007947 */ /* 0x000fea0003800000 */
.L_x_2298:
        /* <DEDUP_REMOVED lines=9> */
.L_x_2306:
[----:B------:R0:W5:Y:S01]  /*56f0*/  LDG.E.U16 R17, [R4.64] ;  /* 0x0000002404117981 */ /* 0x000162000c1e1500 */
[----:B------:R-:W-:Y:S05]  /*5700*/  BRA `(.L_x_2302) ;  /* 0x00000cd000007947 */ /* 0x000fea0003800000 */
.L_x_2305:
        /* <DEDUP_REMOVED lines=9> */
.L_x_2308:
[----:B------:R0:W5:Y:S01]  /*57a0*/  LDG.E.U16 R17, [R4.64] ;  /* 0x0000002404117981 */ /* 0x000162000c1e1500 */
[----:B------:R-:W-:Y:S05]  /*57b0*/  BRA `(.L_x_2302) ;  /* 0x00000c2000007947 */ /* 0x000fea0003800000 */
.L_x_2307:
[----:B------:R-:W2:Y:S02]  /*57c0*/  LDG.E.64 R4, [R4.64] ;  /* 0x0000002404047981 */ /* 0x000ea4000c1e1b00 */
[----:B--2---:R-:W0:Y:S01]  /*57d0*/  F2F.F32.F64 R0, R4 ;  /* 0x0000000400007310 */ /* 0x004e220000301000 */
[----:B------:R-:W0:-:S14]  /*57e0*/  DSETP.GEU.AND P0, PT, |R4|, c[0x2][0x0], PT ;  /* 0x008000000400762a */ /* 0x000e1c0003f0e200 */
[----:B0-----:R-:W-:-:S05]  /*57f0*/  @!P0 FMUL R0, R0, 1.175494350822287508e-38 ;  /* 0x0080000000008820 */ /* 0x001fca0000400000 */
[----:B------:R-:W-:-:S04]  /*5800*/  F2FP.PACK_AB R0, RZ, R0 ;  /* 0x00000000ff00723e */ /* 0x000fc800000000ff */
[----:B------:R-:W-:Y:S01]  /*5810*/  PRMT R17, R0, 0x7610, R17 ;  /* 0x0000761000117816 */ /* 0x000fe20000000011 */
[----:B------:R-:W-:Y:S05]  /*5820*/  BRA `(.L_x_2302) ;  /* 0x00000bb000007947 */ /* 0x000fea0003800000 */
.L_x_2297:
        /* <DEDUP_REMOVED lines=14> */
.L_x_2311:
[----:B------:R-:W2:Y:S02]  /*5910*/  LDG.E.64 R4, [R4.64] ;  /* 0x0000002404047981 */ /* 0x000ea4000c1e1b00 */
[----:B--2---:R-:W0:Y:S01]  /*5920*/  F2F.F32.F64 R0, R4 ;  /* 0x0000000400007310 */ /* 0x004e220000301000 */
[----:B------:R-:W0:-:S14]  /*5930*/  DSETP.GEU.AND P0, PT, |R4|, c[0x2][0x0], PT ;  /* 0x008000000400762a */ /* 0x000e1c0003f0e200 */
[----:B0-----:R-:W-:-:S05]  /*5940*/  @!P0 FMUL R0, R0, 1.175494350822287508e-38 ;  /* 0x0080000000008820 */ /* 0x001fca0000400000 */
[----:B------:R-:W-:-:S04]  /*5950*/  F2FP.PACK_AB R0, RZ, R0 ;  /* 0x00000000ff00723e */ /* 0x000fc800000000ff */
[----:B------:R-:W-:Y:S01]  /*5960*/  PRMT R17, R0, 0x7610, R17 ;  /* 0x0000761000117816 */ /* 0x000fe20000000011 */
[----:B------:R-:W-:Y:S05]  /*5970*/  BRA `(.L_x_2302) ;  /* 0x00000a6000007947 */ /* 0x000fea0003800000 */
.L_x_2310:
        /* <DEDUP_REMOVED lines=28> */
.L_x_2313:
        /* <DEDUP_REMOVED lines=15> */
.L_x_2312:
[----:B------:R-:W2:Y:S02]  /*5c30*/  LDG.E.U16 R0, [R4.64] ;  /* 0x0000002404007981 */ /* 0x000ea4000c1e1500 */
[----:B--2---:R-:W-:-:S04]  /*5c40*/  PRMT R0, RZ, 0x5410, R0 ;  /* 0x00005410ff007816 */ /* 0x004fc80000000000 */
[----:B------:R-:W-:-:S04]  /*5c50*/  F2FP.PACK_AB R0, RZ, R0 ;  /* 0x00000000ff00723e */ /* 0x000fc800000000ff */
[----:B------:R-:W-:Y:S01]  /*5c60*/  PRMT R17, R0, 0x7610, R17 ;  /* 0x0000761000117816 */ /* 0x000fe20000000011 */
[----:B------:R-:W-:Y:S05]  /*5c70*/  BRA `(.L_x_2302) ;  /* 0x0000076000007947 */ /* 0x000fea0003800000 */
.L_x_2309:
        /* <DEDUP_REMOVED lines=12> */
.L_x_2316:
        /* <DEDUP_REMOVED lines=21> */
.L_x_2320:
[----:B------:R-:W-:Y:S05]  /*5e90*/  BSYNC B1 ;  /* 0x0000000000017941 */ /* 0x000fea0003800000 */
.L_x_2319:
[----:B------:R-:W-:Y:S01]  /*5ea0*/  LEA R5, R0, 0x3b800000, 0x17 ;  /* 0x3b80000000057811 */ /* 0x000fe200078eb8ff */
[----:B------:R-:W-:-:S05]  /*5eb0*/  IMAD.SHL.U32 R0, R3, 0x100000, RZ ;  /* 0x0010000003007824 */ /* 0x000fca00078e00ff */
[----:B------:R-:W-:Y:S02]  /*5ec0*/  LOP3.LUT R0, R5, R0, R6, 0xfe, !PT ;  /* 0x0000000005007212 */ /* 0x000fe400078efe06 */
.L_x_2318:
[----:B------:R-:W-:Y:S05]  /*5ed0*/  BSYNC B0 ;  /* 0x0000000000007941 */ /* 0x000fea0003800000 */
.L_x_2317:
[----:B------:R-:W-:-:S04]  /*5ee0*/  F2FP.PACK_AB R0, RZ, R0 ;  /* 0x00000000ff00723e */ /* 0x000fc800000000ff */
[----:B------:R-:W-:Y:S01]  /*5ef0*/  PRMT R17, R0, 0x7610, R17 ;  /* 0x0000761000117816 */ /* 0x000fe20000000011 */
[----:B------:R-:W-:Y:S05]  /*5f00*/  BRA `(.L_x_2302) ;  /* 0x000004d000007947 */ /* 0x000fea0003800000 */
.L_x_2315:
        /* <DEDUP_REMOVED lines=21> */
.L_x_2324:
[----:B------:R-:W-:Y:S05]  /*6060*/  BSYNC B1 ;  /* 0x0000000000017941 */ /* 0x000fea0003800000 */
.L_x_2323:
[----:B------:R-:W-:Y:S01]  /*6070*/  LEA R5, R0, 0x37800000, 0x17 ;  /* 0x3780000000057811 */ /* 0x000fe200078eb8ff */
[----:B------:R-:W-:-:S05]  /*6080*/  IMAD.SHL.U32 R0, R3, 0x200000, RZ ;  /* 0x0020000003007824 */ /* 0x000fca00078e00ff */
[----:B------:R-:W-:Y:S02]  /*6090*/  LOP3.LUT R0, R5, R0, R6, 0xfe, !PT ;  /* 0x0000000005007212 */ /* 0x000fe400078efe06 */
.L_x_2322:
[----:B------:R-:W-:Y:S05]  /*60a0*/  BSYNC B0 ;  /* 0x0000000000007941 */ /* 0x000fea0003800000 */
.L_x_2321:
[----:B------:R-:W-:-:S04]  /*60b0*/  F2FP.PACK_AB R0, RZ, R0 ;  /* 0x00000000ff00723e */ /* 0x000fc800000000ff */
[----:B------:R-:W-:Y:S01]  /*60c0*/  PRMT R17, R0, 0x7610, R17 ;  /* 0x0000761000117816 */ /* 0x000fe20000000011 */
[----:B------:R-:W-:Y:S05]  /*60d0*/  BRA `(.L_x_2302) ;  /* 0x0000030000007947 */ /* 0x000fea0003800000 */
.L_x_2314:
        /* <DEDUP_REMOVED lines=14> */
.L_x_2328:
[----:B------:R-:W-:Y:S05]  /*61c0*/  BSYNC B0 ;  /* 0x0000000000007941 */ /* 0x000fea0003800000 */
.L_x_2327:
[----:B------:R-:W-:-:S04]  /*61d0*/  F2FP.PACK_AB R0, RZ, R0 ;  /* 0x00000000ff00723e */ /* 0x000fc800000000ff */
[----:B------:R-:W-:Y:S01]  /*61e0*/  PRMT R17, R0, 0x7610, R17 ;  /* 0x0000761000117816 */ /* 0x000fe20000000011 */
[----:B------:R-:W-:Y:S05]  /*61f0*/  BRA `(.L_x_2302) ;  /* 0x000001e000007947 */ /* 0x000fea0003800000 */
.L_x_2301:
        /* <DEDUP_REMOVED lines=21> */
.L_x_2326:
[----:B------:R-:W2:Y:S02]  /*6350*/  LDG.E.64 R4, [R4.64] ;  /* 0x0000002404047981 */ /* 0x000ea4000c1e1b00 */
[----:B--2---:R-:W0:Y:S02]  /*6360*/  I2F.U64 R0, R4 ;  /* 0x0000000400007312 */ /* 0x004e240000301000 */
[----:B0-----:R-:W-:-:S04]  /*6370*/  F2FP.PACK_AB R0, RZ, R0 ;  /* 0x00000000ff00723e */ /* 0x001fc800000000ff */
[----:B------:R-:W-:Y:S01]  /*6380*/  PRMT R17, R0, 0x7610, R17 ;  /* 0x0000761000117816 */ /* 0x000fe20000000011 */
[----:B------:R-:W-:Y:S05]  /*6390*/  BRA `(.L_x_2302) ;  /* 0x0000004000007947 */ /* 0x000fea0003800000 */
.L_x_2325:
[----:B------:R-:W2:Y:S02]  /*63a0*/  LDG.E R4, [R4.64] ;  /* 0x0000002404047981 */ /* 0x000ea4000c1e1900 */
[----:B--2---:R-:W0:Y:S02]  /*63b0*/  I2F.U32 R0, R4 ;  /* 0x0000000400007306 */ /* 0x004e240000201000 */
[----:B0-----:R-:W-:-:S04]  /*63c0*/  F2FP.PACK_AB R0, RZ, R0 ;  /* 0x00000000ff00723e */ /* 0x001fc800000000ff */
[----:B------:R-:W-:Y:S02]  /*63d0*/  PRMT R17, R0, 0x7610, R17 ;  /* 0x0000761000117816 */ /* 0x000fe40000000011 */
.L_x_2302:
[----:B------:R-:W-:-:S05]  /*63e0*/  IADD3 R28, R28, 0x80, RZ ;  /* 0x000000801c1c7810 */ /* 0x000fca0007ffe0ff */
.L_x_2264:
[----:B------:R-:W-:Y:S05]  /*63f0*/  BSYNC B6 ;  /* 0x0000000000067941 */ /* 0x000fea0003800000 */
.L_x_2263:
        /* <DEDUP_REMOVED lines=24> */
.L_x_2334:
[----:B------:R-:W2:Y:S02]  /*6580*/  LDG.E.U8 R4, [R4.64] ;  /* 0x0000002404047981 */ /* 0x000ea4000c1e1100 */
[----:B--2---:R-:W0:Y:S02]  /*6590*/  I2F.U16 R0, R4 ;  /* 0x0000000400007306 */ /* 0x004e240000101000 */
[----:B0-----:R-:W-:-:S04]  /*65a0*/  F2FP.PACK_AB R0, RZ, R0 ;  /* 0x00000000ff00723e */ /* 0x001fc800000000ff */
[----:B------:R-:W-:Y:S01]  /*65b0*/  PRMT R19, R0, 0x7610, R19 ;  /* 0x0000761000137816 */ /* 0x000fe20000000013 */
[----:B------:R-:W-:Y:S05]  /*65c0*/  BRA `(.L_x_2336) ;  /* 0x00000ed000007947 */ /* 0x000fea0003800000 */
.L_x_2333:
        /* <DEDUP_REMOVED lines=11> */
.L_x_2338:
[----:B------:R-:W2:Y:S02]  /*6680*/  LDG.E R4, [R4.64] ;  /* 0x0000002404047981 */ /* 0x000ea4000c1e1900 */
[----:B--2---:R-:W0:Y:S02]  /*6690*/  I2F R0, R4 ;  /* 0x0000000400007306 */ /* 0x004e240000201400 */
[----:B0-----:R-:W-:-:S04]  /*66a0*/  F2FP.PACK_AB R0, RZ, R0 ;  /* 0x00000000ff00723e */ /* 0x001fc800000000ff */
[----:B------:R-:W-:Y:S01]  /*66b0*/  PRMT R19, R0, 0x7610, R19 ;  /* 0x0000761000137816 */ /* 0x000fe20000000013 */
[----:B------:R-:W-:Y:S05]  /*66c0*/  BRA `(.L_x_2336) ;  /* 0x00000dd000007947 */ /* 0x000fea0003800000 */
.L_x_2337:
[----:B------:R-:W2:Y:S02]  /*66d0*/  LDG.E.U16 R4, [R4.64] ;  /* 0x0000002404047981 */ /* 0x000ea4000c1e1500 */
[----:B--2---:R-:W0:Y:S02]  /*66e0*/  I2F.S16 R0, R4 ;  /* 0x0000000400007306 */ /* 0x004e240000101400 */
[----:B0-----:R-:W-:-:S04]  /*66f0*/  F2FP.PACK_AB R0, RZ, R0 ;  /* 0x00000000ff00723e */ /* 0x001fc800000000ff */
[----:B------:R-:W-:Y:S01]  /*6700*/  PRMT R19, R0, 0x7610, R19 ;  /* 0x0000761000137816 */ /* 0x000fe20000000013 */
[----:B------:R-:W-:Y:S05]  /*6710*/  BRA `(.L_x_2336) ;  /* 0x00000d8000007947 */ /* 0x000fea0003800000 */
.L_x_2332:
        /* <DEDUP_REMOVED lines=9> */
.L_x_2340:
[----:B------:R0:W5:Y:S01]  /*67b0*/  LDG.E.U16 R19, [R4.64] ;  /* 0x0000002404137981 */ /* 0x000162000c1e1500 */
[----:B------:R-:W-:Y:S05]  /*67c0*/  BRA `(.L_x_2336) ;  /* 0x00000cd000007947 */ /* 0x000fea0003800000 */
.L_x_2339:
        /* <DEDUP_REMOVED lines=9> */
.L_x_2342:
[----:B------:R0:W5:Y:S01]  /*6860*/  LDG.E.U16 R19, [R4.64] ;  /* 0x0000002404137981 */ /* 0x000162000c1e1500 */
[----:B------:R-:W-:Y:S05]  /*6870*/  BRA `(.L_x_2336) ;  /* 0x00000c2000007947 */ /* 0x000fea0003800000 */
.L_x_2341:
[----:B------:R-:W2:Y:S02]  /*6880*/  LDG.E.64 R4, [R4.64] ;  /* 0x0000002404047981 */ /* 0x000ea4000c1e1b00 */
[----:B--2---:R-:W0:Y:S01]  /*6890*/  F2F.F32.F64 R0, R4 ;  /* 0x0000000400007310 */ /* 0x004e220000301000 */
[----:B------:R-:W0:-:S14]  /*68a0*/  DSETP.GEU.AND P0, PT, |R4|, c[0x2][0x0], PT ;  /* 0x008000000400762a */ /* 0x000e1c0003f0e200 */
[----:B0-----:R-:W-:-:S05]  /*68b0*/  @!P0 FMUL R0, R0, 1.175494350822287508e-38 ;  /* 0x0080000000008820 */ /* 0x001fca0000400000 */
[----:B------:R-:W-:-:S04]  /*68c0*/  F2FP.PACK_AB R0, RZ, R0 ;  /* 0x00000000ff00723e */ /* 0x000fc800000000ff */
[----:B------:R-:W-:Y:S01]  /*68d0*/  PRMT R19, R0, 0x7610, R19 ;  /* 0x0000761000137816 */ /* 0x000fe20000000013 */
[----:B------:R-:W-:Y:S05]  /*68e0*/  BRA `(.L_x_2336) ;  /* 0x00000bb000007947 */ /* 0x000fea0003800000 */
.L_x_2331:
        /* <DEDUP_REMOVED lines=14> */
.L_x_2345:
[----:B------:R-:W2:Y:S02]  /*69d0*/  LDG.E.64 R4, [R4.64] ;  /* 0x0000002404047981 */ /* 0x000ea4000c1e1b00 */
[----:B--2---:R-:W0:Y:S01]  /*69e0*/  F2F.F32.F64 R0, R4 ;  /* 0x0000000400007310 */ /* 0x004e220000301000 */
[----:B------:R-:W0:-:S14]  /*69f0*/  DSETP.GEU.AND P0, PT, |R4|, c[0x2][0x0], PT ;  /* 0x008000000400762a */ /* 0x000e1c0003f0e200 */
[----:B0-----:R-:W-:-:S05]  /*6a00*/  @!P0 FMUL R0, R0, 1.175494350822287508e-38 ;  /* 0x0080000000008820 */ /* 0x001fca0000400000 */
[----:B------:R-:W-:-:S04]  /*6a10*/  F2FP.PACK_AB R0, RZ, R0 ;  /* 0x00000000ff00723e */ /* 0x000fc800000000ff */
[----:B------:R-:W-:Y:S01]  /*6a20*/  PRMT R19, R0, 0x7610, R19 ;  /* 0x0000761000137816 */ /* 0x000fe20000000013 */
[----:B------:R-:W-:Y:S05]  /*6a30*/  BRA `(.L_x_2336) ;  /* 0x00000a6000007947 */ /* 0x000fea0003800000 */
.L_x_2344:
        /* <DEDUP_REMOVED lines=28> */
.L_x_2347:
        /* <DEDUP_REMOVED lines=15> */
.L_x_2346:
[----:B------:R-:W2:Y:S02]  /*6cf0*/  LDG.E.U16 R0, [R4.64] ;  /* 0x0000002404007981 */ /* 0x000ea4000c1e1500 */
[----:B--2---:R-:W-:-:S04]  /*6d00*/  PRMT R0, RZ, 0x5410, R0 ;  /* 0x00005410ff007816 */ /* 0x004fc80000000000 */
[----:B------:R-:W-:-:S04]  /*6d10*/  F2FP.PACK_AB R0, RZ, R0 ;  /* 0x00000000ff00723e */ /* 0x000fc800000000ff */
[----:B------:R-:W-:Y:S01]  /*6d20*/  PRMT R19, R0, 0x7610, R19 ;  /* 0x0000761000137816 */ /* 0x000fe20000000013 */
[----:B------:R-:W-:Y:S05]  /*6d30*/  BRA `(.L_x_2336) ;  /* 0x0000076000007947 */ /* 0x000fea0003800000 */
.L_x_2343:
        /* <DEDUP_REMOVED lines=12> */
.L_x_2350:
        /* <DEDUP_REMOVED lines=21> */
.L_x_2354:
[----:B------:R-:W-:Y:S05]  /*6f50*/  BSYNC B1 ;  /* 0x0000000000017941 */ /* 0x000fea0003800000 */
.L_x_2353:
[----:B------:R-:W-:Y:S01]  /*6f60*/  LEA R5, R0, 0x3b800000, 0x17 ;  /* 0x3b80000000057811 */ /* 0x000fe200078eb8ff */
[----:B------:R-:W-:-:S05]  /*6f70*/  IMAD.SHL.U32 R0, R3, 0x100000, RZ ;  /* 0x0010000003007824 */ /* 0x000fca00078e00ff */
[----:B------:R-:W-:Y:S02]  /*6f80*/  LOP3.LUT R0, R5, R0, R6, 0xfe, !PT ;  /* 0x0000000005007212 */ /* 0x000fe400078efe06 */
.L_x_2352:
[----:B------:R-:W-:Y:S05]  /*6f90*/  BSYNC B0 ;  /* 0x0000000000007941 */ /* 0x000fea0003800000 */
.L_x_2351:
[----:B------:R-:W-:-:S04]  /*6fa0*/  F2FP.PACK_AB R0, RZ, R0 ;  /* 0x00000000ff00723e */ /* 0x000fc800000000ff */
[----:B------:R-:W-:Y:S01]  /*6fb0*/  PRMT R19, R0, 0x7610, R19 ;  /* 0x0000761000137816 */ /* 0x000fe20000000013 */
[----:B------:R-:W-:Y:S05]  /*6fc0*/  BRA `(.L_x_2336) ;  /* 0x000004d000007947 */ /* 0x000fea0003800000 */
.L_x_2349:
        /* <DEDUP_REMOVED lines=21> */
.L_x_2358:
[----:B------:R-:W-:Y:S05]  /*7120*/  BSYNC B1 ;  /* 0x0000000000017941 */ /* 0x000fea0003800000 */
.L_x_2357:
[----:B------:R-:W-:Y:S01]  /*7130*/  LEA R5, R0, 0x37800000, 0x17 ;  /* 0x3780000000057811 */ /* 0x000fe200078eb8ff */
[----:B------:R-:W-:-:S05]  /*7140*/  IMAD.SHL.U32 R0, R3, 0x200000, RZ ;  /* 0x0020000003007824 */ /* 0x000fca00078e00ff */
[----:B------:R-:W-:Y:S02]  /*7150*/  LOP3.LUT R0, R5, R0, R6, 0xfe, !PT ;  /* 0x0000000005007212 */ /* 0x000fe400078efe06 */
.L_x_2356:
[----:B------:R-:W-:Y:S05]  /*7160*/  BSYNC B0 ;  /* 0x0000000000007941 */ /* 0x000fea0003800000 */
.L_x_2355:
[----:B------:R-:W-:-:S04]  /*7170*/  F2FP.PACK_AB R0, RZ, R0 ;  /* 0x00000000ff00723e */ /* 0x000fc800000000ff */
[----:B------:R-:W-:Y:S01]  /*7180*/  PRMT R19, R0, 0x7610, R19 ;  /* 0x0000761000137816 */ /* 0x000fe20000000013 */
[----:B------:R-:W-:Y:S05]  /*7190*/  BRA `(.L_x_2336) ;  /* 0x0000030000007947 */ /* 0x000fea0003800000 */
.L_x_2348:
        /* <DEDUP_REMOVED lines=14> */
.L_x_2362:
[----:B------:R-:W-:Y:S05]  /*7280*/  BSYNC B0 ;  /* 0x0000000000007941 */ /* 0x000fea0003800000 */
.L_x_2361:
[----:B------:R-:W-:-:S04]  /*7290*/  F2FP.PACK_AB R0, RZ, R0 ;  /* 0x00000000ff00723e */ /* 0x000fc800000000ff */
[----:B------:R-:W-:Y:S01]  /*72a0*/  PRMT R19, R0, 0x7610, R19 ;  /* 0x0000761000137816 */ /* 0x000fe20000000013 */
[----:B------:R-:W-:Y:S05]  /*72b0*/  BRA `(.L_x_2336) ;  /* 0x000001e000007947 */ /* 0x000fea0003800000 */
.L_x_2335:
        /* <DEDUP_REMOVED lines=21> */
.L_x_2360:
[----:B------:R-:W2:Y:S02]  /*7410*/  LDG.E.64 R4, [R4.64] ;  /* 0x0000002404047981 */ /* 0x000ea4000c1e1b00 */
[----:B--2---:R-:W0:Y:S02]  /*7420*/  I2F.U64 R0, R4 ;  /* 0x0000000400007312 */ /* 0x004e240000301000 */
[----:B0-----:R-:W-:-:S04]  /*7430*/  F2FP.PACK_AB R0, RZ, R0 ;  /* 0x00000000ff00723e */ /* 0x001fc800000000ff */
[----:B------:R-:W-:Y:S01]  /*7440*/  PRMT R19, R0, 0x7610, R19 ;  /* 0x0000761000137816 */ /* 0x000fe20000000013 */
[----:B------:R-:W-:Y:S05]  /*7450*/  BRA `(.L_x_2336) ;  /* 0x0000004000007947 */ /* 0x000fea0003800000 */
.L_x_2359:
[----:B------:R-:W2:Y:S02]  /*7460*/  LDG.E R4, [R4.64] ;  /* 0x0000002404047981 */ /* 0x000ea4000c1e1900 */
[----:B--2---:R-:W0:Y:S02]  /*7470*/  I2F.U32 R0, R4 ;  /* 0x0000000400007306 */ /* 0x004e240000201000 */
[----:B0-----:R-:W-:-:S04]  /*7480*/  F2FP.PACK_AB R0, RZ, R0 ;  /* 0x00000000ff00723e */ /* 0x001fc800000000ff */
[----:B------:R-:W-:Y:S02]  /*7490*/  PRMT R19, R0, 0x7610, R19 ;  /* 0x0000761000137816 */ /* 0x000fe40000000013 */
.L_x_2336:
        /* <DEDUP_REMOVED lines=19> */
.L_x_2366:
[----:B------:R-:W2:Y:S02]  /*75d0*/  LDG.E.U8 R4, [R4.64] ;  /* 0x0000002404047981 */ /* 0x000ea4000c1e1100 */
[----:B--2---:R-:W0:Y:S02]  /*75e0*/  I2F.U16 R0, R4 ;  /* 0x0000000400007306 */ /* 0x004e240000101000 */
[----:B0-----:R-:W-:-:S04]  /*75f0*/  F2FP.PACK_AB R0, RZ, R0 ;  /* 0x00000000ff00723e */ /* 0x001fc800000000ff */
[----:B------:R-:W-:Y:S01]  /*7600*/  PRMT R16, R0, 0x7610, R16 ;  /* 0x0000761000107816 */ /* 0x000fe20000000010 */
[----:B------:R-:W-:Y:S05]  /*7610*/  BRA `(.L_x_2330) ;  /* 0x00000eb000007947 */ /* 0x000fea0003800000 */
.L_x_2365:
        /* <DEDUP_REMOVED lines=8> */
[----:B0-----:R-:W-:Y:S01]  /*76a0*/  F2FP.PACK_AB R16, RZ, R2 ;  /* 0x00000002ff10723e */ /* 0x001fe200000000ff */
[----:B------:R-:W-:Y:S05]  /*76b0*/  BRA `(.L_x_2330) ;  /* 0x00000e1000007947 */ /* 0x000fea0003800000 */
.L_x_2369:
[----:B------:R-:W2:Y:S02]  /*76c0*/  LDG.E R4, [R4.64] ;  /* 0x0000002404047981 */ /* 0x000ea4000c1e1900 */
[----:B--2---:R-:W0:Y:S02]  /*76d0*/  I2F R0, R4 ;  /* 0x0000000400007306 */ /* 0x004e240000201400 */
[----:B0-----:R-:W-:-:S04]  /*76e0*/  F2FP.PACK_AB R0, RZ, R0 ;  /* 0x00000000ff00723e */ /* 0x001fc800000000ff */
[----:B------:R-:W-:Y:S01]  /*76f0*/  PRMT R16, R0, 0x7610, R16 ;  /* 0x0000761000107816 */ /* 0x000fe20000000010 */
[----:B------:R-:W-:Y:S05]  /*7700*/  BRA `(.L_x_2330) ;  /* 0x00000dc000007947 */ /* 0x000fea0003800000 */
.L_x_2368:
[----:B------:R-:W2:Y:S02]  /*7710*/  LDG.E.U16 R4, [R4.64] ;  /* 0x0000002404047981 */ /* 0x000ea4000c1e1500 */
[----:B--2---:R-:W0:Y:S02]  /*7720*/  I2F.S16 R0, R4 ;  /* 0x0000000400007306 */ /* 0x004e240000101400 */
[----:B0-----:R-:W-:-:S04]  /*7730*/  F2FP.PACK_AB R0, RZ, R0 ;  /* 0x00000000ff00723e */ /* 0x001fc800000000ff */
[----:B------:R-:W-:Y:S01]  /*7740*/  PRMT R16, R0, 0x7610, R16 ;  /* 0x0000761000107816 */ /* 0x000fe20000000010 */
[----:B------:R-:W-:Y:S05]  /*7750*/  BRA `(.L_x_2330) ;  /* 0x00000d7000007947 */ /* 0x000fea0003800000 */
.L_x_2364:
        /* <DEDUP_REMOVED lines=9> */
.L_x_2371:
[----:B------:R0:W5:Y:S01]  /*77f0*/  LDG.E.U16 R16, [R4.64] ;  /* 0x0000002404107981 */ /* 0x000162000c1e1500 */
[----:B------:R-:W-:Y:S05]  /*7800*/  BRA `(.L_x_2330) ;  /* 0x00000cc000007947 */ /* 0x000fea0003800000 */
.L_x_2370:
        /* <DEDUP_REMOVED lines=9> */
.L_x_2373:
[----:B------:R0:W5:Y:S01]  /*78a0*/  LDG.E.U16 R16, [R4.64] ;  /* 0x0000002404107981 */ /* 0x000162000c1e1500 */
[----:B------:R-:W-:Y:S05]  /*78b0*/  BRA `(.L_x_2330) ;  /* 0x00000c1000007947 */ /* 0x000fea0003800000 */
.L_x_2372:
[----:B------:R-:W2:Y:S02]  /*78c0*/  LDG.E.64 R4, [R4.64] ;  /* 0x0000002404047981 */ /* 0x000ea4000c1e1b00 */
[----:B--2---:R-:W0:Y:S01]  /*78d0*/  F2F.F32.F64 R0, R4 ;  /* 0x0000000400007310 */ /* 0x004e220000301000 */
[----:B------:R-:W0:-:S14]  /*78e0*/  DSETP.GEU.AND P0, PT, |R4|, c[0x2][0x0], PT ;  /* 0x008000000400762a */ /* 0x000e1c0003f0e200 */
[----:B0-----:R-:W-:-:S05]  /*78f0*/  @!P0 FMUL R0, R0, 1.175494350822287508e-38 ;  /* 0x0080000000008820 */ /* 0x001fca0000400000 */
[----:B------:R-:W-:-:S04]  /*7900*/  F2FP.PACK_AB R0, RZ, R0 ;  /* 0x00000000ff00723e */ /* 0x000fc800000000ff */
[----:B------:R-:W-:Y:S01]  /*7910*/  PRMT R16, R0, 0x7610, R16 ;  /* 0x0000761000107816 */ /* 0x000fe20000000010 */
[----:B------:R-:W-:Y:S05]  /*7920*/  BRA `(.L_x_2330) ;  /* 0x00000ba000007947 */ /* 0x000fea0003800000 */
.L_x_2363:
        /* <DEDUP_REMOVED lines=14> */
.L_x_2376:
[----:B------:R-:W2:Y:S02]  /*7a10*/  LDG.E.64 R4, [R4.64] ;  /* 0x0000002404047981 */ /* 0x000ea4000c1e1b00 */
[----:B--2---:R-:W0:Y:S01]  /*7a20*/  F2F.F32.F64 R0, R4 ;  /* 0x0000000400007310 */ /* 0x004e220000301000 */
[----:B------:R-:W0:-:S14]  /*7a30*/  DSETP.GEU.AND P0, PT, |R4|, c[0x2][0x0], PT ;  /* 0x008000000400762a */ /* 0x000e1c0003f0e200 */
[----:B0-----:R-:W-:-:S05]  /*7a40*/  @!P0 FMUL R0, R0, 1.175494350822287508e-38 ;  /* 0x0080000000008820 */ /* 0x001fca0000400000 */
[----:B------:R-:W-:-:S04]  /*7a50*/  F2FP.PACK_AB R0, RZ, R0 ;  /* 0x00000000ff00723e */ /* 0x000fc800000000ff */
[----:B------:R-:W-:Y:S01]  /*7a60*/  PRMT R16, R0, 0x7610, R16 ;  /* 0x0000761000107816 */ /* 0x000fe20000000010 */
[----:B------:R-:W-:Y:S05]  /*7a70*/  BRA `(.L_x_2330) ;  /* 0x00000a5000007947 */ /* 0x000fea0003800000 */
.L_x_2375:
        /* <DEDUP_REMOVED lines=25> */
[----:B------:R-:W-:-:S04]  /*7c10*/  F2FP.PACK_AB R3, RZ, R3 ;  /* 0x00000003ff03723e */ /* 0x000fc800000000ff */
[----:B------:R-:W-:Y:S01]  /*7c20*/  PRMT R16, R3, 0x7610, R16 ;  /* 0x0000761003107816 */ /* 0x000fe20000000010 */
[----:B------:R-:W-:Y:S05]  /*7c30*/  BRA `(.L_x_2330) ;  /* 0x0000089000007947 */ /* 0x000fea0003800000 */
.L_x_2378:
        /* <DEDUP_REMOVED lines=15> */
.L_x_2377:
[----:B------:R-:W2:Y:S02]  /*7d30*/  LDG.E.U16 R0, [R4.64] ;  /* 0x0000002404007981 */ /* 0x000ea4000c1e1500 */
[----:B--2---:R-:W-:-:S04]  /*7d40*/  PRMT R0, RZ, 0x5410, R0 ;  /* 0x00005410ff007816 */ /* 0x004fc80000000000 */
[----:B------:R-:W-:-:S04]  /*7d50*/  F2FP.PACK_AB R0, RZ, R0 ;  /* 0x00000000ff00723e */ /* 0x000fc800000000ff */
[----:B------:R-:W-:Y:S01]  /*7d60*/  PRMT R16, R0, 0x7610, R16 ;  /* 0x0000761000107816 */ /* 0x000fe20000000010 */
[----:B------:R-:W-:Y:S05]  /*7d70*/  BRA `(.L_x_2330) ;  /* 0x0000075000007947 */ /* 0x000fea0003800000 */
.L_x_2374:
        /* <DEDUP_REMOVED lines=12> */
.L_x_2381:
        /* <DEDUP_REMOVED lines=21> */
.L_x_2385:
[----:B------:R-:W-:Y:S05]  /*7f90*/  BSYNC B1 ;  /* 0x0000000000017941 */ /* 0x000fea0003800000 */
.L_x_2384:
[----:B------:R-:W-:Y:S01]  /*7fa0*/  LEA R3, R0, 0x3b800000, 0x17 ;  /* 0x3b80000000037811 */ /* 0x000fe200078eb8ff */
[----:B------:R-:W-:-:S05]  /*7fb0*/  IMAD.SHL.U32 R0, R2, 0x100000, RZ ;  /* 0x0010000002007824 */ /* 0x000fca00078e00ff */
[----:B------:R-:W-:Y:S02]  /*7fc0*/  LOP3.LUT R0, R3, R0, R4, 0xfe, !PT ;  /* 0x0000000003007212 */ /* 0x000fe400078efe04 */
.L_x_2383:
[----:B------:R-:W-:Y:S05]  /*7fd0*/  BSYNC B0 ;  /* 0x0000000000007941 */ /* 0x000fea0003800000 */
.L_x_2382:
[----:B------:R-:W-:-:S04]  /*7fe0*/  F2FP.PACK_AB R0, RZ, R0 ;  /* 0x00000000ff00723e */ /* 0x000fc800000000ff */
[----:B------:R-:W-:Y:S01]  /*7ff0*/  PRMT R16, R0, 0x7610, R16 ;  /* 0x0000761000107816 */ /* 0x000fe20000000010 */
[----:B------:R-:W-:Y:S05]  /*8000*/  BRA `(.L_x_2330) ;  /* 0x000004c000007947 */ /* 0x000fea0003800000 */
.L_x_2380:
        /* <DEDUP_REMOVED lines=21> */
.L_x_2389:
[----:B------:R-:W-:Y:S05]  /*8160*/  BSYNC B1 ;  /* 0x0000000000017941 */ /* 0x000fea0003800000 */
.L_x_2388:
[----:B------:R-:W-:Y:S01]  /*8170*/  LEA R3, R0, 0x37800000, 0x17 ;  /* 0x3780000000037811 */ /* 0x000fe200078eb8ff */
[----:B------:R-:W-:-:S05]  /*8180*/  IMAD.SHL.U32 R0, R2, 0x200000, RZ ;  /* 0x0020000002007824 */ /* 0x000fca00078e00ff */
[----:B------:R-:W-:Y:S02]  /*8190*/  LOP3.LUT R0, R3, R0, R4, 0xfe, !PT ;  /* 0x0000000003007212 */ /* 0x000fe400078efe04 */
.L_x_2387:
[----:B------:R-:W-:Y:S05]  /*81a0*/  BSYNC B0 ;  /* 0x0000000000007941 */ /* 0x000fea0003800000 */
.L_x_2386:
[----:B------:R-:W-:-:S04]  /*81b0*/  F2FP.PACK_AB R0, RZ, R0 ;  /* 0x00000000ff00723e */ /* 0x000fc800000000ff */
[----:B------:R-:W-:Y:S01]  /*81c0*/  PRMT R16, R0, 0x7610, R16 ;  /* 0x0000761000107816 */ /* 0x000fe20000000010 */
[----:B------:R-:W-:Y:S05]  /*81d0*/  BRA `(.L_x_2330) ;  /* 0x000002f000007947 */ /* 0x000fea0003800000 */
.L_x_2379:
        /* <DEDUP_REMOVED lines=14> */
.L_x_2393:
[----:B------:R-:W-:Y:S05]  /*82c0*/  BSYNC B0 ;  /* 0x0000000000007941 */ /* 0x000fea0003800000 */
.L_x_2392:
[----:B------:R-:W-:-:S04]  /*82d0*/  F2FP.PACK_AB R0, RZ, R0 ;  /* 0x00000000ff00723e */ /* 0x000fc800000000ff */
[----:B------:R-:W-:Y:S01]  /*82e0*/  PRMT R16, R0, 0x7610, R16 ;  /* 0x0000761000107816 */ /* 0x000fe20000000010 */
[----:B------:R-:W-:Y:S05]  /*82f0*/  BRA `(.L_x_2330) ;  /* 0x000001d000007947 */ /* 0x000fea0003800000 */
.L_x_2367:
        /* <DEDUP_REMOVED lines=21> */
.L_x_2391:
[----:B------:R-:W2:Y:S02]  /*8450*/  LDG.E.64 R2, [R4.64] ;  /* 0x0000002404027981 */ /* 0x000ea4000c1e1b00 */
[----:B--2---:R-:W0:Y:S02]  /*8460*/  I2F.U64 R2, R2 ;  /* 0x0000000200027312 */ /* 0x004e240000301000 */
[----:B0-----:R-:W-:Y:S01]  /*8470*/  F2FP.PACK_AB R16, RZ, R2 ;  /* 0x00000002ff10723e */ /* 0x001fe200000000ff */
[----:B------:R-:W-:Y:S05]  /*8480*/  BRA `(.L_x_2330) ;  /* 0x0000004000007947 */ /* 0x000fea0003800000 */
.L_x_2390:
[----:B------:R-:W2:Y:S02]  /*8490*/  LDG.E R4, [R4.64] ;  /* 0x0000002404047981 */ /* 0x000ea4000c1e1900 */
[----:B--2---:R-:W0:Y:S02]  /*84a0*/  I2F.U32 R0, R4 ;  /* 0x0000000400007306 */ /* 0x004e240000201000 */
[----:B0-----:R-:W-:-:S04]  /*84b0*/  F2FP.PACK_AB R0, RZ, R0 ;  /* 0x00000000ff00723e */ /* 0x001fc800000000ff */
[----:B------:R-:W-:Y:S02]  /*84c0*/  PRMT R16, R0, 0x7610, R16 ;  /* 0x0000761000107816 */ /* 0x000fe40000000010 */
.L_x_2330:
[----:B------:R-:W-:Y:S05]  /*84d0*/  BSYNC B6 ;  /* 0x0000000000067941 */ /* 0x000fea0003800000 */
.L_x_2329:
[----:B------:R-:W1:Y:S01]  /*84e0*/  S2R R2, SR_TID.X ;  /* 0x0000000000027919 */ /* 0x000e620000002100 */
[----:B------:R-:W-:Y:S01]  /*84f0*/  BSSY B7, `(.L_x_2394) ;  /* 0x000006f000077945 */ /* 0x000fe20003800000 */
[----:B-1----:R-:W-:-:S04]  /*8500*/  ISETP.GE.AND P0, PT, R2, R27, PT ;  /* 0x0000001b0200720c */ /* 0x002fc80003f06270 */
[----:B------:R-:W-:-:S09]  /*8510*/  P2R R26, PR, RZ, 0x1 ;  /* 0x00000001ff1a7803 */ /* 0x000fd20000000000 */
[----:B------:R-:W-:Y:S05]  /*8520*/  @P0 BRA `(.L_x_2395) ;  /* 0x000006b000000947 */ /* 0x000fea0003800000 */
[----:B-----5:R-:W-:Y:S01]  /*8530*/  HADD2.F32 R0, -RZ, R24.H0_H0 ;  /* 0x20000018ff007230 */ /* 0x020fe20000004100 */
[----:B------:R-:W-:Y:S04]  /*8540*/  BSSY B6, `(.L_x_2396) ;  /* 0x0000017000067945 */ /* 0x000fe80003800000 */
        /* <DEDUP_REMOVED lines=22> */
.L_x_2397:
[----:B------:R-:W-:Y:S05]  /*86b0*/  BSYNC B6 ;  /* 0x0000000000067941 */ /* 0x000fea0003800000 */
.L_x_2396:
[----:B------:R-:W-:Y:S01]  /*86c0*/  HADD2.F32 R0, -RZ, R23.H0_H0 ;  /* 0x20000017ff007230 */ /* 0x000fe20000004100 */
        /* <DEDUP_REMOVED lines=23> */
.L_x_2399:
[----:B------:R-:W-:Y:S05]  /*8840*/  BSYNC B6 ;  /* 0x0000000000067941 */ /* 0x000fea0003800000 */
.L_x_2398:
[--C-:B------:R-:W-:Y:S01]  /*8850*/  HADD2.F32 R0, -RZ, -R24.reuse.H0_H0 ;  /* 0xa0000018ff007230 */ /* 0x100fe20000004100 */
[----:B------:R-:W-:Y:S01]  /*8860*/  IMAD.MOV.U32 R7, RZ, RZ, 0x3e800000 ;  /* 0x3e800000ff077424 */ /* 0x000fe200078e00ff */
[----:B------:R-:W-:Y:S01]  /*8870*/  HADD2.F32 R24, -RZ, R24.H0_H0 ;  /* 0x20000018ff187230 */ /* 0x000fe20000004100 */
[----:B------:R-:W-:Y:S02]  /*8880*/  BSSY B0, `(.L_x_2400) ;  /* 0x0000020000007945 */ /* 0x000fe40003800000 */
[C---:B------:R-:W-:Y:S01]  /*8890*/  FADD.FTZ.RZ R3, R0.reuse, 1 ;  /* 0x3f80000000037421 */ /* 0x040fe2000001c000 */
[----:B------:R-:W-:-:S04]  /*88a0*/  ISETP.GE.U32.AND P0, PT, R0, 0x7f800000, PT ;  /* 0x7f8000000000780c */ /* 0x000fc80003f06070 */
        /* <DEDUP_REMOVED lines=29> */
.L_x_2401:
[----:B------:R-:W-:Y:S05]  /*8a80*/  BSYNC B0 ;  /* 0x0000000000007941 */ /* 0x000fea0003800000 */
.L_x_2400:
[----:B------:R-:W-:Y:S01]  /*8a90*/  PRMT R5, R6, 0x7610, R5 ;  /* 0x0000761006057816 */ /* 0x000fe20000000005 */
[----:B------:R-:W-:Y:S01]  /*8aa0*/  HADD2.F32 R6, -RZ, R23.H0_H0 ;  /* 0x20000017ff067230 */ /* 0x000fe20000004100 */
[----:B------:R-:W-:-:S03]  /*8ab0*/  F2FP.PACK_AB R0, RZ, R4 ;  /* 0x00000004ff00723e */ /* 0x000fc600000000ff */
[----:B------:R-:W-:Y:S01]  /*8ac0*/  HADD2.F32 R4, -RZ, R5.H0_H0 ;  /* 0x20000005ff047230 */ /* 0x000fe20000004100 */
[----:B------:R-:W-:Y:S01]  /*8ad0*/  FADD.FTZ R3, R6, -1 ;  /* 0xbf80000006037421 */ /* 0x000fe20000010000 */
[----:B------:R-:W-:-:S03]  /*8ae0*/  HADD2.F32 R7, -RZ, R0.H0_H0 ;  /* 0x20000000ff077230 */ /* 0x000fc60000004100 */
[----:B------:R-:W-:Y:S02]  /*8af0*/  FSETP.GEU.FTZ.AND P0, PT, R4, -100, PT ;  /* 0xc2c800000400780b */ /* 0x000fe40003f1e000 */
[----:B------:R-:W-:Y:S02]  /*8b00*/  FSETP.GEU.FTZ.AND P1, PT, R7, -100, PT ;  /* 0xc2c800000700780b */ /* 0x000fe40003f3e000 */
[----:B------:R-:W-:Y:S02]  /*8b10*/  F2FP.PACK_AB R4, RZ, R3 ;  /* 0x00000003ff04723e */ /* 0x000fe400000000ff */
[----:B------:R-:W-:Y:S02]  /*8b20*/  SEL R3, R5, 0xd640, P0 ;  /* 0x0000d64005037807 */ /* 0x000fe40000000000 */
[----:B------:R-:W-:Y:S01]  /*8b30*/  SEL R0, R0, 0xd640, P1 ;  /* 0x0000d64000007807 */ /* 0x000fe20000800000 */
[----:B------:R-:W-:Y:S02]  /*8b40*/  HADD2.F32 R4, -RZ, R4.H0_H0 ;  /* 0x20000004ff047230 */ /* 0x000fe40000004100 */
[----:B------:R-:W-:-:S02]  /*8b50*/  HADD2.F32 R5, -RZ, R3.H0_H0 ;  /* 0x20000003ff057230 */ /* 0x000fc40000004100 */
[----:B------:R-:W-:-:S03]  /*8b60*/  HADD2.F32 R3, -RZ, R0.H0_H0 ;  /* 0x20000000ff037230 */ /* 0x000fc60000004100 */
[----:B------:R-:W-:Y:S02]  /*8b70*/  FMUL.FTZ R0, R6, R5 ;  /* 0x0000000506007220 */ /* 0x000fe40000410000 */
[----:B------:R-:W-:-:S05]  /*8b80*/  FMUL.FTZ R3, R4, R3 ;  /* 0x0000000304037220 */ /* 0x000fca0000410000 */
[----:B------:R-:W-:-:S05]  /*8b90*/  F2FP.PACK_AB R3, R0, R3 ;  /* 0x000000030003723e */ /* 0x000fca00000000ff */
[--C-:B------:R-:W-:Y:S02]  /*8ba0*/  HADD2.F32 R0, -RZ, R3.reuse.H0_H0 ;  /* 0x20000003ff007230 */ /* 0x100fe40000004100 */
[----:B------:R-:W-:-:S05]  /*8bb0*/  HADD2.F32 R3, -RZ, R3.H1_H1 ;  /* 0x30000003ff037230 */ /* 0x000fca0000004100 */
[----:B------:R-:W-:-:S05]  /*8bc0*/  FADD.FTZ R23, R0, -R3 ;  /* 0x8000000300177221 */ /* 0x000fca0000010000 */
[----:B------:R-:W-:Y:S02]  /*8bd0*/  F2FP.PACK_AB R23, RZ, R23 ;  /* 0x00000017ff17723e */ /* 0x000fe400000000ff */
.L_x_2395:
[----:B------:R-:W-:Y:S05]  /*8be0*/  BSYNC B7 ;  /* 0x0000000000077941 */ /* 0x000fea0003800000 */
.L_x_2394:
[----:B-----5:R-:W-:Y:S01]  /*8bf0*/  IADD3 R24, R2, 0x80, RZ ;  /* 0x0000008002187810 */ /* 0x020fe20007ffe0ff */
[----:B------:R-:W-:Y:S03]  /*8c00*/  BSSY B7, `(.L_x_2402) ;  /* 0x000006e000077945 */ /* 0x000fe60003800000 */
[----:B------:R-:W-:-:S13]  /*8c10*/  ISETP.GE.AND P0, PT, R24, R27, PT ;  /* 0x0000001b1800720c */ /* 0x000fda0003f06270 */
[----:B------:R-:W-:Y:S05]  /*8c20*/  @P0 BRA `(.L_x_2403) ;  /* 0x000006b000000947 */ /* 0x000fea0003800000 */
        /* <DEDUP_REMOVED lines=24> */
.L_x_2405:
[----:B------:R-:W-:Y:S05]  /*8db0*/  BSYNC B6 ;  /* 0x0000000000067941 */ /* 0x000fea0003800000 */
.L_x_2404:
        /* <DEDUP_REMOVED lines=24> */
.L_x_2407:
[----:B------:R-:W-:Y:S05]  /*8f40*/  BSYNC B6 ;  /* 0x0000000000067941 */ /* 0x000fea0003800000 */
.L_x_2406:
        /* <DEDUP_REMOVED lines=35> */
.L_x_2409:
[----:B------:R-:W-:Y:S05]  /*9180*/  BSYNC B0 ;  /* 0x0000000000007941 */ /* 0x000fea0003800000 */
.L_x_2408:
        /* <DEDUP_REMOVED lines=21> */
.L_x_2403:
[----:B------:R-:W-:Y:S05]  /*92e0*/  BSYNC B7 ;  /* 0x0000000000077941 */ /* 0x000fea0003800000 */
.L_x_2402:
[----:B------:R-:W-:Y:S01]  /*92f0*/  IADD3 R0, R2, 0x100, RZ ;  /* 0x0000010002007810 */ /* 0x000fe20007ffe0ff */
        /* <DEDUP_REMOVED lines=27> */
.L_x_2413:
[----:B------:R-:W-:Y:S05]  /*94b0*/  BSYNC B6 ;  /* 0x0000000000067941 */ /* 0x000fea0003800000 */
.L_x_2412:
        /* <DEDUP_REMOVED lines=24> */
.L_x_2415:
[----:B------:R-:W-:Y:S05]  /*9640*/  BSYNC B6 ;  /* 0x0000000000067941 */ /* 0x000fea0003800000 */
.L_x_2414:
        /* <DEDUP_REMOVED lines=35> */
.L_x_2417:
[----:B------:R-:W-:Y:S05]  /*9880*/  BSYNC B0 ;  /* 0x0000000000007941 */ /* 0x000fea0003800000 */
.L_x_2416:
        /* <DEDUP_REMOVED lines=21> */
.L_x_2411:
[----:B------:R-:W-:Y:S05]  /*99e0*/  BSYNC B7 ;  /* 0x0000000000077941 */ /* 0x000fea0003800000 */
.L_x_2410:
        /* <DEDUP_REMOVED lines=28> */
.L_x_2421:
[----:B------:R-:W-:Y:S05]  /*9bb0*/  BSYNC B6 ;  /* 0x0000000000067941 */ /* 0x000fea0003800000 */
.L_x_2420:
        /* <DEDUP_REMOVED lines=24> */
.L_x_2423:
[----:B------:R-:W-:Y:S05]  /*9d40*/  BSYNC B6 ;  /* 0x0000000000067941 */ /* 0x000fea0003800000 */
.L_x_2422:
        /* <DEDUP_REMOVED lines=35> */
.L_x_2425:
[----:B------:R-:W-:Y:S05]  /*9f80*/  BSYNC B0 ;  /* 0x0000000000007941 */ /* 0x000fea0003800000 */
.L_x_2424:
        /* <DEDUP_REMOVED lines=21> */
.L_x_2419:
[----:B------:R-:W-:Y:S05]  /*a0e0*/  BSYNC B7 ;  /* 0x0000000000077941 */ /* 0x000fea0003800000 */
.L_x_2418:
        /* <DEDUP_REMOVED lines=21> */
[----:B------:R-:W-:Y:S01]  /*a240*/  HADD2.F32 R23, -RZ, R23.H0_H0 ;  /* 0x20000017ff177230 */ /* 0x000fe20000004100 */
[----:B------:R-:W-:-:S05]  /*a250*/  IMAD.MOV.U32 R2, RZ, RZ, R24 ;  /* 0x000000ffff027224 */ /* 0x000fca00078e0018 */
[----:B------:R-:W1:Y:S02]  /*a260*/  F2I.FTZ.TRUNC.NTZ R23, R23 ;  /* 0x0000001700177305 */ /* 0x000e64000021f100 */
[----:B-1----:R1:W-:Y:S01]  /*a270*/  STG.E.U8 [R8.64], R23 ;  /* 0x0000001708007986 */ /* 0x0023e2000c101124 */
[----:B------:R-:W-:Y:S05]  /*a280*/  BRA `(.L_x_2427) ;  /* 0x00000fe000007947 */ /* 0x000fea0003800000 */
.L_x_2431:
[----:B------:R-:W-:-:S06]  /*a290*/  HADD2.F32 R3, -RZ, R23.H0_H0 ;  /* 0x20000017ff037230 */ /* 0x000fcc0000004100 */
[----:B------:R-:W1:Y:S02]  /*a2a0*/  F2I.S64.TRUNC R2, R3 ;  /* 0x0000000300027311 */ /* 0x000e64000020d900 */
[----:B01----:R-:W-:Y:S02]  /*a2b0*/  IMAD.MOV.U32 R5, RZ, RZ, R2 ;  /* 0x000000ffff057224 */ /* 0x003fe400078e0002 */
[----:B------:R-:W-:-:S03]  /*a2c0*/  IMAD.MOV.U32 R2, RZ, RZ, R24 ;  /* 0x000000ffff027224 */ /* 0x000fc600078e0018 */
[----:B------:R0:W-:Y:S01]  /*a2d0*/  STG.E.U8 [R8.64], R5 ;  /* 0x0000000508007986 */ /* 0x0001e2000c101124 */
[----:B------:R-:W-:Y:S05]  /*a2e0*/  BRA `(.L_x_2427) ;  /* 0x00000f8000007947 */ /* 0x000fea0003800000 */
.L_x_2430:
[----:B------:R-:W-:-:S13]  /*a2f0*/  ISETP.NE.AND P0, PT, R0, 0x2, PT ;  /* 0x000000020000780c */ /* 0x000fda0003f05270 */
[----:B------:R-:W-:Y:S05]  /*a300*/  @!P0 BRA `(.L_x_2433) ;  /* 0x000000e000008947 */ /* 0x000fea0003800000 */
[----:B------:R-:W-:-:S13]  /*a310*/  ISETP.NE.AND P0, PT, R0, 0x3, PT ;  /* 0x000000030000780c */ /* 0x000fda0003f05270 */
[----:B------:R-:W-:Y:S05]  /*a320*/  @!P0 BRA `(.L_x_2434) ;  /* 0x0000007000008947 */ /* 0x000fea0003800000 */
[----:B------:R-:W-:-:S13]  /*a330*/  ISETP.NE.AND P0, PT, R0, 0x4, PT ;  /* 0x000000040000780c */ /* 0x000fda0003f05270 */
[----:B------:R-:W-:Y:S05]  /*a340*/  @P0 BRA `(.L_x_2432) ;  /* 0x00000d4000000947 */ /* 0x000fea0003800000 */
[----:B0-----:R-:W-:Y:S01]  /*a350*/  HADD2.F32 R4, -RZ, R23.H0_H0 ;  /* 0x20000017ff047230 */ /* 0x001fe20000004100 */
[----:B------:R-:W-:-:S05]  /*a360*/  IMAD.MOV.U32 R2, RZ, RZ, R24 ;  /* 0x000000ffff027224 */ /* 0x000fca00078e0018 */
[----:B------:R-:W0:Y:S02]  /*a370*/  F2I.S64.TRUNC R4, R4 ;  /* 0x0000000400047311 */ /* 0x000e24000020d900 */
[----:B0-----:R0:W-:Y:S01]  /*a380*/  STG.E.64 [R8.64], R4 ;  /* 0x0000000408007986 */ /* 0x0011e2000c101b24 */
[----:B------:R-:W-:Y:S05]  /*a390*/  BRA `(.L_x_2427) ;  /* 0x00000ed000007947 */ /* 0x000fea0003800000 */
.L_x_2434:
[----:B------:R-:W-:Y:S01]  /*a3a0*/  HADD2.F32 R23, -RZ, R23.H0_H0 ;  /* 0x20000017ff177230 */ /* 0x000fe20000004100 */
[----:B------:R-:W-:-:S05]  /*a3b0*/  IMAD.MOV.U32 R2, RZ, RZ, R24 ;  /* 0x000000ffff027224 */ /* 0x000fca00078e0018 */
[----:B------:R-:W1:Y:S02]  /*a3c0*/  F2I.FTZ.TRUNC.NTZ R23, R23 ;  /* 0x0000001700177305 */ /* 0x000e64000021f100 */
[----:B-1----:R1:W-:Y:S01]  /*a3d0*/  STG.E [R8.64], R23 ;  /* 0x0000001708007986 */ /* 0x0023e2000c101924 */
[----:B------:R-:W-:Y:S05]  /*a3e0*/  BRA `(.L_x_2427) ;  /* 0x00000e8000007947 */ /* 0x000fea0003800000 */
.L_x_2433:
[----:B------:R-:W-:Y:S01]  /*a3f0*/  HADD2.F32 R23, -RZ, R23.H0_H0 ;  /* 0x20000017ff177230 */ /* 0x000fe20000004100 */
[----:B------:R-:W-:-:S05]  /*a400*/  IMAD.MOV.U32 R2, RZ, RZ, R24 ;  /* 0x000000ffff027224 */ /* 0x000fca00078e0018 */
[----:B------:R-:W1:Y:S02]  /*a410*/  F2I.FTZ.TRUNC.NTZ R23, R23 ;  /* 0x0000001700177305 */ /* 0x000e64000021f100 */
[----:B-1----:R1:W-:Y:S01]  /*a420*/  STG.E.U16 [R8.64], R23 ;  /* 0x0000001708007986 */ /* 0x0023e2000c101524 */
[----:B------:R-:W-:Y:S05]  /*a430*/  BRA `(.L_x_2427) ;  /* 0x00000e3000007947 */ /* 0x000fea0003800000 */
.L_x_2429:
[----:B------:R-:W-:-:S13]  /*a440*/  ISETP.GT.AND P0, PT, R0, 0x6, PT ;  /* 0x000000060000780c */ /* 0x000fda0003f04270 */
[----:B------:R-:W-:Y:S05]  /*a450*/  @P0 BRA `(.L_x_2435) ;  /* 0x000000b000000947 */ /* 0x000fea0003800000 */
[----:B------:R-:W-:-:S13]  /*a460*/  ISETP.NE.AND P0, PT, R0, 0x5, PT ;  /* 0x000000050000780c */ /* 0x000fda0003f05270 */
[----:B------:R-:W-:Y:S05]  /*a470*/  @!P0 BRA `(.L_x_2436) ;  /* 0x0000006000008947 */ /* 0x000fea0003800000 */
[----:B------:R-:W-:-:S13]  /*a480*/  ISETP.NE.AND P0, PT, R0, 0x6, PT ;  /* 0x000000060000780c */ /* 0x000fda0003f05270 */
[----:B------:R-:W-:Y:S05]  /*a490*/  @P0 BRA `(.L_x_2432) ;  /* 0x00000bf000000947 */ /* 0x000fea0003800000 */
[----:B------:R-:W-:Y:S01]  /*a4a0*/  HADD2.F32 R23, -RZ, R23.H0_H0 ;  /* 0x20000017ff177230 */ /* 0x000fe20000004100 */
[----:B------:R-:W-:-:S04]  /*a4b0*/  IMAD.MOV.U32 R2, RZ, RZ, R24 ;  /* 0x000000ffff027224 */ /* 0x000fc800078e0018 */
[----:B------:R1:W-:Y:S01]  /*a4c0*/  STG.E [R8.64], R23 ;  /* 0x0000001708007986 */ /* 0x0003e2000c101924 */
[----:B------:R-:W-:Y:S05]  /*a4d0*/  BRA `(.L_x_2427) ;  /* 0x00000d9000007947 */ /* 0x000fea0003800000 */
.L_x_2436:
[----:B------:R1:W-:Y:S01]  /*a4e0*/  STG.E.U16 [R8.64], R23 ;  /* 0x0000001708007986 */ /* 0x0003e2000c101524 */
[----:B------:R-:W-:Y:S01]  /*a4f0*/  IMAD.MOV.U32 R2, RZ, RZ, R24 ;  /* 0x000000ffff027224 */ /* 0x000fe200078e0018 */
[----:B------:R-:W-:Y:S05]  /*a500*/  BRA `(.L_x_2427) ;  /* 0x00000d6000007947 */ /* 0x000fea0003800000 */
.L_x_2435:
[----:B------:R-:W-:-:S13]  /*a510*/  ISETP.NE.AND P0, PT, R0, 0x7, PT ;  /* 0x000000070000780c */ /* 0x000fda0003f05270 */
[----:B------:R-:W-:Y:S05]  /*a520*/  @!P0 BRA `(.L_x_2437) ;  /* 0x000000f000008947 */ /* 0x000fea0003800000 */
[----:B------:R-:W-:-:S13]  /*a530*/  ISETP.NE.AND P0, PT, R0, 0x8, PT ;  /* 0x000000080000780c */ /* 0x000fda0003f05270 */
[----:B------:R-:W-:Y:S05]  /*a540*/  @!P0 BRA `(.L_x_2438) ;  /* 0x0000007000008947 */ /* 0x000fea0003800000 */
[----:B------:R-:W-:-:S13]  /*a550*/  ISETP.NE.AND P0, PT, R0, 0x9, PT ;  /* 0x000000090000780c */ /* 0x000fda0003f05270 */
[----:B------:R-:W-:Y:S05]  /*a560*/  @P0 BRA `(.L_x_2432) ;  /* 0x00000b2000000947 */ /* 0x000fea0003800000 */
[----:B0-----:R-:W-:Y:S01]  /*a570*/  HADD2.F32 R4, -RZ, R23.H0_H0 ;  /* 0x20000017ff047230 */ /* 0x001fe20000004100 */
[----:B------:R-:W-:Y:S02]  /*a580*/  IMAD.MOV.U32 R5, RZ, RZ, RZ ;  /* 0x000000ffff057224 */ /* 0x000fe400078e00ff */
[----:B------:R-:W-:-:S03]  /*a590*/  IMAD.MOV.U32 R2, RZ, RZ, R24 ;  /* 0x000000ffff027224 */ /* 0x000fc600078e0018 */
[----:B------:R0:W-:Y:S01]  /*a5a0*/  STG.E.64 [R8.64], R4 ;  /* 0x0000000408007986 */ /* 0x0001e2000c101b24 */
[----:B------:R-:W-:Y:S05]  /*a5b0*/  BRA `(.L_x_2427) ;  /* 0x00000cb000007947 */ /* 0x000fea0003800000 */
.L_x_2438:
[----:B------:R-:W-:Y:S01]  /*a5c0*/  HADD2.F32 R0, -RZ, R23.H0_H0 ;  /* 0x20000017ff007230 */ /* 0x000fe20000004100 */
[----:B------:R-:W-:-:S04]  /*a5d0*/  IMAD.MOV.U32 R2, RZ, RZ, R24 ;  /* 0x000000ffff027224 */ /* 0x000fc800078e0018 */
[----:B------:R-:W-:-:S04]  /*a5e0*/  F2FP.PACK_AB R0, RZ, R0 ;  /* 0x00000000ff00723e */ /* 0x000fc800000000ff */
[----:B------:R-:W-:-:S05]  /*a5f0*/  PRMT R0, R0, 0x5410, RZ ;  /* 0x0000541000007816 */ /* 0x000fca00000000ff */
[----:B------:R1:W-:Y:S01]  /*a600*/  STG.E [R8.64], R0 ;  /* 0x0000000008007986 */ /* 0x0003e2000c101924 */
[----:B------:R-:W-:Y:S05]  /*a610*/  BRA `(.L_x_2427) ;  /* 0x00000c5000007947 */ /* 0x000fea0003800000 */
.L_x_2437:
[----:B0-----:R-:W-:Y:S01]  /*a620*/  HADD2.F32 R4, -RZ, R23.H0_H0 ;  /* 0x20000017ff047230 */ /* 0x001fe20000004100 */
[----:B------:R-:W-:-:S04]  /*a630*/  IMAD.MOV.U32 R2, RZ, RZ, R24 ;  /* 0x000000ffff027224 */ /* 0x000fc800078e0018 */
[----:B------:R-:W-:-:S06]  /*a640*/  FMUL.FTZ R4, R4, 1 ;  /* 0x3f80000004047820 */ /* 0x000fcc0000410000 */
[----:B------:R-:W0:Y:S02]  /*a650*/  F2F.F64.F32 R4, R4 ;  /* 0x0000000400047310 */ /* 0x000e240000201800 */
[----:B0-----:R0:W-:Y:S01]  /*a660*/  STG.E.64 [R8.64], R4 ;  /* 0x0000000408007986 */ /* 0x0011e2000c101b24 */
[----:B------:R-:W-:Y:S05]  /*a670*/  BRA `(.L_x_2427) ;  /* 0x00000bf000007947 */ /* 0x000fea0003800000 */
.L_x_2428:
        /* <DEDUP_REMOVED lines=10> */
[----:B------:R-:W-:-:S04]  /*a720*/  FSETP.NEU.FTZ.AND P0, PT, R23, RZ, PT ;  /* 0x000000ff1700720b */ /* 0x000fc80003f1d000 */
[----:B------:R-:W-:-:S05]  /*a730*/  SEL R3, RZ, 0x1, !P0 ;  /* 0x00000001ff037807 */ /* 0x000fca0004000000 */
[----:B------:R1:W-:Y:S01]  /*a740*/  STG.E.U8 [R8.64], R3 ;  /* 0x0000000308007986 */ /* 0x0003e2000c101124 */
[----:B------:R-:W-:Y:S05]  /*a750*/  BRA `(.L_x_2427) ;  /* 0x00000b1000007947 */ /* 0x000fea0003800000 */
.L_x_2441:
[----:B------:R-:W-:Y:S01]  /*a760*/  HADD2.F32 R23, -RZ, R23.H0_H0 ;  /* 0x20000017ff177230 */ /* 0x000fe20000004100 */
[----:B------:R-:W-:Y:S01]  /*a770*/  CS2R R6, SRZ ;  /* 0x0000000000067805 */ /* 0x000fe2000001ff00 */
[----:B------:R-:W-:-:S03]  /*a780*/  IMAD.MOV.U32 R2, RZ, RZ, R24 ;  /* 0x000000ffff027224 */ /* 0x000fc600078e0018 */
[----:B0-----:R-:W-:-:S06]  /*a790*/  FMUL.FTZ R4, R23, 1 ;  /* 0x3f80000017047820 */ /* 0x001fcc0000410000 */
[----:B------:R-:W0:Y:S02]  /*a7a0*/  F2F.F64.F32 R4, R4 ;  /* 0x0000000400047310 */ /* 0x000e240000201800 */
[----:B0-----:R0:W-:Y:S01]  /*a7b0*/  STG.E.128 [R8.64], R4 ;  /* 0x0000000408007986 */ /* 0x0011e2000c101d24 */
[----:B------:R-:W-:Y:S05]  /*a7c0*/  BRA `(.L_x_2427) ;  /* 0x00000aa000007947 */ /* 0x000fea0003800000 */
.L_x_2440:
        /* <DEDUP_REMOVED lines=21> */
.L_x_2445:
[----:B------:R-:W-:Y:S05]  /*a920*/  BSYNC B0 ;  /* 0x0000000000007941 */ /* 0x000fea0003800000 */
.L_x_2444:
[----:B------:R-:W-:Y:S01]  /*a930*/  LOP3.LUT R3, R0, R3, RZ, 0xfc, !PT ;  /* 0x0000000300037212 */ /* 0x000fe200078efcff */
[----:B------:R-:W-:-:S04]  /*a940*/  IMAD.MOV.U32 R2, RZ, RZ, R24 ;  /* 0x000000ffff027224 */ /* 0x000fc800078e0018 */
[----:B------:R1:W-:Y:S01]  /*a950*/  STG.E.U8 [R8.64], R3 ;  /* 0x0000000308007986 */ /* 0x0003e2000c101124 */
[----:B------:R-:W-:Y:S05]  /*a960*/  BRA `(.L_x_2427) ;  /* 0x0000090000007947 */ /* 0x000fea0003800000 */
.L_x_2443:
        /* <DEDUP_REMOVED lines=13> */
.L_x_2447:
[----:B------:R-:W-:Y:S01]  /*aa40*/  IMAD.MOV.U32 R0, RZ, RZ, 0x7f ;  /* 0x0000007fff007424 */ /* 0x000fe200078e00ff */
[----:B------:R-:W-:-:S04]  /*aa50*/  ISETP.GT.U32.AND P0, PT, R2, 0x7f800000, PT ;  /* 0x7f8000000200780c */ /* 0x000fc80003f04070 */
[----:B------:R-:W-:-:S04]  /*aa60*/  SEL R0, R0, 0x7c, P0 ;  /* 0x0000007c00007807 */ /* 0x000fc80000000000 */
.L_x_2448:
[----:B------:R-:W-:Y:S05]  /*aa70*/  BSYNC B0 ;  /* 0x0000000000007941 */ /* 0x000fea0003800000 */
.L_x_2446:
[----:B------:R-:W-:-:S04]  /*aa80*/  LOP3.LUT R2, R23, 0x80000000, RZ, 0xc0, !PT ;  /* 0x8000000017027812 */ /* 0x000fc800078ec0ff */
[----:B------:R-:W-:Y:S01]  /*aa90*/  SHF.R.U32.HI R3, RZ, 0x18, R2 ;  /* 0x00000018ff037819 */ /* 0x000fe20000011602 */
[----:B------:R-:W-:-:S03]  /*aaa0*/  IMAD.MOV.U32 R2, RZ, RZ, R24 ;  /* 0x000000ffff027224 */ /* 0x000fc600078e0018 */
[----:B------:R-:W-:-:S05]  /*aab0*/  LOP3.LUT R3, R0, R3, RZ, 0xfc, !PT ;  /* 0x0000000300037212 */ /* 0x000fca00078efcff */
[----:B------:R1:W-:Y:S01]  /*aac0*/  STG.E.U8 [R8.64], R3 ;  /* 0x0000000308007986 */ /* 0x0003e2000c101124 */
[----:B------:R-:W-:Y:S05]  /*aad0*/  BRA `(.L_x_2427) ;  /* 0x0000079000007947 */ /* 0x000fea0003800000 */
.L_x_2442:
[----:B------:R-:W-:Y:S01]  /*aae0*/  HADD2.F32 R0, -RZ, R23.H0_H0 ;  /* 0x20000017ff007230 */ /* 0x000fe20000004100 */
[----:B------:R-:W-:-:S04]  /*aaf0*/  IMAD.MOV.U32 R2, RZ, RZ, R24 ;  /* 0x000000ffff027224 */ /* 0x000fc800078e0018 */
[----:B------:R-:W-:-:S05]  /*ab00*/  F2FP.BF16.PACK_AB R0, RZ, R0 ;  /* 0x00000000ff00723e */ /* 0x000fca00000010ff */
[----:B------:R1:W-:Y:S01]  /*ab10*/  STG.E.U16 [R8.64], R0 ;  /* 0x0000000008007986 */ /* 0x0003e2000c101524 */
[----:B------:R-:W-:Y:S05]  /*ab20*/  BRA `(.L_x_2427) ;  /* 0x0000074000007947 */ /* 0x000fea0003800000 */
.L_x_2439:
        /* <DEDUP_REMOVED lines=8> */
[----:B------:R-:W-:Y:S01]  /*abb0*/  HADD2.F32 R3, -RZ, R23.H0_H0 ;  /* 0x20000017ff037230 */ /* 0x000fe20000004100 */
[----:B------:R-:W-:-:S05]  /*abc0*/  IMAD.MOV.U32 R2, RZ, RZ, R24 ;  /* 0x000000ffff027224 */ /* 0x000fca00078e0018 */
[----:B------:R-:W1:Y:S02]  /*abd0*/  F2I.FTZ.U32.TRUNC.NTZ R3, R3 ;  /* 0x0000000300037305 */ /* 0x000e64000021f000 */
[----:B-1----:R1:W-:Y:S01]  /*abe0*/  STG.E.U16 [R8.64], R3 ;  /* 0x0000000308007986 */ /* 0x0023e2000c101524 */
[----:B------:R-:W-:Y:S05]  /*abf0*/  BRA `(.L_x_2427) ;  /* 0x0000067000007947 */ /* 0x000fea0003800000 */
.L_x_2451:
[----:B------:R-:W-:Y:S01]  /*ac00*/  HADD2.F32 R23, -RZ, R23.H0_H0 ;  /* 0x20000017ff177230 */ /* 0x000fe20000004100 */
[----:B------:R-:W-:Y:S01]  /*ac10*/  BSSY B0, `(.L_x_2452) ;  /* 0x0000014000007945 */ /* 0x000fe20003800000 */
[----:B0-----:R-:W-:-:S03]  /*ac20*/  IMAD.MOV.U32 R4, RZ, RZ, 0x80 ;  /* 0x00000080ff047424 */ /* 0x001fc600078e00ff */
        /* <DEDUP_REMOVED lines=14> */
.L_x_2454:
[----:B------:R-:W-:-:S04]  /*ad10*/  LOP3.LUT R2, R23, 0x80000000, RZ, 0xc0, !PT ;  /* 0x8000000017027812 */ /* 0x000fc800078ec0ff */
[----:B------:R-:W-:-:S04]  /*ad20*/  SHF.R.U32.HI R3, RZ, 0x18, R2 ;  /* 0x00000018ff037819 */ /* 0x000fc80000011602 */
[----:B------:R-:W-:-:S04]  /*ad30*/  LOP3.LUT R0, R0, R3, RZ, 0xfc, !PT ;  /* 0x0000000300007212 */ /* 0x000fc800078efcff */
[----:B------:R-:W-:Y:S02]  /*ad40*/  PRMT R4, R0, 0x7610, R4 ;  /* 0x0000761000047816 */ /* 0x000fe40000000004 */
.L_x_2453:
[----:B------:R-:W-:Y:S05]  /*ad50*/  BSYNC B0 ;  /* 0x0000000000007941 */ /* 0x000fea0003800000 */
.L_x_2452:
[----:B------:R0:W-:Y:S01]  /*ad60*/  STG.E.U8 [R8.64], R4 ;  /* 0x0000000408007986 */ /* 0x0001e2000c101124 */
[----:B------:R-:W-:Y:S01]  /*ad70*/  IMAD.MOV.U32 R2, RZ, RZ, R24 ;  /* 0x000000ffff027224 */ /* 0x000fe200078e0018 */
[----:B------:R-:W-:Y:S05]  /*ad80*/  BRA `(.L_x_2427) ;  /* 0x000004e000007947 */ /* 0x000fea0003800000 */
.L_x_2450:
        /* <DEDUP_REMOVED lines=17> */
.L_x_2457:
[----:B------:R-:W-:-:S04]  /*aea0*/  LOP3.LUT R2, R23, 0x80000000, RZ, 0xc0, !PT ;  /* 0x8000000017027812 */ /* 0x000fc800078ec0ff */
[----:B------:R-:W-:-:S04]  /*aeb0*/  SHF.R.U32.HI R3, RZ, 0x18, R2 ;  /* 0x00000018ff037819 */ /* 0x000fc80000011602 */
[----:B------:R-:W-:-:S04]  /*aec0*/  LOP3.LUT R0, R0, R3, RZ, 0xfc, !PT ;  /* 0x0000000300007212 */ /* 0x000fc800078efcff */
[----:B------:R-:W-:Y:S02]  /*aed0*/  PRMT R4, R0, 0x7610, R4 ;  /* 0x0000761000047816 */ /* 0x000fe40000000004 */
.L_x_2456:
[----:B------:R-:W-:Y:S05]  /*aee0*/  BSYNC B0 ;  /* 0x0000000000007941 */ /* 0x000fea0003800000 */
.L_x_2455:
[----:B------:R0:W-:Y:S01]  /*aef0*/  STG.E.U8 [R8.64], R4 ;  /* 0x0000000408007986 */ /* 0x0001e2000c101124 */
[----:B------:R-:W-:Y:S01]  /*af00*/  IMAD.MOV.U32 R2, RZ, RZ, R24 ;  /* 0x000000ffff027224 */ /* 0x000fe200078e0018 */
[----:B------:R-:W-:Y:S05]  /*af10*/  BRA `(.L_x_2427) ;  /* 0x0000035000007947 */ /* 0x000fea0003800000 */
.L_x_2449:
[----:B------:R-:W-:-:S13]  /*af20*/  ISETP.NE.AND P0, PT, R0, 0x1c, PT ;  /* 0x0000001c0000780c */ /* 0x000fda0003f05270 */
[----:B------:R-:W-:Y:S05]  /*af30*/  @!P0 BRA `(.L_x_2458) ;  /* 0x000002f000008947 */ /* 0x000fea0003800000 */
[----:B------:R-:W-:-:S13]  /*af40*/  ISETP.NE.AND P0, PT, R0, 0x1d, PT ;  /* 0x0000001d0000780c */ /* 0x000fda0003f05270 */
[----:B------:R-:W-:Y:S05]  /*af50*/  @!P0 BRA `(.L_x_2459) ;  /* 0x0000028000008947 */ /* 0x000fea0003800000 */
[----:B------:R-:W-:-:S13]  /*af60*/  ISETP.NE.AND P0, PT, R0, 0x2c, PT ;  /* 0x0000002c0000780c */ /* 0x000fda0003f05270 */
[----:B------:R-:W-:Y:S05]  /*af70*/  @P0 BRA `(.L_x_2432) ;  /* 0x0000011000000947 */ /* 0x000fea0003800000 */
[----:B------:R-:W-:Y:S01]  /*af80*/  HADD2.F32 R23, -RZ, R23.H0_H0 ;  /* 0x20000017ff177230 */ /* 0x000fe20000004100 */
[----:B------:R-:W-:Y:S01]  /*af90*/  PLOP3.LUT P0, PT, PT, PT, PT, 0x80, 0x0 ;  /* 0x000000000000781c */ /* 0x000fe20003f0f070 */
[----:B------:R-:W-:-:S03]  /*afa0*/  IMAD.MOV.U32 R3, RZ, RZ, 0xff ;  /* 0x000000ffff037424 */ /* 0x000fc600078e00ff */
        /* <DEDUP_REMOVED lines=14> */
.L_x_2432:
        /* <DEDUP_REMOVED lines=21> */
.L_x_2459:
[----:B0-----:R-:W-:Y:S01]  /*b1e0*/  HADD2.F32 R4, -RZ, R23.H0_H0 ;  /* 0x20000017ff047230 */ /* 0x001fe20000004100 */
[----:B------:R-:W-:-:S05]  /*b1f0*/  IMAD.MOV.U32 R2, RZ, RZ, R24 ;  /* 0x000000ffff027224 */ /* 0x000fca00078e0018 */
[----:B------:R-:W0:Y:S02]  /*b200*/  F2I.U64.TRUNC R4, R4 ;  /* 0x0000000400047311 */ /* 0x000e24000020d800 */
[----:B0-----:R0:W-:Y:S01]  /*b210*/  STG.E.64 [R8.64], R4 ;  /* 0x0000000408007986 */ /* 0x0011e2000c101b24 */
[----:B------:R-:W-:Y:S05]  /*b220*/  BRA `(.L_x_2427) ;  /* 0x0000004000007947 */ /* 0x000fea0003800000 */
.L_x_2458:
[----:B------:R-:W-:Y:S01]  /*b230*/  HADD2.F32 R23, -RZ, R23.H0_H0 ;  /* 0x20000017ff177230 */ /* 0x000fe20000004100 */
[----:B------:R-:W-:-:S05]  /*b240*/  IMAD.MOV.U32 R2, RZ, RZ, R24 ;  /* 0x000000ffff027224 */ /* 0x000fca00078e0018 */
[----:B------:R-:W1:Y:S02]  /*b250*/  F2I.FTZ.U32.TRUNC.NTZ R23, R23 ;  /* 0x0000001700177305 */ /* 0x000e64000021f000 */
[----:B-1----:R1:W-:Y:S02]  /*b260*/  STG.E [R8.64], R23 ;  /* 0x0000001708007986 */ /* 0x0023e4000c101924 */
.L_x_2427:
[----:B------:R-:W-:Y:S05]  /*b270*/  BSYNC B6 ;  /* 0x0000000000067941 */ /* 0x000fea0003800000 */
.L_x_2426:
        /* <DEDUP_REMOVED lines=23> */
.L_x_2465:
[----:B------:R-:W-:-:S06]  /*b3f0*/  HADD2.F32 R5, -RZ, R22.H0_H0 ;  /* 0x20000016ff057230 */ /* 0x000fcc0000004100 */
[----:B------:R-:W0:Y:S02]  /*b400*/  F2I.S64.TRUNC R4, R5 ;  /* 0x0000000500047311 */ /* 0x000e24000020d900 */
[----:B0-----:R0:W-:Y:S01]  /*b410*/  STG.E.U8 [R8.64], R4 ;  /* 0x0000000408007986 */ /* 0x0011e2000c101124 */
[----:B------:R-:W-:Y:S05]  /*b420*/  BRA `(.L_x_2467) ;  /* 0x00000e4000007947 */ /* 0x000fea0003800000 */
.L_x_2464:
        /* <DEDUP_REMOVED lines=10> */
.L_x_2469:
[----:B------:R-:W-:-:S04]  /*b4d0*/  HADD2.F32 R22, -RZ, R22.H0_H0 ;  /* 0x20000016ff167230 */ /* 0x000fc80000004100 */
[----:B------:R-:W0:Y:S02]  /*b4e0*/  F2I.FTZ.TRUNC.NTZ R3, R22 ;  /* 0x0000001600037305 */ /* 0x000e24000021f100 */
[----:B0-----:R0:W-:Y:S01]  /*b4f0*/  STG.E [R8.64], R3 ;  /* 0x0000000308007986 */ /* 0x0011e2000c101924 */
[----:B------:R-:W-:Y:S05]  /*b500*/  BRA `(.L_x_2467) ;  /* 0x00000d6000007947 */ /* 0x000fea0003800000 */
.L_x_2468:
[----:B------:R-:W-:-:S04]  /*b510*/  HADD2.F32 R22, -RZ, R22.H0_H0 ;  /* 0x20000016ff167230 */ /* 0x000fc80000004100 */
[----:B------:R-:W0:Y:S02]  /*b520*/  F2I.FTZ.TRUNC.NTZ R3, R22 ;  /* 0x0000001600037305 */ /* 0x000e24000021f100 */
[----:B0-----:R0:W-:Y:S01]  /*b530*/  STG.E.U16 [R8.64], R3 ;  /* 0x0000000308007986 */ /* 0x0011e2000c101524 */
[----:B------:R-:W-:Y:S05]  /*b540*/  BRA `(.L_x_2467) ;  /* 0x00000d2000007947 */ /* 0x000fea0003800000 */
.L_x_2463:
        /* <DEDUP_REMOVED lines=9> */
.L_x_2471:
[----:B------:R0:W-:Y:S01]  /*b5e0*/  STG.E.U16 [R8.64], R22 ;  /* 0x0000001608007986 */ /* 0x0001e2000c101524 */
[----:B------:R-:W-:Y:S05]  /*b5f0*/  BRA `(.L_x_2467) ;  /* 0x00000c7000007947 */ /* 0x000fea0003800000 */
.L_x_2470:
        /* <DEDUP_REMOVED lines=10> */
.L_x_2473:
[----:B------:R-:W-:-:S05]  /*b6a0*/  HADD2.F32 R0, -RZ, R22.H0_H0 ;  /* 0x20000016ff007230 */ /* 0x000fca0000004100 */
[----:B------:R-:W-:-:S04]  /*b6b0*/  F2FP.PACK_AB R0, RZ, R0 ;  /* 0x00000000ff00723e */ /* 0x000fc800000000ff */
[----:B------:R-:W-:-:S05]  /*b6c0*/  PRMT R0, R0, 0x5410, RZ ;  /* 0x0000541000007816 */ /* 0x000fca00000000ff */
[----:B------:R0:W-:Y:S01]  /*b6d0*/  STG.E [R8.64], R0 ;  /* 0x0000000008007986 */ /* 0x0001e2000c101924 */
[----:B------:R-:W-:Y:S05]  /*b6e0*/  BRA `(.L_x_2467) ;  /* 0x00000b8000007947 */ /* 0x000fea0003800000 */
.L_x_2472:
[----:B------:R-:W-:-:S05]  /*b6f0*/  HADD2.F32 R4, -RZ, R22.H0_H0 ;  /* 0x20000016ff047230 */ /* 0x000fca0000004100 */
[----:B------:R-:W-:-:S06]  /*b700*/  FMUL.FTZ R4, R4, 1 ;  /* 0x3f80000004047820 */ /* 0x000fcc0000410000 */
[----:B------:R-:W0:Y:S02]  /*b710*/  F2F.F64.F32 R4, R4 ;  /* 0x0000000400047310 */ /* 0x000e240000201800 */
[----:B0-----:R0:W-:Y:S01]  /*b720*/  STG.E.64 [R8.64], R4 ;  /* 0x0000000408007986 */ /* 0x0011e2000c101b24 */
[----:B------:R-:W-:Y:S05]  /*b730*/  BRA `(.L_x_2467) ;  /* 0x00000b3000007947 */ /* 0x000fea0003800000 */
.L_x_2462:
        /* <DEDUP_REMOVED lines=13> */
.L_x_2476:
[----:B------:R-:W-:Y:S01]  /*b810*/  HADD2.F32 R22, -RZ, R22.H0_H0 ;  /* 0x20000016ff167230 */ /* 0x000fe20000004100 */
[----:B------:R-:W-:-:S04]  /*b820*/  CS2R R6, SRZ ;  /* 0x0000000000067805 */ /* 0x000fc8000001ff00 */
[----:B------:R-:W-:-:S06]  /*b830*/  FMUL.FTZ R4, R22, 1 ;  /* 0x3f80000016047820 */ /* 0x000fcc0000410000 */
[----:B------:R-:W0:Y:S02]  /*b840*/  F2F.F64.F32 R4, R4 ;  /* 0x0000000400047310 */ /* 0x000e240000201800 */
[----:B0-----:R0:W-:Y:S01]  /*b850*/  STG.E.128 [R8.64], R4 ;  /* 0x0000000408007986 */ /* 0x0011e2000c101d24 */
[----:B------:R-:W-:Y:S05]  /*b860*/  BRA `(.L_x_2467) ;  /* 0x00000a0000007947 */ /* 0x000fea0003800000 */
.L_x_2475:
        /* <DEDUP_REMOVED lines=21> */
.L_x_2480:
[----:B------:R-:W-:Y:S05]  /*b9c0*/  BSYNC B0 ;  /* 0x0000000000007941 */ /* 0x000fea0003800000 */
.L_x_2479:
[----:B------:R-:W-:-:S05]  /*b9d0*/  LOP3.LUT R5, R0, R5, RZ, 0xfc, !PT ;  /* 0x0000000500057212 */ /* 0x000fca00078efcff */
[----:B------:R0:W-:Y:S01]  /*b9e0*/  STG.E.U8 [R8.64], R5 ;  /* 0x0000000508007986 */ /* 0x0001e2000c101124 */
[----:B------:R-:W-:Y:S05]  /*b9f0*/  BRA `(.L_x_2467) ;  /* 0x0000087000007947 */ /* 0x000fea0003800000 */
.L_x_2478:
        /* <DEDUP_REMOVED lines=13> */
.L_x_2482:
[----:B------:R-:W-:Y:S01]  /*bad0*/  IMAD.MOV.U32 R0, RZ, RZ, 0x7f ;  /* 0x0000007fff007424 */ /* 0x000fe200078e00ff */
[----:B------:R-:W-:-:S04]  /*bae0*/  ISETP.GT.U32.AND P0, PT, R3, 0x7f800000, PT ;  /* 0x7f8000000300780c */ /* 0x000fc80003f04070 */
[----:B------:R-:W-:-:S04]  /*baf0*/  SEL R0, R0, 0x7c, P0 ;  /* 0x0000007c00007807 */ /* 0x000fc80000000000 */
.L_x_2483:
[----:B------:R-:W-:Y:S05]  /*bb00*/  BSYNC B0 ;  /* 0x0000000000007941 */ /* 0x000fea0003800000 */
.L_x_2481:
[----:B------:R-:W-:-:S04]  /*bb10*/  LOP3.LUT R3, R5, 0x80000000, RZ, 0xc0, !PT ;  /* 0x8000000005037812 */ /* 0x000fc800078ec0ff */
[----:B------:R-:W-:-:S04]  /*bb20*/  SHF.R.U32.HI R3, RZ, 0x18, R3 ;  /* 0x00000018ff037819 */ /* 0x000fc80000011603 */
[----:B------:R-:W-:-:S05]  /*bb30*/  LOP3.LUT R3, R0, R3, RZ, 0xfc, !PT ;  /* 0x0000000300037212 */ /* 0x000fca00078efcff */
[----:B------:R0:W-:Y:S01]  /*bb40*/  STG.E.U8 [R8.64], R3 ;  /* 0x0000000308007986 */ /* 0x0001e2000c101124 */
[----:B------:R-:W-:Y:S05]  /*bb50*/  BRA `(.L_x_2467) ;  /* 0x0000071000007947 */ /* 0x000fea0003800000 */
.L_x_2477:
[----:B------:R-:W-:-:S05]  /*bb60*/  HADD2.F32 R0, -RZ, R22.H0_H0 ;  /* 0x20000016ff007230 */ /* 0x000fca0000004100 */
[----:B------:R-:W-:-:S05]  /*bb70*/  F2FP.BF16.PACK_AB R0, RZ, R0 ;  /* 0x00000000ff00723e */ /* 0x000fca00000010ff */
[----:B------:R0:W-:Y:S01]  /*bb80*/  STG.E.U16 [R8.64], R0 ;  /* 0x0000000008007986 */ /* 0x0001e2000c101524 */
[----:B------:R-:W-:Y:S05]  /*bb90*/  BRA `(.L_x_2467) ;  /* 0x000006d000007947 */ /* 0x000fea0003800000 */
.L_x_2474:
        /* <DEDUP_REMOVED lines=12> */
.L_x_2486:
        /* <DEDUP_REMOVED lines=17> */
.L_x_2489:
[----:B------:R-:W-:-:S04]  /*bd70*/  LOP3.LUT R3, R5, 0x80000000, RZ, 0xc0, !PT ;  /* 0x8000000005037812 */ /* 0x000fc800078ec0ff */
[----:B------:R-:W-:-:S04]  /*bd80*/  SHF.R.U32.HI R3, RZ, 0x18, R3 ;  /* 0x00000018ff037819 */ /* 0x000fc80000011603 */
[----:B------:R-:W-:-:S04]  /*bd90*/  LOP3.LUT R0, R0, R3, RZ, 0xfc, !PT ;  /* 0x0000000300007212 */ /* 0x000fc800078efcff */
[----:B------:R-:W-:Y:S02]  /*bda0*/  PRMT R4, R0, 0x7610, R4 ;  /* 0x0000761000047816 */ /* 0x000fe40000000004 */
.L_x_2488:
[----:B------:R-:W-:Y:S05]  /*bdb0*/  BSYNC B0 ;  /* 0x0000000000007941 */ /* 0x000fea0003800000 */
.L_x_2487:
[----:B------:R0:W-:Y:S01]  /*bdc0*/  STG.E.U8 [R8.64], R4 ;  /* 0x0000000408007986 */ /* 0x0001e2000c101124 */
[----:B------:R-:W-:Y:S05]  /*bdd0*/  BRA `(.L_x_2467) ;  /* 0x0000049000007947 */ /* 0x000fea0003800000 */
.L_x_2485:
        /* <DEDUP_REMOVED lines=17> */
.L_x_2492:
[----:B------:R-:W-:-:S04]  /*bef0*/  LOP3.LUT R3, R5, 0x80000000, RZ, 0xc0, !PT ;  /* 0x8000000005037812 */ /* 0x000fc800078ec0ff */
[----:B------:R-:W-:-:S04]  /*bf00*/  SHF.R.U32.HI R3, RZ, 0x18, R3 ;  /* 0x00000018ff037819 */ /* 0x000fc80000011603 */
[----:B------:R-:W-:-:S04]  /*bf10*/  LOP3.LUT R0, R0, R3, RZ, 0xfc, !PT ;  /* 0x0000000300007212 */ /* 0x000fc800078efcff */
[----:B------:R-:W-:Y:S02]  /*bf20*/  PRMT R4, R0, 0x7610, R4 ;  /* 0x0000761000047816 */ /* 0x000fe40000000004 */
.L_x_2491:
[----:B------:R-:W-:Y:S05]  /*bf30*/  BSYNC B0 ;  /* 0x0000000000007941 */ /* 0x000fea0003800000 */
.L_x_2490:
[----:B------:R0:W-:Y:S01]  /*bf40*/  STG.E.U8 [R8.64], R4 ;  /* 0x0000000408007986 */ /* 0x0001e2000c101124 */
[----:B------:R-:W-:Y:S05]  /*bf50*/  BRA `(.L_x_2467) ;  /* 0x0000031000007947 */ /* 0x000fea0003800000 */
.L_x_2484:
        /* <DEDUP_REMOVED lines=22> */
.L_x_2466:
        /* <DEDUP_REMOVED lines=20> */
.L_x_2494:
[----:B------:R-:W-:-:S06]  /*c200*/  HADD2.F32 R4, -RZ, R22.H0_H0 ;  /* 0x20000016ff047230 */ /* 0x000fcc0000004100 */
[----:B------:R-:W0:Y:S02]  /*c210*/  F2I.U64.TRUNC R4, R4 ;  /* 0x0000000400047311 */ /* 0x000e24000020d800 */
[----:B0-----:R0:W-:Y:S01]  /*c220*/  STG.E.64 [R8.64], R4 ;  /* 0x0000000408007986 */ /* 0x0011e2000c101b24 */
[----:B------:R-:W-:Y:S05]  /*c230*/  BRA `(.L_x_2467) ;  /* 0x0000003000007947 */ /* 0x000fea0003800000 */
.L_x_2493:
[----:B------:R-:W-:-:S04]  /*c240*/  HADD2.F32 R22, -RZ, R22.H0_H0 ;  /* 0x20000016ff167230 */ /* 0x000fc80000004100 */
[----:B------:R-:W0:Y:S02]  /*c250*/  F2I.FTZ.U32.TRUNC.NTZ R3, R22 ;  /* 0x0000001600037305 */ /* 0x000e24000021f000 */
[----:B0-----:R0:W-:Y:S02]  /*c260*/  STG.E [R8.64], R3 ;  /* 0x0000000308007986 */ /* 0x0011e4000c101924 */
.L_x_2467:
        /* <DEDUP_REMOVED lines=19> */
[----:B------:R-:W-:-:S06]  /*c3a0*/  HADD2.F32 R17, -RZ, R17.H0_H0 ;  /* 0x20000011ff117230 */ /* 0x000fcc0000004100 */
[----:B------:R-:W0:Y:S02]  /*c3b0*/  F2I.FTZ.TRUNC.NTZ R17, R17 ;  /* 0x0000001100117305 */ /* 0x000e24000021f100 */
[----:B0-----:R0:W-:Y:S01]  /*c3c0*/  STG.E.U8 [R8.64], R17 ;  /* 0x0000001108007986 */ /* 0x0011e2000c101124 */
[----:B------:R-:W-:Y:S05]  /*c3d0*/  BRA `(.L_x_2500) ;  /* 0x00000e8000007947 */ /* 0x000fea0003800000 */
.L_x_2498:
[----:B------:R-:W-:-:S06]  /*c3e0*/  HADD2.F32 R5, -RZ, R17.H0_H0 ;  /* 0x20000011ff057230 */ /* 0x000fcc0000004100 */
[----:B------:R-:W0:Y:S02]  /*c3f0*/  F2I.S64.TRUNC R4, R5 ;  /* 0x0000000500047311 */ /* 0x000e24000020d900 */
[----:B0-----:R0:W-:Y:S01]  /*c400*/  STG.E.U8 [R8.64], R4 ;  /* 0x0000000408007986 */ /* 0x0011e2000c101124 */
[----:B------:R-:W-:Y:S05]  /*c410*/  BRA `(.L_x_2500) ;  /* 0x00000e4000007947 */ /* 0x000fea0003800000 */
.L_x_2497:
        /* <DEDUP_REMOVED lines=10> */
.L_x_2502:
[----:B------:R-:W-:-:S06]  /*c4c0*/  HADD2.F32 R17, -RZ, R17.H0_H0 ;  /* 0x20000011ff117230 */ /* 0x000fcc0000004100 */
[----:B------:R-:W0:Y:S02]  /*c4d0*/  F2I.FTZ.TRUNC.NTZ R17, R17 ;  /* 0x0000001100117305 */ /* 0x000e24000021f100 */
[----:B0-----:R0:W-:Y:S01]  /*c4e0*/  STG.E [R8.64], R17 ;  /* 0x0000001108007986 */ /* 0x0011e2000c101924 */
[----:B------:R-:W-:Y:S05]  /*c4f0*/  BRA `(.L_x_2500) ;  /* 0x00000d6000007947 */ /* 0x000fea0003800000 */
.L_x_2501:
[----:B------:R-:W-:-:S06]  /*c500*/  HADD2.F32 R17, -RZ, R17.H0_H0 ;  /* 0x20000011ff117230 */ /* 0x000fcc0000004100 */
[----:B------:R-:W0:Y:S02]  /*c510*/  F2I.FTZ.TRUNC.NTZ R17, R17 ;  /* 0x0000001100117305 */ /* 0x000e24000021f100 */
[----:B0-----:R0:W-:Y:S01]  /*c520*/  STG.E.U16 [R8.64], R17 ;  /* 0x0000001108007986 */ /* 0x0011e2000c101524 */
[----:B------:R-:W-:Y:S05]  /*c530*/  BRA `(.L_x_2500) ;  /* 0x00000d2000007947 */ /* 0x000fea0003800000 */
.L_x_2496:
        /* <DEDUP_REMOVED lines=9> */
.L_x_2504:
[----:B------:R0:W-:Y:S01]  /*c5d0*/  STG.E.U16 [R8.64], R17 ;  /* 0x0000001108007986 */ /* 0x0001e2000c101524 */
[----:B------:R-:W-:Y:S05]  /*c5e0*/  BRA `(.L_x_2500) ;  /* 0x00000c7000007947 */ /* 0x000fea0003800000 */
.L_x_2503:
        /* <DEDUP_REMOVED lines=10> */
.L_x_2506:
[----:B------:R-:W-:-:S05]  /*c690*/  HADD2.F32 R0, -RZ, R17.H0_H0 ;  /* 0x20000011ff007230 */ /* 0x000fca0000004100 */
[----:B------:R-:W-:-:S04]  /*c6a0*/  F2FP.PACK_AB R0, RZ, R0 ;  /* 0x00000000ff00723e */ /* 0x000fc800000000ff */
[----:B------:R-:W-:-:S05]  /*c6b0*/  PRMT R0, R0, 0x5410, RZ ;  /* 0x0000541000007816 */ /* 0x000fca00000000ff */
[----:B------:R0:W-:Y:S01]  /*c6c0*/  STG.E [R8.64], R0 ;  /* 0x0000000008007986 */ /* 0x0001e2000c101924 */
[----:B------:R-:W-:Y:S05]  /*c6d0*/  BRA `(.L_x_2500) ;  /* 0x00000b8000007947 */ /* 0x000fea0003800000 */
.L_x_2505:
[----:B------:R-:W-:-:S05]  /*c6e0*/  HADD2.F32 R4, -RZ, R17.H0_H0 ;  /* 0x20000011ff047230 */ /* 0x000fca0000004100 */
[----:B------:R-:W-:-:S06]  /*c6f0*/  FMUL.FTZ R4, R4, 1 ;  /* 0x3f80000004047820 */ /* 0x000fcc0000410000 */
[----:B------:R-:W0:Y:S02]  /*c700*/  F2F.F64.F32 R4, R4 ;  /* 0x0000000400047310 */ /* 0x000e240000201800 */
[----:B0-----:R0:W-:Y:S01]  /*c710*/  STG.E.64 [R8.64], R4 ;  /* 0x0000000408007986 */ /* 0x0011e2000c101b24 */
[----:B------:R-:W-:Y:S05]  /*c720*/  BRA `(.L_x_2500) ;  /* 0x00000b3000007947 */ /* 0x000fea0003800000 */
.L_x_2495:
        /* <DEDUP_REMOVED lines=13> */
.L_x_2509:
[----:B------:R-:W-:Y:S01]  /*c800*/  HADD2.F32 R17, -RZ, R17.H0_H0 ;  /* 0x20000011ff117230 */ /* 0x000fe20000004100 */
[----:B------:R-:W-:-:S04]  /*c810*/  CS2R R6, SRZ ;  /* 0x0000000000067805 */ /* 0x000fc8000001ff00 */
[----:B------:R-:W-:-:S06]  /*c820*/  FMUL.FTZ R4, R17, 1 ;  /* 0x3f80000011047820 */ /* 0x000fcc0000410000 */
[----:B------:R-:W0:Y:S02]  /*c830*/  F2F.F64.F32 R4, R4 ;  /* 0x0000000400047310 */ /* 0x000e240000201800 */
[----:B0-----:R0:W-:Y:S01]  /*c840*/  STG.E.128 [R8.64], R4 ;  /* 0x0000000408007986 */ /* 0x0011e2000c101d24 */
[----:B------:R-:W-:Y:S05]  /*c850*/  BRA `(.L_x_2500) ;  /* 0x00000a0000007947 */ /* 0x000fea0003800000 */
.L_x_2508:
        /* <DEDUP_REMOVED lines=21> */
.L_x_2513:
[----:B------:R-:W-:Y:S05]  /*c9b0*/  BSYNC B0 ;  /* 0x0000000000007941 */ /* 0x000fea0003800000 */
.L_x_2512:
[----:B------:R-:W-:-:S05]  /*c9c0*/  LOP3.LUT R5, R0, R5, RZ, 0xfc, !PT ;  /* 0x0000000500057212 */ /* 0x000fca00078efcff */
[----:B------:R0:W-:Y:S01]  /*c9d0*/  STG.E.U8 [R8.64], R5 ;  /* 0x0000000508007986 */ /* 0x0001e2000c101124 */
[----:B------:R-:W-:Y:S05]  /*c9e0*/  BRA `(.L_x_2500) ;  /* 0x0000087000007947 */ /* 0x000fea0003800000 */
.L_x_2511:
        /* <DEDUP_REMOVED lines=13> */
.L_x_2515:
[----:B------:R-:W-:Y:S01]  /*cac0*/  IMAD.MOV.U32 R0, RZ, RZ, 0x7f ;  /* 0x0000007fff007424 */ /* 0x000fe200078e00ff */
[----:B------:R-:W-:-:S04]  /*cad0*/  ISETP.GT.U32.AND P0, PT, R3, 0x7f800000, PT ;  /* 0x7f8000000300780c */ /* 0x000fc80003f04070 */
[----:B------:R-:W-:-:S04]  /*cae0*/  SEL R0, R0, 0x7c, P0 ;  /* 0x0000007c00007807 */ /* 0x000fc80000000000 */
.L_x_2516:
[----:B------:R-:W-:Y:S05]  /*caf0*/  BSYNC B0 ;  /* 0x0000000000007941 */ /* 0x000fea0003800000 */
.L_x_2514:
[----:B------:R-:W-:-:S04]  /*cb00*/  LOP3.LUT R3, R17, 0x80000000, RZ, 0xc0, !PT ;  /* 0x8000000011037812 */ /* 0x000fc800078ec0ff */
[----:B------:R-:W-:-:S04]  /*cb10*/  SHF.R.U32.HI R3, RZ, 0x18, R3 ;  /* 0x00000018ff037819 */ /* 0x000fc80000011603 */
[----:B------:R-:W-:-:S05]  /*cb20*/  LOP3.LUT R3, R0, R3, RZ, 0xfc, !PT ;  /* 0x0000000300037212 */ /* 0x000fca00078efcff */
[----:B------:R0:W-:Y:S01]  /*cb30*/  STG.E.U8 [R8.64], R3 ;  /* 0x0000000308007986 */ /* 0x0001e2000c101124 */
[----:B------:R-:W-:Y:S05]  /*cb40*/  BRA `(.L_x_2500) ;  /* 0x0000071000007947 */ /* 0x000fea0003800000 */
.L_x_2510:
[----:B------:R-:W-:-:S05]  /*cb50*/  HADD2.F32 R0, -RZ, R17.H0_H0 ;  /* 0x20000011ff007230 */ /* 0x000fca0000004100 */
[----:B------:R-:W-:-:S05]  /*cb60*/  F2FP.BF16.PACK_AB R0, RZ, R0 ;  /* 0x00000000ff00723e */ /* 0x000fca00000010ff */
[----:B------:R0:W-:Y:S01]  /*cb70*/  STG.E.U16 [R8.64], R0 ;  /* 0x0000000008007986 */ /* 0x0001e2000c101524 */
[----:B------:R-:W-:Y:S05]  /*cb80*/  BRA `(.L_x_2500) ;  /* 0x000006d000007947 */ /* 0x000fea0003800000 */
.L_x_2507:
        /* <DEDUP_REMOVED lines=12> */
.L_x_2519:
        /* <DEDUP_REMOVED lines=17> */
.L_x_2522:
[----:B------:R-:W-:-:S04]  /*cd60*/  LOP3.LUT R3, R17, 0x80000000, RZ, 0xc0, !PT ;  /* 0x8000000011037812 */ /* 0x000fc800078ec0ff */
[----:B------:R-:W-:-:S04]  /*cd70*/  SHF.R.U32.HI R3, RZ, 0x18, R3 ;  /* 0x00000018ff037819 */ /* 0x000fc80000011603 */
[----:B------:R-:W-:-:S04]  /*cd80*/  LOP3.LUT R0, R0, R3, RZ, 0xfc, !PT ;  /* 0x0000000300007212 */ /* 0x000fc800078efcff */
[----:B------:R-:W-:Y:S02]  /*cd90*/  PRMT R4, R0, 0x7610, R4 ;  /* 0x0000761000047816 */ /* 0x000fe40000000004 */
.L_x_2521:
[----:B------:R-:W-:Y:S05]  /*cda0*/  BSYNC B0 ;  /* 0x0000000000007941 */ /* 0x000fea0003800000 */
.L_x_2520:
[----:B------:R0:W-:Y:S01]  /*cdb0*/  STG.E.U8 [R8.64], R4 ;  /* 0x0000000408007986 */ /* 0x0001e2000c101124 */
[----:B------:R-:W-:Y:S05]  /*cdc0*/  BRA `(.L_x_2500) ;  /* 0x0000049000007947 */ /* 0x000fea0003800000 */
.L_x_2518:
        /* <DEDUP_REMOVED lines=17> */
.L_x_2525:
[----:B------:R-:W-:-:S04]  /*cee0*/  LOP3.LUT R3, R17, 0x80000000, RZ, 0xc0, !PT ;  /* 0x8000000011037812 */ /* 0x000fc800078ec0ff */
[----:B------:R-:W-:-:S04]  /*cef0*/  SHF.R.U32.HI R3, RZ, 0x18, R3 ;  /* 0x00000018ff037819 */ /* 0x000fc80000011603 */
[----:B------:R-:W-:-:S04]  /*cf00*/  LOP3.LUT R0, R0, R3, RZ, 0xfc, !PT ;  /* 0x0000000300007212 */ /* 0x000fc800078efcff */
[----:B------:R-:W-:Y:S02]  /*cf10*/  PRMT R4, R0, 0x7610, R4 ;  /* 0x0000761000047816 */ /* 0x000fe40000000004 */
.L_x_2524:
[----:B------:R-:W-:Y:S05]  /*cf20*/  BSYNC B0 ;  /* 0x0000000000007941 */ /* 0x000fea0003800000 */
.L_x_2523:
[----:B------:R0:W-:Y:S01]  /*cf30*/  STG.E.U8 [R8.64], R4 ;  /* 0x0000000408007986 */ /* 0x0001e2000c101124 */
[----:B------:R-:W-:Y:S05]  /*cf40*/  BRA `(.L_x_2500) ;  /* 0x0000031000007947 */ /* 0x000fea0003800000 */
.L_x_2517:
        /* <DEDUP_REMOVED lines=22> */
.L_x_2499:
        /* <DEDUP_REMOVED lines=20> */
.L_x_2527:
[----:B------:R-:W-:-:S06]  /*d1f0*/  HADD2.F32 R4, -RZ, R17.H0_H0 ;  /* 0x20000011ff047230 */ /* 0x000fcc0000004100 */
[----:B------:R-:W0:Y:S02]  /*d200*/  F2I.U64.TRUNC R4, R4 ;  /* 0x0000000400047311 */ /* 0x000e24000020d800 */
[----:B0-----:R0:W-:Y:S01]  /*d210*/  STG.E.64 [R8.64], R4 ;  /* 0x0000000408007986 */ /* 0x0011e2000c101b24 */
[----:B------:R-:W-:Y:S05]  /*d220*/  BRA `(.L_x_2500) ;  /* 0x0000003000007947 */ /* 0x000fea0003800000 */
.L_x_2526:
[----:B------:R-:W-:-:S06]  /*d230*/  HADD2.F32 R17, -RZ, R17.H0_H0 ;  /* 0x20000011ff117230 */ /* 0x000fcc0000004100 */
[----:B------:R-:W0:Y:S02]  /*d240*/  F2I.FTZ.U32.TRUNC.NTZ R17, R17 ;  /* 0x0000001100117305 */ /* 0x000e24000021f000 */
[----:B0-----:R0:W-:Y:S02]  /*d250*/  STG.E [R8.64], R17 ;  /* 0x0000001108007986 */ /* 0x0011e4000c101924 */
.L_x_2500:
[----:B------:R-:W-:Y:S02]  /*d260*/  IADD3 R2, R2, 0x80, RZ ;  /* 0x0000008002027810 */ /* 0x000fe40007ffe0ff */
.L_x_2461:
[----:B------:R-:W-:Y:S05]  /*d270*/  BSYNC B6 ;  /* 0x0000000000067941 */ /* 0x000fea0003800000 */
.L_x_2460:
        /* <DEDUP_REMOVED lines=21> */
.L_x_2531:
[----:B------:R-:W-:-:S06]  /*d3d0*/  HADD2.F32 R5, -RZ, R18.H0_H0 ;  /* 0x20000012ff057230 */ /* 0x000fcc0000004100 */
[----:B------:R-:W0:Y:S02]  /*d3e0*/  F2I.S64.TRUNC R4, R5 ;  /* 0x0000000500047311 */ /* 0x000e24000020d900 */
[----:B0-----:R-:W-:Y:S01]  /*d3f0*/  STG.E.U8 [R2.64], R4 ;  /* 0x0000000402007986 */ /* 0x001fe2000c101124 */
[----:B------:R-:W-:Y:S05]  /*d400*/  EXIT ;  /* 0x000000000000794d */ /* 0x000fea0003800000 */
.L_x_2530:
        /* <DEDUP_REMOVED lines=10> */
.L_x_2534:
[----:B------:R-:W-:-:S04]  /*d4b0*/  HADD2.F32 R18, -RZ, R18.H0_H0 ;  /* 0x20000012ff127230 */ /* 0x000fc80000004100 */
[----:B------:R-:W0:Y:S02]  /*d4c0*/  F2I.FTZ.TRUNC.NTZ R5, R18 ;  /* 0x0000001200057305 */ /* 0x000e24000021f100 */
[----:B0-----:R-:W-:Y:S01]  /*d4d0*/  STG.E [R2.64], R5 ;  /* 0x0000000502007986 */ /* 0x001fe2000c101924 */
[----:B------:R-:W-:Y:S05]  /*d4e0*/  EXIT ;  /* 0x000000000000794d */ /* 0x000fea0003800000 */
.L_x_2533:
[----:B------:R-:W-:-:S04]  /*d4f0*/  HADD2.F32 R18, -RZ, R18.H0_H0 ;  /* 0x20000012ff127230 */ /* 0x000fc80000004100 */
[----:B------:R-:W0:Y:S02]  /*d500*/  F2I.FTZ.TRUNC.NTZ R5, R18 ;  /* 0x0000001200057305 */ /* 0x000e24000021f100 */
[----:B0-----:R-:W-:Y:S01]  /*d510*/  STG.E.U16 [R2.64], R5 ;  /* 0x0000000502007986 */ /* 0x001fe2000c101524 */
[----:B------:R-:W-:Y:S05]  /*d520*/  EXIT ;  /* 0x000000000000794d */ /* 0x000fea0003800000 */
.L_x_2529:
        /* <DEDUP_REMOVED lines=9> */
.L_x_2536:
[----:B------:R-:W-:Y:S01]  /*d5c0*/  STG.E.U16 [R2.64], R18 ;  /* 0x0000001202007986 */ /* 0x000fe2000c101524 */
[----:B------:R-:W-:Y:S05]  /*d5d0*/  EXIT ;  /* 0x000000000000794d */ /* 0x000fea0003800000 */
.L_x_2535:
        /* <DEDUP_REMOVED lines=10> */
.L_x_2538:
[----:B------:R-:W-:-:S05]  /*d680*/  HADD2.F32 R0, -RZ, R18.H0_H0 ;  /* 0x20000012ff007230 */ /* 0x000fca0000004100 */
[----:B------:R-:W-:-:S04]  /*d690*/  F2FP.PACK_AB R0, RZ, R0 ;  /* 0x00000000ff00723e */ /* 0x000fc800000000ff */
[----:B------:R-:W-:-:S05]  /*d6a0*/  PRMT R0, R0, 0x5410, RZ ;  /* 0x0000541000007816 */ /* 0x000fca00000000ff */
[----:B------:R-:W-:Y:S01]  /*d6b0*/  STG.E [R2.64], R0 ;  /* 0x0000000002007986 */ /* 0x000fe2000c101924 */
[----:B------:R-:W-:Y:S05]  /*d6c0*/  EXIT ;  /* 0x000000000000794d */ /* 0x000fea0003800000 */
.L_x_2537:
[----:B------:R-:W-:-:S05]  /*d6d0*/  HADD2.F32 R4, -RZ, R18.H0_H0 ;  /* 0x20000012ff047230 */ /* 0x000fca0000004100 */
[----:B------:R-:W-:-:S06]  /*d6e0*/  FMUL.FTZ R4, R4, 1 ;  /* 0x3f80000004047820 */ /* 0x000fcc0000410000 */
[----:B------:R-:W0:Y:S02]  /*d6f0*/  F2F.F64.F32 R4, R4 ;  /* 0x0000000400047310 */ /* 0x000e240000201800 */
[----:B0-----:R-:W-:Y:S01]  /*d700*/  STG.E.64 [R2.64], R4 ;  /* 0x0000000402007986 */ /* 0x001fe2000c101b24 */
[----:B------:R-:W-:Y:S05]  /*d710*/  EXIT ;  /* 0x000000000000794d */ /* 0x000fea0003800000 */
.L_x_2528:
        /* <DEDUP_REMOVED lines=13> */
.L_x_2541:
[----:B------:R-:W-:Y:S01]  /*d7f0*/  HADD2.F32 R18, -RZ, R18.H0_H0 ;  /* 0x20000012ff127230 */ /* 0x000fe20000004100 */
[----:B------:R-:W-:-:S04]  /*d800*/  CS2R R6, SRZ ;  /* 0x0000000000067805 */ /* 0x000fc8000001ff00 */
[----:B------:R-:W-:-:S06]  /*d810*/  FMUL.FTZ R4, R18, 1 ;  /* 0x3f80000012047820 */ /* 0x000fcc0000410000 */
[----:B------:R-:W0:Y:S02]  /*d820*/  F2F.F64.F32 R4, R4 ;  /* 0x0000000400047310 */ /* 0x000e240000201800 */
[----:B0-----:R-:W-:Y:S01]  /*d830*/  STG.E.128 [R2.64], R4 ;  /* 0x0000000402007986 */ /* 0x001fe2000c101d24 */
[----:B------:R-:W-:Y:S05]  /*d840*/  EXIT ;  /* 0x000000000000794d */ /* 0x000fea0003800000 */
.L_x_2540:
        /* <DEDUP_REMOVED lines=21> */
.L_x_2545:
[----:B------:R-:W-:Y:S05]  /*d9a0*/  BSYNC B0 ;  /* 0x0000000000007941 */ /* 0x000fea0003800000 */
.L_x_2544:
[----:B------:R-:W-:-:S05]  /*d9b0*/  LOP3.LUT R5, R0, R5, RZ, 0xfc, !PT ;  /* 0x0000000500057212 */ /* 0x000fca00078efcff */
[----:B------:R-:W-:Y:S01]  /*d9c0*/  STG.E.U8 [R2.64], R5 ;  /* 0x0000000502007986 */ /* 0x000fe2000c101124 */
[----:B------:R-:W-:Y:S05]  /*d9d0*/  EXIT ;  /* 0x000000000000794d */ /* 0x000fea0003800000 */
.L_x_2543:
        /* <DEDUP_REMOVED lines=13> */
.L_x_2547:
[----:B------:R-:W-:Y:S01]  /*dab0*/  IMAD.MOV.U32 R0, RZ, RZ, 0x7f ;  /* 0x0000007fff007424 */ /* 0x000fe200078e00ff */
[----:B------:R-:W-:-:S04]  /*dac0*/  ISETP.GT.U32.AND P0, PT, R4, 0x7f800000, PT ;  /* 0x7f8000000400780c */ /* 0x000fc80003f04070 */
[----:B------:R-:W-:-:S04]  /*dad0*/  SEL R0, R0, 0x7c, P0 ;  /* 0x0000007c00007807 */ /* 0x000fc80000000000 */
.L_x_2548:
[----:B------:R-:W-:Y:S05]  /*dae0*/  BSYNC B0 ;  /* 0x0000000000007941 */ /* 0x000fea0003800000 */
.L_x_2546:
[----:B------:R-:W-:-:S04]  /*daf0*/  LOP3.LUT R4, R5, 0x80000000, RZ, 0xc0, !PT ;  /* 0x8000000005047812 */ /* 0x000fc800078ec0ff */
[----:B------:R-:W-:-:S04]  /*db00*/  SHF.R.U32.HI R5, RZ, 0x18, R4 ;  /* 0x00000018ff057819 */ /* 0x000fc80000011604 */
[----:B------:R-:W-:-:S05]  /*db10*/  LOP3.LUT R5, R0, R5, RZ, 0xfc, !PT ;  /* 0x0000000500057212 */ /* 0x000fca00078efcff */
[----:B------:R-:W-:Y:S01]  /*db20*/  STG.E.U8 [R2.64], R5 ;  /* 0x0000000502007986 */ /* 0x000fe2000c101124 */
[----:B------:R-:W-:Y:S05]  /*db30*/  EXIT ;  /* 0x000000000000794d */ /* 0x000fea0003800000 */
.L_x_2542:
[----:B------:R-:W-:-:S05]  /*db40*/  HADD2.F32 R0, -RZ, R18.H0_H0 ;  /* 0x20000012ff007230 */ /* 0x000fca0000004100 */
[----:B------:R-:W-:-:S05]  /*db50*/  F2FP.BF16.PACK_AB R0, RZ, R0 ;  /* 0x00000000ff00723e */ /* 0x000fca00000010ff */
[----:B------:R-:W-:Y:S01]  /*db60*/  STG.E.U16 [R2.64], R0 ;  /* 0x0000000002007986 */ /* 0x000fe2000c101524 */
[----:B------:R-:W-:Y:S05]  /*db70*/  EXIT ;  /* 0x000000000000794d */ /* 0x000fea0003800000 */
.L_x_2539:
        /* <DEDUP_REMOVED lines=12> */
.L_x_2551:
        /* <DEDUP_REMOVED lines=17> */
.L_x_2554:
[----:B------:R-:W-:-:S04]  /*dd50*/  LOP3.LUT R0, R7, 0x80000000, RZ, 0xc0, !PT ;  /* 0x8000000007007812 */ /* 0x000fc800078ec0ff */
[----:B------:R-:W-:-:S04]  /*dd60*/  SHF.R.U32.HI R5, RZ, 0x18, R0 ;  /* 0x00000018ff057819 */ /* 0x000fc80000011600 */
[----:B------:R-:W-:-:S04]  /*dd70*/  LOP3.LUT R4, R4, R5, RZ, 0xfc, !PT ;  /* 0x0000000504047212 */ /* 0x000fc800078efcff */
[----:B------:R-:W-:Y:S02]  /*dd80*/  PRMT R0, R4, 0x7610, R0 ;  /* 0x0000761004007816 */ /* 0x000fe40000000000 */
.L_x_2553:
[----:B------:R-:W-:Y:S05]  /*dd90*/  BSYNC B0 ;  /* 0x0000000000007941 */ /* 0x000fea0003800000 */
.L_x_2552:
[----:B------:R-:W-:Y:S01]  /*dda0*/  STG.E.U8 [R2.64], R0 ;  /* 0x0000000002007986 */ /* 0x000fe2000c101124 */
[----:B------:R-:W-:Y:S05]  /*ddb0*/  EXIT ;  /* 0x000000000000794d */ /* 0x000fea0003800000 */
.L_x_2550:
        /* <DEDUP_REMOVED lines=17> */
.L_x_2557:
[----:B------:R-:W-:-:S04]  /*ded0*/  LOP3.LUT R0, R7, 0x80000000, RZ, 0xc0, !PT ;  /* 0x8000000007007812 */ /* 0x000fc800078ec0ff */
[----:B------:R-:W-:-:S04]  /*dee0*/  SHF.R.U32.HI R5, RZ, 0x18, R0 ;  /* 0x00000018ff057819 */ /* 0x000fc80000011600 */
[----:B------:R-:W-:-:S04]  /*def0*/  LOP3.LUT R4, R4, R5, RZ, 0xfc, !PT ;  /* 0x0000000504047212 */ /* 0x000fc800078efcff */
[----:B------:R-:W-:Y:S02]  /*df00*/  PRMT R0, R4, 0x7610, R0 ;  /* 0x0000761004007816 */ /* 0x000fe40000000000 */
.L_x_2556:
[----:B------:R-:W-:Y:S05]  /*df10*/  BSYNC B0 ;  /* 0x0000000000007941 */ /* 0x000fea0003800000 */
.L_x_2555:
[----:B------:R-:W-:Y:S01]  /*df20*/  STG.E.U8 [R2.64], R0 ;  /* 0x0000000002007986 */ /* 0x000fe2000c101124 */
[----:B------:R-:W-:Y:S05]  /*df30*/  EXIT ;  /* 0x000000000000794d */ /* 0x000fea0003800000 */
.L_x_2549:
        /* <DEDUP_REMOVED lines=22> */
.L_x_2532:
        /* <DEDUP_REMOVED lines=20> */
.L_x_2559:
[----:B------:R-:W-:-:S06]  /*e1e0*/  HADD2.F32 R4, -RZ, R18.H0_H0 ;  /* 0x20000012ff047230 */ /* 0x000fcc0000004100 */
[----:B------:R-:W0:Y:S02]  /*e1f0*/  F2I.U64.TRUNC R4, R4 ;  /* 0x0000000400047311 */ /* 0x000e24000020d800 */
[----:B0-----:R-:W-:Y:S01]  /*e200*/  STG.E.64 [R2.64], R4 ;  /* 0x0000000402007986 */ /* 0x001fe2000c101b24 */
[----:B------:R-:W-:Y:S05]  /*e210*/  EXIT ;  /* 0x000000000000794d */ /* 0x000fea0003800000 */
.L_x_2558:
[----:B------:R-:W-:-:S04]  /*e220*/  HADD2.F32 R18, -RZ, R18.H0_H0 ;  /* 0x20000012ff127230 */ /* 0x000fc80000004100 */
[----:B------:R-:W0:Y:S02]  /*e230*/  F2I.FTZ.U32.TRUNC.NTZ R5, R18 ;  /* 0x0000001200057305 */ /* 0x000e24000021f000 */
[----:B0-----:R-:W-:Y:S01]  /*e240*/  STG.E [R2.64], R5 ;  /* 0x0000000502007986 */ /* 0x001fe2000c101924 */
[----:B------:R-:W-:Y:S05]  /*e250*/  EXIT ;  /* 0x000000000000794d */ /* 0x000fea0003800000 */
.L_x_2560:
        /* <DEDUP_REMOVED lines=10> */
.L_x_9836:


//--------------------- .text._ZN2at6native18elementwise_kernelILi128ELi4EZNS0_22gpu_kernel_impl_nocastIZZZNS0_29binary_cross_entropy_out_cudaERKNS_6TensorES5_RKSt8optionalIS3_ElRS3_ENKUlvE_clEvENKUlvE1_clEvEUlN3c104HalfESE_E_EEvRNS_18TensorIteratorBaseERKT_EUliE_EEviT1_ --------------------------
	.section	.text._ZN2at6native18elementwise_kernelILi128ELi4EZNS0_22gpu_kernel_impl_nocastIZZZNS0_29binary_cross_entropy_out_cudaERKNS_6TensorES5_RKSt8optionalIS3_ElRS3_ENKUlvE_clEvENKUlvE1_clEvEUlN3c104HalfESE_E_EEvRNS_18TensorIteratorBaseERKT_EUliE_EEviT1_,"ax",@progbits
	.sectioninfo	@"SHI_REGISTERS=26"
	.align	128
        .global         _ZN2at6native18elementwise_kernelILi128ELi4EZNS0_22gpu_kernel_impl_nocastIZZZNS0_29binary_cross_entropy_out_cudaERKNS_6TensorES5_RKSt8optionalIS3_ElRS3_ENKUlvE_clEvENKUlvE1_clEvEUlN3c104HalfESE_E_EEvRNS_18TensorIteratorBaseERKT_EUliE_EEviT1_
        .type           _ZN2at6native18elementwise_kernelILi128ELi4EZNS0_22gpu_kernel_impl_nocastIZZZNS0_29binary_cross_entropy_out_cudaERKNS_6TensorES5_RKSt8optionalIS3_ElRS3_ENKUlvE_clEvENKUlvE1_clEvEUlN3c104HalfESE_E_EEvRNS_18TensorIteratorBaseERKT_EUliE_EEviT1_,@function
        .size           _ZN2at6native18elementwise_kernelILi128ELi4EZNS0_22gpu_kernel_impl_nocastIZZZNS0_29binary_cross_entropy_out_cudaERKNS_6TensorES5_RKSt8optionalIS3_ElRS3_ENKUlvE_clEvENKUlvE1_clEvEUlN3c104HalfESE_E_EEvRNS_18TensorIteratorBaseERKT_EUliE_EEviT1_,(.L_x_9837 - _ZN2at6native18elementwise_kernelILi128ELi4EZNS0_22gpu_kernel_impl_nocastIZZZNS0_29binary_cross_entropy_out_cudaERKNS_6TensorES5_RKSt8optionalIS3_ElRS3_ENKUlvE_clEvENKUlvE1_clEvEUlN3c104HalfESE_E_EEvRNS_18TensorIteratorBaseERKT_EUliE_EEviT1_)
        .other          _ZN2at6native18elementwise_kernelILi128ELi4EZNS0_22gpu_kernel_impl_nocastIZZZNS0_29binary_cross_entropy_out_cudaERKNS_6TensorES5_RKSt8optionalIS3_ElRS3_ENKUlvE_clEvENKUlvE1_clEvEUlN3c104HalfESE_E_EEvRNS_18TensorIteratorBaseERKT_EUliE_EEviT1_,@"STO_CUDA_ENTRY STV_DEFAULT"
_ZN2at6native18elementwise_kernelILi128ELi4EZNS0_22gpu_kernel_impl_nocastIZZZNS0_29binary_cross_entropy_out_cudaERKNS_6TensorES5_RKSt8optionalIS3_ElRS3_ENKUlvE_clEvENKUlvE1_clEvEUlN3c104HalfESE_E_EEvRNS_18TensorIteratorBaseERKT_EUliE_EEviT1_:
.text._ZN2at6native18elementwise_kernelILi128ELi4EZNS0_22gpu_kernel_impl_nocastIZZZNS0_29binary_cross_entropy_out_cudaERKNS_6TensorES5_RKSt8optionalIS3_ElRS3_ENKUlvE_clEvENKUlvE1_clEvEUlN3c104HalfESE_E_EEvRNS_18TensorIteratorBaseERKT_EUliE_EEviT1_:
        /* <DEDUP_REMOVED lines=247> */
[----:B------:R-:W-:Y:S01]  /*0f70*/  SHF.R.U32.HI R7, RZ, c[0x0][0x288], R6 ;  /* 0x0000a200ff077a19 */ /* 0x000fe20000011606 */
[----:B------:R-:W-:-:S03]  /*0f80*/  @P0 IMAD.MOV.U32 R6, RZ, RZ, RZ ;  /* 0x000000ffff060224 */ /* 0x000fc600078e00ff */
[C---:B------:R-:W-:Y:S01]  /*0f90*/  IADD3 R4, -R7.reuse, RZ, RZ ;  /* 0x000000ff07047210 */ /* 0x040fe20007ffe1ff */
        /* <DEDUP_REMOVED lines=11> */
.L_x_2563:
        /* <DEDUP_REMOVED lines=8> */
[----:B------:R-:W-:Y:S01]  /*10d0*/  IADD3.X R17, RZ, c[0x0][0x3cc], RZ, P1, !PT ;  /* 0x0000f300ff117a10 */ /* 0x000fe20000ffe4ff */
[----:B--2---:R-:W-:-:S05]  /*10e0*/  HADD2.F32 R0, -RZ, R22.H0_H0 ;  /* 0x20000016ff007230 */ /* 0x004fca0000004100 */
[C---:B------:R-:W-:Y:S02]  /*10f0*/  FSETP.GE.FTZ.AND P2, PT, R0.reuse, RZ, PT ;  /* 0x000000ff0000720b */ /* 0x040fe40003f56000 */
[----:B------:R-:W-:-:S13]  /*1100*/  FSETP.GTU.FTZ.AND P0, PT, R0, 1, PT ;  /* 0x3f8000000000780b */ /* 0x000fda0003f1c000 */
[----:B------:R-:W-:Y:S05]  /*1110*/  @!P0 BRA P2, `(.L_x_2565) ;  /* 0x0000013000008947 */ /* 0x000fea0001000000 */
[----:B0-----:R-:W-:Y:S01]  /*1120*/  MOV R2, 0x0 ;  /* 0x0000000000027802 */ /* 0x001fe20000000f00 */
[----:B------:R-:W-:Y:S01]  /*1130*/  HFMA2.MMA R8, -RZ, RZ, 0, 5.36441802978515625e-06 ;  /* 0x0000005aff087435 */ /* 0x000fe200000001ff */
[----:B------:R-:W-:Y:S01]  /*1140*/  IMAD.MOV.U32 R4, RZ, RZ, c[0x4][0x300] ;  /* 0x0100c000ff047624 */ /* 0x000fe200078e00ff */
[----:B------:R-:W-:Y:S01]  /*1150*/  HFMA2.MMA R12, -RZ, RZ, 0, 5.9604644775390625e-08 ;  /* 0x00000001ff0c7435 */ /* 0x000fe200000001ff */
[----:B------:R-:W-:Y:S01]  /*1160*/  MOV R5, c[0x4][0x304] ;  /* 0x0100c10000057a02 */ /* 0x000fe20000000f00 */
[----:B------:R-:W-:Y:S01]  /*1170*/  IMAD.MOV.U32 R11, RZ, RZ, c[0x4][0x1c] ;  /* 0x01000700ff0b7624 */ /* 0x000fe200078e00ff */
[----:B------:R-:W0:Y:S01]  /*1180*/  LDC.64 R2, c[0x4][R2] ;  /* 0x0100000002027b82 */ /* 0x000e220000000a00 */
[----:B------:R-:W-:Y:S02]  /*1190*/  MOV R6, c[0x4][0x2d0] ;  /* 0x0100b40000067a02 */ /* 0x000fe40000000f00 */
[----:B------:R-:W-:Y:S02]  /*11a0*/  MOV R7, c[0x4][0x2d4] ;  /* 0x0100b50000077a02 */ /* 0x000fe40000000f00 */
[----:B------:R-:W-:-:S02]  /*11b0*/  MOV R10, c[0x4][0x18] ;  /* 0x01000600000a7a02 */ /* 0x000fc40000000f00 */
[----:B------:R-:W-:Y:S02]  /*11c0*/  MOV R13, RZ ;  /* 0x000000ff000d7202 */ /* 0x000fe40000000f00 */
[----:B------:R-:W-:Y:S01]  /*11d0*/  LEPC R14 ;  /* 0x00000000000e734e */ /* 0x000fe20000000000 */
[----:B------:R-:W-:Y:S02]  /*11e0*/  MOV R9, 0x1250 ;  /* 0x0000125000097802 */ /* 0x000fe40000000f00 */
[----:B------:R-:W-:Y:S02]  /*11f0*/  MOV R20, 0x11d0 ;  /* 0x000011d000147802 */ /* 0x000fe40000000f00 */
[----:B------:R-:W-:Y:S02]  /*1200*/  MOV R21, 0x0 ;  /* 0x0000000000157802 */ /* 0x000fe40000000f00 */
[----:B------:R-:W-:Y:S02]  /*1210*/  MOV R0, 0x0 ;  /* 0x0000000000007802 */ /* 0x000fe40000000f00 */
[----:B------:R-:W-:-:S04]  /*1220*/  IADD3 R20, P0, P1, -R20, R9, R14 ;  /* 0x0000000914147210 */ /* 0x000fc8000791e10e */
[----:B------:R-:W-:-:S04]  /*1230*/  IADD3.X R21, ~R0, R21, R15, P0, P1 ;  /* 0x0000001500157210 */ /* 0x000fc800007e250f */
[----:B0----5:R-:W-:Y:S05]  /*1240*/  CALL.ABS.NOINC R2 ;  /* 0x0000000002007343 */ /* 0x021fea0003c00000 */
.L_x_2565:
[----:B0-----:R-:W-:Y:S05]  /*1250*/  BSYNC B6 ;  /* 0x0000000000067941 */ /* 0x001fea0003800000 */
.L_x_2564:
[----:B-----5:R-:W-:Y:S01]  /*1260*/  HADD2.F32 R0, -RZ, R23.H0_H0 ;  /* 0x20000017ff007230 */ /* 0x020fe20000004100 */
[----:B------:R-:W-:Y:S04]  /*1270*/  BSSY B6, `(.L_x_2566) ;  /* 0x0000017000067945 */ /* 0x000fe80003800000 */
        /* <DEDUP_REMOVED lines=22> */
.L_x_2567:
[----:B------:R-:W-:Y:S05]  /*13e0*/  BSYNC B6 ;  /* 0x0000000000067941 */ /* 0x000fea0003800000 */
.L_x_2566:
[--C-:B------:R-:W-:Y:S01]  /*13f0*/  HADD2.F32 R0, -RZ, -R22.reuse.H0_H0 ;  /* 0xa0000016ff007230 */ /* 0x100fe20000004100 */
[----:B------:R-:W-:Y:S01]  /*1400*/  IMAD.MOV.U32 R5, RZ, RZ, 0x3e800000 ;  /* 0x3e800000ff057424 */ /* 0x000fe200078e00ff */
[----:B------:R-:W-:Y:S01]  /*1410*/  HADD2.F32 R22, -RZ, R22.H0_H0 ;  /* 0x20000016ff167230 */ /* 0x000fe20000004100 */
[----:B------:R-:W-:Y:S02]  /*1420*/  BSSY B0, `(.L_x_2568) ;  /* 0x0000020000007945 */ /* 0x000fe40003800000 */
[C---:B------:R-:W-:Y:S01]  /*1430*/  FADD.FTZ.RZ R2, R0.reuse, 1 ;  /* 0x3f80000000027421 */ /* 0x040fe2000001c000 */
[----:B------:R-:W-:-:S04]  /*1440*/  ISETP.GE.U32.AND P0, PT, R0, 0x7f800000, PT ;  /* 0x7f8000000000780c */ /* 0x000fc80003f06070 */
        /* <DEDUP_REMOVED lines=29> */
.L_x_2569:
[----:B------:R-:W-:Y:S05]  /*1620*/  BSYNC B0 ;  /* 0x0000000000007941 */ /* 0x000fea0003800000 */
.L_x_2568:
[----:B------:R-:W-:Y:S01]  /*1630*/  F2FP.PACK_AB R0, RZ, R4 ;  /* 0x00000004ff00723e */ /* 0x000fe200000000ff */
[----:B------:R-:W-:Y:S01]  /*1640*/  HADD2.F32 R5, -RZ, R23.H0_H0 ;  /* 0x20000017ff057230 */ /* 0x000fe20000004100 */
[----:B------:R-:W-:Y:S02]  /*1650*/  PRMT R4, R2, 0x7610, R4 ;  /* 0x0000761002047816 */ /* 0x000fe40000000004 */
[----:B------:R-:W-:Y:S01]  /*1660*/  LEA R18, R18, R19, 0x9 ;  /* 0x0000001312127211 */ /* 0x000fe200078e48ff */
[----:B------:R-:W-:Y:S01]  /*1670*/  HADD2.F32 R6, -RZ, R0.H0_H0 ;  /* 0x20000000ff067230 */ /* 0x000fe20000004100 */
[----:B------:R-:W-:Y:S01]  /*1680*/  FADD.FTZ R2, R5, -1 ;  /* 0xbf80000005027421 */ /* 0x000fe20000010000 */
[----:B------:R-:W-:Y:S01]  /*1690*/  HADD2.F32 R3, -RZ, R4.H0_H0 ;  /* 0x20000004ff037230 */ /* 0x000fe20000004100 */
[----:B------:R-:W-:Y:S02]  /*16a0*/  IADD3 R23, R18, 0x80, RZ ;  /* 0x0000008012177810 */ /* 0x000fe40007ffe0ff */
[----:B------:R-:W-:-:S02]  /*16b0*/  FSETP.GEU.FTZ.AND P1, PT, R6, -100, PT ;  /* 0xc2c800000600780b */ /* 0x000fc40003f3e000 */
[----:B------:R-:W-:Y:S02]  /*16c0*/  FSETP.GEU.FTZ.AND P0, PT, R3, -100, PT ;  /* 0xc2c800000300780b */ /* 0x000fe40003f1e000 */
[----:B------:R-:W-:Y:S02]  /*16d0*/  F2FP.PACK_AB R3, RZ, R2 ;  /* 0x00000002ff03723e */ /* 0x000fe400000000ff */
[----:B------:R-:W-:Y:S02]  /*16e0*/  SEL R2, R4, 0xd640, P0 ;  /* 0x0000d64004027807 */ /* 0x000fe40000000000 */
[----:B------:R-:W-:Y:S01]  /*16f0*/  SEL R0, R0, 0xd640, P1 ;  /* 0x0000d64000007807 */ /* 0x000fe20000800000 */
[----:B------:R-:W-:Y:S02]  /*1700*/  HADD2.F32 R3, -RZ, R3.H0_H0 ;  /* 0x20000003ff037230 */ /* 0x000fe40000004100 */
[----:B------:R-:W-:Y:S02]  /*1710*/  HADD2.F32 R2, -RZ, R2.H0_H0 ;  /* 0x20000002ff027230 */ /* 0x000fe40000004100 */
[----:B------:R-:W-:-:S03]  /*1720*/  HADD2.F32 R0, -RZ, R0.H0_H0 ;  /* 0x20000000ff007230 */ /* 0x000fc60000004100 */
[----:B------:R-:W-:Y:S02]  /*1730*/  FMUL.FTZ R5, R5, R2 ;  /* 0x0000000205057220 */ /* 0x000fe40000410000 */
[----:B------:R-:W-:-:S05]  /*1740*/  FMUL.FTZ R0, R3, R0 ;  /* 0x0000000003007220 */ /* 0x000fca0000410000 */
[----:B------:R-:W-:-:S05]  /*1750*/  F2FP.PACK_AB R0, R5, R0 ;  /* 0x000000000500723e */ /* 0x000fca00000000ff */
[--C-:B------:R-:W-:Y:S02]  /*1760*/  HADD2.F32 R2, -RZ, R0.reuse.H0_H0 ;  /* 0x20000000ff027230 */ /* 0x100fe40000004100 */
[----:B------:R-:W-:-:S05]  /*1770*/  HADD2.F32 R3, -RZ, R0.H1_H1 ;  /* 0x30000000ff037230 */ /* 0x000fca0000004100 */
[----:B------:R-:W-:-:S05]  /*1780*/  FADD.FTZ R2, R2, -R3 ;  /* 0x8000000302027221 */ /* 0x000fca0000010000 */
[----:B------:R-:W-:-:S05]  /*1790*/  F2FP.PACK_AB R2, RZ, R2 ;  /* 0x00000002ff02723e */ /* 0x000fca00000000ff */
[----:B------:R0:W-:Y:S02]  /*17a0*/  STG.E.U16 [R16.64], R2 ;  /* 0x0000000210007986 */ /* 0x0001e4000c101524 */
.L_x_2562:
[----:B------:R-:W-:Y:S05]  /*17b0*/  BSYNC B7 ;  /* 0x0000000000077941 */ /* 0x000fea0003800000 */
.L_x_2561:
[----:B------:R-:W-:Y:S01]  /*17c0*/  ISETP.GE.AND P0, PT, R23, c[0x0][0x160], PT ;  /* 0x0000580017007a0c */ /* 0x000fe20003f06270 */
[----:B------:R-:W-:-:S12]  /*17d0*/  BSSY B7, `(.L_x_2570) ;  /* 0x00002e8000077945 */ /* 0x000fd80003800000 */
[----:B------:R-:W-:Y:S05]  /*17e0*/  @P0 BRA `(.L_x_2571) ;  /* 0x00002e6000000947 */ /* 0x000fea0003800000 */
[----:B------:R-:W-:Y:S01]  /*17f0*/  ISETP.NE.AND P0, PT, RZ, c[0x0][0x168], PT ;  /* 0x00005a00ff007a0c */ /* 0x000fe20003f05270 */
[----:B0-----:R-:W-:Y:S01]  /*1800*/  HFMA2.MMA R16, -RZ, RZ, 0, 0 ;  /* 0x00000000ff107435 */ /* 0x001fe200000001ff */
[----:B------:R-:W-:Y:S01]  /*1810*/  MOV R0, RZ ;  /* 0x000000ff00007202 */ /* 0x000fe20000000f00 */
[----:B------:R-:W-:-:S10]  /*1820*/  IMAD.MOV.U32 R2, RZ, RZ, RZ ;  /* 0x000000ffff027224 */ /* 0x000fd400078e00ff */
[----:B------:R-:W-:Y:S05]  /*1830*/  @!P0 BRA `(.L_x_2572) ;  /* 0x00000f8000008947 */ /* 0x000fea0003800000 */
[----:B------:R-:W-:Y:S02]  /*1840*/  MOV R22, RZ ;  /* 0x000000ff00167202 */ /* 0x000fe40000000f00 */
        /* <DEDUP_REMOVED lines=247> */
.L_x_2572:
[----:B------:R-:W-:-:S04]  /*27c0*/  IADD3 R2, P0, R2, c[0x0][0x3d0], RZ ;  /* 0x0000f40002027a10 */ /* 0x000fc80007f1e0ff */
[----:B------:R-:W-:-:S05]  /*27d0*/  IADD3.X R3, RZ, c[0x0][0x3d4], RZ, P0, !PT ;  /* 0x0000f500ff037a10 */ /* 0x000fca00007fe4ff */
[----:B------:R-:W2:Y:S01]  /*27e0*/  LDG.E.U16 R18, [R2.64] ;  /* 0x0000002402127981 */ /* 0x000ea2000c1e1500 */
[----:B------:R-:W-:-:S05]  /*27f0*/  IADD3 R4, P0, R0, c[0x0][0x3d8], RZ ;  /* 0x0000f60000047a10 */ /* 0x000fca0007f1e0ff */
[----:B------:R-:W-:-:S05]  /*2800*/  IMAD.X R5, RZ, RZ, c[0x0][0x3dc], P0 ;  /* 0x0000f700ff057624 */ /* 0x000fca00000e06ff */
        /* <DEDUP_REMOVED lines=27> */
.L_x_2574:
[----:B0-----:R-:W-:Y:S05]  /*29c0*/  BSYNC B6 ;  /* 0x0000000000067941 */ /* 0x001fea0003800000 */
.L_x_2573:
        /* <DEDUP_REMOVED lines=24> */
.L_x_2576:
[----:B------:R-:W-:Y:S05]  /*2b50*/  BSYNC B6 ;  /* 0x0000000000067941 */ /* 0x000fea0003800000 */
.L_x_2575:
[--C-:B------:R-:W-:Y:S01]  /*2b60*/  HADD2.F32 R0, -RZ, -R18.reuse.H0_H0 ;  /* 0xa0000012ff007230 */ /* 0x100fe20000004100 */
[----:B------:R-:W-:Y:S01]  /*2b70*/  HFMA2.MMA R5, -RZ, RZ, 1.625, 0 ;  /* 0x3e800000ff057435 */ /* 0x000fe200000001ff */
[----:B------:R-:W-:Y:S01]  /*2b80*/  HADD2.F32 R18, -RZ, R18.H0_H0 ;  /* 0x20000012ff127230 */ /* 0x000fe20000004100 */
[----:B------:R-:W-:Y:S02]  /*2b90*/  BSSY B0, `(.L_x_2577) ;  /* 0x0000020000007945 */ /* 0x000fe40003800000 */
[C---:B------:R-:W-:Y:S01]  /*2ba0*/  FADD.FTZ.RZ R2, R0.reuse, 1 ;  /* 0x3f80000000027421 */ /* 0x040fe2000001c000 */
[----:B------:R-:W-:-:S04]  /*2bb0*/  ISETP.GE.U32.AND P0, PT, R0, 0x7f800000, PT ;  /* 0x7f8000000000780c */ /* 0x000fc80003f06070 */
[----:B------:R-:W-:-:S04]  /*2bc0*/  IADD3 R2, R2, -0x3f400000, RZ ;  /* 0xc0c0000002027810 */ /* 0x000fc80007ffe0ff */
[----:B------:R-:W-:-:S04]  /*2bd0*/  LOP3.LUT R3, R2, 0xff800000, RZ, 0xc0, !PT ;  /* 0xff80000002037812 */ /* 0x000fc800078ec0ff */
[----:B------:R-:W-:Y:S01]  /*2be0*/  IADD3 R4, -R3, 0x40800000, RZ ;  /* 0x4080000003047810 */ /* 0x000fe20007ffe1ff */
[----:B------:R-:W-:Y:S02]  /*2bf0*/  IMAD.IADD R2, R0, 0x1, -R3 ;  /* 0x0000000100027824 */ /* 0x000fe400078e0a03 */
[----:B------:R-:W-:Y:S02]  /*2c00*/  I2F R3, R3 ;  /* 0x0000000300037306 */ /* 0x000fe40000201400 */
[----:B------:R-:W-:Y:S01]  /*2c10*/  FFMA.FTZ R5, R4, R5, -1 ;  /* 0xbf80000004057423 */ /* 0x000fe20000010005 */
[----:B------:R-:W-:-:S03]  /*2c20*/  MOV R4, 0x3d39bf78 ;  /* 0x3d39bf7800047802 */ /* 0x000fc60000000f00 */
        /* <DEDUP_REMOVED lines=22> */
.L_x_2578:
[----:B------:R-:W-:Y:S05]  /*2d90*/  BSYNC B0 ;  /* 0x0000000000007941 */ /* 0x000fea0003800000 */
.L_x_2577:
[----:B------:R-:W-:Y:S01]  /*2da0*/  F2FP.PACK_AB R0, RZ, R4 ;  /* 0x00000004ff00723e */ /* 0x000fe200000000ff */
[----:B------:R-:W-:Y:S01]  /*2db0*/  HADD2.F32 R5, -RZ, R19.H0_H0 ;  /* 0x20000013ff057230 */ /* 0x000fe20000004100 */
[----:B------:R-:W-:Y:S02]  /*2dc0*/  PRMT R4, R2, 0x7610, R4 ;  /* 0x0000761002047816 */ /* 0x000fe40000000004 */
[----:B------:R-:W-:Y:S01]  /*2dd0*/  IADD3 R23, R23, 0x80, RZ ;  /* 0x0000008017177810 */ /* 0x000fe20007ffe0ff */
        /* <DEDUP_REMOVED lines=8> */
[----:B------:R-:W-:Y:S01]  /*2e60*/  HADD2.F32 R3, -RZ, R3.H0_H0 ;  /* 0x20000003ff037230 */ /* 0x000fe20000004100 */
[----:B------:R-:W-:Y:S01]  /*2e70*/  ISETP.GE.AND P0, PT, R23, c[0x0][0x160], PT ;  /* 0x0000580017007a0c */ /* 0x000fe20003f06270 */
        /* <DEDUP_REMOVED lines=9> */
[----:B------:R0:W-:Y:S01]  /*2f10*/  STG.E.U16 [R16.64], R2 ;  /* 0x0000000210007986 */ /* 0x0001e2000c101524 */
[----:B------:R-:W-:Y:S05]  /*2f20*/  @P0 BRA `(.L_x_2571) ;  /* 0x0000172000000947 */ /* 0x000fea0003800000 */
[----:B------:R-:W-:Y:S01]  /*2f30*/  ISETP.NE.AND P0, PT, RZ, c[0x0][0x168], PT ;  /* 0x00005a00ff007a0c */ /* 0x000fe20003f05270 */
[----:B------:R-:W-:Y:S01]  /*2f40*/  HFMA2.MMA R0, -RZ, RZ, 0, 0 ;  /* 0x00000000ff007435 */ /* 0x000fe200000001ff */
[----:B0-----:R-:W-:Y:S01]  /*2f50*/  MOV R2, RZ ;  /* 0x000000ff00027202 */ /* 0x001fe20000000f00 */
[----:B------:R-:W-:-:S10]  /*2f60*/  HFMA2.MMA R16, -RZ, RZ, 0, 0 ;  /* 0x00000000ff107435 */ /* 0x000fd400000001ff */
        /* <DEDUP_REMOVED lines=249> */
.L_x_2579:
        /* <DEDUP_REMOVED lines=32> */
.L_x_2581:
[----:B0-----:R-:W-:Y:S05]  /*4100*/  BSYNC B6 ;  /* 0x0000000000067941 */ /* 0x001fea0003800000 */
.L_x_2580:
        /* <DEDUP_REMOVED lines=9> */
[----:B------:R-:W-:Y:S01]  /*41a0*/  IMAD.MOV.U32 R5, RZ, RZ, c[0x4][0x30c] ;  /* 0x0100c300ff057624 */ /* 0x000fe200078e00ff */
        /* <DEDUP_REMOVED lines=14> */
.L_x_2583:
[----:B------:R-:W-:Y:S05]  /*4290*/  BSYNC B6 ;  /* 0x0000000000067941 */ /* 0x000fea0003800000 */
.L_x_2582:
[--C-:B------:R-:W-:Y:S01]  /*42a0*/  HADD2.F32 R0, -RZ, -R18.reuse.H0_H0 ;  /* 0xa0000012ff007230 */ /* 0x100fe20000004100 */
[----:B------:R-:W-:Y:S01]  /*42b0*/  MOV R5, 0x3e800000 ;  /* 0x3e80000000057802 */ /* 0x000fe20000000f00 */
        /* <DEDUP_REMOVED lines=33> */
.L_x_2585:
[----:B------:R-:W-:Y:S05]  /*44d0*/  BSYNC B0 ;  /* 0x0000000000007941 */ /* 0x000fea0003800000 */
.L_x_2584:
        /* <DEDUP_REMOVED lines=23> */
.L_x_2571:
[----:B------:R-:W-:Y:S05]  /*4650*/  BSYNC B7 ;  /* 0x0000000000077941 */ /* 0x000fea0003800000 */
.L_x_2570:
[----:B------:R-:W-:-:S13]  /*4660*/  ISETP.GE.AND P0, PT, R23, c[0x0][0x160], PT ;  /* 0x0000580017007a0c */ /* 0x000fda0003f06270 */
[----:B------:R-:W-:Y:S05]  /*4670*/  @P0 EXIT ;  /* 0x000000000000094d */ /* 0x000fea0003800000 */
        /* <DEDUP_REMOVED lines=253> */
.L_x_2586:
        /* <DEDUP_REMOVED lines=32> */
.L_x_2588:
[----:B0-----:R-:W-:Y:S05]  /*5850*/  BSYNC B6 ;  /* 0x0000000000067941 */ /* 0x001fea0003800000 */
.L_x_2587:
        /* <DEDUP_REMOVED lines=24> */
.L_x_2590:
[----:B------:R-:W-:Y:S05]  /*59e0*/  BSYNC B6 ;  /* 0x0000000000067941 */ /* 0x000fea0003800000 */
.L_x_2589:
        /* <DEDUP_REMOVED lines=35> */
.L_x_2592:
[----:B------:R-:W-:Y:S05]  /*5c20*/  BSYNC B0 ;  /* 0x0000000000007941 */ /* 0x000fea0003800000 */
.L_x_2591:
[----:B------:R-:W-:Y:S01]  /*5c30*/  F2FP.PACK_AB R0, RZ, R4 ;  /* 0x00000004ff00723e */ /* 0x000fe200000000ff */
[----:B------:R-:W-:Y:S01]  /*5c40*/  HADD2.F32 R5, -RZ, R19.H0_H0 ;  /* 0x20000013ff057230 */ /* 0x000fe20000004100 */
[----:B------:R-:W-:-:S03]  /*5c50*/  PRMT R4, R2, 0x7610, R4 ;  /* 0x0000761002047816 */ /* 0x000fc60000000004 */
        /* <DEDUP_REMOVED lines=18> */
[----:B------:R-:W-:Y:S01]  /*5d80*/  STG.E.U16 [R16.64], R2 ;  /* 0x0000000210007986 */ /* 0x000fe2000c101524 */
[----:B------:R-:W-:Y:S05]  /*5d90*/  EXIT ;  /* 0x000000000000794d */ /* 0x000fea0003800000 */
.L_x_2593:
        /* <DEDUP_REMOVED lines=14> */
.L_x_9837:


//--------------------- .text._ZN2at6native27unrolled_elementwise_kernelIZZZNS0_29binary_cross_entropy_out_cudaERKNS_6TensorES4_RKSt8optionalIS2_ElRS2_ENKUlvE_clEvENKUlvE1_clEvEUlN3c104HalfESD_E_St5arrayIPcLm3EELi4E23TrivialOffsetCalculatorILi2EjESI_ILi1EjENS0_6memory15LoadWithoutCastENSL_16StoreWithoutCastEEEviT_T0_T2_T3_T4_T5_ --------------------------
	.section	.text._ZN2at6native27unrolled_elementwise_kernelIZZZNS0_29binary_cross_entropy_out_cudaERKNS_6TensorES4_RKSt8optionalIS2_ElRS2_ENKUlvE_clEvENKUlvE1_clEvEUlN3c104HalfESD_E_St5arrayIPcLm3EELi4E23TrivialOffsetCalculatorILi2EjESI_ILi1EjENS0_6memory15LoadWithoutCastENSL_16StoreWithoutCastEEEviT_T0_T2_T3_T4_T5_,"ax",@progbits
	.sectioninfo	@"SHI_REGISTERS=31"
	.align	128
        .global         _ZN2at6native27unrolled_elementwise_kernelIZZZNS0_29binary_cross_entropy_out_cudaERKNS_6TensorES4_RKSt8optionalIS2_ElRS2_ENKUlvE_clEvENKUlvE1_clEvEUlN3c104HalfESD_E_St5arrayIPcLm3EELi4E23TrivialOffsetCalculatorILi2EjESI_ILi1EjENS0_6memory15LoadWithoutCastENSL_16StoreWithoutCastEEEviT_T0_T2_T3_T4_T5_
        .type           _ZN2at6native27unrolled_elementwise_kernelIZZZNS0_29binary_cross_entropy_out_cudaERKNS_6TensorES4_RKSt8optionalIS2_ElRS2_ENKUlvE_clEvENKUlvE1_clEvEUlN3c104HalfESD_E_St5arrayIPcLm3EELi4E23TrivialOffsetCalculatorILi2EjESI_ILi1EjENS0_6memory15LoadWithoutCastENSL_16StoreWithoutCastEEEviT_T0_T2_T3_T4_T5_,@function
        .size           _ZN2at6native27unrolled_elementwise_kernelIZZZNS0_29binary_cross_entropy_out_cudaERKNS_6TensorES4_RKSt8optionalIS2_ElRS2_ENKUlvE_clEvENKUlvE1_clEvEUlN3c104HalfESD_E_St5arrayIPcLm3EELi4E23TrivialOffsetCalculatorILi2EjESI_ILi1EjENS0_6memory15LoadWithoutCastENSL_16StoreWithoutCastEEEviT_T0_T2_T3_T4_T5_,(.L_x_9838 - _ZN2at6native27unrolled_elementwise_kernelIZZZNS0_29binary_cross_entropy_out_cudaERKNS_6TensorES4_RKSt8optionalIS2_ElRS2_ENKUlvE_clEvENKUlvE1_clEvEUlN3c104HalfESD_E_St5arrayIPcLm3EELi4E23TrivialOffsetCalculatorILi2EjESI_ILi1EjENS0_6memory15LoadWithoutCastENSL_16StoreWithoutCastEEEviT_T0_T2_T3_T4_T5_)
        .other          _ZN2at6native27unrolled_elementwise_kernelIZZZNS0_29binary_cross_entropy_out_cudaERKNS_6TensorES4_RKSt8optionalIS2_ElRS2_ENKUlvE_clEvENKUlvE1_clEvEUlN3c104HalfESD_E_St5arrayIPcLm3EELi4E23TrivialOffsetCalculatorILi2EjESI_ILi1EjENS0_6memory15LoadWithoutCastENSL_16StoreWithoutCastEEEviT_T0_T2_T3_T4_T5_,@"STO_CUDA_ENTRY STV_DEFAULT"
_ZN2at6native27unrolled_elementwise_kernelIZZZNS0_29binary_cross_entropy_out_cudaERKNS_6TensorES4_RKSt8optionalIS2_ElRS2_ENKUlvE_clEvENKUlvE1_clEvEUlN3c104HalfESD_E_St5arrayIPcLm3EELi4E23TrivialOffsetCalculatorILi2EjESI_ILi1EjENS0_6memory15LoadWithoutCastENSL_16StoreWithoutCastEEEviT_T0_T2_T3_T4_T5_:
.text._ZN2at6native27unrolled_elementwise_kernelIZZZNS0_29binary_cross_entropy_out_cudaERKNS_6TensorES4_RKSt8optionalIS2_ElRS2_ENKUlvE_clEvENKUlvE1_clEvEUlN3c104HalfESD_E_St5arrayIPcLm3EELi4E23TrivialOffsetCalculatorILi2EjESI_ILi1EjENS0_6memory15LoadWithoutCastENSL_16StoreWithoutCastEEEviT_T0_T2_T3_T4_T5_:
        /* <DEDUP_REMOVED lines=31> */
[----:B------:R-:W-:Y:S02]  /*01f0*/  @!P3 LEA R10, R16, R0, 0x9 ;  /* 0x00000000100ab211 */ /* 0x000fe400078e48ff */
        /* <DEDUP_REMOVED lines=15> */
[----:B-----5:R-:W-:Y:S01]  /*02f0*/  HADD2.F32 R0, -RZ, R26.H0_H0 ;  /* 0x2000001aff007230 */ /* 0x020fe20000004100 */
[----:B------:R-:W-:Y:S04]  /*0300*/  BSSY B6, `(.L_x_2596) ;  /* 0x0000017000067945 */ /* 0x000fe80003800000 */
[----:B------:R-:W-:-:S02]  /*0310*/  FSETP.GE.FTZ.AND P1, PT, R0, RZ, PT ;  /* 0x000000ff0000720b */ /* 0x000fc40003f36000 */
[----:B------:R-:W-:-:S13]  /*0320*/  FSETP.GTU.FTZ.AND P0, PT, R0, 1, PT ;  /* 0x3f8000000000780b */ /* 0x000fda0003f1c000 */
[----:B------:R-:W-:Y:S05]  /*0330*/  @!P0 BRA P1, `(.L_x_2597) ;  /* 0x0000013000008947 */ /* 0x000fea0000800000 */
[----:B--2---:R-:W-:Y:S01]  /*0340*/  MOV R2, 0x0 ;  /* 0x0000000000027802 */ /* 0x004fe20000000f00 */
[----:B------:R-:W-:Y:S01]  /*0350*/  HFMA2.MMA R12, -RZ, RZ, 0, 5.9604644775390625e-08 ;  /* 0x00000001ff0c7435 */ /* 0x000fe200000001ff */
        /* <DEDUP_REMOVED lines=17> */
.L_x_2597:
[----:B------:R-:W-:Y:S05]  /*0470*/  BSYNC B6 ;  /* 0x0000000000067941 */ /* 0x000fea0003800000 */
.L_x_2596:
[----:B------:R-:W-:Y:S01]  /*0480*/  HADD2.F32 R0, -RZ, R27.H0_H0 ;  /* 0x2000001bff007230 */ /* 0x000fe20000004100 */
[----:B------:R-:W-:Y:S04]  /*0490*/  BSSY B6, `(.L_x_2598) ;  /* 0x0000017000067945 */ /* 0x000fe80003800000 */
[C---:B------:R-:W-:Y:S02]  /*04a0*/  FSETP.GE.FTZ.AND P1, PT, R0.reuse, RZ, PT ;  /* 0x000000ff0000720b */ /* 0x040fe40003f36000 */
[----:B------:R-:W-:-:S13]  /*04b0*/  FSETP.GTU.FTZ.AND P0, PT, R0, 1, PT ;  /* 0x3f8000000000780b */ /* 0x000fda0003f1c000 */
[----:B------:R-:W-:Y:S05]  /*04c0*/  @!P0 BRA P1, `(.L_x_2599) ;  /* 0x0000013000008947 */ /* 0x000fea0000800000 */
[----:B--2---:R-:W-:Y:S01]  /*04d0*/  MOV R2, 0x0 ;  /* 0x0000000000027802 */ /* 0x004fe20000000f00 */
[----:B------:R-:W-:Y:S01]  /*04e0*/  HFMA2.MMA R8, -RZ, RZ, 0, 5.424022674560546875e-06 ;  /* 0x0000005bff087435 */ /* 0x000fe200000001ff */
        /* <DEDUP_REMOVED lines=17> */
.L_x_2599:
[----:B------:R-:W-:Y:S05]  /*0600*/  BSYNC B6 ;  /* 0x0000000000067941 */ /* 0x000fea0003800000 */
.L_x_2598:
[--C-:B------:R-:W-:Y:S01]  /*0610*/  HADD2.F32 R0, -RZ, -R26.reuse.H0_H0 ;  /* 0xa000001aff007230 */ /* 0x100fe20000004100 */
[----:B--2---:R-:W-:Y:S01]  /*0620*/  MOV R5, 0x3e800000 ;  /* 0x3e80000000057802 */ /* 0x004fe20000000f00 */
        /* <DEDUP_REMOVED lines=33> */
.L_x_2601:
[----:B------:R-:W-:Y:S05]  /*0840*/  BSYNC B0 ;  /* 0x0000000000007941 */ /* 0x000fea0003800000 */
.L_x_2600:
        /* <DEDUP_REMOVED lines=21> */
.L_x_2595:
[----:B------:R-:W-:Y:S05]  /*09a0*/  BSYNC B7 ;  /* 0x0000000000077941 */ /* 0x000fea0003800000 */
.L_x_2594:
[----:B-----5:R-:W0:Y:S01]  /*09b0*/  S2R R26, SR_TID.X ;  /* 0x00000000001a7919 */ /* 0x020e220000002100 */
[----:B------:R-:W-:Y:S01]  /*09c0*/  BSSY B7, `(.L_x_2602) ;  /* 0x000006f000077945 */ /* 0x000fe20003800000 */
[----:B0-----:R-:W-:-:S04]  /*09d0*/  IADD3 R28, R26, 0x80, RZ ;  /* 0x000000801a1c7810 */ /* 0x001fc80007ffe0ff */
[----:B------:R-:W-:-:S13]  /*09e0*/  ISETP.GE.AND P0, PT, R28, R17, PT ;  /* 0x000000111c00720c */ /* 0x000fda0003f06270 */
[----:B------:R-:W-:Y:S05]  /*09f0*/  @P0 BRA `(.L_x_2603) ;  /* 0x000006b000000947 */ /* 0x000fea0003800000 */
[----:B------:R-:W-:Y:S01]  /*0a00*/  HADD2.F32 R0, -RZ, R18.H0_H0 ;  /* 0x20000012ff007230 */ /* 0x000fe20000004100 */
[----:B------:R-:W-:Y:S04]  /*0a10*/  BSSY B6, `(.L_x_2604) ;  /* 0x0000017000067945 */ /* 0x000fe80003800000 */
[C---:B------:R-:W-:Y:S02]  /*0a20*/  FSETP.GE.FTZ.AND P1, PT, R0.reuse, RZ, PT ;  /* 0x000000ff0000720b */ /* 0x040fe40003f36000 */
[----:B------:R-:W-:-:S13]  /*0a30*/  FSETP.GTU.FTZ.AND P0, PT, R0, 1, PT ;  /* 0x3f8000000000780b */ /* 0x000fda0003f1c000 */
[----:B------:R-:W-:Y:S05]  /*0a40*/  @!P0 BRA P1, `(.L_x_2605) ;  /* 0x0000013000008947 */ /* 0x000fea0000800000 */
[----:B--2---:R-:W-:Y:S01]  /*0a50*/  MOV R2, 0x0 ;  /* 0x0000000000027802 */ /* 0x004fe20000000f00 */
        /* <DEDUP_REMOVED lines=18> */
.L_x_2605:
[----:B------:R-:W-:Y:S05]  /*0b80*/  BSYNC B6 ;  /* 0x0000000000067941 */ /* 0x000fea0003800000 */
.L_x_2604:
[----:B------:R-:W-:Y:S01]  /*0b90*/  HADD2.F32 R0, -RZ, R19.H0_H0 ;  /* 0x20000013ff007230 */ /* 0x000fe20000004100 */
[----:B------:R-:W-:Y:S04]  /*0ba0*/  BSSY B6, `(.L_x_2606) ;  /* 0x0000017000067945 */ /* 0x000fe80003800000 */
[C---:B------:R-:W-:Y:S02]  /*0bb0*/  FSETP.GE.FTZ.AND P1, PT, R0.reuse, RZ, PT ;  /* 0x000000ff0000720b */ /* 0x040fe40003f36000 */
        /* <DEDUP_REMOVED lines=21> */
.L_x_2607:
[----:B------:R-:W-:Y:S05]  /*0d10*/  BSYNC B6 ;  /* 0x0000000000067941 */ /* 0x000fea0003800000 */
.L_x_2606:
[--C-:B------:R-:W-:Y:S01]  /*0d20*/  HADD2.F32 R0, -RZ, -R18.reuse.H0_H0 ;  /* 0xa0000012ff007230 */ /* 0x100fe20000004100 */
[----:B--2---:R-:W-:Y:S01]  /*0d30*/  IMAD.MOV.U32 R5, RZ, RZ, 0x3e800000 ;  /* 0x3e800000ff057424 */ /* 0x004fe200078e00ff */
        /* <DEDUP_REMOVED lines=33> */
.L_x_2609:
[----:B------:R-:W-:Y:S05]  /*0f50*/  BSYNC B0 ;  /* 0x0000000000007941 */ /* 0x000fea0003800000 */
.L_x_2608:
        /* <DEDUP_REMOVED lines=21> */
.L_x_2603:
[----:B------:R-:W-:Y:S05]  /*10b0*/  BSYNC B7 ;  /* 0x0000000000077941 */ /* 0x000fea0003800000 */
.L_x_2602:
        /* <DEDUP_REMOVED lines=10> */
[----:B------:R-:W-:Y:S01]  /*1160*/  HFMA2.MMA R8, -RZ, RZ, 0, 5.36441802978515625e-06 ;  /* 0x0000005aff087435 */ /* 0x000fe200000001ff */
        /* <DEDUP_REMOVED lines=17> */
.L_x_2613:
[----:B------:R-:W-:Y:S05]  /*1280*/  BSYNC B6 ;  /* 0x0000000000067941 */ /* 0x000fea0003800000 */
.L_x_2612:
        /* <DEDUP_REMOVED lines=24> */
.L_x_2615:
[----:B------:R-:W-:Y:S05]  /*1410*/  BSYNC B6 ;  /* 0x0000000000067941 */ /* 0x000fea0003800000 */
.L_x_2614:
        /* <DEDUP_REMOVED lines=35> */
.L_x_2617:
[----:B------:R-:W-:Y:S05]  /*1650*/  BSYNC B0 ;  /* 0x0000000000007941 */ /* 0x000fea0003800000 */
.L_x_2616:
        /* <DEDUP_REMOVED lines=21> */
.L_x_2611:
[----:B------:R-:W-:Y:S05]  /*17b0*/  BSYNC B7 ;  /* 0x0000000000077941 */ /* 0x000fea0003800000 */
.L_x_2610:
        /* <DEDUP_REMOVED lines=28> */
.L_x_2621:
[----:B------:R-:W-:Y:S05]  /*1980*/  BSYNC B6 ;  /* 0x0000000000067941 */ /* 0x000fea0003800000 */
.L_x_2620:
[----:B------:R-:W-:Y:S01]  /*1990*/  HADD2.F32 R0, -RZ, R25.H0_H0 ;  /* 0x20000019ff007230 */ /* 0x000fe20000004100 */
[----:B------:R-:W-:Y:S04]  /*19a0*/  BSSY B6, `(.L_x_2622) ;  /* 0x0000017000067945 */ /* 0x000fe80003800000 */
[C---:B------:R-:W-:Y:S02]  /*19b0*/  FSETP.GE.FTZ.AND P1, PT, R0.reuse, RZ, PT ;  /* 0x000000ff0000720b */ /* 0x040fe40003f36000 */
[----:B------:R-:W-:-:S13]  /*19c0*/  FSETP.GTU.FTZ.AND P0, PT, R0, 1, PT ;  /* 0x3f8000000000780b */ /* 0x000fda0003f1c000 */
[----:B------:R-:W-:Y:S05]  /*19d0*/  @!P0 BRA P1, `(.L_x_2623) ;  /* 0x0000013000008947 */ /* 0x000fea0000800000 */
[----:B--2---:R-:W-:Y:S01]  /*19e0*/  MOV R2, 0x0 ;  /* 0x0000000000027802 */ /* 0x004fe20000000f00 */
        /* <DEDUP_REMOVED lines=18> */
.L_x_2623:
[----:B------:R-:W-:Y:S05]  /*1b10*/  BSYNC B6 ;  /* 0x0000000000067941 */ /* 0x000fea0003800000 */
.L_x_2622:
        /* <DEDUP_REMOVED lines=35> */
.L_x_2625:
[----:B------:R-:W-:Y:S05]  /*1d50*/  BSYNC B0 ;  /* 0x0000000000007941 */ /* 0x000fea0003800000 */
.L_x_2624:
        /* <DEDUP_REMOVED lines=21> */
.L_x_2619:
[----:B------:R-:W-:Y:S05]  /*1eb0*/  BSYNC B7 ;  /* 0x0000000000077941 */ /* 0x000fea0003800000 */
.L_x_2618:
[----:B------:R-:W-:Y:S01]  /*1ec0*/  ISETP.GE.AND P0, PT, R26, R17, PT ;  /* 0x000000111a00720c */ /* 0x000fe20003f06270 */
[----:B------:R-:W-:Y:S01]  /*1ed0*/  BSSY B0, `(.L_x_2626) ;  /* 0x0000018000007945 */ /* 0x000fe20003800000 */
[----:B------:R-:W-:Y:S11]  /*1ee0*/  BSSY B1, `(.L_x_2627) ;  /* 0x0000010000017945 */ /* 0x000ff60003800000 */
[----:B------:R-:W-:Y:S05]  /*1ef0*/  @P0 BRA `(.L_x_2628) ;  /* 0x000000e000000947 */ /* 0x000fea0003800000 */
[----:B--2---:R-:W0:Y:S01]  /*1f00*/  S2R R3, SR_TID.X ;  /* 0x0000000000037919 */ /* 0x004e220000002100 */
[----:B------:R-:W-:Y:S01]  /*1f10*/  MOV R5, 0x2 ;  /* 0x0000000200057802 */ /* 0x000fe20000000f00 */
        /* <DEDUP_REMOVED lines=12> */
.L_x_2628:
[----:B------:R-:W-:Y:S05]  /*1fe0*/  BSYNC B1 ;  /* 0x0000000000017941 */ /* 0x000fea0003800000 */
.L_x_2627:
[----:B------:R-:W-:-:S13]  /*1ff0*/  ISETP.GE.AND P0, PT, R26, R17, PT ;  /* 0x000000111a00720c */ /* 0x000fda0003f06270 */
[----:B0-2---:R-:W-:Y:S01]  /*2000*/  @!P0 LEA R2, R16, R26, 0x9 ;  /* 0x0000001a10028211 */ /* 0x005fe200078e48ff */
[----:B------:R-:W-:Y:S01]  /*2010*/  @!P0 IMAD.MOV.U32 R3, RZ, RZ, 0x2 ;  /* 0x00000002ff038424 */ /* 0x000fe200078e00ff */
[----:B------:R-:W-:-:S03]  /*2020*/  @!P0 IADD3 R26, R26, 0x80, RZ ;  /* 0x000000801a1a8810 */ /* 0x000fc60007ffe0ff */
[----:B------:R-:W-:-:S05]  /*2030*/  @!P0 IMAD.WIDE.U32 R2, R2, R3, c[0x0][0x168] ;  /* 0x00005a0002028625 */ /* 0x000fca00078e0003 */
[----:B------:R0:W-:Y:S02]  /*2040*/  @!P0 STG.E.U16 [R2.64], R19 ;  /* 0x0000001302008986 */ /* 0x0001e4000c101524 */
.L_x_2629:
[----:B------:R-:W-:Y:S05]  /*2050*/  BSYNC B0 ;  /* 0x0000000000007941 */ /* 0x000fea0003800000 */
.L_x_2626:
[----:B------:R-:W-:-:S13]  /*2060*/  ISETP.GE.AND P0, PT, R26, R17, PT ;  /* 0x000000111a00720c */ /* 0x000fda0003f06270 */
[----:B------:R-:W-:Y:S05]  /*2070*/  @P0 EXIT ;  /* 0x000000000000094d */ /* 0x000fea0003800000 */
[----:B0-----:R-:W-:Y:S02]  /*2080*/  IMAD R2, R16, 0x200, R26 ;  /* 0x0000020010027824 */ /* 0x001fe400078e021a */
[----:B------:R-:W-:-:S04]  /*2090*/  IMAD.MOV.U32 R3, RZ, RZ, 0x2 ;  /* 0x00000002ff037424 */ /* 0x000fc800078e00ff */
[----:B------:R-:W-:-:S05]  /*20a0*/  IMAD.WIDE.U32 R2, R2, R3, c[0x0][0x168] ;  /* 0x00005a0002027625 */ /* 0x000fca00078e0003 */
[----:B------:R-:W-:Y:S01]  /*20b0*/  STG.E.U16 [R2.64], R0 ;  /* 0x0000000002007986 */ /* 0x000fe2000c101524 */
[----:B------:R-:W-:Y:S05]  /*20c0*/  EXIT ;  /* 0x000000000000794d */ /* 0x000fea0003800000 */
.L_x_2630:
        /* <DEDUP_REMOVED lines=11> */
.L_x_9838:


//--------------------- .text._ZN2at6native29vectorized_elementwise_kernelILi2EZZZNS0_29binary_cross_entropy_out_cudaERKNS_6TensorES4_RKSt8optionalIS2_ElRS2_ENKUlvE_clEvENKUlvE1_clEvEUlN3c104HalfESD_E_St5arrayIPcLm3EEEEviT0_T1_ --------------------------
	.section	.text._ZN2at6native29vectorized_elementwise_kernelILi2EZZZNS0_29binary_cross_entropy_out_cudaERKNS_6TensorES4_RKSt8optionalIS2_ElRS2_ENKUlvE_clEvENKUlvE1_clEvEUlN3c104HalfESD_E_St5arrayIPcLm3EEEEviT0_T1_,"ax",@progbits
	.sectioninfo	@"SHI_REGISTERS=39"
	.align	128
        .global         _ZN2at6native29vectorized_elementwise_kernelILi2EZZZNS0_29binary_cross_entropy_out_cudaERKNS_6TensorES4_RKSt8optionalIS2_ElRS2_ENKUlvE_clEvENKUlvE1_clEvEUlN3c104HalfESD_E_St5arrayIPcLm3EEEEviT0_T1_
        .type           _ZN2at6native29vectorized_elementwise_kernelILi2EZZZNS0_29binary_cross_entropy_out_cudaERKNS_6TensorES4_RKSt8optionalIS2_ElRS2_ENKUlvE_clEvENKUlvE1_clEvEUlN3c104HalfESD_E_St5arrayIPcLm3EEEEviT0_T1_,@function
        .size           _ZN2at6native29vectorized_elementwise_kernelILi2EZZZNS0_29binary_cross_entropy_out_cudaERKNS_6TensorES4_RKSt8optionalIS2_ElRS2_ENKUlvE_clEvENKUlvE1_clEvEUlN3c104HalfESD_E_St5arrayIPcLm3EEEEviT0_T1_,(.L_x_9839 - _ZN2at6native29vectorized_elementwise_kernelILi2EZZZNS0_29binary_cross_entropy_out_cudaERKNS_6TensorES4_RKSt8optionalIS2_ElRS2_ENKUlvE_clEvENKUlvE1_clEvEUlN3c104HalfESD_E_St5arrayIPcLm3EEEEviT0_T1_)
        .other          _ZN2at6native29vectorized_elementwise_kernelILi2EZZZNS0_29binary_cross_entropy_out_cudaERKNS_6TensorES4_RKSt8optionalIS2_ElRS2_ENKUlvE_clEvENKUlvE1_clEvEUlN3c104HalfESD_E_St5arrayIPcLm3EEEEviT0_T1_,@"STO_CUDA_ENTRY STV_DEFAULT"
_ZN2at6native29vectorized_elementwise_kernelILi2EZZZNS0_29binary_cross_entropy_out_cudaERKNS_6TensorES4_RKSt8optionalIS2_ElRS2_ENKUlvE_clEvENKUlvE1_clEvEUlN3c104HalfESD_E_St5arrayIPcLm3EEEEviT0_T1_:
.text._ZN2at6native29vectorized_elementwise_kernelILi2EZZZNS0_29binary_cross_entropy_out_cudaERKNS_6TensorES4_RKSt8optionalIS2_ElRS2_ENKUlvE_clEvENKUlvE1_clEvEUlN3c104HalfESD_E_St5arrayIPcLm3EEEEviT0_T1_:
        /* <DEDUP_REMOVED lines=22> */
[----:B--2---:R-:W-:-:S05]  /*0160*/  HADD2.F32 R0, -RZ, R23.H0_H0 ;  /* 0x20000017ff007230 */ /* 0x004fca0000004100 */
[C---:B------:R-:W-:Y:S02]  /*0170*/  FSETP.GE.FTZ.AND P1, PT, R0.reuse, RZ, PT ;  /* 0x000000ff0000720b */ /* 0x040fe40003f36000 */
[----:B------:R-:W-:-:S13]  /*0180*/  FSETP.GTU.FTZ.AND P0, PT, R0, 1, PT ;  /* 0x3f8000000000780b */ /* 0x000fda0003f1c000 */
[----:B------:R-:W-:Y:S05]  /*0190*/  @!P0 BRA P1, `(.L_x_2633) ;  /* 0x0000013000008947 */ /* 0x000fea0000800000 */
[----:B0-----:R-:W-:Y:S01]  /*01a0*/  MOV R2, 0x0 ;  /* 0x0000000000027802 */ /* 0x001fe20000000f00 */
        /* <DEDUP_REMOVED lines=18> */
.L_x_2633:
[----:B0-----:R-:W-:Y:S05]  /*02d0*/  BSYNC B6 ;  /* 0x0000000000067941 */ /* 0x001fea0003800000 */
.L_x_2632:
[----:B-----5:R-:W-:Y:S01]  /*02e0*/  HADD2.F32 R0, -RZ, R24.H0_H0 ;  /* 0x20000018ff007230 */ /* 0x020fe20000004100 */
[----:B------:R-:W-:Y:S04]  /*02f0*/  BSSY B6, `(.L_x_2634) ;  /* 0x0000017000067945 */ /* 0x000fe80003800000 */
[C---:B------:R-:W-:Y:S02]  /*0300*/  FSETP.GE.FTZ.AND P1, PT, R0.reuse, RZ, PT ;  /* 0x000000ff0000720b */ /* 0x040fe40003f36000 */
[----:B------:R-:W-:-:S13]  /*0310*/  FSETP.GTU.FTZ.AND P0, PT, R0, 1, PT ;  /* 0x3f8000000000780b */ /* 0x000fda0003f1c000 */
[----:B------:R-:W-:Y:S05]  /*0320*/  @!P0 BRA P1, `(.L_x_2635) ;  /* 0x0000013000008947 */ /* 0x000fea0000800000 */
        /* <DEDUP_REMOVED lines=19> */
.L_x_2635:
[----:B------:R-:W-:Y:S05]  /*0460*/  BSYNC B6 ;  /* 0x0000000000067941 */ /* 0x000fea0003800000 */
.L_x_2634:
        /* <DEDUP_REMOVED lines=35> */
.L_x_2637:
[----:B------:R-:W-:Y:S05]  /*06a0*/  BSYNC B0 ;  /* 0x0000000000007941 */ /* 0x000fea0003800000 */
.L_x_2636:
[----:B------:R-:W-:Y:S01]  /*06b0*/  F2FP.PACK_AB R4, RZ, R4 ;  /* 0x00000004ff04723e */ /* 0x000fe200000000ff */
[----:B------:R-:W-:Y:S01]  /*06c0*/  HADD2.F32 R5, -RZ, R24.H0_H0 ;  /* 0x20000018ff057230 */ /* 0x000fe20000004100 */
[----:B------:R-:W-:Y:S01]  /*06d0*/  PRMT R0, R2, 0x7610, R0 ;  /* 0x0000761002007816 */ /* 0x000fe20000000000 */
[----:B------:R-:W-:Y:S01]  /*06e0*/  BSSY B6, `(.L_x_2638) ;  /* 0x000002a000067945 */ /* 0x000fe20003800000 */
[----:B------:R-:W-:Y:S02]  /*06f0*/  PRMT R2, R4, 0x7610, R2 ;  /* 0x0000761004027816 */ /* 0x000fe40000000002 */
[----:B------:R-:W-:Y:S01]  /*0700*/  FADD.FTZ R3, R5, -1 ;  /* 0xbf80000005037421 */ /* 0x000fe20000010000 */
[----:B------:R-:W-:Y:S02]  /*0710*/  HADD2.F32 R4, -RZ, R0.H0_H0 ;  /* 0x20000000ff047230 */ /* 0x000fe40000004100 */
[----:B------:R-:W-:Y:S02]  /*0720*/  HADD2.F32 R6, -RZ, R2.H0_H0 ;  /* 0x20000002ff067230 */ /* 0x000fe40000004100 */
[----:B------:R-:W-:-:S02]  /*0730*/  F2FP.PACK_AB R3, RZ, R3 ;  /* 0x00000003ff03723e */ /* 0x000fc400000000ff */
[----:B------:R-:W-:Y:S02]  /*0740*/  FSETP.GEU.FTZ.AND P0, PT, R4, -100, PT ;  /* 0xc2c800000400780b */ /* 0x000fe40003f1e000 */
[----:B------:R-:W-:Y:S01]  /*0750*/  FSETP.GEU.FTZ.AND P1, PT, R6, -100, PT ;  /* 0xc2c800000600780b */ /* 0x000fe20003f3e000 */
[----:B------:R-:W-:Y:S01]  /*0760*/  HADD2.F32 R3, -RZ, R3.H0_H0 ;  /* 0x20000003ff037230 */ /* 0x000fe20000004100 */
[----:B------:R-:W-:Y:S02]  /*0770*/  SEL R0, R0, 0xd640, P0 ;  /* 0x0000d64000007807 */ /* 0x000fe40000000000 */
[----:B------:R-:W-:-:S03]  /*0780*/  SEL R2, R2, 0xd640, P1 ;  /* 0x0000d64002027807 */ /* 0x000fc60000800000 */
[----:B------:R-:W-:Y:S02]  /*0790*/  HADD2.F32 R0, -RZ, R0.H0_H0 ;  /* 0x20000000ff007230 */ /* 0x000fe40000004100 */
[----:B------:R-:W-:-:S03]  /*07a0*/  HADD2.F32 R2, -RZ, R2.H0_H0 ;  /* 0x20000002ff027230 */ /* 0x000fc60000004100 */
[----:B------:R-:W-:Y:S01]  /*07b0*/  FMUL.FTZ R5, R5, R0 ;  /* 0x0000000005057220 */ /* 0x000fe20000410000 */
[----:B------:R-:W-:Y:S01]  /*07c0*/  HADD2.F32 R0, -RZ, R23.H1_H1 ;  /* 0x30000017ff007230 */ /* 0x000fe20000004100 */
[----:B------:R-:W-:-:S04]  /*07d0*/  FMUL.FTZ R2, R3, R2 ;  /* 0x0000000203027220 */ /* 0x000fc80000410000 */
[C---:B------:R-:W-:Y:S02]  /*07e0*/  FSETP.GE.FTZ.AND P1, PT, R0.reuse, RZ, PT ;  /* 0x000000ff0000720b */ /* 0x040fe40003f36000 */
[----:B------:R-:W-:Y:S02]  /*07f0*/  FSETP.GTU.FTZ.AND P0, PT, R0, 1, PT ;  /* 0x3f8000000000780b */ /* 0x000fe40003f1c000 */
[----:B------:R-:W-:-:S05]  /*0800*/  F2FP.PACK_AB R2, R5, R2 ;  /* 0x000000020502723e */ /* 0x000fca00000000ff */
[--C-:B------:R-:W-:Y:S02]  /*0810*/  HADD2.F32 R22, -RZ, R2.reuse.H0_H0 ;  /* 0x20000002ff167230 */ /* 0x100fe40000004100 */
[----:B------:R-:W-:-:S05]  /*0820*/  HADD2.F32 R3, -RZ, R2.H1_H1 ;  /* 0x30000002ff037230 */ /* 0x000fca0000004100 */
[----:B------:R-:W-:Y:S01]  /*0830*/  FADD.FTZ R22, R22, -R3 ;  /* 0x8000000316167221 */ /* 0x000fe20000010000 */
[----:B------:R-:W-:Y:S05]  /*0840*/  @!P0 BRA P1, `(.L_x_2639) ;  /* 0x0000013000008947 */ /* 0x000fea0000800000 */
[----:B------:R-:W-:Y:S01]  /*0850*/  MOV R2, 0x0 ;  /* 0x0000000000027802 */ /* 0x000fe20000000f00 */
[----:B------:R-:W-:Y:S01]  /*0860*/  HFMA2.MMA R8, -RZ, RZ, 0, 5.36441802978515625e-06 ;  /* 0x0000005aff087435 */ /* 0x000fe200000001ff */
[----:B------:R-:W-:Y:S02]  /*0870*/  IMAD.MOV.U32 R4, RZ, RZ, c[0x4][0x300] ;  /* 0x0100c000ff047624 */ /* 0x000fe400078e00ff */
[----:B------:R-:W-:Y:S02]  /*0880*/  IMAD.MOV.U32 R5, RZ, RZ, c[0x4][0x304] ;  /* 0x0100c100ff057624 */ /* 0x000fe400078e00ff */
[----:B------:R-:W0:Y:S01]  /*0890*/  LDC.64 R2, c[0x4][R2] ;  /* 0x0100000002027b82 */ /* 0x000e220000000a00 */
[----:B------:R-:W-:Y:S02]  /*08a0*/  IMAD.MOV.U32 R6, RZ, RZ, c[0x4][0x2d0] ;  /* 0x0100b400ff067624 */ /* 0x000fe400078e00ff */
[----:B------:R-:W-:-:S02]  /*08b0*/  IMAD.MOV.U32 R7, RZ, RZ, c[0x4][0x2d4] ;  /* 0x0100b500ff077624 */ /* 0x000fc400078e00ff */
        /* <DEDUP_REMOVED lines=12> */
.L_x_2639:
[----:B------:R-:W-:Y:S05]  /*0980*/  BSYNC B6 ;  /* 0x0000000000067941 */ /* 0x000fea0003800000 */
.L_x_2638:
[----:B------:R-:W-:Y:S01]  /*0990*/  HADD2.F32 R0, -RZ, R24.H1_H1 ;  /* 0x30000018ff007230 */ /* 0x000fe20000004100 */
[----:B------:R-:W-:Y:S04]  /*09a0*/  BSSY B6, `(.L_x_2640) ;  /* 0x0000017000067945 */ /* 0x000fe80003800000 */
[C---:B------:R-:W-:Y:S02]  /*09b0*/  FSETP.GE.FTZ.AND P1, PT, R0.reuse, RZ, PT ;  /* 0x000000ff0000720b */ /* 0x040fe40003f36000 */
[----:B------:R-:W-:-:S13]  /*09c0*/  FSETP.GTU.FTZ.AND P0, PT, R0, 1, PT ;  /* 0x3f8000000000780b */ /* 0x000fda0003f1c000 */
[----:B------:R-:W-:Y:S05]  /*09d0*/  @!P0 BRA P1, `(.L_x_2641) ;  /* 0x0000013000008947 */ /* 0x000fea0000800000 */
[----:B------:R-:W-:Y:S01]  /*09e0*/  MOV R2, 0x0 ;  /* 0x0000000000027802 */ /* 0x000fe20000000f00 */
        /* <DEDUP_REMOVED lines=18> */
.L_x_2641:
[----:B------:R-:W-:Y:S05]  /*0b10*/  BSYNC B6 ;  /* 0x0000000000067941 */ /* 0x000fea0003800000 */
.L_x_2640:
[--C-:B------:R-:W-:Y:S01]  /*0b20*/  HADD2.F32 R0, -RZ, -R23.reuse.H1_H1 ;  /* 0xb0000017ff007230 */ /* 0x100fe20000004100 */
[----:B------:R-:W-:Y:S01]  /*0b30*/  IMAD.MOV.U32 R5, RZ, RZ, 0x3e800000 ;  /* 0x3e800000ff057424 */ /* 0x000fe200078e00ff */
[----:B------:R-:W-:Y:S01]  /*0b40*/  HADD2.F32 R23, -RZ, R23.H1_H1 ;  /* 0x30000017ff177230 */ /* 0x000fe20000004100 */
        /* <DEDUP_REMOVED lines=32> */
.L_x_2643:
[----:B------:R-:W-:Y:S05]  /*0d50*/  BSYNC B0 ;  /* 0x0000000000007941 */ /* 0x000fea0003800000 */
.L_x_2642:
[----:B------:R-:W-:Y:S01]  /*0d60*/  F2FP.PACK_AB R4, RZ, R4 ;  /* 0x00000004ff04723e */ /* 0x000fe200000000ff */
[----:B------:R-:W-:Y:S01]  /*0d70*/  HADD2.F32 R5, -RZ, R24.H1_H1 ;  /* 0x30000018ff057230 */ /* 0x000fe20000004100 */
        /* <DEDUP_REMOVED lines=15> */
[----:B------:R-:W-:Y:S01]  /*0e70*/  HADD2.F32 R0, -RZ, R25.H0_H0 ;  /* 0x20000019ff007230 */ /* 0x000fe20000004100 */
        /* <DEDUP_REMOVED lines=27> */
.L_x_2645:
[----:B------:R-:W-:Y:S05]  /*1030*/  BSYNC B6 ;  /* 0x0000000000067941 */ /* 0x000fea0003800000 */
.L_x_2644:
[----:B------:R-:W-:Y:S01]  /*1040*/  HADD2.F32 R0, -RZ, R26.H0_H0 ;  /* 0x2000001aff007230 */ /* 0x000fe20000004100 */
        /* <DEDUP_REMOVED lines=23> */
.L_x_2647:
[----:B------:R-:W-:Y:S05]  /*11c0*/  BSYNC B6 ;  /* 0x0000000000067941 */ /* 0x000fea0003800000 */
.L_x_2646:
        /* <DEDUP_REMOVED lines=35> */
.L_x_2649:
[----:B------:R-:W-:Y:S05]  /*1400*/  BSYNC B0 ;  /* 0x0000000000007941 */ /* 0x000fea0003800000 */
.L_x_2648:
        /* <DEDUP_REMOVED lines=27> */
[----:B------:R-:W-:Y:S01]  /*15c0*/  HFMA2.MMA R13, -RZ, RZ, 0, 0 ;  /* 0x00000000ff0d7435 */ /* 0x000fe200000001ff */
[----:B------:R-:W-:Y:S01]  /*15d0*/  IMAD.MOV.U32 R4, RZ, RZ, c[0x4][0x300] ;  /* 0x0100c000ff047624 */ /* 0x000fe200078e00ff */
[----:B------:R-:W-:Y:S01]  /*15e0*/  MOV R6, c[0x4][0x2d0] ;  /* 0x0100b40000067a02 */ /* 0x000fe20000000f00 */
[----:B------:R-:W-:Y:S02]  /*15f0*/  IMAD.MOV.U32 R5, RZ, RZ, c[0x4][0x304] ;  /* 0x0100c100ff057624 */ /* 0x000fe400078e00ff */
[----:B------:R-:W0:Y:S01]  /*1600*/  LDC.64 R2, c[0x4][R2] ;  /* 0x0100000002027b82 */ /* 0x000e220000000a00 */
[----:B------:R-:W-:Y:S02]  /*1610*/  IMAD.MOV.U32 R7, RZ, RZ, c[0x4][0x2d4] ;  /* 0x0100b500ff077624 */ /* 0x000fe400078e00ff */
[----:B------:R-:W-:-:S02]  /*1620*/  IMAD.MOV.U32 R8, RZ, RZ, 0x5a ;  /* 0x0000005aff087424 */ /* 0x000fc400078e00ff */
[----:B------:R-:W-:Y:S02]  /*1630*/  IMAD.MOV.U32 R10, RZ, RZ, c[0x4][0x18] ;  /* 0x01000600ff0a7624 */ /* 0x000fe400078e00ff */
[----:B------:R-:W-:Y:S02]  /*1640*/  IMAD.MOV.U32 R11, RZ, RZ, c[0x4][0x1c] ;  /* 0x01000700ff0b7624 */ /* 0x000fe400078e00ff */
[----:B------:R-:W-:Y:S02]  /*1650*/  IMAD.MOV.U32 R12, RZ, RZ, 0x1 ;  /* 0x00000001ff0c7424 */ /* 0x000fe400078e00ff */
        /* <DEDUP_REMOVED lines=8> */
.L_x_2651:
[----:B------:R-:W-:Y:S05]  /*16e0*/  BSYNC B6 ;  /* 0x0000000000067941 */ /* 0x000fea0003800000 */
.L_x_2650:
[----:B------:R-:W-:Y:S01]  /*16f0*/  HADD2.F32 R0, -RZ, R26.H1_H1 ;  /* 0x3000001aff007230 */ /* 0x000fe20000004100 */
        /* <DEDUP_REMOVED lines=23> */
.L_x_2653:
[----:B------:R-:W-:Y:S05]  /*1870*/  BSYNC B6 ;  /* 0x0000000000067941 */ /* 0x000fea0003800000 */
.L_x_2652:
        /* <DEDUP_REMOVED lines=35> */
.L_x_2655:
[----:B------:R-:W-:Y:S05]  /*1ab0*/  BSYNC B0 ;  /* 0x0000000000007941 */ /* 0x000fea0003800000 */
.L_x_2654:
        /* <DEDUP_REMOVED lines=45> */
.L_x_2657:
[----:B------:R-:W-:Y:S05]  /*1d90*/  BSYNC B6 ;  /* 0x0000000000067941 */ /* 0x000fea0003800000 */
.L_x_2656:
[----:B------:R-:W-:Y:S01]  /*1da0*/  HADD2.F32 R0, -RZ, R28.H0_H0 ;  /* 0x2000001cff007230 */ /* 0x000fe20000004100 */
        /* <DEDUP_REMOVED lines=23> */
.L_x_2659:
[----:B------:R-:W-:Y:S05]  /*1f20*/  BSYNC B6 ;  /* 0x0000000000067941 */ /* 0x000fea0003800000 */
.L_x_2658:
        /* <DEDUP_REMOVED lines=35> */
.L_x_2661:
[----:B------:R-:W-:Y:S05]  /*2160*/  BSYNC B0 ;  /* 0x0000000000007941 */ /* 0x000fea0003800000 */
.L_x_2660:
        /* <DEDUP_REMOVED lines=45> */
.L_x_2663:
[----:B------:R-:W-:Y:S05]  /*2440*/  BSYNC B6 ;  /* 0x0000000000067941 */ /* 0x000fea0003800000 */
.L_x_2662:
        /* <DEDUP_REMOVED lines=24> */
.L_x_2665:
[----:B------:R-:W-:Y:S05]  /*25d0*/  BSYNC B6 ;  /* 0x0000000000067941 */ /* 0x000fea0003800000 */
.L_x_2664:
[--C-:B------:R-:W-:Y:S01]  /*25e0*/  HADD2.F32 R0, -RZ, -R27.reuse.H1_H1 ;  /* 0xb000001bff007230 */ /* 0x100fe20000004100 */
[----:B------:R-:W-:Y:S01]  /*25f0*/  HFMA2.MMA R5, -RZ, RZ, 1.625, 0 ;  /* 0x3e800000ff057435 */ /* 0x000fe200000001ff */
        /* <DEDUP_REMOVED lines=33> */
.L_x_2667:
[----:B------:R-:W-:Y:S05]  /*2810*/  BSYNC B0 ;  /* 0x0000000000007941 */ /* 0x000fea0003800000 */
.L_x_2666:
        /* <DEDUP_REMOVED lines=45> */
.L_x_2669:
[----:B------:R-:W-:Y:S05]  /*2af0*/  BSYNC B6 ;  /* 0x0000000000067941 */ /* 0x000fea0003800000 */
.L_x_2668:
        /* <DEDUP_REMOVED lines=24> */
.L_x_2671:
[----:B------:R-:W-:Y:S05]  /*2c80*/  BSYNC B6 ;  /* 0x0000000000067941 */ /* 0x000fea0003800000 */
.L_x_2670:
        /* <DEDUP_REMOVED lines=35> */
.L_x_2673:
[----:B------:R-:W-:Y:S05]  /*2ec0*/  BSYNC B0 ;  /* 0x0000000000007941 */ /* 0x000fea0003800000 */
.L_x_2672:
        /* <DEDUP_REMOVED lines=45> */
.L_x_2675:
[----:B------:R-:W-:Y:S05]  /*31a0*/  BSYNC B6 ;  /* 0x0000000000067941 */ /* 0x000fea0003800000 */
.L_x_2674:
        /* <DEDUP_REMOVED lines=24> */
.L_x_2677:
[----:B------:R-:W-:Y:S05]  /*3330*/  BSYNC B6 ;  /* 0x0000000000067941 */ /* 0x000fea0003800000 */
.L_x_2676:
        /* <DEDUP_REMOVED lines=35> */
.L_x_2679:
[----:B------:R-:W-:Y:S05]  /*3570*/  BSYNC B0 ;  /* 0x0000000000007941 */ /* 0x000fea0003800000 */
.L_x_2678:
[----:B------:R-:W-:Y:S01]  /*3580*/  F2FP.PACK_AB R4, RZ, R4 ;  /* 0x00000004ff04723e */ /* 0x000fe200000000ff */
[----:B------:R-:W-:Y:S01]  /*3590*/  HADD2.F32 R5, -RZ, R19.H1_H1 ;  /* 0x30000013ff057230 */ /* 0x000fe20000004100 */
[----:B------:R-:W-:Y:S02]  /*35a0*/  PRMT R0, R2, 0x7610, R0 ;  /* 0x0000761002007816 */ /* 0x000fe40000000000 */
[----:B------:R-:W-:Y:S02]  /*35b0*/  PRMT R2, R4, 0x7610, R2 ;  /* 0x0000761004027816 */ /* 0x000fe40000000002 */
[----:B------:R-:W-:Y:S01]  /*35c0*/  FADD.FTZ R3, R5, -1 ;  /* 0xbf80000005037421 */ /* 0x000fe20000010000 */
[----:B------:R-:W-:Y:S01]  /*35d0*/  HADD2.F32 R4, -RZ, R0.H0_H0 ;  /* 0x20000000ff047230 */ /* 0x000fe20000004100 */
[----:B------:R-:W-:Y:S01]  /*35e0*/  F2FP.PACK_AB R23, R23, R22 ;  /* 0x000000161717723e */ /* 0x000fe200000000ff */
[----:B------:R-:W-:Y:S01]  /*35f0*/  HADD2.F32 R6, -RZ, R2.H0_H0 ;  /* 0x20000002ff067230 */ /* 0x000fe20000004100 */
[----:B------:R-:W-:-:S02]  /*3600*/  F2FP.PACK_AB R25, R25, R24 ;  /* 0x000000181919723e */ /* 0x000fc400000000ff */
[----:B------:R-:W-:Y:S02]  /*3610*/  FSETP.GEU.FTZ.AND P0, PT, R4, -100, PT ;  /* 0xc2c800000400780b */ /* 0x000fe40003f1e000 */
[----:B------:R-:W-:Y:S02]  /*3620*/  FSETP.GEU.FTZ.AND P1, PT, R6, -100, PT ;  /* 0xc2c800000600780b */ /* 0x000fe40003f3e000 */
[----:B------:R-:W-:Y:S02]  /*3630*/  F2FP.PACK_AB R3, RZ, R3 ;  /* 0x00000003ff03723e */ /* 0x000fe400000000ff */
[----:B------:R-:W-:Y:S02]  /*3640*/  SEL R0, R0, 0xd640, P0 ;  /* 0x0000d64000007807 */ /* 0x000fe40000000000 */
[----:B------:R-:W-:Y:S01]  /*3650*/  SEL R2, R2, 0xd640, P1 ;  /* 0x0000d64002027807 */ /* 0x000fe20000800000 */
[----:B------:R-:W-:Y:S01]  /*3660*/  HADD2.F32 R3, -RZ, R3.H0_H0 ;  /* 0x20000003ff037230 */ /* 0x000fe20000004100 */
[----:B------:R-:W-:Y:S01]  /*3670*/  F2FP.PACK_AB R27, R27, R26 ;  /* 0x0000001a1b1b723e */ /* 0x000fe200000000ff */
[----:B------:R-:W-:-:S02]  /*3680*/  HADD2.F32 R0, -RZ, R0.H0_H0 ;  /* 0x20000000ff007230 */ /* 0x000fc40000004100 */
[----:B------:R-:W-:-:S03]  /*3690*/  HADD2.F32 R2, -RZ, R2.H0_H0 ;  /* 0x20000002ff027230 */ /* 0x000fc60000004100 */
[----:B------:R-:W-:Y:S02]  /*36a0*/  FMUL.FTZ R5, R5, R0 ;  /* 0x0000000005057220 */ /* 0x000fe40000410000 */
[----:B------:R-:W-:Y:S01]  /*36b0*/  FMUL.FTZ R2, R3, R2 ;  /* 0x0000000203027220 */ /* 0x000fe20000410000 */
[----:B------:R-:W-:-:S04]  /*36c0*/  MOV R3, 0x2 ;  /* 0x0000000200037802 */ /* 0x000fc80000000f00 */
[----:B------:R-:W-:-:S05]  /*36d0*/  F2FP.PACK_AB R2, R5, R2 ;  /* 0x000000020502723e */ /* 0x000fca00000000ff */
[--C-:B------:R-:W-:Y:S02]  /*36e0*/  HADD2.F32 R0, -RZ, R2.reuse.H0_H0 ;  /* 0x20000002ff007230 */ /* 0x100fe40000004100 */
[----:B------:R-:W-:Y:S01]  /*36f0*/  HADD2.F32 R5, -RZ, R2.H1_H1 ;  /* 0x30000002ff057230 */ /* 0x000fe20000004100 */
[----:B------:R-:W-:-:S04]  /*3700*/  IMAD.WIDE.U32 R2, R16, R3, c[0x0][0x168] ;  /* 0x00005a0010027625 */ /* 0x000fc800078e0003 */
[----:B------:R-:W-:Y:S02]  /*3710*/  FADD.FTZ R5, R0, -R5 ;  /* 0x8000000500057221 */ /* 0x000fe40000010000 */
[----:B------:R-:W-:-:S03]  /*3720*/  IMAD.WIDE R2, R17, 0x4, R2 ;  /* 0x0000000411027825 */ /* 0x000fc600078e0202 */
[----:B------:R-:W-:Y:S02]  /*3730*/  F2FP.PACK_AB R5, R5, R28 ;  /* 0x0000001c0505723e */ /* 0x000fe400000000ff */
[----:B------:R-:W-:Y:S04]  /*3740*/  STG.E [R2.64], R23 ;  /* 0x0000001702007986 */ /* 0x000fe8000c101924 */
[----:B------:R-:W-:Y:S04]  /*3750*/  STG.E [R2.64+0x200], R25 ;  /* 0x0002001902007986 */ /* 0x000fe8000c101924 */
[----:B------:R-:W-:Y:S04]  /*3760*/  STG.E [R2.64+0x400], R27 ;  /* 0x0004001b02007986 */ /* 0x000fe8000c101924 */
[----:B------:R-:W-:Y:S01]  /*3770*/  STG.E [R2.64+0x600], R5 ;  /* 0x0006000502007986 */ /* 0x000fe2000c101924 */
[----:B------:R-:W-:Y:S05]  /*3780*/  EXIT ;  /* 0x000000000000794d */ /* 0x000fea0003800000 */
.L_x_2631:
        /* <DEDUP_REMOVED lines=25> */
[----:B------:R-:W-:Y:S02]  /*3920*/  @!P2 IADD3 R8, R16, R12, RZ ;  /* 0x0000000c1008a210 */ /* 0x000fe40007ffe0ff */
        /* <DEDUP_REMOVED lines=10> */
[----:B------:R-:W-:Y:S02]  /*39d0*/  @!P4 IADD3 R0, R16, R12, RZ ;  /* 0x0000000c1000c210 */ /* 0x000fe40007ffe0ff */
        /* <DEDUP_REMOVED lines=50> */
[----:B0-----:R-:W-:Y:S01]  /*3d00*/  MOV R2, 0x0 ;  /* 0x0000000000027802 */ /* 0x001fe20000000f00 */
        /* <DEDUP_REMOVED lines=18> */
.L_x_2683:
[----:B------:R-:W-:Y:S05]  /*3e30*/  BSYNC B6 ;  /* 0x0000000000067941 */ /* 0x000fea0003800000 */
.L_x_2682:
[----:B------:R-:W-:Y:S01]  /*3e40*/  HADD2.F32 R0, -RZ, R35.H0_H0 ;  /* 0x20000023ff007230 */ /* 0x000fe20000004100 */
[----:B------:R-:W-:Y:S04]  /*3e50*/  BSSY B6, `(.L_x_2684) ;  /* 0x0000017000067945 */ /* 0x000fe80003800000 */
[C---:B------:R-:W-:Y:S02]  /*3e60*/  FSETP.GE.FTZ.AND P1, PT, R0.reuse, RZ, PT ;  /* 0x000000ff0000720b */ /* 0x040fe40003f36000 */
[----:B------:R-:W-:-:S13]  /*3e70*/  FSETP.GTU.FTZ.AND P0, PT, R0, 1, PT ;  /* 0x3f8000000000780b */ /* 0x000fda0003f1c000 */
[----:B------:R-:W-:Y:S05]  /*3e80*/  @!P0 BRA P1, `(.L_x_2685) ;  /* 0x0000013000008947 */ /* 0x000fea0000800000 */
[----:B0-----:R-:W-:Y:S01]  /*3e90*/  MOV R2, 0x0 ;  /* 0x0000000000027802 */ /* 0x001fe20000000f00 */
        /* <DEDUP_REMOVED lines=18> */
.L_x_2685:
[----:B------:R-:W-:Y:S05]  /*3fc0*/  BSYNC B6 ;  /* 0x0000000000067941 */ /* 0x000fea0003800000 */
.L_x_2684:
[--C-:B------:R-:W-:Y:S01]  /*3fd0*/  HADD2.F32 R0, -RZ, -R34.reuse.H0_H0 ;  /* 0xa0000022ff007230 */ /* 0x100fe20000004100 */
[----:B0-----:R-:W-:Y:S01]  /*3fe0*/  IMAD.MOV.U32 R5, RZ, RZ, 0x3e800000 ;  /* 0x3e800000ff057424 */ /* 0x001fe200078e00ff */
        /* <DEDUP_REMOVED lines=33> */
.L_x_2687:
[----:B------:R-:W-:Y:S05]  /*4200*/  BSYNC B0 ;  /* 0x0000000000007941 */ /* 0x000fea0003800000 */
.L_x_2686:
        /* <DEDUP_REMOVED lines=21> */
.L_x_2681:
[----:B------:R-:W-:Y:S05]  /*4360*/  BSYNC B7 ;  /* 0x0000000000077941 */ /* 0x000fea0003800000 */
.L_x_2680:
[----:B-----5:R-:W1:Y:S01]  /*4370*/  S2R R34, SR_TID.X ;  /* 0x0000000000227919 */ /* 0x020e620000002100 */
[----:B------:R-:W-:Y:S01]  /*4380*/  BSSY B7, `(.L_x_2688) ;  /* 0x000006f000077945 */ /* 0x000fe20003800000 */
[----:B-1----:R-:W-:-:S04]  /*4390*/  IADD3 R36, R34, 0x80, RZ ;  /* 0x0000008022247810 */ /* 0x002fc80007ffe0ff */
[----:B------:R-:W-:-:S13]  /*43a0*/  ISETP.GE.AND P0, PT, R36, R17, PT ;  /* 0x000000112400720c */ /* 0x000fda0003f06270 */
[----:B------:R-:W-:Y:S05]  /*43b0*/  @P0 BRA `(.L_x_2689) ;  /* 0x000006b000000947 */ /* 0x000fea0003800000 */
[----:B------:R-:W-:Y:S01]  /*43c0*/  HADD2.F32 R0, -RZ, R18.H0_H0 ;  /* 0x20000012ff007230 */ /* 0x000fe20000004100 */
[----:B------:R-:W-:Y:S04]  /*43d0*/  BSSY B6, `(.L_x_2690) ;  /* 0x0000017000067945 */ /* 0x000fe80003800000 */
[C---:B------:R-:W-:Y:S02]  /*43e0*/  FSETP.GE.FTZ.AND P1, PT, R0.reuse, RZ, PT ;  /* 0x000000ff0000720b */ /* 0x040fe40003f36000 */
[----:B------:R-:W-:-:S13]  /*43f0*/  FSETP.GTU.FTZ.AND P0, PT, R0, 1, PT ;  /* 0x3f8000000000780b */ /* 0x000fda0003f1c000 */
[----:B------:R-:W-:Y:S05]  /*4400*/  @!P0 BRA P1, `(.L_x_2691) ;  /* 0x0000013000008947 */ /* 0x000fea0000800000 */
[----:B0-----:R-:W-:Y:S01]  /*4410*/  MOV R2, 0x0 ;  /* 0x0000000000027802 */ /* 0x001fe20000000f00 */
        /* <DEDUP_REMOVED lines=18> */
.L_x_2691:
[----:B------:R-:W-:Y:S05]  /*4540*/  BSYNC B6 ;  /* 0x0000000000067941 */ /* 0x000fea0003800000 */
.L_x_2690:
        /* <DEDUP_REMOVED lines=24> */
.L_x_2693:
[----:B------:R-:W-:Y:S05]  /*46d0*/  BSYNC B6 ;  /* 0x0000000000067941 */ /* 0x000fea0003800000 */
.L_x_2692:
        /* <DEDUP_REMOVED lines=35> */
.L_x_2695:
[----:B------:R-:W-:Y:S05]  /*4910*/  BSYNC B0 ;  /* 0x0000000000007941 */ /* 0x000fea0003800000 */
.L_x_2694:
        /* <DEDUP_REMOVED lines=21> */
.L_x_2689:
[----:B------:R-:W-:Y:S05]  /*4a70*/  BSYNC B7 ;  /* 0x0000000000077941 */ /* 0x000fea0003800000 */
.L_x_2688:
        /* <DEDUP_REMOVED lines=28> */
.L_x_2699:
[----:B------:R-:W-:Y:S05]  /*4c40*/  BSYNC B6 ;  /* 0x0000000000067941 */ /* 0x000fea0003800000 */
.L_x_2698:
[----:B------:R-:W-:Y:S01]  /*4c50*/  HADD2.F32 R0, -RZ, R23.H0_H0 ;  /* 0x20000017ff007230 */ /* 0x000fe20000004100 */
[----:B------:R-:W-:Y:S04]  /*4c60*/  BSSY B6, `(.L_x_2700) ;  /* 0x0000017000067945 */ /* 0x000fe80003800000 */
        /* <DEDUP_REMOVED lines=22> */
.L_x_2701:
[----:B------:R-:W-:Y:S05]  /*4dd0*/  BSYNC B6 ;  /* 0x0000000000067941 */ /* 0x000fea0003800000 */
.L_x_2700:
        /* <DEDUP_REMOVED lines=35> */
.L_x_2703:
[----:B------:R-:W-:Y:S05]  /*5010*/  BSYNC B0 ;  /* 0x0000000000007941 */ /* 0x000fea0003800000 */
.L_x_2702:
        /* <DEDUP_REMOVED lines=21> */
.L_x_2697:
[----:B------:R-:W-:Y:S05]  /*5170*/  BSYNC B7 ;  /* 0x0000000000077941 */ /* 0x000fea0003800000 */
.L_x_2696:
        /* <DEDUP_REMOVED lines=28> */
.L_x_2707:
[----:B------:R-:W-:Y:S05]  /*5340*/  BSYNC B6 ;  /* 0x0000000000067941 */ /* 0x000fea0003800000 */
.L_x_2706:
        /* <DEDUP_REMOVED lines=24> */
.L_x_2709:
[----:B------:R-:W-:Y:S05]  /*54d0*/  BSYNC B6 ;  /* 0x0000000000067941 */ /* 0x000fea0003800000 */
.L_x_2708:
        /* <DEDUP_REMOVED lines=35> */
.L_x_2711:
[----:B------:R-:W-:Y:S05]  /*5710*/  BSYNC B0 ;  /* 0x0000000000007941 */ /* 0x000fea0003800000 */
.L_x_2710:
        /* <DEDUP_REMOVED lines=21> */
.L_x_2705:
[----:B------:R-:W-:Y:S05]  /*5870*/  BSYNC B7 ;  /* 0x0000000000077941 */ /* 0x000fea0003800000 */
.L_x_2704:
        /* <DEDUP_REMOVED lines=28> */
.L_x_2715:
[----:B------:R-:W-:Y:S05]  /*5a40*/  BSYNC B6 ;  /* 0x0000000000067941 */ /* 0x000fea0003800000 */
.L_x_2714:
        /* <DEDUP_REMOVED lines=24> */
.L_x_2717:
[----:B------:R-:W-:Y:S05]  /*5bd0*/  BSYNC B6 ;  /* 0x0000000000067941 */ /* 0x000fea0003800000 */
.L_x_2716:
        /* <DEDUP_REMOVED lines=35> */
.L_x_2719:
[----:B------:R-:W-:Y:S05]  /*5e10*/  BSYNC B0 ;  /* 0x0000000000007941 */ /* 0x000fea0003800000 */
.L_x_2718:
        /* <DEDUP_REMOVED lines=21> */
.L_x_2713:
[----:B------:R-:W-:Y:S05]  /*5f70*/  BSYNC B7 ;  /* 0x0000000000077941 */ /* 0x000fea0003800000 */
.L_x_2712:
        /* <DEDUP_REMOVED lines=28> */
.L_x_2723:
[----:B------:R-:W-:Y:S05]  /*6140*/  BSYNC B6 ;  /* 0x0000000000067941 */ /* 0x000fea0003800000 */
.L_x_2722:
        /* <DEDUP_REMOVED lines=24> */
.L_x_2725:
[----:B------:R-:W-:Y:S05]  /*62d0*/  BSYNC B6 ;  /* 0x0000000000067941 */ /* 0x000fea0003800000 */
.L_x_2724:
        /* <DEDUP_REMOVED lines=35> */
.L_x_2727:
[----:B------:R-:W-:Y:S05]  /*6510*/  BSYNC B0 ;  /* 0x0000000000007941 */ /* 0x000fea0003800000 */
.L_x_2726:
        /* <DEDUP_REMOVED lines=21> */
.L_x_2721:
[----:B------:R-:W-:Y:S05]  /*6670*/  BSYNC B7 ;  /* 0x0000000000077941 */ /* 0x000fea0003800000 */
.L_x_2720:
        /* <DEDUP_REMOVED lines=28> */
.L_x_2731:
[----:B------:R-:W-:Y:S05]  /*6840*/  BSYNC B6 ;  /* 0x0000000000067941 */ /* 0x000fea0003800000 */
.L_x_2730:
        /* <DEDUP_REMOVED lines=24> */
.L_x_2733:
[----:B------:R-:W-:Y:S05]  /*69d0*/  BSYNC B6 ;  /* 0x0000000000067941 */ /* 0x000fea0003800000 */
.L_x_2732:
        /* <DEDUP_REMOVED lines=35> */
.L_x_2735:
[----:B------:R-:W-:Y:S05]  /*6c10*/  BSYNC B0 ;  /* 0x0000000000007941 */ /* 0x000fea0003800000 */
.L_x_2734:
        /* <DEDUP_REMOVED lines=21> */
.L_x_2729:
[----:B------:R-:W-:Y:S05]  /*6d70*/  BSYNC B7 ;  /* 0x0000000000077941 */ /* 0x000fea0003800000 */
.L_x_2728:
        /* <DEDUP_REMOVED lines=28> */
.L_x_2739:
[----:B------:R-:W-:Y:S05]  /*6f40*/  BSYNC B6 ;  /* 0x0000000000067941 */ /* 0x000fea0003800000 */
.L_x_2738:
        /* <DEDUP_REMOVED lines=24> */
.L_x_2741:
[----:B------:R-:W-:Y:S05]  /*70d0*/  BSYNC B6 ;  /* 0x0000000000067941 */ /* 0x000fea0003800000 */
.L_x_2740:
        /* <DEDUP_REMOVED lines=35> */
.L_x_2743:
[----:B------:R-:W-:Y:S05]  /*7310*/  BSYNC B0 ;  /* 0x0000000000007941 */ /* 0x000fea0003800000 */
.L_x_2742:
        /* <DEDUP_REMOVED lines=21> */
.L_x_2737:
[----:B------:R-:W-:Y:S05]  /*7470*/  BSYNC B7 ;  /* 0x0000000000077941 */ /* 0x000fea0003800000 */
.L_x_2736:
        /* <DEDUP_REMOVED lines=12> */
[----:B0-----:R-:W-:Y:S01]  /*7540*/  IADD3 R2, R16, R34, RZ ;  /* 0x0000002210027210 */ /* 0x001fe20007ffe0ff */
[----:B------:R-:W-:Y:S01]  /*7550*/  IMAD.MOV.U32 R3, RZ, RZ, 0x2 ;  /* 0x00000002ff037424 */ /* 0x000fe200078e00ff */
[----:B------:R-:W-:-:S03]  /*7560*/  IADD3 R34, R34, 0x80, RZ ;  /* 0x0000008022227810 */ /* 0x000fc60007ffe0ff */
[----:B------:R-:W-:-:S05]  /*7570*/  IMAD.WIDE.U32 R2, R2, R3, c[0x0][0x168] ;  /* 0x00005a0002027625 */ /* 0x000fca00078e0003 */
[----:B------:R0:W-:Y:S02]  /*7580*/  STG.E.U16 [R2.64], R18 ;  /* 0x0000001202007986 */ /* 0x0001e4000c101524 */
.L_x_2746:
[----:B------:R-:W-:-:S13]  /*7590*/  ISETP.GE.AND P0, PT, R34, R17, PT ;  /* 0x000000112200720c */ /* 0x000fda0003f06270 */
[----:B------:R-:W-:Y:S05]  /*75a0*/  @P0 BRA `(.L_x_2748) ;  /* 0x000000c000000947 */ /* 0x000fea0003800000 */
[----:B0-----:R-:W-:Y:S01]  /*75b0*/  IMAD.IADD R2, R16, 0x1, R34 ;  /* 0x0000000110027824 */ /* 0x001fe200078e0222 */
[----:B------:R-:W-:Y:S01]  /*75c0*/  IADD3 R34, R34, 0x80, RZ ;  /* 0x0000008022227810 */ /* 0x000fe20007ffe0ff */
[----:B------:R-:W-:-:S04]  /*75d0*/  IMAD.MOV.U32 R3, RZ, RZ, 0x2 ;  /* 0x00000002ff037424 */ /* 0x000fc800078e00ff */
[----:B------:R-:W-:-:S05]  /*75e0*/  IMAD.WIDE.U32 R2, R2, R3, c[0x0][0x168] ;  /* 0x00005a0002027625 */ /* 0x000fca00078e0003 */
[----:B------:R0:W-:Y:S02]  /*75f0*/  STG.E.U16 [R2.64], R19 ;  /* 0x0000001302007986 */ /* 0x0001e4000c101524 */
.L_x_2747:
[----:B------:R-:W-:-:S13]  /*7600*/  ISETP.GE.AND P0, PT, R34, R17, PT ;  /* 0x000000112200720c */ /* 0x000fda0003f06270 */
[----:B------:R-:W-:Y:S05]  /*7610*/  @P0 BRA `(.L_x_2749) ;  /* 0x000000c000000947 */ /* 0x000fea0003800000 */
[----:B0-----:R-:W-:Y:S01]  /*7620*/  MOV R3, 0x2 ;  /* 0x0000000200037802 */ /* 0x001fe20000000f00 */
[----:B------:R-:W-:Y:S01]  /*7630*/  IMAD.IADD R2, R16, 0x1, R34 ;  /* 0x0000000110027824 */ /* 0x000fe200078e0222 */
[----:B------:R-:W-:-:S03]  /*7640*/  IADD3 R34, R34, 0x80, RZ ;  /* 0x0000008022227810 */ /* 0x000fc60007ffe0ff */
[----:B------:R-:W-:-:S05]  /*7650*/  IMAD.WIDE.U32 R2, R2, R3, c[0x0][0x168] ;  /* 0x00005a0002027625 */ /* 0x000fca00078e0003 */
[----:B------:R0:W-:Y:S02]  /*7660*/  STG.E.U16 [R2.64], R22 ;  /* 0x0000001602007986 */ /* 0x0001e4000c101524 */
.L_x_2748:
[----:B------:R-:W-:-:S13]  /*7670*/  ISETP.GE.AND P0, PT, R34, R17, PT ;  /* 0x000000112200720c */ /* 0x000fda0003f06270 */
[----:B------:R-:W-:Y:S05]  /*7680*/  @P0 BRA `(.L_x_2750) ;  /* 0x000000d000000947 */ /* 0x000fea0003800000 */
[----:B0-----:R-:W-:Y:S01]  /*7690*/  IMAD.IADD R2, R16, 0x1, R34 ;  /* 0x0000000110027824 */ /* 0x001fe200078e0222 */
[----:B------:R-:W-:Y:S01]  /*76a0*/  IADD3 R34, R34, 0x80, RZ ;  /* 0x0000008022227810 */ /* 0x000fe20007ffe0ff */
[----:B------:R-:W-:-:S04]  /*76b0*/  IMAD.MOV.U32 R3, RZ, RZ, 0x2 ;  /* 0x00000002ff037424 */ /* 0x000fc800078e00ff */
[----:B------:R-:W-:-:S05]  /*76c0*/  IMAD.WIDE.U32 R2, R2, R3, c[0x0][0x168] ;  /* 0x00005a0002027625 */ /* 0x000fca00078e0003 */
[----:B------:R0:W-:Y:S02]  /*76d0*/  STG.E.U16 [R2.64], R23 ;  /* 0x0000001702007986 */ /* 0x0001e4000c101524 */
.L_x_2749:
        /* <DEDUP_REMOVED lines=8> */
.L_x_2750:
[----:B------:R-:W-:Y:S05]  /*7760*/  BSYNC B1 ;  /* 0x0000000000017941 */ /* 0x000fea0003800000 */
.L_x_2745:
[----:B------:R-:W-:-:S13]  /*7770*/  ISETP.GE.AND P0, PT, R34, R17, PT ;  /* 0x000000112200720c */ /* 0x000fda0003f06270 */
[----:B0-----:R-:W-:Y:S01]  /*7780*/  @!P0 IADD3 R2, R16, R34, RZ ;  /* 0x0000002210028210 */ /* 0x001fe20007ffe0ff */
[----:B------:R-:W-:Y:S01]  /*7790*/  @!P0 IMAD.MOV.U32 R3, RZ, RZ, 0x2 ;  /* 0x00000002ff038424 */ /* 0x000fe200078e00ff */
[----:B------:R-:W-:-:S03]  /*77a0*/  @!P0 IADD3 R34, R34, 0x80, RZ ;  /* 0x0000008022228810 */ /* 0x000fc60007ffe0ff */
[----:B------:R-:W-:-:S05]  /*77b0*/  @!P0 IMAD.WIDE.U32 R2, R2, R3, c[0x0][0x168] ;  /* 0x00005a0002028625 */ /* 0x000fca00078e0003 */
[----:B------:R0:W-:Y:S02]  /*77c0*/  @!P0 STG.E.U16 [R2.64], R25 ;  /* 0x0000001902008986 */ /* 0x0001e4000c101524 */
.L_x_2751:
[----:B------:R-:W-:Y:S05]  /*77d0*/  BSYNC B0 ;  /* 0x0000000000007941 */ /* 0x000fea0003800000 */
.L_x_2744:
[----:B------:R-:W-:-:S13]  /*77e0*/  ISETP.GE.AND P0, PT, R34, R17, PT ;  /* 0x000000112200720c */ /* 0x000fda0003f06270 */
[----:B------:R-:W-:Y:S05]  /*77f0*/  @P0 EXIT ;  /* 0x000000000000094d */ /* 0x000fea0003800000 */
[----:B0-----:R-:W-:Y:S02]  /*7800*/  IMAD.IADD R2, R16, 0x1, R34 ;  /* 0x0000000110027824 */ /* 0x001fe400078e0222 */
[----:B------:R-:W-:-:S04]  /*7810*/  IMAD.MOV.U32 R3, RZ, RZ, 0x2 ;  /* 0x00000002ff037424 */ /* 0x000fc800078e00ff */
[----:B------:R-:W-:-:S05]  /*7820*/  IMAD.WIDE.U32 R2, R2, R3, c[0x0][0x168] ;  /* 0x00005a0002027625 */ /* 0x000fca00078e0003 */
[----:B------:R-:W-:Y:S01]  /*7830*/  STG.E.U16 [R2.64], R0 ;  /* 0x0000000002007986 */ /* 0x000fe2000c101524 */
[----:B------:R-:W-:Y:S05]  /*7840*/  EXIT ;  /* 0x000000000000794d */ /* 0x000fea0003800000 */
.L_x_2752:
        /* <DEDUP_REMOVED lines=11> */
.L_x_9839:


//--------------------- .text._ZN2at6native29vectorized_elementwise_kernelILi4EZZZNS0_29binary_cross_entropy_out_cudaERKNS_6TensorES4_RKSt8optionalIS2_ElRS2_ENKUlvE_clEvENKUlvE1_clEvEUlN3c104HalfESD_E_St5arrayIPcLm3EEEEviT0_T1_ --------------------------
	.section	.text._ZN2at6native29vectorized_elementwise_kernelILi4EZZZNS0_29binary_cross_entropy_out_cudaERKNS_6TensorES4_RKSt8optionalIS2_ElRS2_ENKUlvE_clEvENKUlvE1_clEvEUlN3c104HalfESD_E_St5arrayIPcLm3EEEEviT0_T1_,"ax",@progbits
	.sectioninfo	@"SHI_REGISTERS=39"
	.align	128
        .global         _ZN2at6native29vectorized_elementwise_kernelILi4EZZZNS0_29binary_cross_entropy_out_cudaERKNS_6TensorES4_RKSt8optionalIS2_ElRS2_ENKUlvE_clEvENKUlvE1_clEvEUlN3c104HalfESD_E_St5arrayIPcLm3EEEEviT0_T1_
        .type           _ZN2at6native29vectorized_elementwise_kernelILi4EZZZNS0_29binary_cross_entropy_out_cudaERKNS_6TensorES4_RKSt8optionalIS2_ElRS2_ENKUlvE_clEvENKUlvE1_clEvEUlN3c104HalfESD_E_St5arrayIPcLm3EEEEviT0_T1_,@function
        .size           _ZN2at6native29vectorized_elementwise_kernelILi4EZZZNS0_29binary_cross_entropy_out_cudaERKNS_6TensorES4_RKSt8optionalIS2_ElRS2_ENKUlvE_clEvENKUlvE1_clEvEUlN3c104HalfESD_E_St5arrayIPcLm3EEEEviT0_T1_,(.L_x_9840 - _ZN2at6native29vectorized_elementwise_kernelILi4EZZZNS0_29binary_cross_entropy_out_cudaERKNS_6TensorES4_RKSt8optionalIS2_ElRS2_ENKUlvE_clEvENKUlvE1_clEvEUlN3c104HalfESD_E_St5arrayIPcLm3EEEEviT0_T1_)
        .other          _ZN2at6native29vectorized_elementwise_kernelILi4EZZZNS0_29binary_cross_entropy_out_cudaERKNS_6TensorES4_RKSt8optionalIS2_ElRS2_ENKUlvE_clEvENKUlvE1_clEvEUlN3c104HalfESD_E_St5arrayIPcLm3EEEEviT0_T1_,@"STO_CUDA_ENTRY STV_DEFAULT"
_ZN2at6native29vectorized_elementwise_kernelILi4EZZZNS0_29binary_cross_entropy_out_cudaERKNS_6TensorES4_RKSt8optionalIS2_ElRS2_ENKUlvE_clEvENKUlvE1_clEvEUlN3c104HalfESD_E_St5arrayIPcLm3EEEEviT0_T1_:
.text._ZN2at6native29vectorized_elementwise_kernelILi4EZZZNS0_29binary_cross_entropy_out_cudaERKNS_6TensorES4_RKSt8optionalIS2_ElRS2_ENKUlvE_clEvENKUlvE1_clEvEUlN3c104HalfESD_E_St5arrayIPcLm3EEEEviT0_T1_:
        /* <DEDUP_REMOVED lines=41> */
.L_x_2755:
[----:B0-----:R-:W-:Y:S05]  /*0290*/  BSYNC B6 ;  /* 0x0000000000067941 */ /* 0x001fea0003800000 */
.L_x_2754:
        /* <DEDUP_REMOVED lines=24> */
.L_x_2757:
[----:B------:R-:W-:Y:S05]  /*0420*/  BSYNC B6 ;  /* 0x0000000000067941 */ /* 0x000fea0003800000 */
.L_x_2756:
        /* <DEDUP_REMOVED lines=35> */
.L_x_2759:
[----:B------:R-:W-:Y:S05]  /*0660*/  BSYNC B0 ;  /* 0x0000000000007941 */ /* 0x000fea0003800000 */
.L_x_2758:
        /* <DEDUP_REMOVED lines=45> */
.L_x_2761:
[----:B------:R-:W-:Y:S05]  /*0940*/  BSYNC B6 ;  /* 0x0000000000067941 */ /* 0x000fea0003800000 */
.L_x_2760:
        /* <DEDUP_REMOVED lines=24> */
.L_x_2763:
[----:B------:R-:W-:Y:S05]  /*0ad0*/  BSYNC B6 ;  /* 0x0000000000067941 */ /* 0x000fea0003800000 */
.L_x_2762:
        /* <DEDUP_REMOVED lines=35> */
.L_x_2765:
[----:B------:R-:W-:Y:S05]  /*0d10*/  BSYNC B0 ;  /* 0x0000000000007941 */ /* 0x000fea0003800000 */
.L_x_2764:
        /* <DEDUP_REMOVED lines=45> */
.L_x_2767:
[----:B------:R-:W-:Y:S05]  /*0ff0*/  BSYNC B6 ;  /* 0x0000000000067941 */ /* 0x000fea0003800000 */
.L_x_2766:
        /* <DEDUP_REMOVED lines=24> */
.L_x_2769:
[----:B------:R-:W-:Y:S05]  /*1180*/  BSYNC B6 ;  /* 0x0000000000067941 */ /* 0x000fea0003800000 */
.L_x_2768:
        /* <DEDUP_REMOVED lines=35> */
.L_x_2771:
[----:B------:R-:W-:Y:S05]  /*13c0*/  BSYNC B0 ;  /* 0x0000000000007941 */ /* 0x000fea0003800000 */
.L_x_2770:
        /* <DEDUP_REMOVED lines=45> */
.L_x_2773:
[----:B------:R-:W-:Y:S05]  /*16a0*/  BSYNC B6 ;  /* 0x0000000000067941 */ /* 0x000fea0003800000 */
.L_x_2772:
        /* <DEDUP_REMOVED lines=24> */
.L_x_2775:
[----:B------:R-:W-:Y:S05]  /*1830*/  BSYNC B6 ;  /* 0x0000000000067941 */ /* 0x000fea0003800000 */
.L_x_2774:
        /* <DEDUP_REMOVED lines=35> */
.L_x_2777:
[----:B------:R-:W-:Y:S05]  /*1a70*/  BSYNC B0 ;  /* 0x0000000000007941 */ /* 0x000fea0003800000 */
.L_x_2776:
        /* <DEDUP_REMOVED lines=45> */
.L_x_2779:
[----:B------:R-:W-:Y:S05]  /*1d50*/  BSYNC B6 ;  /* 0x0000000000067941 */ /* 0x000fea0003800000 */
.L_x_2778:
        /* <DEDUP_REMOVED lines=24> */
.L_x_2781:
[----:B------:R-:W-:Y:S05]  /*1ee0*/  BSYNC B6 ;  /* 0x0000000000067941 */ /* 0x000fea0003800000 */
.L_x_2780:
        /* <DEDUP_REMOVED lines=35> */
.L_x_2783:
[----:B------:R-:W-:Y:S05]  /*2120*/  BSYNC B0 ;  /* 0x0000000000007941 */ /* 0x000fea0003800000 */
.L_x_2782:
        /* <DEDUP_REMOVED lines=45> */
.L_x_2785:
[----:B------:R-:W-:Y:S05]  /*2400*/  BSYNC B6 ;  /* 0x0000000000067941 */ /* 0x000fea0003800000 */
.L_x_2784:
        /* <DEDUP_REMOVED lines=24> */
.L_x_2787:
[----:B------:R-:W-:Y:S05]  /*2590*/  BSYNC B6 ;  /* 0x0000000000067941 */ /* 0x000fea0003800000 */
.L_x_2786:
        /* <DEDUP_REMOVED lines=35> */
.L_x_2789:
[----:B------:R-:W-:Y:S05]  /*27d0*/  BSYNC B0 ;  /* 0x0000000000007941 */ /* 0x000fea0003800000 */
.L_x_2788:
        /* <DEDUP_REMOVED lines=45> */
.L_x_2791:
[----:B------:R-:W-:Y:S05]  /*2ab0*/  BSYNC B6 ;  /* 0x0000000000067941 */ /* 0x000fea0003800000 */
.L_x_2790:
        /* <DEDUP_REMOVED lines=24> */
.L_x_2793:
[----:B------:R-:W-:Y:S05]  /*2c40*/  BSYNC B6 ;  /* 0x0000000000067941 */ /* 0x000fea0003800000 */
.L_x_2792:
        /* <DEDUP_REMOVED lines=35> */
.L_x_2795:
[----:B------:R-:W-:Y:S05]  /*2e80*/  BSYNC B0 ;  /* 0x0000000000007941 */ /* 0x000fea0003800000 */
.L_x_2794:
        /* <DEDUP_REMOVED lines=45> */
.L_x_2797:
[----:B------:R-:W-:Y:S05]  /*3160*/  BSYNC B6 ;  /* 0x0000000000067941 */ /* 0x000fea0003800000 */
.L_x_2796:
        /* <DEDUP_REMOVED lines=24> */
.L_x_2799:
[----:B------:R-:W-:Y:S05]  /*32f0*/  BSYNC B6 ;  /* 0x0000000000067941 */ /* 0x000fea0003800000 */
.L_x_2798:
        /* <DEDUP_REMOVED lines=35> */
.L_x_2801:
[----:B------:R-:W-:Y:S05]  /*3530*/  BSYNC B0 ;  /* 0x0000000000007941 */ /* 0x000fea0003800000 */
.L_x_2800:
        /* <DEDUP_REMOVED lines=28> */
[----:B------:R-:W-:Y:S04]  /*3700*/  STG.E.64 [R2.64], R26 ;  /* 0x0000001a02007986 */ /* 0x000fe8000c101b24 */
[----:B------:R-:W-:Y:S01]  /*3710*/  STG.E.64 [R2.64+0x400], R4 ;  /* 0x0004000402007986 */ /* 0x000fe2000c101b24 */
[----:B------:R-:W-:Y:S05]  /*3720*/  EXIT ;  /* 0x000000000000794d */ /* 0x000fea0003800000 */
.L_x_2753:
[----:B------:R-:W0:Y:S01]  /*3730*/  S2R R12, SR_TID.X ;  /* 0x00000000000c7919 */ /* 0x000e220000002100 */
[----:B------:R-:W-:Y:S02]  /*3740*/  PRMT R35, RZ, 0x7610, R35 ;  /* 0x00007610ff237816 */ /* 0x000fe40000000023 */
[----:B------:R-:W-:-:S02]  /*3750*/  PRMT R34, RZ, 0x7610, R34 ;  /* 0x00007610ff227816 */ /* 0x000fc40000000022 */
        /* <DEDUP_REMOVED lines=103> */
.L_x_2805:
[----:B------:R-:W-:Y:S05]  /*3dd0*/  BSYNC B6 ;  /* 0x0000000000067941 */ /* 0x000fea0003800000 */
.L_x_2804:
        /* <DEDUP_REMOVED lines=24> */
.L_x_2807:
[----:B------:R-:W-:Y:S05]  /*3f60*/  BSYNC B6 ;  /* 0x0000000000067941 */ /* 0x000fea0003800000 */
.L_x_2806:
        /* <DEDUP_REMOVED lines=35> */
.L_x_2809:
[----:B------:R-:W-:Y:S05]  /*41a0*/  BSYNC B0 ;  /* 0x0000000000007941 */ /* 0x000fea0003800000 */
.L_x_2808:
        /* <DEDUP_REMOVED lines=21> */
.L_x_2803:
[----:B------:R-:W-:Y:S05]  /*4300*/  BSYNC B7 ;  /* 0x0000000000077941 */ /* 0x000fea0003800000 */
.L_x_2802:
        /* <DEDUP_REMOVED lines=29> */
.L_x_2813:
[----:B------:R-:W-:Y:S05]  /*44e0*/  BSYNC B6 ;  /* 0x0000000000067941 */ /* 0x000fea0003800000 */
.L_x_2812:
        /* <DEDUP_REMOVED lines=24> */
.L_x_2815:
[----:B------:R-:W-:Y:S05]  /*4670*/  BSYNC B6 ;  /* 0x0000000000067941 */ /* 0x000fea0003800000 */
.L_x_2814:
        /* <DEDUP_REMOVED lines=35> */
.L_x_2817:
[----:B------:R-:W-:Y:S05]  /*48b0*/  BSYNC B0 ;  /* 0x0000000000007941 */ /* 0x000fea0003800000 */
.L_x_2816:
        /* <DEDUP_REMOVED lines=21> */
.L_x_2811:
[----:B------:R-:W-:Y:S05]  /*4a10*/  BSYNC B7 ;  /* 0x0000000000077941 */ /* 0x000fea0003800000 */
.L_x_2810:
        /* <DEDUP_REMOVED lines=28> */
.L_x_2821:
[----:B------:R-:W-:Y:S05]  /*4be0*/  BSYNC B6 ;  /* 0x0000000000067941 */ /* 0x000fea0003800000 */
.L_x_2820:
        /* <DEDUP_REMOVED lines=24> */
.L_x_2823:
[----:B------:R-:W-:Y:S05]  /*4d70*/  BSYNC B6 ;  /* 0x0000000000067941 */ /* 0x000fea0003800000 */
.L_x_2822:
        /* <DEDUP_REMOVED lines=35> */
.L_x_2825:
[----:B------:R-:W-:Y:S05]  /*4fb0*/  BSYNC B0 ;  /* 0x0000000000007941 */ /* 0x000fea0003800000 */
.L_x_2824:
        /* <DEDUP_REMOVED lines=21> */
.L_x_2819:
[----:B------:R-:W-:Y:S05]  /*5110*/  BSYNC B7 ;  /* 0x0000000000077941 */ /* 0x000fea0003800000 */
.L_x_2818:
        /* <DEDUP_REMOVED lines=28> */
.L_x_2829:
[----:B------:R-:W-:Y:S05]  /*52e0*/  BSYNC B6 ;  /* 0x0000000000067941 */ /* 0x000fea0003800000 */
.L_x_2828:
        /* <DEDUP_REMOVED lines=24> */
.L_x_2831:
[----:B------:R-:W-:Y:S05]  /*5470*/  BSYNC B6 ;  /* 0x0000000000067941 */ /* 0x000fea0003800000 */
.L_x_2830:
        /* <DEDUP_REMOVED lines=35> */
.L_x_2833:
[----:B------:R-:W-:Y:S05]  /*56b0*/  BSYNC B0 ;  /* 0x0000000000007941 */ /* 0x000fea0003800000 */
.L_x_2832:
        /* <DEDUP_REMOVED lines=21> */
.L_x_2827:
[----:B------:R-:W-:Y:S05]  /*5810*/  BSYNC B7 ;  /* 0x0000000000077941 */ /* 0x000fea0003800000 */
.L_x_2826:
        /* <DEDUP_REMOVED lines=28> */
.L_x_2837:
[----:B------:R-:W-:Y:S05]  /*59e0*/  BSYNC B6 ;  /* 0x0000000000067941 */ /* 0x000fea0003800000 */
.L_x_2836:
        /* <DEDUP_REMOVED lines=24> */
.L_x_2839:
[----:B------:R-:W-:Y:S05]  /*5b70*/  BSYNC B6 ;  /* 0x0000000000067941 */ /* 0x000fea0003800000 */
.L_x_2838:
        /* <DEDUP_REMOVED lines=35> */
.L_x_2841:
[----:B------:R-:W-:Y:S05]  /*5db0*/  BSYNC B0 ;  /* 0x0000000000007941 */ /* 0x000fea0003800000 */
.L_x_2840:
        /* <DEDUP_REMOVED lines=21> */
.L_x_2835:
[----:B------:R-:W-:Y:S05]  /*5f10*/  BSYNC B7 ;  /* 0x0000000000077941 */ /* 0x000fea0003800000 */
.L_x_2834:
        /* <DEDUP_REMOVED lines=28> */
.L_x_2845:
[----:B------:R-:W-:Y:S05]  /*60e0*/  BSYNC B6 ;  /* 0x0000000000067941 */ /* 0x000fea0003800000 */
.L_x_2844:
        /* <DEDUP_REMOVED lines=24> */
.L_x_2847:
[----:B------:R-:W-:Y:S05]  /*6270*/  BSYNC B6 ;  /* 0x0000000000067941 */ /* 0x000fea0003800000 */
.L_x_2846:
        /* <DEDUP_REMOVED lines=35> */
.L_x_2849:
[----:B------:R-:W-:Y:S05]  /*64b0*/  BSYNC B0 ;  /* 0x0000000000007941 */ /* 0x000fea0003800000 */
.L_x_2848:
        /* <DEDUP_REMOVED lines=21> */
.L_x_2843:
[----:B------:R-:W-:Y:S05]  /*6610*/  BSYNC B7 ;  /* 0x0000000000077941 */ /* 0x000fea0003800000 */
.L_x_2842:
        /* <DEDUP_REMOVED lines=28> */
.L_x_2853:
[----:B------:R-:W-:Y:S05]  /*67e0*/  BSYNC B6 ;  /* 0x0000000000067941 */ /* 0x000fea0003800000 */
.L_x_2852:
        /* <DEDUP_REMOVED lines=24> */
.L_x_2855:
[----:B------:R-:W-:Y:S05]  /*6970*/  BSYNC B6 ;  /* 0x0000000000067941 */ /* 0x000fea0003800000 */
.L_x_2854:
        /* <DEDUP_REMOVED lines=35> */
.L_x_2857:
[----:B------:R-:W-:Y:S05]  /*6bb0*/  BSYNC B0 ;  /* 0x0000000000007941 */ /* 0x000fea0003800000 */
.L_x_2856:
        /* <DEDUP_REMOVED lines=21> */
.L_x_2851:
[----:B------:R-:W-:Y:S05]  /*6d10*/  BSYNC B7 ;  /* 0x0000000000077941 */ /* 0x000fea0003800000 */
.L_x_2850:
        /* <DEDUP_REMOVED lines=28> */
.L_x_2861:
[----:B------:R-:W-:Y:S05]  /*6ee0*/  BSYNC B6 ;  /* 0x0000000000067941 */ /* 0x000fea0003800000 */
.L_x_2860:
        /* <DEDUP_REMOVED lines=24> */
.L_x_2863:
[----:B------:R-:W-:Y:S05]  /*7070*/  BSYNC B6 ;  /* 0x0000000000067941 */ /* 0x000fea0003800000 */
.L_x_2862:
        /* <DEDUP_REMOVED lines=35> */
.L_x_2865:
[----:B------:R-:W-:Y:S05]  /*72b0*/  BSYNC B0 ;  /* 0x0000000000007941 */ /* 0x000fea0003800000 */
.L_x_2864:
        /* <DEDUP_REMOVED lines=21> */
.L_x_2859:
[----:B------:R-:W-:Y:S05]  /*7410*/  BSYNC B7 ;  /* 0x0000000000077941 */ /* 0x000fea0003800000 */
.L_x_2858:
        /* <DEDUP_REMOVED lines=17> */
.L_x_2868:
[----:B------:R-:W-:-:S13]  /*7530*/  ISETP.GE.AND P0, PT, R34, R17, PT ;  /* 0x000000112200720c */ /* 0x000fda0003f06270 */
[----:B------:R-:W-:Y:S05]  /*7540*/  @P0 BRA `(.L_x_2870) ;  /* 0x000000c000000947 */ /* 0x000fea0003800000 */
[----:B0-----:R-:W-:Y:S01]  /*7550*/  IMAD.IADD R2, R16, 0x1, R34 ;  /* 0x0000000110027824 */ /* 0x001fe200078e0222 */
[----:B------:R-:W-:Y:S01]  /*7560*/  IADD3 R34, R34, 0x80, RZ ;  /* 0x0000008022227810 */ /* 0x000fe20007ffe0ff */
[----:B------:R-:W-:-:S04]  /*7570*/  IMAD.MOV.U32 R3, RZ, RZ, 0x2 ;  /* 0x00000002ff037424 */ /* 0x000fc800078e00ff */
[----:B------:R-:W-:-:S05]  /*7580*/  IMAD.WIDE.U32 R2, R2, R3, c[0x0][0x168] ;  /* 0x00005a0002027625 */ /* 0x000fca00078e0003 */
[----:B------:R0:W-:Y:S02]  /*7590*/  STG.E.U16 [R2.64], R19 ;  /* 0x0000001302007986 */ /* 0x0001e4000c101524 */
.L_x_2869:
[----:B------:R-:W-:-:S13]  /*75a0*/  ISETP.GE.AND P0, PT, R34, R17, PT ;  /* 0x000000112200720c */ /* 0x000fda0003f06270 */
[----:B------:R-:W-:Y:S05]  /*75b0*/  @P0 BRA `(.L_x_2871) ;  /* 0x000000c000000947 */ /* 0x000fea0003800000 */
[----:B0-----:R-:W-:Y:S01]  /*75c0*/  MOV R3, 0x2 ;  /* 0x0000000200037802 */ /* 0x001fe20000000f00 */
[----:B------:R-:W-:Y:S01]  /*75d0*/  IMAD.IADD R2, R16, 0x1, R34 ;  /* 0x0000000110027824 */ /* 0x000fe200078e0222 */
[----:B------:R-:W-:-:S03]  /*75e0*/  IADD3 R34, R34, 0x80, RZ ;  /* 0x0000008022227810 */ /* 0x000fc60007ffe0ff */
[----:B------:R-:W-:-:S05]  /*75f0*/  IMAD.WIDE.U32 R2, R2, R3, c[0x0][0x168] ;  /* 0x00005a0002027625 */ /* 0x000fca00078e0003 */
[----:B------:R0:W-:Y:S02]  /*7600*/  STG.E.U16 [R2.64], R22 ;  /* 0x0000001602007986 */ /* 0x0001e4000c101524 */
.L_x_2870:
[----:B------:R-:W-:-:S13]  /*7610*/  ISETP.GE.AND P0, PT, R34, R17, PT ;  /* 0x000000112200720c */ /* 0x000fda0003f06270 */
[----:B------:R-:W-:Y:S05]  /*7620*/  @P0 BRA `(.L_x_2872) ;  /* 0x000000d000000947 */ /* 0x000fea0003800000 */
[----:B0-----:R-:W-:Y:S01]  /*7630*/  IMAD.IADD R2, R16, 0x1, R34 ;  /* 0x0000000110027824 */ /* 0x001fe200078e0222 */
[----:B------:R-:W-:Y:S01]  /*7640*/  IADD3 R34, R34, 0x80, RZ ;  /* 0x0000008022227810 */ /* 0x000fe20007ffe0ff */
[----:B------:R-:W-:-:S04]  /*7650*/  IMAD.MOV.U32 R3, RZ, RZ, 0x2 ;  /* 0x00000002ff037424 */ /* 0x000fc800078e00ff */
[----:B------:R-:W-:-:S05]  /*7660*/  IMAD.WIDE.U32 R2, R2, R3, c[0x0][0x168] ;  /* 0x00005a0002027625 */ /* 0x000fca00078e0003 */
[----:B------:R0:W-:Y:S02]  /*7670*/  STG.E.U16 [R2.64], R23 ;  /* 0x0000001702007986 */ /* 0x0001e4000c101524 */
.L_x_2871:
        /* <DEDUP_REMOVED lines=8> */
.L_x_2872:
[----:B------:R-:W-:Y:S05]  /*7700*/  BSYNC B1 ;  /* 0x0000000000017941 */ /* 0x000fea0003800000 */
.L_x_2867:
[----:B------:R-:W-:-:S13]  /*7710*/  ISETP.GE.AND P0, PT, R34, R17, PT ;  /* 0x000000112200720c */ /* 0x000fda0003f06270 */
[----:B0-----:R-:W-:Y:S01]  /*7720*/  @!P0 IADD3 R2, R16, R34, RZ ;  /* 0x0000002210028210 */ /* 0x001fe20007ffe0ff */
[----:B------:R-:W-:Y:S01]  /*7730*/  @!P0 IMAD.MOV.U32 R3, RZ, RZ, 0x2 ;  /* 0x00000002ff038424 */ /* 0x000fe200078e00ff */
[----:B------:R-:W-:-:S03]  /*7740*/  @!P0 IADD3 R34, R34, 0x80, RZ ;  /* 0x0000008022228810 */ /* 0x000fc60007ffe0ff */
[----:B------:R-:W-:-:S05]  /*7750*/  @!P0 IMAD.WIDE.U32 R2, R2, R3, c[0x0][0x168] ;  /* 0x00005a0002028625 */ /* 0x000fca00078e0003 */
[----:B------:R0:W-:Y:S02]  /*7760*/  @!P0 STG.E.U16 [R2.64], R25 ;  /* 0x0000001902008986 */ /* 0x0001e4000c101524 */
.L_x_2873:
[----:B------:R-:W-:Y:S05]  /*7770*/  BSYNC B0 ;  /* 0x0000000000007941 */ /* 0x000fea0003800000 */
.L_x_2866:
[----:B------:R-:W-:-:S13]  /*7780*/  ISETP.GE.AND P0, PT, R34, R17, PT ;  /* 0x000000112200720c */ /* 0x000fda0003f06270 */
[----:B------:R-:W-:Y:S05]  /*7790*/  @P0 EXIT ;  /* 0x000000000000094d */ /* 0x000fea0003800000 */
[----:B0-----:R-:W-:Y:S02]  /*77a0*/  IMAD.IADD R2, R16, 0x1, R34 ;  /* 0x0000000110027824 */ /* 0x001fe400078e0222 */
[----:B------:R-:W-:-:S04]  /*77b0*/  IMAD.MOV.U32 R3, RZ, RZ, 0x2 ;  /* 0x00000002ff037424 */ /* 0x000fc800078e00ff */
[----:B------:R-:W-:-:S05]  /*77c0*/  IMAD.WIDE.U32 R2, R2, R3, c[0x0][0x168] ;  /* 0x00005a0002027625 */ /* 0x000fca00078e0003 */
[----:B------:R-:W-:Y:S01]  /*77d0*/  STG.E.U16 [R2.64], R0 ;  /* 0x0000000002007986 */ /* 0x000fe2000c101524 */
[----:B------:R-:W-:Y:S05]  /*77e0*/  EXIT ;  /* 0x000000000000794d */ /* 0x000fea0003800000 */
.L_x_2874:
        /* <DEDUP_REMOVED lines=9> */
.L_x_9840:


//--------------------- .text._ZN2at6native29vectorized_elementwise_kernelILi8EZZZNS0_29binary_cross_entropy_out_cudaERKNS_6TensorES4_RKSt8optionalIS2_ElRS2_ENKUlvE_clEvENKUlvE1_clEvEUlN3c104HalfESD_E_St5arrayIPcLm3EEEEviT0_T1_ --------------------------
	.section	.text._ZN2at6native29vectorized_elementwise_kernelILi8EZZZNS0_29binary_cross_entropy_out_cudaERKNS_6TensorES4_RKSt8optionalIS2_ElRS2_ENKUlvE_clEvENKUlvE1_clEvEUlN3c104HalfESD_E_St5arrayIPcLm3EEEEviT0_T1_,"ax",@progbits
	.sectioninfo	@"SHI_REGISTERS=4"
	.align	128
        .global         _ZN2at6native29vectorized_elementwise_kernelILi8EZZZNS0_29binary_cross_entropy_out_cudaERKNS_6TensorES4_RKSt8optionalIS2_ElRS2_ENKUlvE_clEvENKUlvE1_clEvEUlN3c104HalfESD_E_St5arrayIPcLm3EEEEviT0_T1_
        .type           _ZN2at6native29vectorized_elementwise_kernelILi8EZZZNS0_29binary_cross_entropy_out_cudaERKNS_6TensorES4_RKSt8optionalIS2_ElRS2_ENKUlvE_clEvENKUlvE1_clEvEUlN3c104HalfESD_E_St5arrayIPcLm3EEEEviT0_T1_,@function
        .size           _ZN2at6native29vectorized_elementwise_kernelILi8EZZZNS0_29binary_cross_entropy_out_cudaERKNS_6TensorES4_RKSt8optionalIS2_ElRS2_ENKUlvE_clEvENKUlvE1_clEvEUlN3c104HalfESD_E_St5arrayIPcLm3EEEEviT0_T1_,(.L_x_9841 - _ZN2at6native29vectorized_elementwise_kernelILi8EZZZNS0_29binary_cross_entropy_out_cudaERKNS_6TensorES4_RKSt8optionalIS2_ElRS2_ENKUlvE_clEvENKUlvE1_clEvEUlN3c104HalfESD_E_St5arrayIPcLm3EEEEviT0_T1_)
        .other          _ZN2at6native29vectorized_elementwise_kernelILi8EZZZNS0_29binary_cross_entropy_out_cudaERKNS_6TensorES4_RKSt8optionalIS2_ElRS2_ENKUlvE_clEvENKUlvE1_clEvEUlN3c104HalfESD_E_St5arrayIPcLm3EEEEviT0_T1_,@"STO_CUDA_ENTRY STV_DEFAULT"
_ZN2at6native29vectorized_elementwise_kernelILi8EZZZNS0_29binary_cross_entropy_out_cudaERKNS_6TensorES4_RKSt8optionalIS2_ElRS2_ENKUlvE_clEvENKUlvE1_clEvEUlN3c104HalfESD_E_St5arrayIPcLm3EEEEviT0_T1_:
.text._ZN2at6native29vectorized_elementwise_kernelILi8EZZZNS0_29binary_cross_entropy_out_cudaERKNS_6TensorES4_RKSt8optionalIS2_ElRS2_ENKUlvE_clEvENKUlvE1_clEvEUlN3c104HalfESD_E_St5arrayIPcLm3EEEEviT0_T1_:
[----:B------:R-:W-:Y:S02]  /*0000*/  MOV R1, c[0x0][0x28] ;  /* 0x00000a0000017a02 */ /* 0x000fe40000000f00 */
[----:B------:R-:W-:Y:S05]  /*0010*/  EXIT ;  /* 0x000000000000794d */ /* 0x000fea0003800000 */
.L_x_2875:
        /* <DEDUP_REMOVED lines=14> */
.L_x_9841:


//--------------------- .text._ZN2at6native18elementwise_kernelILi128ELi4EZNS0_15gpu_kernel_implIZZZNS0_29binary_cross_entropy_out_cudaERKNS_6TensorES5_RKSt8optionalIS3_ElRS3_ENKUlvE_clEvENKUlvE0_clEvEUlffE_EEvRNS_18TensorIteratorBaseERKT_EUliE_EEviT1_ --------------------------
	.section	.text._ZN2at6native18elementwise_kernelILi128ELi4EZNS0_15gpu_kernel_implIZZZNS0_29binary_cross_entropy_out_cudaERKNS_6TensorES5_RKSt8optionalIS3_ElRS3_ENKUlvE_clEvENKUlvE0_clEvEUlffE_EEvRNS_18TensorIteratorBaseERKT_EUliE_EEviT1_,"ax",@progbits
	.sectioninfo	@"SHI_REGISTERS=27"
	.align	128
        .global         _ZN2at6native18elementwise_kernelILi128ELi4EZNS0_15gpu_kernel_implIZZZNS0_29binary_cross_entropy_out_cudaERKNS_6TensorES5_RKSt8optionalIS3_ElRS3_ENKUlvE_clEvENKUlvE0_clEvEUlffE_EEvRNS_18TensorIteratorBaseERKT_EUliE_EEviT1_
        .type           _ZN2at6native18elementwise_kernelILi128ELi4EZNS0_15gpu_kernel_implIZZZNS0_29binary_cross_entropy_out_cudaERKNS_6TensorES5_RKSt8optionalIS3_ElRS3_ENKUlvE_clEvENKUlvE0_clEvEUlffE_EEvRNS_18TensorIteratorBaseERKT_EUliE_EEviT1_,@function
        .size           _ZN2at6native18elementwise_kernelILi128ELi4EZNS0_15gpu_kernel_implIZZZNS0_29binary_cross_entropy_out_cudaERKNS_6TensorES5_RKSt8optionalIS3_ElRS3_ENKUlvE_clEvENKUlvE0_clEvEUlffE_EEvRNS_18TensorIteratorBaseERKT_EUliE_EEviT1_,(.L_x_9842 - _ZN2at6native18elementwise_kernelILi128ELi4EZNS0_15gpu_kernel_implIZZZNS0_29binary_cross_entropy_out_cudaERKNS_6TensorES5_RKSt8optionalIS3_ElRS3_ENKUlvE_clEvENKUlvE0_clEvEUlffE_EEvRNS_18TensorIteratorBaseERKT_EUliE_EEviT1_)
        .other          _ZN2at6native18elementwise_kernelILi128ELi4EZNS0_15gpu_kernel_implIZZZNS0_29binary_cross_entropy_out_cudaERKNS_6TensorES5_RKSt8optionalIS3_ElRS3_ENKUlvE_clEvENKUlvE0_clEvEUlffE_EEvRNS_18TensorIteratorBaseERKT_EUliE_EEviT1_,@"STO_CUDA_ENTRY STV_DEFAULT"
_ZN2at6native18elementwise_kernelILi128ELi4EZNS0_15gpu_kernel_implIZZZNS0_29binary_cross_entropy_out_cudaERKNS_6TensorES5_RKSt8optionalIS3_ElRS3_ENKUlvE_clEvENKUlvE0_clEvEUlffE_EEvRNS_18TensorIteratorBaseERKT_EUliE_EEviT1_:
.text._ZN2at6native18elementwise_kernelILi128ELi4EZNS0_15gpu_kernel_implIZZZNS0_29binary_cross_entropy_out_cudaERKNS_6TensorES5_RKSt8optionalIS3_ElRS3_ENKUlvE_clEvENKUlvE0_clEvEUlffE_EEvRNS_18TensorIteratorBaseERKT_EUliE_EEviT1_:
        /* <DEDUP_REMOVED lines=262> */
.L_x_2878:
[----:B------:R-:W0:Y:S01]  /*1060*/  LDC.U8 R5, c[0x0][0x3e2] ;  /* 0x0000f880ff057b82 */ /* 0x000e220000000000 */
[----:B------:R-:W-:Y:S01]  /*1070*/  IADD3 R16, P1, R16, c[0x0][0x3c8], RZ ;  /* 0x0000f20010107a10 */ /* 0x000fe20007f3e0ff */
[----:B------:R-:W-:Y:S01]  /*1080*/  BSSY B6, `(.L_x_2879) ;  /* 0x00000df000067945 */ /* 0x000fe20003800000 */
        /* <DEDUP_REMOVED lines=15> */
[----:B--2---:R0:W1:Y:S01]  /*1180*/  I2F.S16 R22, R2 ;  /* 0x0000000200167306 */ /* 0x0040620000101400 */
[----:B------:R-:W-:Y:S05]  /*1190*/  BRA `(.L_x_2885) ;  /* 0x00000cd000007947 */ /* 0x000fea0003800000 */
.L_x_2883:
[----:B------:R-:W2:Y:S02]  /*11a0*/  LDG.E.U8 R2, [R2.64] ;  /* 0x0000002402027981 */ /* 0x000ea4000c1e1100 */
[----:B--2---:R0:W1:Y:S01]  /*11b0*/  I2F.U16 R22, R2 ;  /* 0x0000000200167306 */ /* 0x0040620000101000 */
[----:B------:R-:W-:Y:S05]  /*11c0*/  BRA `(.L_x_2885) ;  /* 0x00000ca000007947 */ /* 0x000fea0003800000 */
.L_x_2882:
[----:B------:R-:W-:-:S13]  /*11d0*/  ISETP.NE.AND P0, PT, R4, 0x2, PT ;  /* 0x000000020400780c */ /* 0x000fda0003f05270 */
[----:B------:R-:W-:Y:S05]  /*11e0*/  @!P0 BRA `(.L_x_2886) ;  /* 0x000000a000008947 */ /* 0x000fea0003800000 */
[----:B------:R-:W-:-:S13]  /*11f0*/  ISETP.NE.AND P0, PT, R4, 0x3, PT ;  /* 0x000000030400780c */ /* 0x000fda0003f05270 */
[----:B------:R-:W-:Y:S05]  /*1200*/  @!P0 BRA `(.L_x_2887) ;  /* 0x0000005000008947 */ /* 0x000fea0003800000 */
[----:B------:R-:W-:-:S13]  /*1210*/  ISETP.NE.AND P0, PT, R4, 0x4, PT ;  /* 0x000000040400780c */ /* 0x000fda0003f05270 */
[----:B------:R-:W-:Y:S05]  /*1220*/  @P0 BRA `(.L_x_2884) ;  /* 0x00000aa000000947 */ /* 0x000fea0003800000 */
[----:B------:R-:W2:Y:S02]  /*1230*/  LDG.E.64 R22, [R2.64] ;  /* 0x0000002402167981 */ /* 0x000ea4000c1e1b00 */
[----:B--2---:R0:W1:Y:S01]  /*1240*/  I2F.S64 R22, R22 ;  /* 0x0000001600167312 */ /* 0x0040620000301400 */
[----:B------:R-:W-:Y:S05]  /*1250*/  BRA `(.L_x_2885) ;  /* 0x00000c1000007947 */ /* 0x000fea0003800000 */
.L_x_2887:
[----:B------:R-:W2:Y:S02]  /*1260*/  LDG.E R2, [R2.64] ;  /* 0x0000002402027981 */ /* 0x000ea4000c1e1900 */
[----:B--2---:R0:W1:Y:S01]  /*1270*/  I2F R22, R2 ;  /* 0x0000000200167306 */ /* 0x0040620000201400 */
[----:B------:R-:W-:Y:S05]  /*1280*/  BRA `(.L_x_2885) ;  /* 0x00000be000007947 */ /* 0x000fea0003800000 */
.L_x_2886:
[----:B------:R-:W2:Y:S02]  /*1290*/  LDG.E.U16 R2, [R2.64] ;  /* 0x0000002402027981 */ /* 0x000ea4000c1e1500 */
[----:B--2---:R0:W1:Y:S01]  /*12a0*/  I2F.S16 R22, R2 ;  /* 0x0000000200167306 */ /* 0x0040620000101400 */
[----:B------:R-:W-:Y:S05]  /*12b0*/  BRA `(.L_x_2885) ;  /* 0x00000bb000007947 */ /* 0x000fea0003800000 */
.L_x_2881:
[----:B------:R-:W-:-:S13]  /*12c0*/  ISETP.GT.AND P0, PT, R4, 0x6, PT ;  /* 0x000000060400780c */ /* 0x000fda0003f04270 */
[----:B------:R-:W-:Y:S05]  /*12d0*/  @P0 BRA `(.L_x_2888) ;  /* 0x0000009000000947 */ /* 0x000fea0003800000 */
[----:B------:R-:W-:-:S13]  /*12e0*/  ISETP.NE.AND P0, PT, R4, 0x5, PT ;  /* 0x000000050400780c */ /* 0x000fda0003f05270 */
[----:B------:R-:W-:Y:S05]  /*12f0*/  @!P0 BRA `(.L_x_2889) ;  /* 0x0000004000008947 */ /* 0x000fea0003800000 */
[----:B------:R-:W-:-:S13]  /*1300*/  ISETP.NE.AND P0, PT, R4, 0x6, PT ;  /* 0x000000060400780c */ /* 0x000fda0003f05270 */
[----:B------:R-:W-:Y:S05]  /*1310*/  @P0 BRA `(.L_x_2884) ;  /* 0x000009b000000947 */ /* 0x000fea0003800000 */
[----:B------:R0:W5:Y:S01]  /*1320*/  LDG.E R22, [R2.64] ;  /* 0x0000002402167981 */ /* 0x000162000c1e1900 */
[----:B------:R-:W-:Y:S05]  /*1330*/  BRA `(.L_x_2885) ;  /* 0x00000b3000007947 */ /* 0x000fea0003800000 */
.L_x_2889:
[----:B------:R-:W2:Y:S02]  /*1340*/  LDG.E.U16 R2, [R2.64] ;  /* 0x0000002402027981 */ /* 0x000ea4000c1e1500 */
[----:B--2---:R-:W-:Y:S01]  /*1350*/  HADD2.F32 R22, -RZ, R2.H0_H0 ;  /* 0x20000002ff167230 */ /* 0x004fe20000004100 */
[----:B------:R-:W-:Y:S05]  /*1360*/  BRA `(.L_x_2885) ;  /* 0x00000b0000007947 */ /* 0x000fea0003800000 */
.L_x_2888:
[----:B------:R-:W-:-:S13]  /*1370*/  ISETP.NE.AND P0, PT, R4, 0x7, PT ;  /* 0x000000070400780c */ /* 0x000fda0003f05270 */
[----:B------:R-:W-:Y:S05]  /*1380*/  @!P0 BRA `(.L_x_2890) ;  /* 0x0000009000008947 */ /* 0x000fea0003800000 */
[----:B------:R-:W-:-:S13]  /*1390*/  ISETP.NE.AND P0, PT, R4, 0x8, PT ;  /* 0x000000080400780c */ /* 0x000fda0003f05270 */
[----:B------:R-:W-:Y:S05]  /*13a0*/  @!P0 BRA `(.L_x_2891) ;  /* 0x0000004000008947 */ /* 0x000fea0003800000 */
[----:B------:R-:W-:-:S13]  /*13b0*/  ISETP.NE.AND P0, PT, R4, 0x9, PT ;  /* 0x000000090400780c */ /* 0x000fda0003f05270 */
[----:B------:R-:W-:Y:S05]  /*13c0*/  @P0 BRA `(.L_x_2884) ;  /* 0x0000090000000947 */ /* 0x000fea0003800000 */
[----:B------:R0:W5:Y:S01]  /*13d0*/  LDG.E R22, [R2.64] ;  /* 0x0000002402167981 */ /* 0x000162000c1e1900 */
[----:B------:R-:W-:Y:S05]  /*13e0*/  BRA `(.L_x_2885) ;  /* 0x00000a8000007947 */ /* 0x000fea0003800000 */
.L_x_2891:
[----:B------:R-:W2:Y:S02]  /*13f0*/  LDG.E.U16 R2, [R2.64] ;  /* 0x0000002402027981 */ /* 0x000ea4000c1e1500 */
[----:B--2---:R-:W-:Y:S01]  /*1400*/  HADD2.F32 R22, -RZ, R2.H0_H0 ;  /* 0x20000002ff167230 */ /* 0x004fe20000004100 */
[----:B------:R-:W-:Y:S05]  /*1410*/  BRA `(.L_x_2885) ;  /* 0x00000a5000007947 */ /* 0x000fea0003800000 */
.L_x_2890:
[----:B------:R-:W2:Y:S02]  /*1420*/  LDG.E.64 R2, [R2.64] ;  /* 0x0000002402027981 */ /* 0x000ea4000c1e1b00 */
[----:B--2---:R-:W0:Y:S01]  /*1430*/  F2F.F32.F64 R22, R2 ;  /* 0x0000000200167310 */ /* 0x004e220000301000 */
[----:B------:R-:W0:-:S14]  /*1440*/  DSETP.GEU.AND P0, PT, |R2|, c[0x2][0x0], PT ;  /* 0x008000000200762a */ /* 0x000e1c0003f0e200 */
[----:B0-----:R-:W-:Y:S01]  /*1450*/  @!P0 FMUL R22, R22, 1.175494350822287508e-38 ;  /* 0x0080000016168820 */ /* 0x001fe20000400000 */
[----:B------:R-:W-:Y:S05]  /*1460*/  BRA `(.L_x_2885) ;  /* 0x00000a0000007947 */ /* 0x000fea0003800000 */
.L_x_2880:
        /* <DEDUP_REMOVED lines=10> */
[----:B------:R-:W-:Y:S01]  /*1510*/  FSEL R22, RZ, 1, !P0 ;  /* 0x3f800000ff167808 */ /* 0x000fe20004000000 */
[----:B------:R-:W-:Y:S05]  /*1520*/  BRA `(.L_x_2885) ;  /* 0x0000094000007947 */ /* 0x000fea0003800000 */
.L_x_2894:
[----:B------:R-:W2:Y:S02]  /*1530*/  LDG.E.64 R2, [R2.64] ;  /* 0x0000002402027981 */ /* 0x000ea4000c1e1b00 */
[----:B--2---:R-:W0:Y:S01]  /*1540*/  F2F.F32.F64 R22, R2 ;  /* 0x0000000200167310 */ /* 0x004e220000301000 */
[----:B------:R-:W0:-:S14]  /*1550*/  DSETP.GEU.AND P0, PT, |R2|, c[0x2][0x0], PT ;  /* 0x008000000200762a */ /* 0x000e1c0003f0e200 */
[----:B0-----:R-:W-:Y:S01]  /*1560*/  @!P0 FMUL R22, R22, 1.175494350822287508e-38 ;  /* 0x0080000016168820 */ /* 0x001fe20000400000 */
[----:B------:R-:W-:Y:S05]  /*1570*/  BRA `(.L_x_2885) ;  /* 0x000008f000007947 */ /* 0x000fea0003800000 */
.L_x_2893:
        /* <DEDUP_REMOVED lines=11> */
[----:B------:R-:W-:-:S04]  /*1630*/  IADD3 R2, R0, -0x1, RZ ;  /* 0xffffffff00027810 */ /* 0x000fc80007ffe0ff */
[----:B------:R-:W-:Y:S02]  /*1640*/  SHF.R.S32.HI R2, RZ, 0x1f, R2 ;  /* 0x0000001fff027819 */ /* 0x000fe40000011402 */
[----:B0-----:R-:W-:-:S04]  /*1650*/  IADD3 R4, -R4, 0x1f, RZ ;  /* 0x0000001f04047810 */ /* 0x001fc80007ffe1ff */
[C---:B------:R-:W-:Y:S02]  /*1660*/  ISETP.GT.U32.AND P0, PT, R4.reuse, 0x4, PT ;  /* 0x000000040400780c */ /* 0x040fe40003f04070 */
[----:B------:R-:W-:-:S04]  /*1670*/  IADD3 R4, R4, -0x4, RZ ;  /* 0xfffffffc04047810 */ /* 0x000fc80007ffe0ff */
[----:B------:R-:W-:Y:S02]  /*1680*/  SEL R5, R4, RZ, P0 ;  /* 0x000000ff04057207 */ /* 0x000fe40000000000 */
[----:B------:R-:W-:-:S03]  /*1690*/  IADD3 R4, R0, 0x1000000, RZ ;  /* 0x0100000000047810 */ /* 0x000fc60007ffe0ff */
[----:B------:R-:W-:Y:S01]  /*16a0*/  IMAD R6, R5, R6, 0x3c000000 ;  /* 0x3c00000005067424 */ /* 0x000fe200078e0206 */
[----:B------:R-:W-:Y:S02]  /*16b0*/  SHF.L.U32 R5, R0, R5, RZ ;  /* 0x0000000500057219 */ /* 0x000fe400000006ff */
[----:B------:R-:W-:Y:S02]  /*16c0*/  SHF.R.S32.HI R4, RZ, 0x8, R4 ;  /* 0x00000008ff047819 */ /* 0x000fe40000011404 */
[----:B------:R-:W-:-:S04]  /*16d0*/  LEA.HI R5, R5, R6, RZ, 0x1c ;  /* 0x0000000605057211 */ /* 0x000fc800078fe0ff */
[----:B------:R-:W-:-:S04]  /*16e0*/  LOP3.LUT R5, R5, 0x7f800000, R4, 0xf8, !PT ;  /* 0x7f80000005057812 */ /* 0x000fc800078ef804 */
[----:B------:R-:W-:-:S04]  /*16f0*/  LOP3.LUT R5, R5, R2, RZ, 0x30, !PT ;  /* 0x0000000205057212 */ /* 0x000fc800078e30ff */
[----:B------:R-:W-:Y:S01]  /*1700*/  LOP3.LUT R22, R5, 0x80000000, R22, 0xf8, !PT ;  /* 0x8000000005167812 */ /* 0x000fe200078ef816 */
[----:B------:R-:W-:Y:S05]  /*1710*/  BRA `(.L_x_2885) ;  /* 0x0000075000007947 */ /* 0x000fea0003800000 */
.L_x_2896:
        /* <DEDUP_REMOVED lines=11> */
[----:B------:R-:W-:Y:S01]  /*17d0*/  LOP3.LUT R22, R22, 0x80000000, R5, 0xf8, !PT ;  /* 0x8000000016167812 */ /* 0x000fe200078ef805 */
[----:B------:R-:W-:Y:S05]  /*17e0*/  BRA `(.L_x_2885) ;  /* 0x0000068000007947 */ /* 0x000fea0003800000 */
.L_x_2895:
[----:B------:R-:W2:Y:S02]  /*17f0*/  LDG.E.U16 R2, [R2.64] ;  /* 0x0000002402027981 */ /* 0x000ea4000c1e1500 */
[----:B--2---:R-:W-:Y:S01]  /*1800*/  PRMT R22, RZ, 0x5410, R2 ;  /* 0x00005410ff167816 */ /* 0x004fe20000000002 */
[----:B------:R-:W-:Y:S05]  /*1810*/  BRA `(.L_x_2885) ;  /* 0x0000065000007947 */ /* 0x000fea0003800000 */
.L_x_2892:
        /* <DEDUP_REMOVED lines=9> */
[----:B--2---:R0:W1:Y:S01]  /*18b0*/  I2F.U16 R22, R2 ;  /* 0x0000000200167306 */ /* 0x0040620000101000 */
[----:B------:R-:W-:Y:S05]  /*18c0*/  BRA `(.L_x_2885) ;  /* 0x000005a000007947 */ /* 0x000fea0003800000 */
.L_x_2899:
[----:B------:R-:W2:Y:S01]  /*18d0*/  LDG.E.U8 R2, [R2.64] ;  /* 0x0000002402027981 */ /* 0x000ea2000c1e1100 */
        /* <DEDUP_REMOVED lines=19> */
.L_x_2901:
[----:B------:R-:W-:Y:S05]  /*1a10*/  BSYNC B0 ;  /* 0x0000000000007941 */ /* 0x000fea0003800000 */
.L_x_2900:
[----:B------:R-:W-:Y:S01]  /*1a20*/  IMAD.SHL.U32 R2, R2, 0x100000, RZ ;  /* 0x0010000002027824 */ /* 0x000fe200078e00ff */
[----:B------:R-:W-:-:S04]  /*1a30*/  LEA R3, R0, 0x3b800000, 0x17 ;  /* 0x3b80000000037811 */ /* 0x000fc800078eb8ff */
[----:B------:R-:W-:Y:S01]  /*1a40*/  LOP3.LUT R22, R3, R2, R22, 0xfe, !PT ;  /* 0x0000000203167212 */ /* 0x000fe200078efe16 */
[----:B------:R-:W-:Y:S05]  /*1a50*/  BRA `(.L_x_2885) ;  /* 0x0000041000007947 */ /* 0x000fea0003800000 */
.L_x_2898:
        /* <DEDUP_REMOVED lines=20> */
.L_x_2903:
[----:B------:R-:W-:Y:S05]  /*1ba0*/  BSYNC B0 ;  /* 0x0000000000007941 */ /* 0x000fea0003800000 */
.L_x_2902:
[----:B------:R-:W-:Y:S01]  /*1bb0*/  IMAD.SHL.U32 R2, R2, 0x200000, RZ ;  /* 0x0020000002027824 */ /* 0x000fe200078e00ff */
[----:B------:R-:W-:-:S04]  /*1bc0*/  LEA R3, R0, 0x37800000, 0x17 ;  /* 0x3780000000037811 */ /* 0x000fc800078eb8ff */
[----:B------:R-:W-:Y:S01]  /*1bd0*/  LOP3.LUT R22, R3, R2, R22, 0xfe, !PT ;  /* 0x0000000203167212 */ /* 0x000fe200078efe16 */
[----:B------:R-:W-:Y:S05]  /*1be0*/  BRA `(.L_x_2885) ;  /* 0x0000028000007947 */ /* 0x000fea0003800000 */
.L_x_2897:
[----:B------:R-:W-:-:S13]  /*1bf0*/  ISETP.NE.AND P0, PT, R4, 0x1c, PT ;  /* 0x0000001c0400780c */ /* 0x000fda0003f05270 */
[----:B------:R-:W-:Y:S05]  /*1c00*/  @!P0 BRA `(.L_x_2904) ;  /* 0x0000024000008947 */ /* 0x000fea0003800000 */
[----:B------:R-:W-:-:S13]  /*1c10*/  ISETP.NE.AND P0, PT, R4, 0x1d, PT ;  /* 0x0000001d0400780c */ /* 0x000fda0003f05270 */
[----:B------:R-:W-:Y:S05]  /*1c20*/  @!P0 BRA `(.L_x_2905) ;  /* 0x000001f000008947 */ /* 0x000fea0003800000 */
[----:B------:R-:W-:-:S13]  /*1c30*/  ISETP.NE.AND P0, PT, R4, 0x2c, PT ;  /* 0x0000002c0400780c */ /* 0x000fda0003f05270 */
[----:B------:R-:W-:Y:S05]  /*1c40*/  @P0 BRA `(.L_x_2884) ;  /* 0x0000008000000947 */ /* 0x000fea0003800000 */
[----:B------:R-:W2:Y:S01]  /*1c50*/  LDG.E.U8 R2, [R2.64] ;  /* 0x0000002402027981 */ /* 0x000ea2000c1e1100 */
[----:B------:R-:W-:Y:S01]  /*1c60*/  IMAD.MOV.U32 R22, RZ, RZ, 0x400000 ;  /* 0x00400000ff167424 */ /* 0x000fe200078e00ff */
[----:B--2---:R-:W-:-:S13]  /*1c70*/  ISETP.NE.AND P0, PT, R2, RZ, PT ;  /* 0x000000ff0200720c */ /* 0x004fda0003f05270 */
[----:B------:R-:W-:Y:S05]  /*1c80*/  @!P0 BRA `(.L_x_2885) ;  /* 0x000001e000008947 */ /* 0x000fea0003800000 */
[----:B------:R-:W-:-:S13]  /*1c90*/  ISETP.NE.AND P0, PT, R2, 0xff, PT ;  /* 0x000000ff0200780c */ /* 0x000fda0003f05270 */
[----:B------:R-:W-:Y:S02]  /*1ca0*/  @!P0 IMAD.MOV.U32 R22, RZ, RZ, 0x7f800001 ;  /* 0x7f800001ff168424 */ /* 0x000fe400078e00ff */
[----:B------:R-:W-:Y:S01]  /*1cb0*/  @P0 IMAD.SHL.U32 R22, R2, 0x800000, RZ ;  /* 0x0080000002160824 */ /* 0x000fe200078e00ff */
[----:B------:R-:W-:Y:S05]  /*1cc0*/  BRA `(.L_x_2885) ;  /* 0x000001a000007947 */ /* 0x000fea0003800000 */
.L_x_2884:
[----:B------:R-:W-:Y:S01]  /*1cd0*/  MOV R2, 0x0 ;  /* 0x0000000000027802 */ /* 0x000fe20000000f00 */
[----:B------:R-:W-:Y:S02]  /*1ce0*/  IMAD.MOV.U32 R4, RZ, RZ, c[0x4][0x310] ;  /* 0x0100c400ff047624 */ /* 0x000fe400078e00ff */
[----:B------:R-:W-:Y:S02]  /*1cf0*/  IMAD.MOV.U32 R5, RZ, RZ, c[0x4][0x314] ;  /* 0x0100c500ff057624 */ /* 0x000fe400078e00ff */
[----:B------:R-:W-:Y:S01]  /*1d00*/  IMAD.MOV.U32 R6, RZ, RZ, c[0x4][0x318] ;  /* 0x0100c600ff067624 */ /* 0x000fe200078e00ff */
[----:B------:R-:W0:Y:S01]  /*1d10*/  LDC.64 R2, c[0x4][R2] ;  /* 0x0100000002027b82 */ /* 0x000e220000000a00 */
[----:B------:R-:W-:-:S02]  /*1d20*/  IMAD.MOV.U32 R7, RZ, RZ, c[0x4][0x31c] ;  /* 0x0100c700ff077624 */ /* 0x000fc400078e00ff */
[----:B------:R-:W-:Y:S02]  /*1d30*/  IMAD.MOV.U32 R8, RZ, RZ, 0x4e ;  /* 0x0000004eff087424 */ /* 0x000fe400078e00ff */
[----:B------:R-:W-:Y:S02]  /*1d40*/  IMAD.MOV.U32 R10, RZ, RZ, c[0x4][0x38] ;  /* 0x01000e00ff0a7624 */ /* 0x000fe400078e00ff */
[----:B------:R-:W-:Y:S02]  /*1d50*/  IMAD.MOV.U32 R11, RZ, RZ, c[0x4][0x3c] ;  /* 0x01000f00ff0b7624 */ /* 0x000fe400078e00ff */
[----:B------:R-:W-:Y:S02]  /*1d60*/  IMAD.MOV.U32 R12, RZ, RZ, 0x1 ;  /* 0x00000001ff0c7424 */ /* 0x000fe400078e00ff */
[----:B------:R-:W-:Y:S02]  /*1d70*/  IMAD.MOV.U32 R13, RZ, RZ, RZ ;  /* 0x000000ffff0d7224 */ /* 0x000fe400078e00ff */
[----:B------:R-:W-:Y:S01]  /*1d80*/  LEPC R14 ;  /* 0x00000000000e734e */ /* 0x000fe20000000000 */
[----:B------:R-:W-:Y:S02]  /*1d90*/  MOV R9, 0x1e00 ;  /* 0x00001e0000097802 */ /* 0x000fe40000000f00 */
[----:B------:R-:W-:-:S02]  /*1da0*/  MOV R20, 0x1d80 ;  /* 0x00001d8000147802 */ /* 0x000fc40000000f00 */
[----:B------:R-:W-:Y:S02]  /*1db0*/  MOV R21, 0x0 ;  /* 0x0000000000157802 */ /* 0x000fe40000000f00 */
[----:B------:R-:W-:Y:S02]  /*1dc0*/  MOV R0, 0x0 ;  /* 0x0000000000007802 */ /* 0x000fe40000000f00 */
[----:B------:R-:W-:-:S04]  /*1dd0*/  IADD3 R20, P0, P1, -R20, R9, R14 ;  /* 0x0000000914147210 */ /* 0x000fc8000791e10e */
[----:B------:R-:W-:-:S04]  /*1de0*/  IADD3.X R21, ~R0, R21, R15, P0, P1 ;  /* 0x0000001500157210 */ /* 0x000fc800007e250f */
[----:B0-----:R-:W-:Y:S05]  /*1df0*/  CALL.ABS.NOINC R2 ;  /* 0x0000000002007343 */ /* 0x001fea0003c00000 */
[----:B------:R-:W-:Y:S01]  /*1e00*/  IMAD.MOV.U32 R22, RZ, RZ, RZ ;  /* 0x000000ffff167224 */ /* 0x000fe200078e00ff */
[----:B------:R-:W-:Y:S05]  /*1e10*/  BRA `(.L_x_2885) ;  /* 0x0000005000007947 */ /* 0x000fea0003800000 */
.L_x_2905:
[----:B------:R-:W2:Y:S02]  /*1e20*/  LDG.E.64 R22, [R2.64] ;  /* 0x0000002402167981 */ /* 0x000ea4000c1e1b00 */
[----:B--2---:R0:W1:Y:S01]  /*1e30*/  I2F.U64 R22, R22 ;  /* 0x0000001600167312 */ /* 0x0040620000301000 */
[----:B------:R-:W-:Y:S05]  /*1e40*/  BRA `(.L_x_2885) ;  /* 0x0000002000007947 */ /* 0x000fea0003800000 */
.L_x_2904:
[----:B------:R-:W2:Y:S02]  /*1e50*/  LDG.E R2, [R2.64] ;  /* 0x0000002402027981 */ /* 0x000ea4000c1e1900 */
[----:B--2---:R0:W1:Y:S02]  /*1e60*/  I2F.U32 R22, R2 ;  /* 0x0000000200167306 */ /* 0x0040640000201000 */
.L_x_2885:
[----:B------:R-:W-:Y:S05]  /*1e70*/  BSYNC B6 ;  /* 0x0000000000067941 */ /* 0x000fea0003800000 */
.L_x_2879:
[----:B------:R-:W2:Y:S01]  /*1e80*/  LDC.U8 R4, c[0x0][0x3e3] ;  /* 0x0000f8c0ff047b82 */ /* 0x000ea20000000000 */
[----:B0-----:R-:W-:Y:S01]  /*1e90*/  IADD3 R2, P1, R24, c[0x0][0x3d8], RZ ;  /* 0x0000f60018027a10 */ /* 0x001fe20007f3e0ff */
[----:B------:R-:W-:Y:S04]  /*1ea0*/  BSSY B6, `(.L_x_2906) ;  /* 0x00000dd000067945 */ /* 0x000fe80003800000 */
[----:B------:R-:W-:Y:S01]  /*1eb0*/  IMAD.X R3, RZ, RZ, c[0x0][0x3dc], P1 ;  /* 0x0000f700ff037624 */ /* 0x000fe200008e06ff */
[----:B--2---:R-:W-:-:S04]  /*1ec0*/  PRMT R0, R4, 0x9910, RZ ;  /* 0x0000991004007816 */ /* 0x004fc800000000ff */
        /* <DEDUP_REMOVED lines=11> */
[----:B--2---:R0:W2:Y:S01]  /*1f80*/  I2F.S16 R23, R2 ;  /* 0x0000000200177306 */ /* 0x0040a20000101400 */
[----:B------:R-:W-:Y:S05]  /*1f90*/  BRA `(.L_x_2912) ;  /* 0x00000cd000007947 */ /* 0x000fea0003800000 */
.L_x_2910:
[----:B------:R-:W2:Y:S02]  /*1fa0*/  LDG.E.U8 R2, [R2.64] ;  /* 0x0000002402027981 */ /* 0x000ea4000c1e1100 */
[----:B--2---:R0:W2:Y:S01]  /*1fb0*/  I2F.U16 R23, R2 ;  /* 0x0000000200177306 */ /* 0x0040a20000101000 */
[----:B------:R-:W-:Y:S05]  /*1fc0*/  BRA `(.L_x_2912) ;  /* 0x00000ca000007947 */ /* 0x000fea0003800000 */
.L_x_2909:
[----:B------:R-:W-:-:S13]  /*1fd0*/  ISETP.NE.AND P0, PT, R0, 0x2, PT ;  /* 0x000000020000780c */ /* 0x000fda0003f05270 */
[----:B------:R-:W-:Y:S05]  /*1fe0*/  @!P0 BRA `(.L_x_2913) ;  /* 0x000000a000008947 */ /* 0x000fea0003800000 */
[----:B------:R-:W-:-:S13]  /*1ff0*/  ISETP.NE.AND P0, PT, R0, 0x3, PT ;  /* 0x000000030000780c */ /* 0x000fda0003f05270 */
[----:B------:R-:W-:Y:S05]  /*2000*/  @!P0 BRA `(.L_x_2914) ;  /* 0x0000005000008947 */ /* 0x000fea0003800000 */
[----:B------:R-:W-:-:S13]  /*2010*/  ISETP.NE.AND P0, PT, R0, 0x4, PT ;  /* 0x000000040000780c */ /* 0x000fda0003f05270 */
[----:B------:R-:W-:Y:S05]  /*2020*/  @P0 BRA `(.L_x_2911) ;  /* 0x00000aa000000947 */ /* 0x000fea0003800000 */
[----:B------:R-:W2:Y:S02]  /*2030*/  LDG.E.64 R2, [R2.64] ;  /* 0x0000002402027981 */ /* 0x000ea4000c1e1b00 */
[----:B--2---:R0:W2:Y:S01]  /*2040*/  I2F.S64 R23, R2 ;  /* 0x0000000200177312 */ /* 0x0040a20000301400 */
[----:B------:R-:W-:Y:S05]  /*2050*/  BRA `(.L_x_2912) ;  /* 0x00000c1000007947 */ /* 0x000fea0003800000 */
.L_x_2914:
[----:B------:R-:W2:Y:S02]  /*2060*/  LDG.E R2, [R2.64] ;  /* 0x0000002402027981 */ /* 0x000ea4000c1e1900 */
[----:B--2---:R0:W2:Y:S01]  /*2070*/  I2F R23, R2 ;  /* 0x0000000200177306 */ /* 0x0040a20000201400 */
[----:B------:R-:W-:Y:S05]  /*2080*/  BRA `(.L_x_2912) ;  /* 0x00000be000007947 */ /* 0x000fea0003800000 */
.L_x_2913:
[----:B------:R-:W2:Y:S02]  /*2090*/  LDG.E.U16 R2, [R2.64] ;  /* 0x0000002402027981 */ /* 0x000ea4000c1e1500 */
[----:B--2---:R0:W2:Y:S01]  /*20a0*/  I2F.S16 R23, R2 ;  /* 0x0000000200177306 */ /* 0x0040a20000101400 */
[----:B------:R-:W-:Y:S05]  /*20b0*/  BRA `(.L_x_2912) ;  /* 0x00000bb000007947 */ /* 0x000fea0003800000 */
.L_x_2908:
        /* <DEDUP_REMOVED lines=8> */
.L_x_2916:
[----:B------:R-:W2:Y:S02]  /*2140*/  LDG.E.U16 R2, [R2.64] ;  /* 0x0000002402027981 */ /* 0x000ea4000c1e1500 */
[----:B--2---:R-:W-:Y:S01]  /*2150*/  HADD2.F32 R23, -RZ, R2.H0_H0 ;  /* 0x20000002ff177230 */ /* 0x004fe20000004100 */
[----:B------:R-:W-:Y:S05]  /*2160*/  BRA `(.L_x_2912) ;  /* 0x00000b0000007947 */ /* 0x000fea0003800000 */
.L_x_2915:
        /* <DEDUP_REMOVED lines=8> */
.L_x_2918:
[----:B------:R-:W2:Y:S02]  /*21f0*/  LDG.E.U16 R2, [R2.64] ;  /* 0x0000002402027981 */ /* 0x000ea4000c1e1500 */
[----:B--2---:R-:W-:Y:S01]  /*2200*/  HADD2.F32 R23, -RZ, R2.H0_H0 ;  /* 0x20000002ff177230 */ /* 0x004fe20000004100 */
[----:B------:R-:W-:Y:S05]  /*2210*/  BRA `(.L_x_2912) ;  /* 0x00000a5000007947 */ /* 0x000fea0003800000 */
.L_x_2917:
[----:B------:R-:W2:Y:S02]  /*2220*/  LDG.E.64 R2, [R2.64] ;  /* 0x0000002402027981 */ /* 0x000ea4000c1e1b00 */
[----:B--2---:R-:W0:Y:S01]  /*2230*/  F2F.F32.F64 R23, R2 ;  /* 0x0000000200177310 */ /* 0x004e220000301000 */
[----:B------:R-:W0:-:S14]  /*2240*/  DSETP.GEU.AND P0, PT, |R2|, c[0x2][0x0], PT ;  /* 0x008000000200762a */ /* 0x000e1c0003f0e200 */
[----:B0-----:R-:W-:Y:S01]  /*2250*/  @!P0 FMUL R23, R23, 1.175494350822287508e-38 ;  /* 0x0080000017178820 */ /* 0x001fe20000400000 */
[----:B------:R-:W-:Y:S05]  /*2260*/  BRA `(.L_x_2912) ;  /* 0x00000a0000007947 */ /* 0x000fea0003800000 */
.L_x_2907:
        /* <DEDUP_REMOVED lines=12> */
.L_x_2921:
[----:B------:R-:W2:Y:S02]  /*2330*/  LDG.E.64 R2, [R2.64] ;  /* 0x0000002402027981 */ /* 0x000ea4000c1e1b00 */
[----:B--2---:R-:W0:Y:S01]  /*2340*/  F2F.F32.F64 R23, R2 ;  /* 0x0000000200177310 */ /* 0x004e220000301000 */
[----:B------:R-:W0:-:S14]  /*2350*/  DSETP.GEU.AND P0, PT, |R2|, c[0x2][0x0], PT ;  /* 0x008000000200762a */ /* 0x000e1c0003f0e200 */
[----:B0-----:R-:W-:Y:S01]  /*2360*/  @!P0 FMUL R23, R23, 1.175494350822287508e-38 ;  /* 0x0080000017178820 */ /* 0x001fe20000400000 */
[----:B------:R-:W-:Y:S05]  /*2370*/  BRA `(.L_x_2912) ;  /* 0x000008f000007947 */ /* 0x000fea0003800000 */
.L_x_2920:
        /* <DEDUP_REMOVED lines=26> */
.L_x_2923:
        /* <DEDUP_REMOVED lines=11> */
[----:B------:R-:W-:Y:S01]  /*25d0*/  LOP3.LUT R23, R23, 0x80000000, R0, 0xf8, !PT ;  /* 0x8000000017177812 */ /* 0x000fe200078ef800 */
[----:B------:R-:W-:Y:S05]  /*25e0*/  BRA `(.L_x_2912) ;  /* 0x0000068000007947 */ /* 0x000fea0003800000 */
.L_x_2922:
[----:B------:R-:W2:Y:S02]  /*25f0*/  LDG.E.U16 R2, [R2.64] ;  /* 0x0000002402027981 */ /* 0x000ea4000c1e1500 */
[----:B--2---:R-:W-:Y:S01]  /*2600*/  PRMT R23, RZ, 0x5410, R2 ;  /* 0x00005410ff177816 */ /* 0x004fe20000000002 */
[----:B------:R-:W-:Y:S05]  /*2610*/  BRA `(.L_x_2912) ;  /* 0x0000065000007947 */ /* 0x000fea0003800000 */
.L_x_2919:
        /* <DEDUP_REMOVED lines=9> */
[----:B--2---:R0:W2:Y:S01]  /*26b0*/  I2F.U16 R23, R2 ;  /* 0x0000000200177306 */ /* 0x0040a20000101000 */
[----:B------:R-:W-:Y:S05]  /*26c0*/  BRA `(.L_x_2912) ;  /* 0x000005a000007947 */ /* 0x000fea0003800000 */
.L_x_2926:
        /* <DEDUP_REMOVED lines=20> */
.L_x_2928:
[----:B------:R-:W-:Y:S05]  /*2810*/  BSYNC B0 ;  /* 0x0000000000007941 */ /* 0x000fea0003800000 */
.L_x_2927:
[----:B------:R-:W-:Y:S01]  /*2820*/  IMAD.SHL.U32 R2, R2, 0x100000, RZ ;  /* 0x0010000002027824 */ /* 0x000fe200078e00ff */
[----:B------:R-:W-:-:S04]  /*2830*/  LEA R0, R0, 0x3b800000, 0x17 ;  /* 0x3b80000000007811 */ /* 0x000fc800078eb8ff */
[----:B------:R-:W-:Y:S01]  /*2840*/  LOP3.LUT R23, R0, R2, R23, 0xfe, !PT ;  /* 0x0000000200177212 */ /* 0x000fe200078efe17 */
[----:B------:R-:W-:Y:S05]  /*2850*/  BRA `(.L_x_2912) ;  /* 0x0000041000007947 */ /* 0x000fea0003800000 */
.L_x_2925:
        /* <DEDUP_REMOVED lines=20> */
.L_x_2930:
[----:B------:R-:W-:Y:S05]  /*29a0*/  BSYNC B0 ;  /* 0x0000000000007941 */ /* 0x000fea0003800000 */
.L_x_2929:
[----:B------:R-:W-:Y:S01]  /*29b0*/  IMAD.SHL.U32 R2, R2, 0x200000, RZ ;  /* 0x0020000002027824 */ /* 0x000fe200078e00ff */
[----:B------:R-:W-:-:S04]  /*29c0*/  LEA R0, R0, 0x37800000, 0x17 ;  /* 0x3780000000007811 */ /* 0x000fc800078eb8ff */
[----:B------:R-:W-:Y:S01]  /*29d0*/  LOP3.LUT R23, R0, R2, R23, 0xfe, !PT ;  /* 0x0000000200177212 */ /* 0x000fe200078efe17 */
[----:B------:R-:W-:Y:S05]  /*29e0*/  BRA `(.L_x_2912) ;  /* 0x0000028000007947 */ /* 0x000fea0003800000 */
.L_x_2924:
        /* <DEDUP_REMOVED lines=14> */
.L_x_2911:
        /* <DEDUP_REMOVED lines=18> */
[----:B01---5:R-:W-:Y:S05]  /*2bf0*/  CALL.ABS.NOINC R2 ;  /* 0x0000000002007343 */ /* 0x023fea0003c00000 */
[----:B------:R-:W-:Y:S01]  /*2c00*/  IMAD.MOV.U32 R23, RZ, RZ, RZ ;  /* 0x000000ffff177224 */ /* 0x000fe200078e00ff */
[----:B------:R-:W-:Y:S05]  /*2c10*/  BRA `(.L_x_2912) ;  /* 0x0000005000007947 */ /* 0x000fea0003800000 */
.L_x_2932:
[----:B------:R-:W2:Y:S02]  /*2c20*/  LDG.E.64 R2, [R2.64] ;  /* 0x0000002402027981 */ /* 0x000ea4000c1e1b00 */
[----:B--2---:R0:W2:Y:S01]  /*2c30*/  I2F.U64 R23, R2 ;  /* 0x0000000200177312 */ /* 0x0040a20000301000 */
[----:B------:R-:W-:Y:S05]  /*2c40*/  BRA `(.L_x_2912) ;  /* 0x0000002000007947 */ /* 0x000fea0003800000 */
.L_x_2931:
[----:B------:R-:W2:Y:S02]  /*2c50*/  LDG.E R2, [R2.64] ;  /* 0x0000002402027981 */ /* 0x000ea4000c1e1900 */
[----:B--2---:R0:W2:Y:S02]  /*2c60*/  I2F.U32 R23, R2 ;  /* 0x0000000200177306 */ /* 0x0040a40000201000 */
.L_x_2912:
[----:B------:R-:W-:Y:S05]  /*2c70*/  BSYNC B6 ;  /* 0x0000000000067941 */ /* 0x000fea0003800000 */
.L_x_2906:
[C---:B-1---5:R-:W-:Y:S01]  /*2c80*/  FSETP.GTU.FTZ.AND P1, PT, R22.reuse, 1, PT ;  /* 0x3f8000001600780b */ /* 0x062fe20003f3c000 */
[----:B------:R-:W-:Y:S01]  /*2c90*/  BSSY B6, `(.L_x_2933) ;  /* 0x0000016000067945 */ /* 0x000fe20003800000 */
[----:B------:R-:W-:-:S13]  /*2ca0*/  FSETP.GE.FTZ.AND P0, PT, R22, RZ, PT ;  /* 0x000000ff1600720b */ /* 0x000fda0003f16000 */
[----:B------:R-:W-:Y:S05]  /*2cb0*/  @P0 BRA !P1, `(.L_x_2934) ;  /* 0x0000013000000947 */ /* 0x000fea0004800000 */
        /* <DEDUP_REMOVED lines=18> */
[----:B0-2---:R-:W-:Y:S05]  /*2de0*/  CALL.ABS.NOINC R2 ;  /* 0x0000000002007343 */ /* 0x005fea0003c00000 */
.L_x_2934:
[----:B------:R-:W-:Y:S05]  /*2df0*/  BSYNC B6 ;  /* 0x0000000000067941 */ /* 0x000fea0003800000 */
.L_x_2933:
[C---:B--2---:R-:W-:Y:S01]  /*2e00*/  FSETP.GE.FTZ.AND P0, PT, R23.reuse, RZ, PT ;  /* 0x000000ff1700720b */ /* 0x044fe20003f16000 */
[----:B------:R-:W-:Y:S01]  /*2e10*/  BSSY B6, `(.L_x_2935) ;  /* 0x0000016000067945 */ /* 0x000fe20003800000 */
[----:B------:R-:W-:-:S13]  /*2e20*/  FSETP.GTU.FTZ.AND P1, PT, R23, 1, PT ;  /* 0x3f8000001700780b */ /* 0x000fda0003f3c000 */
        /* <DEDUP_REMOVED lines=20> */
.L_x_2936:
[----:B------:R-:W-:Y:S05]  /*2f70*/  BSYNC B6 ;  /* 0x0000000000067941 */ /* 0x000fea0003800000 */
.L_x_2935:
[----:B------:R-:W-:Y:S01]  /*2f80*/  FADD.FTZ R0, -R22, -RZ ;  /* 0x800000ff16007221 */ /* 0x000fe20000010100 */
[----:B------:R-:W1:Y:S01]  /*2f90*/  LDC.U8 R6, c[0x0][0x3e1] ;  /* 0x0000f840ff067b82 */ /* 0x000e620000000000 */
[----:B------:R-:W-:Y:S01]  /*2fa0*/  IMAD.MOV.U32 R5, RZ, RZ, 0x3e800000 ;  /* 0x3e800000ff057424 */ /* 0x000fe200078e00ff */
[----:B------:R-:W-:Y:S01]  /*2fb0*/  BSSY B0, `(.L_x_2937) ;  /* 0x0000023000007945 */ /* 0x000fe20003800000 */
[C---:B0-----:R-:W-:Y:S01]  /*2fc0*/  FADD.FTZ.RZ R2, R0.reuse, 1 ;  /* 0x3f80000000027421 */ /* 0x041fe2000001c000 */
[----:B------:R-:W-:Y:S01]  /*2fd0*/  ISETP.GE.U32.AND P1, PT, R0, 0x7f800000, PT ;  /* 0x7f8000000000780c */ /* 0x000fe20003f26070 */
[----:B------:R-:W-:-:S03]  /*2fe0*/  IMAD.MOV.U32 R7, RZ, RZ, 0x3d39bf78 ;  /* 0x3d39bf78ff077424 */ /* 0x000fc600078e00ff */
[----:B------:R-:W-:-:S04]  /*2ff0*/  IADD3 R2, R2, -0x3f400000, RZ ;  /* 0xc0c0000002027810 */ /* 0x000fc80007ffe0ff */
[----:B------:R-:W-:-:S04]  /*3000*/  LOP3.LUT R3, R2, 0xff800000, RZ, 0xc0, !PT ;  /* 0xff80000002037812 */ /* 0x000fc800078ec0ff */
[----:B------:R-:W-:Y:S01]  /*3010*/  IADD3 R4, -R3, 0x40800000, RZ ;  /* 0x4080000003047810 */ /* 0x000fe20007ffe1ff */
[----:B------:R-:W-:Y:S02]  /*3020*/  IMAD.IADD R2, R0, 0x1, -R3 ;  /* 0x0000000100027824 */ /* 0x000fe400078e0a03 */
[----:B------:R-:W0:Y:S02]  /*3030*/  I2F R3, R3 ;  /* 0x0000000300037306 */ /* 0x000e240000201400 */
[----:B------:R-:W-:-:S04]  /*3040*/  FFMA.FTZ R5, R4, R5, -1 ;  /* 0xbf80000004057423 */ /* 0x000fc80000010005 */
[----:B------:R-:W-:Y:S02]  /*3050*/  FADD.FTZ R2, R2, R5 ;  /* 0x0000000502027221 */ /* 0x000fe40000010000 */
[----:B------:R-:W2:Y:S02]  /*3060*/  MUFU.LG2 R4, R22 ;  /* 0x0000001600047308 */ /* 0x000ea40000000c00 */
[----:B------:R-:W-:Y:S01]  /*3070*/  FFMA.FTZ R5, R2, -R7, 0.10546888411045074463 ;  /* 0x3dd8001202057423 */ /* 0x000fe20000010807 */
[----:B-1----:R-:W-:-:S03]  /*3080*/  PRMT R7, R6, 0x9910, RZ ;  /* 0x0000991006077816 */ /* 0x002fc600000000ff */
[C---:B------:R-:W-:Y:S01]  /*3090*/  FFMA.FTZ R5, R2.reuse, R5, -0.13229703903198242188 ;  /* 0xbe0778e002057423 */ /* 0x040fe20000010005 */
[----:B------:R-:W-:Y:S01]  /*30a0*/  ISETP.GT.AND P0, PT, R7, 0x9, PT ;  /* 0x000000090700780c */ /* 0x000fe20003f04270 */
[----:B0-----:R-:W-:Y:S02]  /*30b0*/  FMUL.FTZ R3, R3, 1.1920928955078125e-07 ;  /* 0x3400000003037820 */ /* 0x001fe40000410000 */
[----:B------:R-:W-:-:S04]  /*30c0*/  FFMA.FTZ R5, R2, R5, 0.14491446316242218018 ;  /* 0x3e14647502057423 */ /* 0x000fc80000010005 */
[----:B------:R-:W-:Y:S02]  /*30d0*/  FFMA.FTZ R5, R2, R5, -0.16641564667224884033 ;  /* 0xbe2a68dd02057423 */ /* 0x000fe40000010005 */
[----:B--2---:R-:W-:Y:S02]  /*30e0*/  FMUL.FTZ R4, R4, 0.69314718246459960938 ;  /* 0x3f31721804047820 */ /* 0x004fe40000410000 */
[----:B------:R-:W-:-:S03]  /*30f0*/  FFMA.FTZ R5, R2, R5, 0.19988867640495300293 ;  /* 0x3e4caf9e02057423 */ /* 0x000fc60000010005 */
[----:B------:R-:W-:Y:S01]  /*3100*/  FMNMX.NAN R4, R4, -100, !PT ;  /* 0xc2c8000004047809 */ /* 0x000fe20007820000 */
[----:B------:R-:W-:-:S04]  /*3110*/  FFMA.FTZ R5, R2, R5, -0.25000196695327758789 ;  /* 0xbe80004202057423 */ /* 0x000fc80000010005 */
[----:B------:R-:W-:Y:S02]  /*3120*/  FFMA.FTZ R5, R2, R5, 0.33333510160446166992 ;  /* 0x3eaaaae602057423 */ /* 0x000fe40000010005 */
[----:B------:R-:W-:Y:S02]  /*3130*/  FMUL.FTZ R4, R4, R23 ;  /* 0x0000001704047220 */ /* 0x000fe40000410000 */
[----:B------:R-:W-:-:S04]  /*3140*/  FFMA.FTZ R5, R2, R5, -0.5 ;  /* 0xbf00000002057423 */ /* 0x000fc80000010005 */
[----:B------:R-:W-:-:S04]  /*3150*/  FMUL.FTZ R5, R2, R5 ;  /* 0x0000000502057220 */ /* 0x000fc80000410000 */
[----:B------:R-:W-:-:S04]  /*3160*/  FFMA.FTZ R2, R2, R5, R2 ;  /* 0x0000000502027223 */ /* 0x000fc80000010002 */
[----:B------:R-:W-:Y:S01]  /*3170*/  FFMA.FTZ R2, R3, 0.69314718246459960938, R2 ;  /* 0x3f31721803027823 */ /* 0x000fe20000010002 */
[----:B------:R-:W-:Y:S05]  /*3180*/  @!P1 BRA `(.L_x_2938) ;  /* 0x0000005000009947 */ /* 0x000fea0003800000 */
[----:B------:R-:W-:Y:S02]  /*3190*/  ISETP.GE.AND P1, PT, R0, -0x407fffff, PT ;  /* 0xbf8000010000780c */ /* 0x000fe40003f26270 */
[----:B------:R-:W-:-:S11]  /*31a0*/  FSETP.NEU.FTZ.AND P2, PT, R22, RZ, PT ;  /* 0x000000ff1600720b */ /* 0x000fd60003f5d000 */
[----:B------:R-:W-:-:S04]  /*31b0*/  @P1 IMAD.MOV.U32 R3, RZ, RZ, 0x7f800000 ;  /* 0x7f800000ff031424 */ /* 0x000fc800078e00ff */
[----:B------:R-:W-:-:S05]  /*31c0*/  @P1 FFMA.FTZ R2, -R22, R3, +INF ;  /* 0x7f80000016021423 */ /* 0x000fca0000010103 */
[----:B------:R-:W-:Y:S02]  /*31d0*/  FSEL R2, R2, -RZ, P2 ;  /* 0x800000ff02027208 */ /* 0x000fe40001000000 */
.L_x_2938:
[----:B------:R-:W-:Y:S05]  /*31e0*/  BSYNC B0 ;  /* 0x0000000000007941 */ /* 0x000fea0003800000 */
.L_x_2937:
[----:B------:R-:W-:Y:S01]  /*31f0*/  FMNMX.NAN R2, R2, -100, !PT ;  /* 0xc2c8000002027809 */ /* 0x000fe20007820000 */
[----:B------:R-:W-:-:S04]  /*3200*/  FADD.FTZ R23, R23, -1 ;  /* 0xbf80000017177421 */ /* 0x000fc80000010000 */
[----:B------:R-:W-:Y:S01]  /*3210*/  FFMA.FTZ R2, R2, R23, -R4 ;  /* 0x0000001702027223 */ /* 0x000fe20000010804 */
        /* <DEDUP_REMOVED lines=9> */
[----:B------:R-:W0:Y:S02]  /*32b0*/  F2I.FTZ.TRUNC.NTZ R3, R2 ;  /* 0x0000000200037305 */ /* 0x000e24000021f100 */
[----:B0-----:R0:W-:Y:S01]  /*32c0*/  STG.E.U8 [R16.64], R3 ;  /* 0x0000000310007986 */ /* 0x0011e2000c101124 */
[----:B------:R-:W-:Y:S05]  /*32d0*/  BRA `(.L_x_2944) ;  /* 0x00000d7000007947 */ /* 0x000fea0003800000 */
.L_x_2942:
[----:B------:R-:W0:Y:S02]  /*32e0*/  F2I.S64.TRUNC R2, R2 ;  /* 0x0000000200027311 */ /* 0x000e24000020d900 */
[----:B0-----:R-:W-:-:S05]  /*32f0*/  IMAD.MOV.U32 R5, RZ, RZ, R2 ;  /* 0x000000ffff057224 */ /* 0x001fca00078e0002 */
[----:B------:R0:W-:Y:S01]  /*3300*/  STG.E.U8 [R16.64], R5 ;  /* 0x0000000510007986 */ /* 0x0001e2000c101124 */
[----:B------:R-:W-:Y:S05]  /*3310*/  BRA `(.L_x_2944) ;  /* 0x00000d3000007947 */ /* 0x000fea0003800000 */
.L_x_2941:
[----:B------:R-:W-:-:S13]  /*3320*/  ISETP.NE.AND P0, PT, R7, 0x2, PT ;  /* 0x000000020700780c */ /* 0x000fda0003f05270 */
[----:B------:R-:W-:Y:S05]  /*3330*/  @!P0 BRA `(.L_x_2945) ;  /* 0x000000a000008947 */ /* 0x000fea0003800000 */
[----:B------:R-:W-:-:S13]  /*3340*/  ISETP.NE.AND P0, PT, R7, 0x3, PT ;  /* 0x000000030700780c */ /* 0x000fda0003f05270 */
[----:B------:R-:W-:Y:S05]  /*3350*/  @!P0 BRA `(.L_x_2946) ;  /* 0x0000005000008947 */ /* 0x000fea0003800000 */
[----:B------:R-:W-:-:S13]  /*3360*/  ISETP.NE.AND P0, PT, R7, 0x4, PT ;  /* 0x000000040700780c */ /* 0x000fda0003f05270 */
[----:B------:R-:W-:Y:S05]  /*3370*/  @P0 BRA `(.L_x_2943) ;  /* 0x00000b4000000947 */ /* 0x000fea0003800000 */
[----:B------:R-:W0:Y:S02]  /*3380*/  F2I.S64.TRUNC R2, R2 ;  /* 0x0000000200027311 */ /* 0x000e24000020d900 */
[----:B0-----:R0:W-:Y:S01]  /*3390*/  STG.E.64 [R16.64], R2 ;  /* 0x0000000210007986 */ /* 0x0011e2000c101b24 */
[----:B------:R-:W-:Y:S05]  /*33a0*/  BRA `(.L_x_2944) ;  /* 0x00000ca000007947 */ /* 0x000fea0003800000 */
.L_x_2946:
[----:B------:R-:W0:Y:S02]  /*33b0*/  F2I.FTZ.TRUNC.NTZ R3, R2 ;  /* 0x0000000200037305 */ /* 0x000e24000021f100 */
[----:B0-----:R0:W-:Y:S01]  /*33c0*/  STG.E [R16.64], R3 ;  /* 0x0000000310007986 */ /* 0x0011e2000c101924 */
[----:B------:R-:W-:Y:S05]  /*33d0*/  BRA `(.L_x_2944) ;  /* 0x00000c7000007947 */ /* 0x000fea0003800000 */
.L_x_2945:
[----:B------:R-:W0:Y:S02]  /*33e0*/  F2I.FTZ.TRUNC.NTZ R3, R2 ;  /* 0x0000000200037305 */ /* 0x000e24000021f100 */
[----:B0-----:R0:W-:Y:S01]  /*33f0*/  STG.E.U16 [R16.64], R3 ;  /* 0x0000000310007986 */ /* 0x0011e2000c101524 */
[----:B------:R-:W-:Y:S05]  /*3400*/  BRA `(.L_x_2944) ;  /* 0x00000c4000007947 */ /* 0x000fea0003800000 */
.L_x_2940:
[----:B------:R-:W-:-:S13]  /*3410*/  ISETP.GT.AND P0, PT, R7, 0x6, PT ;  /* 0x000000060700780c */ /* 0x000fda0003f04270 */
[----:B------:R-:W-:Y:S05]  /*3420*/  @P0 BRA `(.L_x_2947) ;  /* 0x0000009000000947 */ /* 0x000fea0003800000 */
[----:B------:R-:W-:-:S13]  /*3430*/  ISETP.NE.AND P0, PT, R7, 0x5, PT ;  /* 0x000000050700780c */ /* 0x000fda0003f05270 */
[----:B------:R-:W-:Y:S05]  /*3440*/  @!P0 BRA `(.L_x_2948) ;  /* 0x0000004000008947 */ /* 0x000fea0003800000 */
[----:B------:R-:W-:-:S13]  /*3450*/  ISETP.NE.AND P0, PT, R7, 0x6, PT ;  /* 0x000000060700780c */ /* 0x000fda0003f05270 */
[----:B------:R-:W-:Y:S05]  /*3460*/  @P0 BRA `(.L_x_2943) ;  /* 0x00000a5000000947 */ /* 0x000fea0003800000 */
[----:B------:R0:W-:Y:S01]  /*3470*/  STG.E [R16.64], R2 ;  /* 0x0000000210007986 */ /* 0x0001e2000c101924 */
[----:B------:R-:W-:Y:S05]  /*3480*/  BRA `(.L_x_2944) ;  /* 0x00000bc000007947 */ /* 0x000fea0003800000 */
.L_x_2948:
[----:B------:R-:W-:-:S05]  /*3490*/  F2FP.PACK_AB R2, RZ, R2 ;  /* 0x00000002ff02723e */ /* 0x000fca00000000ff */
[----:B------:R0:W-:Y:S01]  /*34a0*/  STG.E.U16 [R16.64], R2 ;  /* 0x0000000210007986 */ /* 0x0001e2000c101524 */
[----:B------:R-:W-:Y:S05]  /*34b0*/  BRA `(.L_x_2944) ;  /* 0x00000b9000007947 */ /* 0x000fea0003800000 */
.L_x_2947:
[----:B------:R-:W-:-:S13]  /*34c0*/  ISETP.NE.AND P0, PT, R7, 0x7, PT ;  /* 0x000000070700780c */ /* 0x000fda0003f05270 */
[----:B------:R-:W-:Y:S05]  /*34d0*/  @!P0 BRA `(.L_x_2949) ;  /* 0x000000b000008947 */ /* 0x000fea0003800000 */
[----:B------:R-:W-:-:S13]  /*34e0*/  ISETP.NE.AND P0, PT, R7, 0x8, PT ;  /* 0x000000080700780c */ /* 0x000fda0003f05270 */
[----:B------:R-:W-:Y:S05]  /*34f0*/  @!P0 BRA `(.L_x_2950) ;  /* 0x0000005000008947 */ /* 0x000fea0003800000 */
[----:B------:R-:W-:-:S13]  /*3500*/  ISETP.NE.AND P0, PT, R7, 0x9, PT ;  /* 0x000000090700780c */ /* 0x000fda0003f05270 */
[----:B------:R-:W-:Y:S05]  /*3510*/  @P0 BRA `(.L_x_2943) ;  /* 0x000009a000000947 */ /* 0x000fea0003800000 */
[----:B------:R-:W-:-:S05]  /*3520*/  IMAD.MOV.U32 R3, RZ, RZ, RZ ;  /* 0x000000ffff037224 */ /* 0x000fca00078e00ff */
[----:B------:R0:W-:Y:S01]  /*3530*/  STG.E.64 [R16.64], R2 ;  /* 0x0000000210007986 */ /* 0x0001e2000c101b24 */
[----:B------:R-:W-:Y:S05]  /*3540*/  BRA `(.L_x_2944) ;  /* 0x00000b0000007947 */ /* 0x000fea0003800000 */
.L_x_2950:
[----:B------:R-:W-:-:S04]  /*3550*/  F2FP.PACK_AB R3, RZ, R2 ;  /* 0x00000002ff03723e */ /* 0x000fc800000000ff */
[----:B------:R-:W-:-:S05]  /*3560*/  PRMT R3, R3, 0x5410, RZ ;  /* 0x0000541003037816 */ /* 0x000fca00000000ff */
[----:B------:R0:W-:Y:S01]  /*3570*/  STG.E [R16.64], R3 ;  /* 0x0000000310007986 */ /* 0x0001e2000c101924 */
[----:B------:R-:W-:Y:S05]  /*3580*/  BRA `(.L_x_2944) ;  /* 0x00000ac000007947 */ /* 0x000fea0003800000 */
.L_x_2949:
[----:B------:R-:W-:-:S06]  /*3590*/  FMUL.FTZ R2, R2, 1 ;  /* 0x3f80000002027820 */ /* 0x000fcc0000410000 */
[----:B------:R-:W0:Y:S02]  /*35a0*/  F2F.F64.F32 R2, R2 ;  /* 0x0000000200027310 */ /* 0x000e240000201800 */
[----:B0-----:R0:W-:Y:S01]  /*35b0*/  STG.E.64 [R16.64], R2 ;  /* 0x0000000210007986 */ /* 0x0011e2000c101b24 */
[----:B------:R-:W-:Y:S05]  /*35c0*/  BRA `(.L_x_2944) ;  /* 0x00000a8000007947 */ /* 0x000fea0003800000 */
.L_x_2939:
        /* <DEDUP_REMOVED lines=8> */
[----:B------:R-:W-:-:S04]  /*3650*/  FSETP.NEU.FTZ.AND P0, PT, R2, RZ, PT ;  /* 0x000000ff0200720b */ /* 0x000fc80003f1d000 */
[----:B------:R-:W-:-:S05]  /*3660*/  SEL R3, RZ, 0x1, !P0 ;  /* 0x00000001ff037807 */ /* 0x000fca0004000000 */
[----:B------:R0:W-:Y:S01]  /*3670*/  STG.E.U8 [R16.64], R3 ;  /* 0x0000000310007986 */ /* 0x0001e2000c101124 */
[----:B------:R-:W-:Y:S05]  /*3680*/  BRA `(.L_x_2944) ;  /* 0x000009c000007947 */ /* 0x000fea0003800000 */
.L_x_2953:
[----:B------:R-:W-:Y:S01]  /*3690*/  FMUL.FTZ R4, R2, 1 ;  /* 0x3f80000002047820 */ /* 0x000fe20000410000 */
[----:B------:R-:W-:-:S05]  /*36a0*/  CS2R R6, SRZ ;  /* 0x0000000000067805 */ /* 0x000fca000001ff00 */
[----:B------:R-:W0:Y:S02]  /*36b0*/  F2F.F64.F32 R4, R4 ;  /* 0x0000000400047310 */ /* 0x000e240000201800 */
[----:B0-----:R0:W-:Y:S01]  /*36c0*/  STG.E.128 [R16.64], R4 ;  /* 0x0000000410007986 */ /* 0x0011e2000c101d24 */
[----:B------:R-:W-:Y:S05]  /*36d0*/  BRA `(.L_x_2944) ;  /* 0x0000097000007947 */ /* 0x000fea0003800000 */
.L_x_2952:
[----:B------:R-:W-:-:S13]  /*36e0*/  ISETP.NE.AND P0, PT, R7, 0xf, PT ;  /* 0x0000000f0700780c */ /* 0x000fda0003f05270 */
[----:B------:R-:W-:Y:S05]  /*36f0*/  @!P0 BRA `(.L_x_2954) ;  /* 0x000002b000008947 */ /* 0x000fea0003800000 */
[----:B------:R-:W-:-:S13]  /*3700*/  ISETP.NE.AND P0, PT, R7, 0x17, PT ;  /* 0x000000170700780c */ /* 0x000fda0003f05270 */
[----:B------:R-:W-:Y:S05]  /*3710*/  @!P0 BRA `(.L_x_2955) ;  /* 0x0000014000008947 */ /* 0x000fea0003800000 */
[----:B------:R-:W-:-:S13]  /*3720*/  ISETP.NE.AND P0, PT, R7, 0x18, PT ;  /* 0x000000180700780c */ /* 0x000fda0003f05270 */
[----:B------:R-:W-:Y:S05]  /*3730*/  @P0 BRA `(.L_x_2943) ;  /* 0x0000078000000947 */ /* 0x000fea0003800000 */
[C---:B------:R-:W-:Y:S01]  /*3740*/  LOP3.LUT R4, R2.reuse, 0x7fffffff, RZ, 0xc0, !PT ;  /* 0x7fffffff02047812 */ /* 0x040fe200078ec0ff */
[----:B------:R-:W-:Y:S01]  /*3750*/  BSSY B0, `(.L_x_2956) ;  /* 0x000000d000007945 */ /* 0x000fe20003800000 */
[----:B------:R-:W-:Y:S02]  /*3760*/  LOP3.LUT R0, R2, 0x80000000, RZ, 0xc0, !PT ;  /* 0x8000000002007812 */ /* 0x000fe400078ec0ff */
[----:B------:R-:W-:Y:S02]  /*3770*/  ISETP.GT.U32.AND P0, PT, R4, 0x43efffff, PT ;  /* 0x43efffff0400780c */ /* 0x000fe40003f04070 */
[----:B------:R-:W-:Y:S01]  /*3780*/  SHF.R.U32.HI R5, RZ, 0x18, R0 ;  /* 0x00000018ff057819 */ /* 0x000fe20000011600 */
[----:B------:R-:W-:-:S10]  /*3790*/  IMAD.MOV.U32 R0, RZ, RZ, 0x7f ;  /* 0x0000007fff007424 */ /* 0x000fd400078e00ff */
[----:B------:R-:W-:Y:S05]  /*37a0*/  @P0 BRA `(.L_x_2957) ;  /* 0x0000007000000947 */ /* 0x000fea0003800000 */
[----:B------:R-:W-:-:S13]  /*37b0*/  ISETP.GE.U32.AND P0, PT, R4, 0x3c800000, PT ;  /* 0x3c8000000400780c */ /* 0x000fda0003f06070 */
[----:B------:R-:W-:-:S04]  /*37c0*/  @P0 SHF.R.U32.HI R0, RZ, 0x14, R2 ;  /* 0x00000014ff000819 */ /* 0x000fc80000011602 */
[----:B------:R-:W-:-:S04]  /*37d0*/  @P0 LOP3.LUT R3, R0, 0x1, RZ, 0xc0, !PT ;  /* 0x0000000100030812 */ /* 0x000fc800078ec0ff */
[----:B------:R-:W-:Y:S01]  /*37e0*/  @P0 IADD3 R3, R2, 0x407ffff, R3 ;  /* 0x0407ffff02030810 */ /* 0x000fe20007ffe003 */
[----:B------:R-:W-:-:S03]  /*37f0*/  @!P0 FADD.FTZ R2, R4, 16384 ;  /* 0x4680000004028421 */ /* 0x000fc60000010000 */
[----:B------:R-:W-:Y:S02]  /*3800*/  @P0 SHF.R.U32.HI R0, RZ, 0x14, R3 ;  /* 0x00000014ff000819 */ /* 0x000fe40000011603 */
[----:B------:R-:W-:Y:S02]  /*3810*/  @!P0 IADD3 R0, R2, -0x46800000, RZ ;  /* 0xb980000002008810 */ /* 0x000fe40007ffe0ff */
.L_x_2957:
[----:B------:R-:W-:Y:S05]  /*3820*/  BSYNC B0 ;  /* 0x0000000000007941 */ /* 0x000fea0003800000 */
.L_x_2956:
[----:B------:R-:W-:-:S05]  /*3830*/  LOP3.LUT R5, R0, R5, RZ, 0xfc, !PT ;  /* 0x0000000500057212 */ /* 0x000fca00078efcff */
[----:B------:R0:W-:Y:S01]  /*3840*/  STG.E.U8 [R16.64], R5 ;  /* 0x0000000510007986 */ /* 0x0001e2000c101124 */
[----:B------:R-:W-:Y:S05]  /*3850*/  BRA `(.L_x_2944) ;  /* 0x000007f000007947 */ /* 0x000fea0003800000 */
.L_x_2955:
[----:B------:R-:W-:Y:S01]  /*3860*/  LOP3.LUT R4, R2, 0x7fffffff, RZ, 0xc0, !PT ;  /* 0x7fffffff02047812 */ /* 0x000fe200078ec0ff */
[----:B------:R-:W-:Y:S03]  /*3870*/  BSSY B0, `(.L_x_2958) ;  /* 0x000000e000007945 */ /* 0x000fe60003800000 */
[----:B------:R-:W-:-:S13]  /*3880*/  ISETP.GT.U32.AND P0, PT, R4, 0x477fffff, PT ;  /* 0x477fffff0400780c */ /* 0x000fda0003f04070 */
[----:B------:R-:W-:Y:S05]  /*3890*/  @P0 BRA `(.L_x_2959) ;  /* 0x0000008000000947 */ /* 0x000fea0003800000 */
[----:B------:R-:W-:-:S13]  /*38a0*/  ISETP.GE.U32.AND P0, PT, R4, 0x38800000, PT ;  /* 0x388000000400780c */ /* 0x000fda0003f06070 */
[----:B------:R-:W-:-:S04]  /*38b0*/  @P0 SHF.R.U32.HI R0, RZ, 0x15, R2 ;  /* 0x00000015ff000819 */ /* 0x000fc80000011602 */
[----:B------:R-:W-:-:S04]  /*38c0*/  @P0 LOP3.LUT R3, R0, 0x1, RZ, 0xc0, !PT ;  /* 0x0000000100030812 */ /* 0x000fc800078ec0ff */
[----:B------:R-:W-:Y:S01]  /*38d0*/  @P0 IADD3 R0, R2, 0x80fffff, R3 ;  /* 0x080fffff02000810 */ /* 0x000fe20007ffe003 */
[----:B------:R-:W-:-:S03]  /*38e0*/  @!P0 FADD.FTZ R3, R4, 128 ;  /* 0x4300000004038421 */ /* 0x000fc60000010000 */
[----:B------:R-:W-:Y:S02]  /*38f0*/  @P0 SHF.R.U32.HI R0, RZ, 0x15, R0 ;  /* 0x00000015ff000819 */ /* 0x000fe40000011600 */
[----:B------:R-:W-:Y:S01]  /*3900*/  @!P0 IADD3 R0, R3, -0x43000000, RZ ;  /* 0xbd00000003008810 */ /* 0x000fe20007ffe0ff */
[----:B------:R-:W-:Y:S05]  /*3910*/  BRA `(.L_x_2960) ;  /* 0x0000003000007947 */ /* 0x000fea0003800000 */
.L_x_2959:
[----:B------:R-:W-:Y:S01]  /*3920*/  IMAD.MOV.U32 R0, RZ, RZ, 0x7f ;  /* 0x0000007fff007424 */ /* 0x000fe200078e00ff */
[----:B------:R-:W-:-:S04]  /*3930*/  ISETP.GT.U32.AND P0, PT, R4, 0x7f800000, PT ;  /* 0x7f8000000400780c */ /* 0x000fc80003f04070 */
[----:B------:R-:W-:-:S04]  /*3940*/  SEL R0, R0, 0x7c, P0 ;  /* 0x0000007c00007807 */ /* 0x000fc80000000000 */
.L_x_2960:
[----:B------:R-:W-:Y:S05]  /*3950*/  BSYNC B0 ;  /* 0x0000000000007941 */ /* 0x000fea0003800000 */
.L_x_2958:
[----:B------:R-:W-:-:S04]  /*3960*/  LOP3.LUT R2, R2, 0x80000000, RZ, 0xc0, !PT ;  /* 0x8000000002027812 */ /* 0x000fc800078ec0ff */
[----:B------:R-:W-:-:S04]  /*3970*/  SHF.R.U32.HI R3, RZ, 0x18, R2 ;  /* 0x00000018ff037819 */ /* 0x000fc80000011602 */
[----:B------:R-:W-:-:S05]  /*3980*/  LOP3.LUT R3, R0, R3, RZ, 0xfc, !PT ;  /* 0x0000000300037212 */ /* 0x000fca00078efcff */
[----:B------:R0:W-:Y:S01]  /*3990*/  STG.E.U8 [R16.64], R3 ;  /* 0x0000000310007986 */ /* 0x0001e2000c101124 */
[----:B------:R-:W-:Y:S05]  /*39a0*/  BRA `(.L_x_2944) ;  /* 0x000006a000007947 */ /* 0x000fea0003800000 */
.L_x_2954:
[----:B------:R-:W-:-:S05]  /*39b0*/  F2FP.BF16.PACK_AB R2, RZ, R2 ;  /* 0x00000002ff02723e */ /* 0x000fca00000010ff */
[----:B------:R0:W-:Y:S01]  /*39c0*/  STG.E.U16 [R16.64], R2 ;  /* 0x0000000210007986 */ /* 0x0001e2000c101524 */
[----:B------:R-:W-:Y:S05]  /*39d0*/  BRA `(.L_x_2944) ;  /* 0x0000067000007947 */ /* 0x000fea0003800000 */
.L_x_2951:
        /* <DEDUP_REMOVED lines=8> */
[----:B------:R-:W0:Y:S02]  /*3a60*/  F2I.FTZ.U32.TRUNC.NTZ R3, R2 ;  /* 0x0000000200037305 */ /* 0x000e24000021f000 */
[----:B0-----:R0:W-:Y:S01]  /*3a70*/  STG.E.U16 [R16.64], R3 ;  /* 0x0000000310007986 */ /* 0x0011e2000c101524 */
[----:B------:R-:W-:Y:S05]  /*3a80*/  BRA `(.L_x_2944) ;  /* 0x000005c000007947 */ /* 0x000fea0003800000 */
.L_x_2963:
[----:B------:R-:W-:Y:S01]  /*3a90*/  LOP3.LUT R3, R2, 0x7fffffff, RZ, 0xc0, !PT ;  /* 0x7fffffff02037812 */ /* 0x000fe200078ec0ff */
[----:B------:R-:W-:Y:S01]  /*3aa0*/  BSSY B0, `(.L_x_2964) ;  /* 0x0000013000007945 */ /* 0x000fe20003800000 */
[----:B------:R-:W-:Y:S02]  /*3ab0*/  IMAD.MOV.U32 R8, RZ, RZ, 0x80 ;  /* 0x00000080ff087424 */ /* 0x000fe400078e00ff */
        /* <DEDUP_REMOVED lines=13> */
.L_x_2966:
[----:B------:R-:W-:-:S04]  /*3b90*/  LOP3.LUT R2, R2, 0x80000000, RZ, 0xc0, !PT ;  /* 0x8000000002027812 */ /* 0x000fc800078ec0ff */
[----:B------:R-:W-:-:S04]  /*3ba0*/  SHF.R.U32.HI R3, RZ, 0x18, R2 ;  /* 0x00000018ff037819 */ /* 0x000fc80000011602 */
[----:B------:R-:W-:-:S04]  /*3bb0*/  LOP3.LUT R0, R0, R3, RZ, 0xfc, !PT ;  /* 0x0000000300007212 */ /* 0x000fc800078efcff */
[----:B------:R-:W-:Y:S02]  /*3bc0*/  PRMT R8, R0, 0x7610, R8 ;  /* 0x0000761000087816 */ /* 0x000fe40000000008 */
.L_x_2965:
[----:B------:R-:W-:Y:S05]  /*3bd0*/  BSYNC B0 ;  /* 0x0000000000007941 */ /* 0x000fea0003800000 */
.L_x_2964:
[----:B------:R0:W-:Y:S01]  /*3be0*/  STG.E.U8 [R16.64], R8 ;  /* 0x0000000810007986 */ /* 0x0001e2000c101124 */
[----:B------:R-:W-:Y:S05]  /*3bf0*/  BRA `(.L_x_2944) ;  /* 0x0000045000007947 */ /* 0x000fea0003800000 */
.L_x_2962:
        /* <DEDUP_REMOVED lines=16> */
.L_x_2969:
[----:B------:R-:W-:-:S04]  /*3d00*/  LOP3.LUT R2, R2, 0x80000000, RZ, 0xc0, !PT ;  /* 0x8000000002027812 */ /* 0x000fc800078ec0ff */
[----:B------:R-:W-:-:S04]  /*3d10*/  SHF.R.U32.HI R3, RZ, 0x18, R2 ;  /* 0x00000018ff037819 */ /* 0x000fc80000011602 */
[----:B------:R-:W-:-:S04]  /*3d20*/  LOP3.LUT R0, R0, R3, RZ, 0xfc, !PT ;  /* 0x0000000300007212 */ /* 0x000fc800078efcff */
[----:B------:R-:W-:Y:S02]  /*3d30*/  PRMT R8, R0, 0x7610, R8 ;  /* 0x0000761000087816 */ /* 0x000fe40000000008 */
.L_x_2968:
[----:B------:R-:W-:Y:S05]  /*3d40*/  BSYNC B0 ;  /* 0x0000000000007941 */ /* 0x000fea0003800000 */
.L_x_2967:
[----:B------:R0:W-:Y:S01]  /*3d50*/  STG.E.U8 [R16.64], R8 ;  /* 0x0000000810007986 */ /* 0x0001e2000c101124 */
[----:B------:R-:W-:Y:S05]  /*3d60*/  BRA `(.L_x_2944) ;  /* 0x000002e000007947 */ /* 0x000fea0003800000 */
.L_x_2961:
[----:B------:R-:W-:-:S13]  /*3d70*/  ISETP.NE.AND P0, PT, R7, 0x1c, PT ;  /* 0x0000001c0700780c */ /* 0x000fda0003f05270 */
[----:B------:R-:W-:Y:S05]  /*3d80*/  @!P0 BRA `(.L_x_2970) ;  /* 0x000002a000008947 */ /* 0x000fea0003800000 */
[----:B------:R-:W-:-:S13]  /*3d90*/  ISETP.NE.AND P0, PT, R7, 0x1d, PT ;  /* 0x0000001d0700780c */ /* 0x000fda0003f05270 */
[----:B------:R-:W-:Y:S05]  /*3da0*/  @!P0 BRA `(.L_x_2971) ;  /* 0x0000025000008947 */ /* 0x000fea0003800000 */
[----:B------:R-:W-:-:S13]  /*3db0*/  ISETP.NE.AND P0, PT, R7, 0x2c, PT ;  /* 0x0000002c0700780c */ /* 0x000fda0003f05270 */
[----:B------:R-:W-:Y:S05]  /*3dc0*/  @P0 BRA `(.L_x_2943) ;  /* 0x000000f000000947 */ /* 0x000fea0003800000 */
[----:B------:R-:W-:Y:S02]  /*3dd0*/  SHF.R.U32.HI R4, RZ, 0x17, R2 ;  /* 0x00000017ff047819 */ /* 0x000fe40000011602 */
[----:B------:R-:W-:Y:S02]  /*3de0*/  PLOP3.LUT P0, PT, PT, PT, PT, 0x80, 0x0 ;  /* 0x000000000000781c */ /* 0x000fe40003f0f070 */
        /* <DEDUP_REMOVED lines=13> */
.L_x_2943:
        /* <DEDUP_REMOVED lines=20> */
.L_x_2971:
[----:B------:R-:W0:Y:S02]  /*4000*/  F2I.U64.TRUNC R2, R2 ;  /* 0x0000000200027311 */ /* 0x000e24000020d800 */
[----:B0-----:R0:W-:Y:S01]  /*4010*/  STG.E.64 [R16.64], R2 ;  /* 0x0000000210007986 */ /* 0x0011e2000c101b24 */
[----:B------:R-:W-:Y:S05]  /*4020*/  BRA `(.L_x_2944) ;  /* 0x0000002000007947 */ /* 0x000fea0003800000 */
.L_x_2970:
[----:B------:R-:W0:Y:S02]  /*4030*/  F2I.FTZ.U32.TRUNC.NTZ R3, R2 ;  /* 0x0000000200037305 */ /* 0x000e24000021f000 */
[----:B0-----:R0:W-:Y:S02]  /*4040*/  STG.E [R16.64], R3 ;  /* 0x0000000310007986 */ /* 0x0011e4000c101924 */
.L_x_2944:
[----:B------:R-:W-:-:S05]  /*4050*/  IMAD R18, R18, 0x200, R19 ;  /* 0x0000020012127824 */ /* 0x000fca00078e0213 */
[----:B------:R-:W-:Y:S02]  /*4060*/  IADD3 R23, R18, 0x80, RZ ;  /* 0x0000008012177810 */ /* 0x000fe40007ffe0ff */
.L_x_2877:
[----:B------:R-:W-:Y:S05]  /*4070*/  BSYNC B7 ;  /* 0x0000000000077941 */ /* 0x000fea0003800000 */
.L_x_2876:
[----:B------:R-:W-:Y:S01]  /*4080*/  ISETP.GE.AND P0, PT, R23, c[0x0][0x160], PT ;  /* 0x0000580017007a0c */ /* 0x000fe20003f06270 */
[----:B------:R-:W-:-:S12]  /*4090*/  BSSY B7, `(.L_x_2972) ;  /* 0x0000802000077945 */ /* 0x000fd80003800000 */
[----:B------:R-:W-:Y:S05]  /*40a0*/  @P0 BRA `(.L_x_2973) ;  /* 0x0000800000000947 */ /* 0x000fea0003800000 */
[----:B------:R-:W-:Y:S01]  /*40b0*/  ISETP.NE.AND P0, PT, RZ, c[0x0][0x168], PT ;  /* 0x00005a00ff007a0c */ /* 0x000fe20003f05270 */
[----:B------:R-:W-:Y:S02]  /*40c0*/  IMAD.MOV.U32 R19, RZ, RZ, RZ ;  /* 0x000000ffff137224 */ /* 0x000fe400078e00ff */
[----:B------:R-:W-:Y:S02]  /*40d0*/  IMAD.MOV.U32 R0, RZ, RZ, RZ ;  /* 0x000000ffff007224 */ /* 0x000fe400078e00ff */
[----:B0-----:R-:W-:-:S08]  /*40e0*/  IMAD.MOV.U32 R16, RZ, RZ, RZ ;  /* 0x000000ffff107224 */ /* 0x001fd000078e00ff */
        /* <DEDUP_REMOVED lines=251> */
.L_x_2974:
        /* <DEDUP_REMOVED lines=20> */
.L_x_2979:
[----:B------:R-:W2:Y:S02]  /*51e0*/  LDG.E.U8 R2, [R2.64] ;  /* 0x0000002402027981 */ /* 0x000ea4000c1e1100 */
[----:B--2---:R0:W1:Y:S01]  /*51f0*/  I2F.U16 R18, R2 ;  /* 0x0000000200127306 */ /* 0x0040620000101000 */
[----:B------:R-:W-:Y:S05]  /*5200*/  BRA `(.L_x_2981) ;  /* 0x00000ca000007947 */ /* 0x000fea0003800000 */
.L_x_2978:
        /* <DEDUP_REMOVED lines=9> */
.L_x_2983:
[----:B------:R-:W2:Y:S02]  /*52a0*/  LDG.E R2, [R2.64] ;  /* 0x0000002402027981 */ /* 0x000ea4000c1e1900 */
[----:B--2---:R0:W1:Y:S01]  /*52b0*/  I2F R18, R2 ;  /* 0x0000000200127306 */ /* 0x0040620000201400 */
[----:B------:R-:W-:Y:S05]  /*52c0*/  BRA `(.L_x_2981) ;  /* 0x00000be000007947 */ /* 0x000fea0003800000 */
.L_x_2982:
[----:B------:R-:W2:Y:S02]  /*52d0*/  LDG.E.U16 R2, [R2.64] ;  /* 0x0000002402027981 */ /* 0x000ea4000c1e1500 */
[----:B--2---:R0:W1:Y:S01]  /*52e0*/  I2F.S16 R18, R2 ;  /* 0x0000000200127306 */ /* 0x0040620000101400 */
[----:B------:R-:W-:Y:S05]  /*52f0*/  BRA `(.L_x_2981) ;  /* 0x00000bb000007947 */ /* 0x000fea0003800000 */
.L_x_2977:
        /* <DEDUP_REMOVED lines=8> */
.L_x_2985:
[----:B------:R-:W2:Y:S02]  /*5380*/  LDG.E.U16 R2, [R2.64] ;  /* 0x0000002402027981 */ /* 0x000ea4000c1e1500 */
[----:B--2---:R-:W-:Y:S01]  /*5390*/  HADD2.F32 R18, -RZ, R2.H0_H0 ;  /* 0x20000002ff127230 */ /* 0x004fe20000004100 */
[----:B------:R-:W-:Y:S05]  /*53a0*/  BRA `(.L_x_2981) ;  /* 0x00000b0000007947 */ /* 0x000fea0003800000 */
.L_x_2984:
        /* <DEDUP_REMOVED lines=8> */
.L_x_2987:
[----:B------:R-:W2:Y:S02]  /*5430*/  LDG.E.U16 R2, [R2.64] ;  /* 0x0000002402027981 */ /* 0x000ea4000c1e1500 */
[----:B--2---:R-:W-:Y:S01]  /*5440*/  HADD2.F32 R18, -RZ, R2.H0_H0 ;  /* 0x20000002ff127230 */ /* 0x004fe20000004100 */
[----:B------:R-:W-:Y:S05]  /*5450*/  BRA `(.L_x_2981) ;  /* 0x00000a5000007947 */ /* 0x000fea0003800000 */
.L_x_2986:
[----:B------:R-:W2:Y:S02]  /*5460*/  LDG.E.64 R2, [R2.64] ;  /* 0x0000002402027981 */ /* 0x000ea4000c1e1b00 */
[----:B--2---:R-:W0:Y:S01]  /*5470*/  F2F.F32.F64 R18, R2 ;  /* 0x0000000200127310 */ /* 0x004e220000301000 */
[----:B------:R-:W0:-:S14]  /*5480*/  DSETP.GEU.AND P0, PT, |R2|, c[0x2][0x0], PT ;  /* 0x008000000200762a */ /* 0x000e1c0003f0e200 */
[----:B0-----:R-:W-:Y:S01]  /*5490*/  @!P0 FMUL R18, R18, 1.175494350822287508e-38 ;  /* 0x0080000012128820 */ /* 0x001fe20000400000 */
[----:B------:R-:W-:Y:S05]  /*54a0*/  BRA `(.L_x_2981) ;  /* 0x00000a0000007947 */ /* 0x000fea0003800000 */
.L_x_2976:
        /* <DEDUP_REMOVED lines=12> */
.L_x_2990:
[----:B------:R-:W2:Y:S02]  /*5570*/  LDG.E.64 R2, [R2.64] ;  /* 0x0000002402027981 */ /* 0x000ea4000c1e1b00 */
[----:B--2---:R-:W0:Y:S01]  /*5580*/  F2F.F32.F64 R18, R2 ;  /* 0x0000000200127310 */ /* 0x004e220000301000 */
[----:B------:R-:W0:-:S14]  /*5590*/  DSETP.GEU.AND P0, PT, |R2|, c[0x2][0x0], PT ;  /* 0x008000000200762a */ /* 0x000e1c0003f0e200 */
[----:B0-----:R-:W-:Y:S01]  /*55a0*/  @!P0 FMUL R18, R18, 1.175494350822287508e-38 ;  /* 0x0080000012128820 */ /* 0x001fe20000400000 */
[----:B------:R-:W-:Y:S05]  /*55b0*/  BRA `(.L_x_2981) ;  /* 0x000008f000007947 */ /* 0x000fea0003800000 */
.L_x_2989:
        /* <DEDUP_REMOVED lines=26> */
.L_x_2992:
        /* <DEDUP_REMOVED lines=13> */
.L_x_2991:
[----:B------:R-:W2:Y:S02]  /*5830*/  LDG.E.U16 R2, [R2.64] ;  /* 0x0000002402027981 */ /* 0x000ea4000c1e1500 */
[----:B--2---:R-:W-:Y:S01]  /*5840*/  PRMT R18, RZ, 0x5410, R2 ;  /* 0x00005410ff127816 */ /* 0x004fe20000000002 */
[----:B------:R-:W-:Y:S05]  /*5850*/  BRA `(.L_x_2981) ;  /* 0x0000065000007947 */ /* 0x000fea0003800000 */
.L_x_2988:
        /* <DEDUP_REMOVED lines=11> */
.L_x_2995:
        /* <DEDUP_REMOVED lines=20> */
.L_x_2997:
[----:B------:R-:W-:Y:S05]  /*5a50*/  BSYNC B0 ;  /* 0x0000000000007941 */ /* 0x000fea0003800000 */
.L_x_2996:
[----:B------:R-:W-:Y:S01]  /*5a60*/  IMAD.SHL.U32 R2, R2, 0x100000, RZ ;  /* 0x0010000002027824 */ /* 0x000fe200078e00ff */
[----:B------:R-:W-:-:S04]  /*5a70*/  LEA R3, R0, 0x3b800000, 0x17 ;  /* 0x3b80000000037811 */ /* 0x000fc800078eb8ff */
[----:B------:R-:W-:Y:S01]  /*5a80*/  LOP3.LUT R18, R3, R2, R18, 0xfe, !PT ;  /* 0x0000000203127212 */ /* 0x000fe200078efe12 */
[----:B------:R-:W-:Y:S05]  /*5a90*/  BRA `(.L_x_2981) ;  /* 0x0000041000007947 */ /* 0x000fea0003800000 */
.L_x_2994:
        /* <DEDUP_REMOVED lines=20> */
.L_x_2999:
[----:B------:R-:W-:Y:S05]  /*5be0*/  BSYNC B0 ;  /* 0x0000000000007941 */ /* 0x000fea0003800000 */
.L_x_2998:
[----:B------:R-:W-:Y:S01]  /*5bf0*/  IMAD.SHL.U32 R2, R2, 0x200000, RZ ;  /* 0x0020000002027824 */ /* 0x000fe200078e00ff */
[----:B------:R-:W-:-:S04]  /*5c00*/  LEA R3, R0, 0x37800000, 0x17 ;  /* 0x3780000000037811 */ /* 0x000fc800078eb8ff */
[----:B------:R-:W-:Y:S01]  /*5c10*/  LOP3.LUT R18, R3, R2, R18, 0xfe, !PT ;  /* 0x0000000203127212 */ /* 0x000fe200078efe12 */
[----:B------:R-:W-:Y:S05]  /*5c20*/  BRA `(.L_x_2981) ;  /* 0x0000028000007947 */ /* 0x000fea0003800000 */
.L_x_2993:
        /* <DEDUP_REMOVED lines=14> */
.L_x_2980:
        /* <DEDUP_REMOVED lines=21> */
.L_x_3001:
[----:B------:R-:W2:Y:S02]  /*5e60*/  LDG.E.64 R2, [R2.64] ;  /* 0x0000002402027981 */ /* 0x000ea4000c1e1b00 */
[----:B--2---:R0:W1:Y:S01]  /*5e70*/  I2F.U64 R18, R2 ;  /* 0x0000000200127312 */ /* 0x0040620000301000 */
[----:B------:R-:W-:Y:S05]  /*5e80*/  BRA `(.L_x_2981) ;  /* 0x0000002000007947 */ /* 0x000fea0003800000 */
.L_x_3000:
[----:B------:R-:W2:Y:S02]  /*5e90*/  LDG.E R2, [R2.64] ;  /* 0x0000002402027981 */ /* 0x000ea4000c1e1900 */
[----:B--2---:R0:W1:Y:S02]  /*5ea0*/  I2F.U32 R18, R2 ;  /* 0x0000000200127306 */ /* 0x0040640000201000 */
.L_x_2981:
[----:B------:R-:W-:Y:S05]  /*5eb0*/  BSYNC B6 ;  /* 0x0000000000067941 */ /* 0x000fea0003800000 */
.L_x_2975:
        /* <DEDUP_REMOVED lines=18> */
.L_x_3006:
[----:B------:R-:W2:Y:S02]  /*5fe0*/  LDG.E.U8 R2, [R2.64] ;  /* 0x0000002402027981 */ /* 0x000ea4000c1e1100 */
[----:B--2---:R0:W2:Y:S01]  /*5ff0*/  I2F.U16 R19, R2 ;  /* 0x0000000200137306 */ /* 0x0040a20000101000 */
[----:B------:R-:W-:Y:S05]  /*6000*/  BRA `(.L_x_3008) ;  /* 0x00000ca000007947 */ /* 0x000fea0003800000 */
.L_x_3005:
        /* <DEDUP_REMOVED lines=9> */
.L_x_3010:
[----:B------:R-:W2:Y:S02]  /*60a0*/  LDG.E R2, [R2.64] ;  /* 0x0000002402027981 */ /* 0x000ea4000c1e1900 */
[----:B--2---:R0:W2:Y:S01]  /*60b0*/  I2F R19, R2 ;  /* 0x0000000200137306 */ /* 0x0040a20000201400 */
[----:B------:R-:W-:Y:S05]  /*60c0*/  BRA `(.L_x_3008) ;  /* 0x00000be000007947 */ /* 0x000fea0003800000 */
.L_x_3009:
[----:B------:R-:W2:Y:S02]  /*60d0*/  LDG.E.U16 R2, [R2.64] ;  /* 0x0000002402027981 */ /* 0x000ea4000c1e1500 */
[----:B--2---:R0:W2:Y:S01]  /*60e0*/  I2F.S16 R19, R2 ;  /* 0x0000000200137306 */ /* 0x0040a20000101400 */
[----:B------:R-:W-:Y:S05]  /*60f0*/  BRA `(.L_x_3008) ;  /* 0x00000bb000007947 */ /* 0x000fea0003800000 */
.L_x_3004:
        /* <DEDUP_REMOVED lines=8> */
.L_x_3012:
[----:B------:R-:W2:Y:S02]  /*6180*/  LDG.E.U16 R2, [R2.64] ;  /* 0x0000002402027981 */ /* 0x000ea4000c1e1500 */
[----:B--2---:R-:W-:Y:S01]  /*6190*/  HADD2.F32 R19, -RZ, R2.H0_H0 ;  /* 0x20000002ff137230 */ /* 0x004fe20000004100 */
[----:B------:R-:W-:Y:S05]  /*61a0*/  BRA `(.L_x_3008) ;  /* 0x00000b0000007947 */ /* 0x000fea0003800000 */
.L_x_3011:
        /* <DEDUP_REMOVED lines=8> */
.L_x_3014:
[----:B------:R-:W2:Y:S02]  /*6230*/  LDG.E.U16 R2, [R2.64] ;  /* 0x0000002402027981 */ /* 0x000ea4000c1e1500 */
[----:B--2---:R-:W-:Y:S01]  /*6240*/  HADD2.F32 R19, -RZ, R2.H0_H0 ;  /* 0x20000002ff137230 */ /* 0x004fe20000004100 */
[----:B------:R-:W-:Y:S05]  /*6250*/  BRA `(.L_x_3008) ;  /* 0x00000a5000007947 */ /* 0x000fea0003800000 */
.L_x_3013:
[----:B------:R-:W2:Y:S02]  /*6260*/  LDG.E.64 R2, [R2.64] ;  /* 0x0000002402027981 */ /* 0x000ea4000c1e1b00 */
[----:B--2---:R-:W0:Y:S01]  /*6270*/  F2F.F32.F64 R19, R2 ;  /* 0x0000000200137310 */ /* 0x004e220000301000 */
[----:B------:R-:W0:-:S14]  /*6280*/  DSETP.GEU.AND P0, PT, |R2|, c[0x2][0x0], PT ;  /* 0x008000000200762a */ /* 0x000e1c0003f0e200 */
[----:B0-----:R-:W-:Y:S01]  /*6290*/  @!P0 FMUL R19, R19, 1.175494350822287508e-38 ;  /* 0x0080000013138820 */ /* 0x001fe20000400000 */
[----:B------:R-:W-:Y:S05]  /*62a0*/  BRA `(.L_x_3008) ;  /* 0x00000a0000007947 */ /* 0x000fea0003800000 */
.L_x_3003:
        /* <DEDUP_REMOVED lines=12> */
.L_x_3017:
[----:B------:R-:W2:Y:S02]  /*6370*/  LDG.E.64 R2, [R2.64] ;  /* 0x0000002402027981 */ /* 0x000ea4000c1e1b00 */
[----:B--2---:R-:W0:Y:S01]  /*6380*/  F2F.F32.F64 R19, R2 ;  /* 0x0000000200137310 */ /* 0x004e220000301000 */
[----:B------:R-:W0:-:S14]  /*6390*/  DSETP.GEU.AND P0, PT, |R2|, c[0x2][0x0], PT ;  /* 0x008000000200762a */ /* 0x000e1c0003f0e200 */
[----:B0-----:R-:W-:Y:S01]  /*63a0*/  @!P0 FMUL R19, R19, 1.175494350822287508e-38 ;  /* 0x0080000013138820 */ /* 0x001fe20000400000 */
[----:B------:R-:W-:Y:S05]  /*63b0*/  BRA `(.L_x_3008) ;  /* 0x000008f000007947 */ /* 0x000fea0003800000 */
.L_x_3016:
        /* <DEDUP_REMOVED lines=26> */
.L_x_3019:
        /* <DEDUP_REMOVED lines=13> */
.L_x_3018:
[----:B------:R-:W2:Y:S02]  /*6630*/  LDG.E.U16 R2, [R2.64] ;  /* 0x0000002402027981 */ /* 0x000ea4000c1e1500 */
[----:B--2---:R-:W-:Y:S01]  /*6640*/  PRMT R19, RZ, 0x5410, R2 ;  /* 0x00005410ff137816 */ /* 0x004fe20000000002 */
[----:B------:R-:W-:Y:S05]  /*6650*/  BRA `(.L_x_3008) ;  /* 0x0000065000007947 */ /* 0x000fea0003800000 */
.L_x_3015:
        /* <DEDUP_REMOVED lines=11> */
.L_x_3022:
        /* <DEDUP_REMOVED lines=20> */
.L_x_3024:
[----:B------:R-:W-:Y:S05]  /*6850*/  BSYNC B0 ;  /* 0x0000000000007941 */ /* 0x000fea0003800000 */
.L_x_3023:
[----:B------:R-:W-:Y:S01]  /*6860*/  IMAD.SHL.U32 R2, R2, 0x100000, RZ ;  /* 0x0010000002027824 */ /* 0x000fe200078e00ff */
[----:B------:R-:W-:-:S04]  /*6870*/  LEA R0, R0, 0x3b800000, 0x17 ;  /* 0x3b80000000007811 */ /* 0x000fc800078eb8ff */
[----:B------:R-:W-:Y:S01]  /*6880*/  LOP3.LUT R19, R0, R2, R19, 0xfe, !PT ;  /* 0x0000000200137212 */ /* 0x000fe200078efe13 */
[----:B------:R-:W-:Y:S05]  /*6890*/  BRA `(.L_x_3008) ;  /* 0x0000041000007947 */ /* 0x000fea0003800000 */
.L_x_3021:
        /* <DEDUP_REMOVED lines=20> */
.L_x_3026:
[----:B------:R-:W-:Y:S05]  /*69e0*/  BSYNC B0 ;  /* 0x0000000000007941 */ /* 0x000fea0003800000 */
.L_x_3025:
[----:B------:R-:W-:Y:S01]  /*69f0*/  IMAD.SHL.U32 R2, R2, 0x200000, RZ ;  /* 0x0020000002027824 */ /* 0x000fe200078e00ff */
[----:B------:R-:W-:-:S04]  /*6a00*/  LEA R0, R0, 0x37800000, 0x17 ;  /* 0x3780000000007811 */ /* 0x000fc800078eb8ff */
[----:B------:R-:W-:Y:S01]  /*6a10*/  LOP3.LUT R19, R0, R2, R19, 0xfe, !PT ;  /* 0x0000000200137212 */ /* 0x000fe200078efe13 */
[----:B------:R-:W-:Y:S05]  /*6a20*/  BRA `(.L_x_3008) ;  /* 0x0000028000007947 */ /* 0x000fea0003800000 */
.L_x_3020:
        /* <DEDUP_REMOVED lines=14> */
.L_x_3007:
        /* <DEDUP_REMOVED lines=21> */
.L_x_3028:
[----:B------:R-:W2:Y:S02]  /*6c60*/  LDG.E.64 R2, [R2.64] ;  /* 0x0000002402027981 */ /* 0x000ea4000c1e1b00 */
[----:B--2---:R0:W2:Y:S01]  /*6c70*/  I2F.U64 R19, R2 ;  /* 0x0000000200137312 */ /* 0x0040a20000301000 */
[----:B------:R-:W-:Y:S05]  /*6c80*/  BRA `(.L_x_3008) ;  /* 0x0000002000007947 */ /* 0x000fea0003800000 */
.L_x_3027:
[----:B------:R-:W2:Y:S02]  /*6c90*/  LDG.E R2, [R2.64] ;  /* 0x0000002402027981 */ /* 0x000ea4000c1e1900 */
[----:B--2---:R0:W2:Y:S02]  /*6ca0*/  I2F.U32 R19, R2 ;  /* 0x0000000200137306 */ /* 0x0040a40000201000 */
.L_x_3008:
[----:B------:R-:W-:Y:S05]  /*6cb0*/  BSYNC B6 ;  /* 0x0000000000067941 */ /* 0x000fea0003800000 */
.L_x_3002:
        /* <DEDUP_REMOVED lines=23> */
.L_x_3030:
[----:B------:R-:W-:Y:S05]  /*6e30*/  BSYNC B6 ;  /* 0x0000000000067941 */ /* 0x000fea0003800000 */
.L_x_3029:
        /* <DEDUP_REMOVED lines=23> */
.L_x_3032:
[----:B------:R-:W-:Y:S05]  /*6fb0*/  BSYNC B6 ;  /* 0x0000000000067941 */ /* 0x000fea0003800000 */
.L_x_3031:
        /* <DEDUP_REMOVED lines=38> */
.L_x_3034:
[----:B------:R-:W-:Y:S05]  /*7220*/  BSYNC B0 ;  /* 0x0000000000007941 */ /* 0x000fea0003800000 */
.L_x_3033:
        /* <DEDUP_REMOVED lines=15> */
.L_x_3038:
[----:B------:R-:W0:Y:S02]  /*7320*/  F2I.S64.TRUNC R2, R2 ;  /* 0x0000000200027311 */ /* 0x000e24000020d900 */
[----:B0-----:R-:W-:-:S05]  /*7330*/  IMAD.MOV.U32 R5, RZ, RZ, R2 ;  /* 0x000000ffff057224 */ /* 0x001fca00078e0002 */
[----:B------:R0:W-:Y:S01]  /*7340*/  STG.E.U8 [R16.64], R5 ;  /* 0x0000000510007986 */ /* 0x0001e2000c101124 */
[----:B------:R-:W-:Y:S05]  /*7350*/  BRA `(.L_x_3040) ;  /* 0x00000d3000007947 */ /* 0x000fea0003800000 */
.L_x_3037:
        /* <DEDUP_REMOVED lines=9> */
.L_x_3042:
[----:B------:R-:W0:Y:S02]  /*73f0*/  F2I.FTZ.TRUNC.NTZ R3, R2 ;  /* 0x0000000200037305 */ /* 0x000e24000021f100 */
[----:B0-----:R0:W-:Y:S01]  /*7400*/  STG.E [R16.64], R3 ;  /* 0x0000000310007986 */ /* 0x0011e2000c101924 */
[----:B------:R-:W-:Y:S05]  /*7410*/  BRA `(.L_x_3040) ;  /* 0x00000c7000007947 */ /* 0x000fea0003800000 */
.L_x_3041:
[----:B------:R-:W0:Y:S02]  /*7420*/  F2I.FTZ.TRUNC.NTZ R3, R2 ;  /* 0x0000000200037305 */ /* 0x000e24000021f100 */
[----:B0-----:R0:W-:Y:S01]  /*7430*/  STG.E.U16 [R16.64], R3 ;  /* 0x0000000310007986 */ /* 0x0011e2000c101524 */
[----:B------:R-:W-:Y:S05]  /*7440*/  BRA `(.L_x_3040) ;  /* 0x00000c4000007947 */ /* 0x000fea0003800000 */
.L_x_3036:
        /* <DEDUP_REMOVED lines=8> */
.L_x_3044:
[----:B------:R-:W-:-:S05]  /*74d0*/  F2FP.PACK_AB R2, RZ, R2 ;  /* 0x00000002ff02723e */ /* 0x000fca00000000ff */
[----:B------:R0:W-:Y:S01]  /*74e0*/  STG.E.U16 [R16.64], R2 ;  /* 0x0000000210007986 */ /* 0x0001e2000c101524 */
[----:B------:R-:W-:Y:S05]  /*74f0*/  BRA `(.L_x_3040) ;  /* 0x00000b9000007947 */ /* 0x000fea0003800000 */
.L_x_3043:
        /* <DEDUP_REMOVED lines=9> */
.L_x_3046:
[----:B------:R-:W-:-:S04]  /*7590*/  F2FP.PACK_AB R3, RZ, R2 ;  /* 0x00000002ff03723e */ /* 0x000fc800000000ff */
[----:B------:R-:W-:-:S05]  /*75a0*/  PRMT R3, R3, 0x5410, RZ ;  /* 0x0000541003037816 */ /* 0x000fca00000000ff */
[----:B------:R0:W-:Y:S01]  /*75b0*/  STG.E [R16.64], R3 ;  /* 0x0000000310007986 */ /* 0x0001e2000c101924 */
[----:B------:R-:W-:Y:S05]  /*75c0*/  BRA `(.L_x_3040) ;  /* 0x00000ac000007947 */ /* 0x000fea0003800000 */
.L_x_3045:
[----:B------:R-:W-:-:S06]  /*75d0*/  FMUL.FTZ R2, R2, 1 ;  /* 0x3f80000002027820 */ /* 0x000fcc0000410000 */
[----:B------:R-:W0:Y:S02]  /*75e0*/  F2F.F64.F32 R2, R2 ;  /* 0x0000000200027310 */ /* 0x000e240000201800 */
[----:B0-----:R0:W-:Y:S01]  /*75f0*/  STG.E.64 [R16.64], R2 ;  /* 0x0000000210007986 */ /* 0x0011e2000c101b24 */
[----:B------:R-:W-:Y:S05]  /*7600*/  BRA `(.L_x_3040) ;  /* 0x00000a8000007947 */ /* 0x000fea0003800000 */
.L_x_3035:
        /* <DEDUP_REMOVED lines=12> */
.L_x_3049:
[----:B------:R-:W-:Y:S01]  /*76d0*/  FMUL.FTZ R4, R2, 1 ;  /* 0x3f80000002047820 */ /* 0x000fe20000410000 */
[----:B------:R-:W-:-:S05]  /*76e0*/  CS2R R6, SRZ ;  /* 0x0000000000067805 */ /* 0x000fca000001ff00 */
[----:B------:R-:W0:Y:S02]  /*76f0*/  F2F.F64.F32 R4, R4 ;  /* 0x0000000400047310 */ /* 0x000e240000201800 */
[----:B0-----:R0:W-:Y:S01]  /*7700*/  STG.E.128 [R16.64], R4 ;  /* 0x0000000410007986 */ /* 0x0011e2000c101d24 */
[----:B------:R-:W-:Y:S05]  /*7710*/  BRA `(.L_x_3040) ;  /* 0x0000097000007947 */ /* 0x000fea0003800000 */
.L_x_3048:
        /* <DEDUP_REMOVED lines=20> */
.L_x_3053:
[----:B------:R-:W-:Y:S05]  /*7860*/  BSYNC B0 ;  /* 0x0000000000007941 */ /* 0x000fea0003800000 */
.L_x_3052:
[----:B------:R-:W-:-:S05]  /*7870*/  LOP3.LUT R5, R0, R5, RZ, 0xfc, !PT ;  /* 0x0000000500057212 */ /* 0x000fca00078efcff */
[----:B------:R0:W-:Y:S01]  /*7880*/  STG.E.U8 [R16.64], R5 ;  /* 0x0000000510007986 */ /* 0x0001e2000c101124 */
[----:B------:R-:W-:Y:S05]  /*7890*/  BRA `(.L_x_3040) ;  /* 0x000007f000007947 */ /* 0x000fea0003800000 */
.L_x_3051:
        /* <DEDUP_REMOVED lines=12> */
.L_x_3055:
[----:B------:R-:W-:Y:S01]  /*7960*/  IMAD.MOV.U32 R0, RZ, RZ, 0x7f ;  /* 0x0000007fff007424 */ /* 0x000fe200078e00ff */
[----:B------:R-:W-:-:S04]  /*7970*/  ISETP.GT.U32.AND P0, PT, R4, 0x7f800000, PT ;  /* 0x7f8000000400780c */ /* 0x000fc80003f04070 */
[----:B------:R-:W-:-:S04]  /*7980*/  SEL R0, R0, 0x7c, P0 ;  /* 0x0000007c00007807 */ /* 0x000fc80000000000 */
.L_x_3056:
[----:B------:R-:W-:Y:S05]  /*7990*/  BSYNC B0 ;  /* 0x0000000000007941 */ /* 0x000fea0003800000 */
.L_x_3054:
[----:B------:R-:W-:-:S04]  /*79a0*/  LOP3.LUT R2, R2, 0x80000000, RZ, 0xc0, !PT ;  /* 0x8000000002027812 */ /* 0x000fc800078ec0ff */
[----:B------:R-:W-:-:S04]  /*79b0*/  SHF.R.U32.HI R3, RZ, 0x18, R2 ;  /* 0x00000018ff037819 */ /* 0x000fc80000011602 */
[----:B------:R-:W-:-:S05]  /*79c0*/  LOP3.LUT R3, R0, R3, RZ, 0xfc, !PT ;  /* 0x0000000300037212 */ /* 0x000fca00078efcff */
[----:B------:R0:W-:Y:S01]  /*79d0*/  STG.E.U8 [R16.64], R3 ;  /* 0x0000000310007986 */ /* 0x0001e2000c101124 */
[----:B------:R-:W-:Y:S05]  /*79e0*/  BRA `(.L_x_3040) ;  /* 0x000006a000007947 */ /* 0x000fea0003800000 */
.L_x_3050:
[----:B------:R-:W-:-:S05]  /*79f0*/  F2FP.BF16.PACK_AB R2, RZ, R2 ;  /* 0x00000002ff02723e */ /* 0x000fca00000010ff */
[----:B------:R0:W-:Y:S01]  /*7a00*/  STG.E.U16 [R16.64], R2 ;  /* 0x0000000210007986 */ /* 0x0001e2000c101524 */
[----:B------:R-:W-:Y:S05]  /*7a10*/  BRA `(.L_x_3040) ;  /* 0x0000067000007947 */ /* 0x000fea0003800000 */
.L_x_3047:
        /* <DEDUP_REMOVED lines=11> */
.L_x_3059:
        /* <DEDUP_REMOVED lines=16> */
.L_x_3062:
[----:B------:R-:W-:-:S04]  /*7bd0*/  LOP3.LUT R2, R2, 0x80000000, RZ, 0xc0, !PT ;  /* 0x8000000002027812 */ /* 0x000fc800078ec0ff */
[----:B------:R-:W-:-:S04]  /*7be0*/  SHF.R.U32.HI R3, RZ, 0x18, R2 ;  /* 0x00000018ff037819 */ /* 0x000fc80000011602 */
[----:B------:R-:W-:-:S04]  /*7bf0*/  LOP3.LUT R0, R0, R3, RZ, 0xfc, !PT ;  /* 0x0000000300007212 */ /* 0x000fc800078efcff */
[----:B------:R-:W-:Y:S02]  /*7c00*/  PRMT R8, R0, 0x7610, R8 ;  /* 0x0000761000087816 */ /* 0x000fe40000000008 */
.L_x_3061:
[----:B------:R-:W-:Y:S05]  /*7c10*/  BSYNC B0 ;  /* 0x0000000000007941 */ /* 0x000fea0003800000 */
.L_x_3060:
[----:B------:R0:W-:Y:S01]  /*7c20*/  STG.E.U8 [R16.64], R8 ;  /* 0x0000000810007986 */ /* 0x0001e2000c101124 */
[----:B------:R-:W-:Y:S05]  /*7c30*/  BRA `(.L_x_3040) ;  /* 0x0000045000007947 */ /* 0x000fea0003800000 */
.L_x_3058:
        /* <DEDUP_REMOVED lines=16> */
.L_x_3065:
[----:B------:R-:W-:-:S04]  /*7d40*/  LOP3.LUT R2, R2, 0x80000000, RZ, 0xc0, !PT ;  /* 0x8000000002027812 */ /* 0x000fc800078ec0ff */
[----:B------:R-:W-:-:S04]  /*7d50*/  SHF.R.U32.HI R3, RZ, 0x18, R2 ;  /* 0x00000018ff037819 */ /* 0x000fc80000011602 */
[----:B------:R-:W-:-:S04]  /*7d60*/  LOP3.LUT R0, R0, R3, RZ, 0xfc, !PT ;  /* 0x0000000300007212 */ /* 0x000fc800078efcff */
[----:B------:R-:W-:Y:S02]  /*7d70*/  PRMT R8, R0, 0x7610, R8 ;  /* 0x0000761000087816 */ /* 0x000fe40000000008 */
.L_x_3064:
[----:B------:R-:W-:Y:S05]  /*7d80*/  BSYNC B0 ;  /* 0x0000000000007941 */ /* 0x000fea0003800000 */
.L_x_3063:
[----:B------:R0:W-:Y:S01]  /*7d90*/  STG.E.U8 [R16.64], R8 ;  /* 0x0000000810007986 */ /* 0x0001e2000c101124 */
[----:B------:R-:W-:Y:S05]  /*7da0*/  BRA `(.L_x_3040) ;  /* 0x000002e000007947 */ /* 0x000fea0003800000 */
.L_x_3057:
        /* <DEDUP_REMOVED lines=21> */
.L_x_3039:
        /* <DEDUP_REMOVED lines=20> */
.L_x_3067:
[----:B------:R-:W0:Y:S02]  /*8040*/  F2I.U64.TRUNC R2, R2 ;  /* 0x0000000200027311 */ /* 0x000e24000020d800 */
[----:B0-----:R0:W-:Y:S01]  /*8050*/  STG.E.64 [R16.64], R2 ;  /* 0x0000000210007986 */ /* 0x0011e2000c101b24 */
[----:B------:R-:W-:Y:S05]  /*8060*/  BRA `(.L_x_3040) ;  /* 0x0000002000007947 */ /* 0x000fea0003800000 */
.L_x_3066:
[----:B------:R-:W0:Y:S02]  /*8070*/  F2I.FTZ.U32.TRUNC.NTZ R3, R2 ;  /* 0x0000000200037305 */ /* 0x000e24000021f000 */
[----:B0-----:R0:W-:Y:S02]  /*8080*/  STG.E [R16.64], R3 ;  /* 0x0000000310007986 */ /* 0x0011e4000c101924 */
.L_x_3040:
[----:B------:R-:W-:-:S04]  /*8090*/  IADD3 R23, R23, 0x80, RZ ;  /* 0x0000008017177810 */ /* 0x000fc80007ffe0ff */
[----:B------:R-:W-:-:S13]  /*80a0*/  ISETP.GE.AND P0, PT, R23, c[0x0][0x160], PT ;  /* 0x0000580017007a0c */ /* 0x000fda0003f06270 */
        /* <DEDUP_REMOVED lines=256> */
.L_x_3068:
        /* <DEDUP_REMOVED lines=20> */
.L_x_3073:
[----:B------:R-:W2:Y:S02]  /*91f0*/  LDG.E.U8 R2, [R2.64] ;  /* 0x0000002402027981 */ /* 0x000ea4000c1e1100 */
[----:B--2---:R0:W1:Y:S01]  /*9200*/  I2F.U16 R18, R2 ;  /* 0x0000000200127306 */ /* 0x0040620000101000 */
[----:B------:R-:W-:Y:S05]  /*9210*/  BRA `(.L_x_3075) ;  /* 0x00000ca000007947 */ /* 0x000fea0003800000 */
.L_x_3072:
        /* <DEDUP_REMOVED lines=9> */
.L_x_3077:
[----:B------:R-:W2:Y:S02]  /*92b0*/  LDG.E R2, [R2.64] ;  /* 0x0000002402027981 */ /* 0x000ea4000c1e1900 */
[----:B--2---:R0:W1:Y:S01]  /*92c0*/  I2F R18, R2 ;  /* 0x0000000200127306 */ /* 0x0040620000201400 */
[----:B------:R-:W-:Y:S05]  /*92d0*/  BRA `(.L_x_3075) ;  /* 0x00000be000007947 */ /* 0x000fea0003800000 */
.L_x_3076:
[----:B------:R-:W2:Y:S02]  /*92e0*/  LDG.E.U16 R2, [R2.64] ;  /* 0x0000002402027981 */ /* 0x000ea4000c1e1500 */
[----:B--2---:R0:W1:Y:S01]  /*92f0*/  I2F.S16 R18, R2 ;  /* 0x0000000200127306 */ /* 0x0040620000101400 */
[----:B------:R-:W-:Y:S05]  /*9300*/  BRA `(.L_x_3075) ;  /* 0x00000bb000007947 */ /* 0x000fea0003800000 */
.L_x_3071:
        /* <DEDUP_REMOVED lines=8> */
.L_x_3079:
[----:B------:R-:W2:Y:S02]  /*9390*/  LDG.E.U16 R2, [R2.64] ;  /* 0x0000002402027981 */ /* 0x000ea4000c1e1500 */
[----:B--2---:R-:W-:Y:S01]  /*93a0*/  HADD2.F32 R18, -RZ, R2.H0_H0 ;  /* 0x20000002ff127230 */ /* 0x004fe20000004100 */
[----:B------:R-:W-:Y:S05]  /*93b0*/  BRA `(.L_x_3075) ;  /* 0x00000b0000007947 */ /* 0x000fea0003800000 */
.L_x_3078:
        /* <DEDUP_REMOVED lines=8> */
.L_x_3081:
[----:B------:R-:W2:Y:S02]  /*9440*/  LDG.E.U16 R2, [R2.64] ;  /* 0x0000002402027981 */ /* 0x000ea4000c1e1500 */
[----:B--2---:R-:W-:Y:S01]  /*9450*/  HADD2.F32 R18, -RZ, R2.H0_H0 ;  /* 0x20000002ff127230 */ /* 0x004fe20000004100 */
[----:B------:R-:W-:Y:S05]  /*9460*/  BRA `(.L_x_3075) ;  /* 0x00000a5000007947 */ /* 0x000fea0003800000 */
.L_x_3080:
[----:B------:R-:W2:Y:S02]  /*9470*/  LDG.E.64 R2, [R2.64] ;  /* 0x0000002402027981 */ /* 0x000ea4000c1e1b00 */
[----:B--2---:R-:W0:Y:S01]  /*9480*/  F2F.F32.F64 R18, R2 ;  /* 0x0000000200127310 */ /* 0x004e220000301000 */
[----:B------:R-:W0:-:S14]  /*9490*/  DSETP.GEU.AND P0, PT, |R2|, c[0x2][0x0], PT ;  /* 0x008000000200762a */ /* 0x000e1c0003f0e200 */
[----:B0-----:R-:W-:Y:S01]  /*94a0*/  @!P0 FMUL R18, R18, 1.175494350822287508e-38 ;  /* 0x0080000012128820 */ /* 0x001fe20000400000 */
[----:B------:R-:W-:Y:S05]  /*94b0*/  BRA `(.L_x_3075) ;  /* 0x00000a0000007947 */ /* 0x000fea0003800000 */
.L_x_3070:
        /* <DEDUP_REMOVED lines=12> */
.L_x_3084:
[----:B------:R-:W2:Y:S02]  /*9580*/  LDG.E.64 R2, [R2.64] ;  /* 0x0000002402027981 */ /* 0x000ea4000c1e1b00 */
[----:B--2---:R-:W0:Y:S01]  /*9590*/  F2F.F32.F64 R18, R2 ;  /* 0x0000000200127310 */ /* 0x004e220000301000 */
[----:B------:R-:W0:-:S14]  /*95a0*/  DSETP.GEU.AND P0, PT, |R2|, c[0x2][0x0], PT ;  /* 0x008000000200762a */ /* 0x000e1c0003f0e200 */
[----:B0-----:R-:W-:Y:S01]  /*95b0*/  @!P0 FMUL R18, R18, 1.175494350822287508e-38 ;  /* 0x0080000012128820 */ /* 0x001fe20000400000 */
[----:B------:R-:W-:Y:S05]  /*95c0*/  BRA `(.L_x_3075) ;  /* 0x000008f000007947 */ /* 0x000fea0003800000 */
.L_x_3083:
        /* <DEDUP_REMOVED lines=26> */
.L_x_3086:
        /* <DEDUP_REMOVED lines=13> */
.L_x_3085:
[----:B------:R-:W2:Y:S02]  /*9840*/  LDG.E.U16 R2, [R2.64] ;  /* 0x0000002402027981 */ /* 0x000ea4000c1e1500 */
[----:B--2---:R-:W-:Y:S01]  /*9850*/  PRMT R18, RZ, 0x5410, R2 ;  /* 0x00005410ff127816 */ /* 0x004fe20000000002 */
[----:B------:R-:W-:Y:S05]  /*9860*/  BRA `(.L_x_3075) ;  /* 0x0000065000007947 */ /* 0x000fea0003800000 */
.L_x_3082:
        /* <DEDUP_REMOVED lines=11> */
.L_x_3089:
        /* <DEDUP_REMOVED lines=20> */
.L_x_3091:
[----:B------:R-:W-:Y:S05]  /*9a60*/  BSYNC B0 ;  /* 0x0000000000007941 */ /* 0x000fea0003800000 */
.L_x_3090:
[----:B------:R-:W-:Y:S01]  /*9a70*/  IMAD.SHL.U32 R2, R2, 0x100000, RZ ;  /* 0x0010000002027824 */ /* 0x000fe200078e00ff */
[----:B------:R-:W-:-:S04]  /*9a80*/  LEA R3, R0, 0x3b800000, 0x17 ;  /* 0x3b80000000037811 */ /* 0x000fc800078eb8ff */
[----:B------:R-:W-:Y:S01]  /*9a90*/  LOP3.LUT R18, R3, R2, R18, 0xfe, !PT ;  /* 0x0000000203127212 */ /* 0x000fe200078efe12 */
[----:B------:R-:W-:Y:S05]  /*9aa0*/  BRA `(.L_x_3075) ;  /* 0x0000041000007947 */ /* 0x000fea0003800000 */
.L_x_3088:
        /* <DEDUP_REMOVED lines=20> */
.L_x_3093:
[----:B------:R-:W-:Y:S05]  /*9bf0*/  BSYNC B0 ;  /* 0x0000000000007941 */ /* 0x000fea0003800000 */
.L_x_3092:
[----:B------:R-:W-:Y:S01]  /*9c00*/  IMAD.SHL.U32 R2, R2, 0x200000, RZ ;  /* 0x0020000002027824 */ /* 0x000fe200078e00ff */
[----:B------:R-:W-:-:S04]  /*9c10*/  LEA R3, R0, 0x37800000, 0x17 ;  /* 0x3780000000037811 */ /* 0x000fc800078eb8ff */
[----:B------:R-:W-:Y:S01]  /*9c20*/  LOP3.LUT R18, R3, R2, R18, 0xfe, !PT ;  /* 0x0000000203127212 */ /* 0x000fe200078efe12 */
[----:B------:R-:W-:Y:S05]  /*9c30*/  BRA `(.L_x_3075) ;  /* 0x0000028000007947 */ /* 0x000fea0003800000 */
.L_x_3087:
        /* <DEDUP_REMOVED lines=14> */
.L_x_3074:
        /* <DEDUP_REMOVED lines=21> */
.L_x_3095:
[----:B------:R-:W2:Y:S02]  /*9e70*/  LDG.E.64 R2, [R2.64] ;  /* 0x0000002402027981 */ /* 0x000ea4000c1e1b00 */
[----:B--2---:R0:W1:Y:S01]  /*9e80*/  I2F.U64 R18, R2 ;  /* 0x0000000200127312 */ /* 0x0040620000301000 */
[----:B------:R-:W-:Y:S05]  /*9e90*/  BRA `(.L_x_3075) ;  /* 0x0000002000007947 */ /* 0x000fea0003800000 */
.L_x_3094:
[----:B------:R-:W2:Y:S02]  /*9ea0*/  LDG.E R2, [R2.64] ;  /* 0x0000002402027981 */ /* 0x000ea4000c1e1900 */
[----:B--2---:R0:W1:Y:S02]  /*9eb0*/  I2F.U32 R18, R2 ;  /* 0x0000000200127306 */ /* 0x0040640000201000 */
.L_x_3075:
[----:B------:R-:W-:Y:S05]  /*9ec0*/  BSYNC B6 ;  /* 0x0000000000067941 */ /* 0x000fea0003800000 */
.L_x_3069:
        /* <DEDUP_REMOVED lines=18> */
.L_x_3100:
[----:B------:R-:W2:Y:S02]  /*9ff0*/  LDG.E.U8 R2, [R2.64] ;  /* 0x0000002402027981 */ /* 0x000ea4000c1e1100 */
[----:B--2---:R0:W2:Y:S01]  /*a000*/  I2F.U16 R19, R2 ;  /* 0x0000000200137306 */ /* 0x0040a20000101000 */
[----:B------:R-:W-:Y:S05]  /*a010*/  BRA `(.L_x_3102) ;  /* 0x00000ca000007947 */ /* 0x000fea0003800000 */
.L_x_3099:
        /* <DEDUP_REMOVED lines=9> */
.L_x_3104:
[----:B------:R-:W2:Y:S02]  /*a0b0*/  LDG.E R2, [R2.64] ;  /* 0x0000002402027981 */ /* 0x000ea4000c1e1900 */
[----:B--2---:R0:W2:Y:S01]  /*a0c0*/  I2F R19, R2 ;  /* 0x0000000200137306 */ /* 0x0040a20000201400 */
[----:B------:R-:W-:Y:S05]  /*a0d0*/  BRA `(.L_x_3102) ;  /* 0x00000be000007947 */ /* 0x000fea0003800000 */
.L_x_3103:
[----:B------:R-:W2:Y:S02]  /*a0e0*/  LDG.E.U16 R2, [R2.64] ;  /* 0x0000002402027981 */ /* 0x000ea4000c1e1500 */
[----:B--2---:R0:W2:Y:S01]  /*a0f0*/  I2F.S16 R19, R2 ;  /* 0x0000000200137306 */ /* 0x0040a20000101400 */
[----:B------:R-:W-:Y:S05]  /*a100*/  BRA `(.L_x_3102) ;  /* 0x00000bb000007947 */ /* 0x000fea0003800000 */
.L_x_3098:
        /* <DEDUP_REMOVED lines=8> */
.L_x_3106:
[----:B------:R-:W2:Y:S02]  /*a190*/  LDG.E.U16 R2, [R2.64] ;  /* 0x0000002402027981 */ /* 0x000ea4000c1e1500 */
[----:B--2---:R-:W-:Y:S01]  /*a1a0*/  HADD2.F32 R19, -RZ, R2.H0_H0 ;  /* 0x20000002ff137230 */ /* 0x004fe20000004100 */
[----:B------:R-:W-:Y:S05]  /*a1b0*/  BRA `(.L_x_3102) ;  /* 0x00000b0000007947 */ /* 0x000fea0003800000 */
.L_x_3105:
        /* <DEDUP_REMOVED lines=8> */
.L_x_3108:
[----:B------:R-:W2:Y:S02]  /*a240*/  LDG.E.U16 R2, [R2.64] ;  /* 0x0000002402027981 */ /* 0x000ea4000c1e1500 */
[----:B--2---:R-:W-:Y:S01]  /*a250*/  HADD2.F32 R19, -RZ, R2.H0_H0 ;  /* 0x20000002ff137230 */ /* 0x004fe20000004100 */
[----:B------:R-:W-:Y:S05]  /*a260*/  BRA `(.L_x_3102) ;  /* 0x00000a5000007947 */ /* 0x000fea0003800000 */
.L_x_3107:
[----:B------:R-:W2:Y:S02]  /*a270*/  LDG.E.64 R2, [R2.64] ;  /* 0x0000002402027981 */ /* 0x000ea4000c1e1b00 */
[----:B--2---:R-:W0:Y:S01]  /*a280*/  F2F.F32.F64 R19, R2 ;  /* 0x0000000200137310 */ /* 0x004e220000301000 */
[----:B------:R-:W0:-:S14]  /*a290*/  DSETP.GEU.AND P0, PT, |R2|, c[0x2][0x0], PT ;  /* 0x008000000200762a */ /* 0x000e1c0003f0e200 */
[----:B0-----:R-:W-:Y:S01]  /*a2a0*/  @!P0 FMUL R19, R19, 1.175494350822287508e-38 ;  /* 0x0080000013138820 */ /* 0x001fe20000400000 */
[----:B------:R-:W-:Y:S05]  /*a2b0*/  BRA `(.L_x_3102) ;  /* 0x00000a0000007947 */ /* 0x000fea0003800000 */
.L_x_3097:
        /* <DEDUP_REMOVED lines=12> */
.L_x_3111:
[----:B------:R-:W2:Y:S02]  /*a380*/  LDG.E.64 R2, [R2.64] ;  /* 0x0000002402027981 */ /* 0x000ea4000c1e1b00 */
[----:B--2---:R-:W0:Y:S01]  /*a390*/  F2F.F32.F64 R19, R2 ;  /* 0x0000000200137310 */ /* 0x004e220000301000 */
[----:B------:R-:W0:-:S14]  /*a3a0*/  DSETP.GEU.AND P0, PT, |R2|, c[0x2][0x0], PT ;  /* 0x008000000200762a */ /* 0x000e1c0003f0e200 */
[----:B0-----:R-:W-:Y:S01]  /*a3b0*/  @!P0 FMUL R19, R19, 1.175494350822287508e-38 ;  /* 0x0080000013138820 */ /* 0x001fe20000400000 */
[----:B------:R-:W-:Y:S05]  /*a3c0*/  BRA `(.L_x_3102) ;  /* 0x000008f000007947 */ /* 0x000fea0003800000 */
.L_x_3110:
        /* <DEDUP_REMOVED lines=26> */
.L_x_3113:
        /* <DEDUP_REMOVED lines=13> */
.L_x_3112:
[----:B------:R-:W2:Y:S02]  /*a640*/  LDG.E.U16 R2, [R2.64] ;  /* 0x0000002402027981 */ /* 0x000ea4000c1e1500 */
[----:B--2---:R-:W-:Y:S01]  /*a650*/  PRMT R19, RZ, 0x5410, R2 ;  /* 0x00005410ff137816 */ /* 0x004fe20000000002 */
[----:B------:R-:W-:Y:S05]  /*a660*/  BRA `(.L_x_3102) ;  /* 0x0000065000007947 */ /* 0x000fea0003800000 */
.L_x_3109:
        /* <DEDUP_REMOVED lines=11> */
.L_x_3116:
        /* <DEDUP_REMOVED lines=20> */
.L_x_3118:
[----:B------:R-:W-:Y:S05]  /*a860*/  BSYNC B0 ;  /* 0x0000000000007941 */ /* 0x000fea0003800000 */
.L_x_3117:
[----:B------:R-:W-:Y:S01]  /*a870*/  IMAD.SHL.U32 R2, R2, 0x100000, RZ ;  /* 0x0010000002027824 */ /* 0x000fe200078e00ff */
[----:B------:R-:W-:-:S04]  /*a880*/  LEA R0, R0, 0x3b800000, 0x17 ;  /* 0x3b80000000007811 */ /* 0x000fc800078eb8ff */
[----:B------:R-:W-:Y:S01]  /*a890*/  LOP3.LUT R19, R0, R2, R19, 0xfe, !PT ;  /* 0x0000000200137212 */ /* 0x000fe200078efe13 */
[----:B------:R-:W-:Y:S05]  /*a8a0*/  BRA `(.L_x_3102) ;  /* 0x0000041000007947 */ /* 0x000fea0003800000 */
.L_x_3115:
        /* <DEDUP_REMOVED lines=20> */
.L_x_3120:
[----:B------:R-:W-:Y:S05]  /*a9f0*/  BSYNC B0 ;  /* 0x0000000000007941 */ /* 0x000fea0003800000 */
.L_x_3119:
[----:B------:R-:W-:Y:S01]  /*aa00*/  IMAD.SHL.U32 R2, R2, 0x200000, RZ ;  /* 0x0020000002027824 */ /* 0x000fe200078e00ff */
[----:B------:R-:W-:-:S04]  /*aa10*/  LEA R0, R0, 0x37800000, 0x17 ;  /* 0x3780000000007811 */ /* 0x000fc800078eb8ff */
[----:B------:R-:W-:Y:S01]  /*aa20*/  LOP3.LUT R19, R0, R2, R19, 0xfe, !PT ;  /* 0x0000000200137212 */ /* 0x000fe200078efe13 */
[----:B------:R-:W-:Y:S05]  /*aa30*/  BRA `(.L_x_3102) ;  /* 0x0000028000007947 */ /* 0x000fea0003800000 */
.L_x_3114:
        /* <DEDUP_REMOVED lines=14> */
.L_x_3101:
        /* <DEDUP_REMOVED lines=21> */
.L_x_3122:
[----:B------:R-:W2:Y:S02]  /*ac70*/  LDG.E.64 R2, [R2.64] ;  /* 0x0000002402027981 */ /* 0x000ea4000c1e1b00 */
[----:B--2---:R0:W2:Y:S01]  /*ac80*/  I2F.U64 R19, R2 ;  /* 0x0000000200137312 */ /* 0x0040a20000301000 */
[----:B------:R-:W-:Y:S05]  /*ac90*/  BRA `(.L_x_3102) ;  /* 0x0000002000007947 */ /* 0x000fea0003800000 */
.L_x_3121:
[----:B------:R-:W2:Y:S02]  /*aca0*/  LDG.E R2, [R2.64] ;  /* 0x0000002402027981 */ /* 0x000ea4000c1e1900 */
[----:B--2---:R0:W2:Y:S02]  /*acb0*/  I2F.U32 R19, R2 ;  /* 0x0000000200137306 */ /* 0x0040a40000201000 */
.L_x_3102:
[----:B------:R-:W-:Y:S05]  /*acc0*/  BSYNC B6 ;  /* 0x0000000000067941 */ /* 0x000fea0003800000 */
.L_x_3096:
        /* <DEDUP_REMOVED lines=23> */
.L_x_3124:
[----:B------:R-:W-:Y:S05]  /*ae40*/  BSYNC B6 ;  /* 0x0000000000067941 */ /* 0x000fea0003800000 */
.L_x_3123:
        /* <DEDUP_REMOVED lines=23> */
.L_x_3126:
[----:B------:R-:W-:Y:S05]  /*afc0*/  BSYNC B6 ;  /* 0x0000000000067941 */ /* 0x000fea0003800000 */
.L_x_3125:
        /* <DEDUP_REMOVED lines=38> */
.L_x_3128:
[----:B------:R-:W-:Y:S05]  /*b230*/  BSYNC B0 ;  /* 0x0000000000007941 */ /* 0x000fea0003800000 */
.L_x_3127:
        /* <DEDUP_REMOVED lines=15> */
.L_x_3132:
[----:B------:R-:W0:Y:S02]  /*b330*/  F2I.S64.TRUNC R2, R2 ;  /* 0x0000000200027311 */ /* 0x000e24000020d900 */
[----:B0-----:R-:W-:-:S05]  /*b340*/  IMAD.MOV.U32 R5, RZ, RZ, R2 ;  /* 0x000000ffff057224 */ /* 0x001fca00078e0002 */
[----:B------:R0:W-:Y:S01]  /*b350*/  STG.E.U8 [R16.64], R5 ;  /* 0x0000000510007986 */ /* 0x0001e2000c101124 */
[----:B------:R-:W-:Y:S05]  /*b360*/  BRA `(.L_x_3134) ;  /* 0x00000d3000007947 */ /* 0x000fea0003800000 */
.L_x_3131:
        /* <DEDUP_REMOVED lines=9> */
.L_x_3136:
[----:B------:R-:W0:Y:S02]  /*b400*/  F2I.FTZ.TRUNC.NTZ R3, R2 ;  /* 0x0000000200037305 */ /* 0x000e24000021f100 */
[----:B0-----:R0:W-:Y:S01]  /*b410*/  STG.E [R16.64], R3 ;  /* 0x0000000310007986 */ /* 0x0011e2000c101924 */
[----:B------:R-:W-:Y:S05]  /*b420*/  BRA `(.L_x_3134) ;  /* 0x00000c7000007947 */ /* 0x000fea0003800000 */
.L_x_3135:
[----:B------:R-:W0:Y:S02]  /*b430*/  F2I.FTZ.TRUNC.NTZ R3, R2 ;  /* 0x0000000200037305 */ /* 0x000e24000021f100 */
[----:B0-----:R0:W-:Y:S01]  /*b440*/  STG.E.U16 [R16.64], R3 ;  /* 0x0000000310007986 */ /* 0x0011e2000c101524 */
[----:B------:R-:W-:Y:S05]  /*b450*/  BRA `(.L_x_3134) ;  /* 0x00000c4000007947 */ /* 0x000fea0003800000 */
.L_x_3130:
        /* <DEDUP_REMOVED lines=8> */
.L_x_3138:
[----:B------:R-:W-:-:S05]  /*b4e0*/  F2FP.PACK_AB R2, RZ, R2 ;  /* 0x00000002ff02723e */ /* 0x000fca00000000ff */
[----:B------:R0:W-:Y:S01]  /*b4f0*/  STG.E.U16 [R16.64], R2 ;  /* 0x0000000210007986 */ /* 0x0001e2000c101524 */
[----:B------:R-:W-:Y:S05]  /*b500*/  BRA `(.L_x_3134) ;  /* 0x00000b9000007947 */ /* 0x000fea0003800000 */
.L_x_3137:
        /* <DEDUP_REMOVED lines=9> */
.L_x_3140:
[----:B------:R-:W-:-:S04]  /*b5a0*/  F2FP.PACK_AB R3, RZ, R2 ;  /* 0x00000002ff03723e */ /* 0x000fc800000000ff */
[----:B------:R-:W-:-:S05]  /*b5b0*/  PRMT R3, R3, 0x5410, RZ ;  /* 0x0000541003037816 */ /* 0x000fca00000000ff */
[----:B------:R0:W-:Y:S01]  /*b5c0*/  STG.E [R16.64], R3 ;  /* 0x0000000310007986 */ /* 0x0001e2000c101924 */
[----:B------:R-:W-:Y:S05]  /*b5d0*/  BRA `(.L_x_3134) ;  /* 0x00000ac000007947 */ /* 0x000fea0003800000 */
.L_x_3139:
[----:B------:R-:W-:-:S06]  /*b5e0*/  FMUL.FTZ R2, R2, 1 ;  /* 0x3f80000002027820 */ /* 0x000fcc0000410000 */
[----:B------:R-:W0:Y:S02]  /*b5f0*/  F2F.F64.F32 R2, R2 ;  /* 0x0000000200027310 */ /* 0x000e240000201800 */
[----:B0-----:R0:W-:Y:S01]  /*b600*/  STG.E.64 [R16.64], R2 ;  /* 0x0000000210007986 */ /* 0x0011e2000c101b24 */
[----:B------:R-:W-:Y:S05]  /*b610*/  BRA `(.L_x_3134) ;  /* 0x00000a8000007947 */ /* 0x000fea0003800000 */
.L_x_3129:
        /* <DEDUP_REMOVED lines=12> */
.L_x_3143:
[----:B------:R-:W-:Y:S01]  /*b6e0*/  FMUL.FTZ R4, R2, 1 ;  /* 0x3f80000002047820 */ /* 0x000fe20000410000 */
[----:B------:R-:W-:-:S05]  /*b6f0*/  CS2R R6, SRZ ;  /* 0x0000000000067805 */ /* 0x000fca000001ff00 */
[----:B------:R-:W0:Y:S02]  /*b700*/  F2F.F64.F32 R4, R4 ;  /* 0x0000000400047310 */ /* 0x000e240000201800 */
[----:B0-----:R0:W-:Y:S01]  /*b710*/  STG.E.128 [R16.64], R4 ;  /* 0x0000000410007986 */ /* 0x0011e2000c101d24 */
[----:B------:R-:W-:Y:S05]  /*b720*/  BRA `(.L_x_3134) ;  /* 0x0000097000007947 */ /* 0x000fea0003800000 */
.L_x_3142:
        /* <DEDUP_REMOVED lines=20> */
.L_x_3147:
[----:B------:R-:W-:Y:S05]  /*b870*/  BSYNC B0 ;  /* 0x0000000000007941 */ /* 0x000fea0003800000 */
.L_x_3146:
[----:B------:R-:W-:-:S05]  /*b880*/  LOP3.LUT R5, R0, R5, RZ, 0xfc, !PT ;  /* 0x0000000500057212 */ /* 0x000fca00078efcff */
[----:B------:R0:W-:Y:S01]  /*b890*/  STG.E.U8 [R16.64], R5 ;  /* 0x0000000510007986 */ /* 0x0001e2000c101124 */
[----:B------:R-:W-:Y:S05]  /*b8a0*/  BRA `(.L_x_3134) ;  /* 0x000007f000007947 */ /* 0x000fea0003800000 */
.L_x_3145:
        /* <DEDUP_REMOVED lines=12> */
.L_x_3149:
[----:B------:R-:W-:Y:S01]  /*b970*/  IMAD.MOV.U32 R0, RZ, RZ, 0x7f ;  /* 0x0000007fff007424 */ /* 0x000fe200078e00ff */
[----:B------:R-:W-:-:S04]  /*b980*/  ISETP.GT.U32.AND P0, PT, R4, 0x7f800000, PT ;  /* 0x7f8000000400780c */ /* 0x000fc80003f04070 */
[----:B------:R-:W-:-:S04]  /*b990*/  SEL R0, R0, 0x7c, P0 ;  /* 0x0000007c00007807 */ /* 0x000fc80000000000 */
.L_x_3150:
[----:B------:R-:W-:Y:S05]  /*b9a0*/  BSYNC B0 ;  /* 0x0000000000007941 */ /* 0x000fea0003800000 */
.L_x_3148:
[----:B------:R-:W-:-:S04]  /*b9b0*/  LOP3.LUT R2, R2, 0x80000000, RZ, 0xc0, !PT ;  /* 0x8000000002027812 */ /* 0x000fc800078ec0ff */
[----:B------:R-:W-:-:S04]  /*b9c0*/  SHF.R.U32.HI R3, RZ, 0x18, R2 ;  /* 0x00000018ff037819 */ /* 0x000fc80000011602 */
[----:B------:R-:W-:-:S05]  /*b9d0*/  LOP3.LUT R3, R0, R3, RZ, 0xfc, !PT ;  /* 0x0000000300037212 */ /* 0x000fca00078efcff */
[----:B------:R0:W-:Y:S01]  /*b9e0*/  STG.E.U8 [R16.64], R3 ;  /* 0x0000000310007986 */ /* 0x0001e2000c101124 */
[----:B------:R-:W-:Y:S05]  /*b9f0*/  BRA `(.L_x_3134) ;  /* 0x000006a000007947 */ /* 0x000fea0003800000 */
.L_x_3144:
[----:B------:R-:W-:-:S05]  /*ba00*/  F2FP.BF16.PACK_AB R2, RZ, R2 ;  /* 0x00000002ff02723e */ /* 0x000fca00000010ff */
[----:B------:R0:W-:Y:S01]  /*ba10*/  STG.E.U16 [R16.64], R2 ;  /* 0x0000000210007986 */ /* 0x0001e2000c101524 */
[----:B------:R-:W-:Y:S05]  /*ba20*/  BRA `(.L_x_3134) ;  /* 0x0000067000007947 */ /* 0x000fea0003800000 */
.L_x_3141:
        /* <DEDUP_REMOVED lines=11> */
.L_x_3153:
        /* <DEDUP_REMOVED lines=16> */
.L_x_3156:
[----:B------:R-:W-:-:S04]  /*bbe0*/  LOP3.LUT R2, R2, 0x80000000, RZ, 0xc0, !PT ;  /* 0x8000000002027812 */ /* 0x000fc800078ec0ff */
[----:B------:R-:W-:-:S04]  /*bbf0*/  SHF.R.U32.HI R3, RZ, 0x18, R2 ;  /* 0x00000018ff037819 */ /* 0x000fc80000011602 */
[----:B------:R-:W-:-:S04]  /*bc00*/  LOP3.LUT R0, R0, R3, RZ, 0xfc, !PT ;  /* 0x0000000300007212 */ /* 0x000fc800078efcff */
[----:B------:R-:W-:Y:S02]  /*bc10*/  PRMT R8, R0, 0x7610, R8 ;  /* 0x0000761000087816 */ /* 0x000fe40000000008 */
.L_x_3155:
[----:B------:R-:W-:Y:S05]  /*bc20*/  BSYNC B0 ;  /* 0x0000000000007941 */ /* 0x000fea0003800000 */
.L_x_3154:
[----:B------:R0:W-:Y:S01]  /*bc30*/  STG.E.U8 [R16.64], R8 ;  /* 0x0000000810007986 */ /* 0x0001e2000c101124 */
[----:B------:R-:W-:Y:S05]  /*bc40*/  BRA `(.L_x_3134) ;  /* 0x0000045000007947 */ /* 0x000fea0003800000 */
.L_x_3152:
        /* <DEDUP_REMOVED lines=16> */
.L_x_3159:
[----:B------:R-:W-:-:S04]  /*bd50*/  LOP3.LUT R2, R2, 0x80000000, RZ, 0xc0, !PT ;  /* 0x8000000002027812 */ /* 0x000fc800078ec0ff */
[----:B------:R-:W-:-:S04]  /*bd60*/  SHF.R.U32.HI R3, RZ, 0x18, R2 ;  /* 0x00000018ff037819 */ /* 0x000fc80000011602 */
[----:B------:R-:W-:-:S04]  /*bd70*/  LOP3.LUT R0, R0, R3, RZ, 0xfc, !PT ;  /* 0x0000000300007212 */ /* 0x000fc800078efcff */
[----:B------:R-:W-:Y:S02]  /*bd80*/  PRMT R8, R0, 0x7610, R8 ;  /* 0x0000761000087816 */ /* 0x000fe40000000008 */
.L_x_3158:
[----:B------:R-:W-:Y:S05]  /*bd90*/  BSYNC B0 ;  /* 0x0000000000007941 */ /* 0x000fea0003800000 */
.L_x_3157:
[----:B------:R0:W-:Y:S01]  /*bda0*/  STG.E.U8 [R16.64], R8 ;  /* 0x0000000810007986 */ /* 0x0001e2000c101124 */
[----:B------:R-:W-:Y:S05]  /*bdb0*/  BRA `(.L_x_3134) ;  /* 0x000002e000007947 */ /* 0x000fea0003800000 */
.L_x_3151:
        /* <DEDUP_REMOVED lines=21> */
.L_x_3133:
        /* <DEDUP_REMOVED lines=20> */
.L_x_3161:
[----:B------:R-:W0:Y:S02]  /*c050*/  F2I.U64.TRUNC R2, R2 ;  /* 0x0000000200027311 */ /* 0x000e24000020d800 */
[----:B0-----:R0:W-:Y:S01]  /*c060*/  STG.E.64 [R16.64], R2 ;  /* 0x0000000210007986 */ /* 0x0011e2000c101b24 */
[----:B------:R-:W-:Y:S05]  /*c070*/  BRA `(.L_x_3134) ;  /* 0x0000002000007947 */ /* 0x000fea0003800000 */
.L_x_3160:
[----:B------:R-:W0:Y:S02]  /*c080*/  F2I.FTZ.U32.TRUNC.NTZ R3, R2 ;  /* 0x0000000200037305 */ /* 0x000e24000021f000 */
[----:B0-----:R0:W-:Y:S02]  /*c090*/  STG.E [R16.64], R3 ;  /* 0x0000000310007986 */ /* 0x0011e4000c101924 */
.L_x_3134:
[----:B------:R-:W-:Y:S02]  /*c0a0*/  IADD3 R23, R23, 0x80, RZ ;  /* 0x0000008017177810 */ /* 0x000fe40007ffe0ff */
.L_x_2973:
[----:B------:R-:W-:Y:S05]  /*c0b0*/  BSYNC B7 ;  /* 0x0000000000077941 */ /* 0x000fea0003800000 */
.L_x_2972:
[----:B------:R-:W-:-:S13]  /*c0c0*/  ISETP.GE.AND P0, PT, R23, c[0x0][0x160], PT ;  /* 0x0000580017007a0c */ /* 0x000fda0003f06270 */
[----:B------:R-:W-:Y:S05]  /*c0d0*/  @P0 EXIT ;  /* 0x000000000000094d */ /* 0x000fea0003800000 */
        /* <DEDUP_REMOVED lines=255> */
.L_x_3162:
        /* <DEDUP_REMOVED lines=20> */
.L_x_3167:
[----:B------:R-:W2:Y:S02]  /*d210*/  LDG.E.U8 R2, [R2.64] ;  /* 0x0000002402027981 */ /* 0x000ea4000c1e1100 */
[----:B--2---:R0:W1:Y:S01]  /*d220*/  I2F.U16 R18, R2 ;  /* 0x0000000200127306 */ /* 0x0040620000101000 */
[----:B------:R-:W-:Y:S05]  /*d230*/  BRA `(.L_x_3169) ;  /* 0x00000ca000007947 */ /* 0x000fea0003800000 */
.L_x_3166:
        /* <DEDUP_REMOVED lines=9> */
.L_x_3171:
[----:B------:R-:W2:Y:S02]  /*d2d0*/  LDG.E R2, [R2.64] ;  /* 0x0000002402027981 */ /* 0x000ea4000c1e1900 */
[----:B--2---:R0:W1:Y:S01]  /*d2e0*/  I2F R18, R2 ;  /* 0x0000000200127306 */ /* 0x0040620000201400 */
[----:B------:R-:W-:Y:S05]  /*d2f0*/  BRA `(.L_x_3169) ;  /* 0x00000be000007947 */ /* 0x000fea0003800000 */
.L_x_3170:
[----:B------:R-:W2:Y:S02]  /*d300*/  LDG.E.U16 R2, [R2.64] ;  /* 0x0000002402027981 */ /* 0x000ea4000c1e1500 */
[----:B--2---:R0:W1:Y:S01]  /*d310*/  I2F.S16 R18, R2 ;  /* 0x0000000200127306 */ /* 0x0040620000101400 */
[----:B------:R-:W-:Y:S05]  /*d320*/  BRA `(.L_x_3169) ;  /* 0x00000bb000007947 */ /* 0x000fea0003800000 */
.L_x_3165:
        /* <DEDUP_REMOVED lines=8> */
.L_x_3173:
[----:B------:R-:W2:Y:S02]  /*d3b0*/  LDG.E.U16 R2, [R2.64] ;  /* 0x0000002402027981 */ /* 0x000ea4000c1e1500 */
[----:B--2---:R-:W-:Y:S01]  /*d3c0*/  HADD2.F32 R18, -RZ, R2.H0_H0 ;  /* 0x20000002ff127230 */ /* 0x004fe20000004100 */
[----:B------:R-:W-:Y:S05]  /*d3d0*/  BRA `(.L_x_3169) ;  /* 0x00000b0000007947 */ /* 0x000fea0003800000 */
.L_x_3172:
        /* <DEDUP_REMOVED lines=8> */
.L_x_3175:
[----:B------:R-:W2:Y:S02]  /*d460*/  LDG.E.U16 R2, [R2.64] ;  /* 0x0000002402027981 */ /* 0x000ea4000c1e1500 */
[----:B--2---:R-:W-:Y:S01]  /*d470*/  HADD2.F32 R18, -RZ, R2.H0_H0 ;  /* 0x20000002ff127230 */ /* 0x004fe20000004100 */
[----:B------:R-:W-:Y:S05]  /*d480*/  BRA `(.L_x_3169) ;  /* 0x00000a5000007947 */ /* 0x000fea0003800000 */
.L_x_3174:
[----:B------:R-:W2:Y:S02]  /*d490*/  LDG.E.64 R2, [R2.64] ;  /* 0x0000002402027981 */ /* 0x000ea4000c1e1b00 */
[----:B--2---:R-:W0:Y:S01]  /*d4a0*/  F2F.F32.F64 R18, R2 ;  /* 0x0000000200127310 */ /* 0x004e220000301000 */
[----:B------:R-:W0:-:S14]  /*d4b0*/  DSETP.GEU.AND P0, PT, |R2|, c[0x2][0x0], PT ;  /* 0x008000000200762a */ /* 0x000e1c0003f0e200 */
[----:B0-----:R-:W-:Y:S01]  /*d4c0*/  @!P0 FMUL R18, R18, 1.175494350822287508e-38 ;  /* 0x0080000012128820 */ /* 0x001fe20000400000 */
[----:B------:R-:W-:Y:S05]  /*d4d0*/  BRA `(.L_x_3169) ;  /* 0x00000a0000007947 */ /* 0x000fea0003800000 */
.L_x_3164:
        /* <DEDUP_REMOVED lines=12> */
.L_x_3178:
[----:B------:R-:W2:Y:S02]  /*d5a0*/  LDG.E.64 R2, [R2.64] ;  /* 0x0000002402027981 */ /* 0x000ea4000c1e1b00 */
[----:B--2---:R-:W0:Y:S01]  /*d5b0*/  F2F.F32.F64 R18, R2 ;  /* 0x0000000200127310 */ /* 0x004e220000301000 */
[----:B------:R-:W0:-:S14]  /*d5c0*/  DSETP.GEU.AND P0, PT, |R2|, c[0x2][0x0], PT ;  /* 0x008000000200762a */ /* 0x000e1c0003f0e200 */
[----:B0-----:R-:W-:Y:S01]  /*d5d0*/  @!P0 FMUL R18, R18, 1.175494350822287508e-38 ;  /* 0x0080000012128820 */ /* 0x001fe20000400000 */
[----:B------:R-:W-:Y:S05]  /*d5e0*/  BRA `(.L_x_3169) ;  /* 0x000008f000007947 */ /* 0x000fea0003800000 */
.L_x_3177:
        /* <DEDUP_REMOVED lines=26> */
.L_x_3180:
        /* <DEDUP_REMOVED lines=13> */
.L_x_3179:
[----:B------:R-:W2:Y:S02]  /*d860*/  LDG.E.U16 R2, [R2.64] ;  /* 0x0000002402027981 */ /* 0x000ea4000c1e1500 */
[----:B--2---:R-:W-:Y:S01]  /*d870*/  PRMT R18, RZ, 0x5410, R2 ;  /* 0x00005410ff127816 */ /* 0x004fe20000000002 */
[----:B------:R-:W-:Y:S05]  /*d880*/  BRA `(.L_x_3169) ;  /* 0x0000065000007947 */ /* 0x000fea0003800000 */
.L_x_3176:
        /* <DEDUP_REMOVED lines=11> */
.L_x_3183:
        /* <DEDUP_REMOVED lines=20> */
.L_x_3185:
[----:B------:R-:W-:Y:S05]  /*da80*/  BSYNC B0 ;  /* 0x0000000000007941 */ /* 0x000fea0003800000 */
.L_x_3184:
[----:B------:R-:W-:Y:S01]  /*da90*/  IMAD.SHL.U32 R2, R2, 0x100000, RZ ;  /* 0x0010000002027824 */ /* 0x000fe200078e00ff */
[----:B------:R-:W-:-:S04]  /*daa0*/  LEA R3, R0, 0x3b800000, 0x17 ;  /* 0x3b80000000037811 */ /* 0x000fc800078eb8ff */
[----:B------:R-:W-:Y:S01]  /*dab0*/  LOP3.LUT R18, R3, R2, R18, 0xfe, !PT ;  /* 0x0000000203127212 */ /* 0x000fe200078efe12 */
[----:B------:R-:W-:Y:S05]  /*dac0*/  BRA `(.L_x_3169) ;  /* 0x0000041000007947 */ /* 0x000fea0003800000 */
.L_x_3182:
        /* <DEDUP_REMOVED lines=20> */
.L_x_3187:
[----:B------:R-:W-:Y:S05]  /*dc10*/  BSYNC B0 ;  /* 0x0000000000007941 */ /* 0x000fea0003800000 */
.L_x_3186:
[----:B------:R-:W-:Y:S01]  /*dc20*/  IMAD.SHL.U32 R2, R2, 0x200000, RZ ;  /* 0x0020000002027824 */ /* 0x000fe200078e00ff */
[----:B------:R-:W-:-:S04]  /*dc30*/  LEA R3, R0, 0x37800000, 0x17 ;  /* 0x3780000000037811 */ /* 0x000fc800078eb8ff */
[----:B------:R-:W-:Y:S01]  /*dc40*/  LOP3.LUT R18, R3, R2, R18, 0xfe, !PT ;  /* 0x0000000203127212 */ /* 0x000fe200078efe12 */
[----:B------:R-:W-:Y:S05]  /*dc50*/  BRA `(.L_x_3169) ;  /* 0x0000028000007947 */ /* 0x000fea0003800000 */
.L_x_3181:
        /* <DEDUP_REMOVED lines=14> */
.L_x_3168:
        /* <DEDUP_REMOVED lines=21> */
.L_x_3189:
[----:B------:R-:W2:Y:S02]  /*de90*/  LDG.E.64 R2, [R2.64] ;  /* 0x0000002402027981 */ /* 0x000ea4000c1e1b00 */
[----:B--2---:R0:W1:Y:S01]  /*dea0*/  I2F.U64 R18, R2 ;  /* 0x0000000200127312 */ /* 0x0040620000301000 */
[----:B------:R-:W-:Y:S05]  /*deb0*/  BRA `(.L_x_3169) ;  /* 0x0000002000007947 */ /* 0x000fea0003800000 */
.L_x_3188:
[----:B------:R-:W2:Y:S02]  /*dec0*/  LDG.E R2, [R2.64] ;  /* 0x0000002402027981 */ /* 0x000ea4000c1e1900 */
[----:B--2---:R0:W1:Y:S02]  /*ded0*/  I2F.U32 R18, R2 ;  /* 0x0000000200127306 */ /* 0x0040640000201000 */
.L_x_3169:
[----:B------:R-:W-:Y:S05]  /*dee0*/  BSYNC B6 ;  /* 0x0000000000067941 */ /* 0x000fea0003800000 */
.L_x_3163:
        /* <DEDUP_REMOVED lines=18> */
.L_x_3194:
[----:B------:R-:W2:Y:S02]  /*e010*/  LDG.E.U8 R2, [R2.64] ;  /* 0x0000002402027981 */ /* 0x000ea4000c1e1100 */
[----:B--2---:R0:W2:Y:S01]  /*e020*/  I2F.U16 R19, R2 ;  /* 0x0000000200137306 */ /* 0x0040a20000101000 */
[----:B------:R-:W-:Y:S05]  /*e030*/  BRA `(.L_x_3196) ;  /* 0x00000ca000007947 */ /* 0x000fea0003800000 */
.L_x_3193:
        /* <DEDUP_REMOVED lines=9> */
.L_x_3198:
[----:B------:R-:W2:Y:S02]  /*e0d0*/  LDG.E R2, [R2.64] ;  /* 0x0000002402027981 */ /* 0x000ea4000c1e1900 */
[----:B--2---:R0:W2:Y:S01]  /*e0e0*/  I2F R19, R2 ;  /* 0x0000000200137306 */ /* 0x0040a20000201400 */
[----:B------:R-:W-:Y:S05]  /*e0f0*/  BRA `(.L_x_3196) ;  /* 0x00000be000007947 */ /* 0x000fea0003800000 */
.L_x_3197:
[----:B------:R-:W2:Y:S02]  /*e100*/  LDG.E.U16 R2, [R2.64] ;  /* 0x0000002402027981 */ /* 0x000ea4000c1e1500 */
[----:B--2---:R0:W2:Y:S01]  /*e110*/  I2F.S16 R19, R2 ;  /* 0x0000000200137306 */ /* 0x0040a20000101400 */
[----:B------:R-:W-:Y:S05]  /*e120*/  BRA `(.L_x_3196) ;  /* 0x00000bb000007947 */ /* 0x000fea0003800000 */
.L_x_3192:
        /* <DEDUP_REMOVED lines=8> */
.L_x_3200:
[----:B------:R-:W2:Y:S02]  /*e1b0*/  LDG.E.U16 R2, [R2.64] ;  /* 0x0000002402027981 */ /* 0x000ea4000c1e1500 */
[----:B--2---:R-:W-:Y:S01]  /*e1c0*/  HADD2.F32 R19, -RZ, R2.H0_H0 ;  /* 0x20000002ff137230 */ /* 0x004fe20000004100 */
[----:B------:R-:W-:Y:S05]  /*e1d0*/  BRA `(.L_x_3196) ;  /* 0x00000b0000007947 */ /* 0x000fea0003800000 */
.L_x_3199:
        /* <DEDUP_REMOVED lines=8> */
.L_x_3202:
[----:B------:R-:W2:Y:S02]  /*e260*/  LDG.E.U16 R2, [R2.64] ;  /* 0x0000002402027981 */ /* 0x000ea4000c1e1500 */
[----:B--2---:R-:W-:Y:S01]  /*e270*/  HADD2.F32 R19, -RZ, R2.H0_H0 ;  /* 0x20000002ff137230 */ /* 0x004fe20000004100 */
[----:B------:R-:W-:Y:S05]  /*e280*/  BRA `(.L_x_3196) ;  /* 0x00000a5000007947 */ /* 0x000fea0003800000 */
.L_x_3201:
[----:B------:R-:W2:Y:S02]  /*e290*/  LDG.E.64 R2, [R2.64] ;  /* 0x0000002402027981 */ /* 0x000ea4000c1e1b00 */
[----:B--2---:R-:W0:Y:S01]  /*e2a0*/  F2F.F32.F64 R19, R2 ;  /* 0x0000000200137310 */ /* 0x004e220000301000 */
[----:B------:R-:W0:-:S14]  /*e2b0*/  DSETP.GEU.AND P0, PT, |R2|, c[0x2][0x0], PT ;  /* 0x008000000200762a */ /* 0x000e1c0003f0e200 */
[----:B0-----:R-:W-:Y:S01]  /*e2c0*/  @!P0 FMUL R19, R19, 1.175494350822287508e-38 ;  /* 0x0080000013138820 */ /* 0x001fe20000400000 */
[----:B------:R-:W-:Y:S05]  /*e2d0*/  BRA `(.L_x_3196) ;  /* 0x00000a0000007947 */ /* 0x000fea0003800000 */
.L_x_3191:
        /* <DEDUP_REMOVED lines=12> */
.L_x_3205:
[----:B------:R-:W2:Y:S02]  /*e3a0*/  LDG.E.64 R2, [R2.64] ;  /* 0x0000002402027981 */ /* 0x000ea4000c1e1b00 */
[----:B--2---:R-:W0:Y:S01]  /*e3b0*/  F2F.F32.F64 R19, R2 ;  /* 0x0000000200137310 */ /* 0x004e220000301000 */
[----:B------:R-:W0:-:S14]  /*e3c0*/  DSETP.GEU.AND P0, PT, |R2|, c[0x2][0x0], PT ;  /* 0x008000000200762a */ /* 0x000e1c0003f0e200 */
[----:B0-----:R-:W-:Y:S01]  /*e3d0*/  @!P0 FMUL R19, R19, 1.175494350822287508e-38 ;  /* 0x0080000013138820 */ /* 0x001fe20000400000 */
[----:B------:R-:W-:Y:S05]  /*e3e0*/  BRA `(.L_x_3196) ;  /* 0x000008f000007947 */ /* 0x000fea0003800000 */
.L_x_3204:
        /* <DEDUP_REMOVED lines=26> */
.L_x_3207:
        /* <DEDUP_REMOVED lines=13> */
.L_x_3206:
[----:B------:R-:W2:Y:S02]  /*e660*/  LDG.E.U16 R2, [R2.64] ;  /* 0x0000002402027981 */ /* 0x000ea4000c1e1500 */
[----:B--2---:R-:W-:Y:S01]  /*e670*/  PRMT R19, RZ, 0x5410, R2 ;  /* 0x00005410ff137816 */ /* 0x004fe20000000002 */
[----:B------:R-:W-:Y:S05]  /*e680*/  BRA `(.L_x_3196) ;  /* 0x0000065000007947 */ /* 0x000fea0003800000 */
.L_x_3203:
        /* <DEDUP_REMOVED lines=11> */
.L_x_3210:
        /* <DEDUP_REMOVED lines=20> */
.L_x_3212:
[----:B------:R-:W-:Y:S05]  /*e880*/  BSYNC B0 ;  /* 0x0000000000007941 */ /* 0x000fea0003800000 */
.L_x_3211:
[----:B------:R-:W-:Y:S01]  /*e890*/  IMAD.SHL.U32 R2, R2, 0x100000, RZ ;  /* 0x0010000002027824 */ /* 0x000fe200078e00ff */
[----:B------:R-:W-:-:S04]  /*e8a0*/  LEA R0, R0, 0x3b800000, 0x17 ;  /* 0x3b80000000007811 */ /* 0x000fc800078eb8ff */
[----:B------:R-:W-:Y:S01]  /*e8b0*/  LOP3.LUT R19, R0, R2, R19, 0xfe, !PT ;  /* 0x0000000200137212 */ /* 0x000fe200078efe13 */
[----:B------:R-:W-:Y:S05]  /*e8c0*/  BRA `(.L_x_3196) ;  /* 0x0000041000007947 */ /* 0x000fea0003800000 */
.L_x_3209:
        /* <DEDUP_REMOVED lines=20> */
.L_x_3214:
[----:B------:R-:W-:Y:S05]  /*ea10*/  BSYNC B0 ;  /* 0x0000000000007941 */ /* 0x000fea0003800000 */
.L_x_3213:
[----:B------:R-:W-:Y:S01]  /*ea20*/  IMAD.SHL.U32 R2, R2, 0x200000, RZ ;  /* 0x0020000002027824 */ /* 0x000fe200078e00ff */
[----:B------:R-:W-:-:S04]  /*ea30*/  LEA R0, R0, 0x37800000, 0x17 ;  /* 0x3780000000007811 */ /* 0x000fc800078eb8ff */
[----:B------:R-:W-:Y:S01]  /*ea40*/  LOP3.LUT R19, R0, R2, R19, 0xfe, !PT ;  /* 0x0000000200137212 */ /* 0x000fe200078efe13 */
[----:B------:R-:W-:Y:S05]  /*ea50*/  BRA `(.L_x_3196) ;  /* 0x0000028000007947 */ /* 0x000fea0003800000 */
.L_x_3208:
        /* <DEDUP_REMOVED lines=14> */
.L_x_3195:
        /* <DEDUP_REMOVED lines=21> */
.L_x_3216:
[----:B------:R-:W2:Y:S02]  /*ec90*/  LDG.E.64 R2, [R2.64] ;  /* 0x0000002402027981 */ /* 0x000ea4000c1e1b00 */
[----:B--2---:R0:W2:Y:S01]  /*eca0*/  I2F.U64 R19, R2 ;  /* 0x0000000200137312 */ /* 0x0040a20000301000 */
[----:B------:R-:W-:Y:S05]  /*ecb0*/  BRA `(.L_x_3196) ;  /* 0x0000002000007947 */ /* 0x000fea0003800000 */
.L_x_3215:
[----:B------:R-:W2:Y:S02]  /*ecc0*/  LDG.E R2, [R2.64] ;  /* 0x0000002402027981 */ /* 0x000ea4000c1e1900 */
[----:B--2---:R0:W2:Y:S02]  /*ecd0*/  I2F.U32 R19, R2 ;  /* 0x0000000200137306 */ /* 0x0040a40000201000 */
.L_x_3196:
[----:B------:R-:W-:Y:S05]  /*ece0*/  BSYNC B6 ;  /* 0x0000000000067941 */ /* 0x000fea0003800000 */
.L_x_3190:
        /* <DEDUP_REMOVED lines=23> */
.L_x_3218:
[----:B------:R-:W-:Y:S05]  /*ee60*/  BSYNC B6 ;  /* 0x0000000000067941 */ /* 0x000fea0003800000 */
.L_x_3217:
        /* <DEDUP_REMOVED lines=23> */
.L_x_3220:
[----:B------:R-:W-:Y:S05]  /*efe0*/  BSYNC B6 ;  /* 0x0000000000067941 */ /* 0x000fea0003800000 */
.L_x_3219:
        /* <DEDUP_REMOVED lines=38> */
.L_x_3222:
[----:B------:R-:W-:Y:S05]  /*f250*/  BSYNC B0 ;  /* 0x0000000000007941 */ /* 0x000fea0003800000 */
.L_x_3221:
        /* <DEDUP_REMOVED lines=13> */
[----:B0-----:R-:W-:Y:S01]  /*f330*/  STG.E.U8 [R16.64], R3 ;  /* 0x0000000310007986 */ /* 0x001fe2000c101124 */
[----:B------:R-:W-:Y:S05]  /*f340*/  EXIT ;  /* 0x000000000000794d */ /* 0x000fea0003800000 */
.L_x_3226:
[----:B------:R-:W0:Y:S02]  /*f350*/  F2I.S64.TRUNC R2, R2 ;  /* 0x0000000200027311 */ /* 0x000e24000020d900 */
[----:B0-----:R-:W-:-:S05]  /*f360*/  IMAD.MOV.U32 R5, RZ, RZ, R2 ;  /* 0x000000ffff057224 */ /* 0x001fca00078e0002 */
[----:B------:R-:W-:Y:S01]  /*f370*/  STG.E.U8 [R16.64], R5 ;  /* 0x0000000510007986 */ /* 0x000fe2000c101124 */
[----:B------:R-:W-:Y:S05]  /*f380*/  EXIT ;  /* 0x000000000000794d */ /* 0x000fea0003800000 */
.L_x_3225:
[----:B------:R-:W-:-:S13]  /*f390*/  ISETP.NE.AND P0, PT, R7, 0x2, PT ;  /* 0x000000020700780c */ /* 0x000fda0003f05270 */
[----:B------:R-:W-:Y:S05]  /*f3a0*/  @!P0 BRA `(.L_x_3228) ;  /* 0x000000a000008947 */ /* 0x000fea0003800000 */
[----:B------:R-:W-:-:S13]  /*f3b0*/  ISETP.NE.AND P0, PT, R7, 0x3, PT ;  /* 0x000000030700780c */ /* 0x000fda0003f05270 */
[----:B------:R-:W-:Y:S05]  /*f3c0*/  @!P0 BRA `(.L_x_3229) ;  /* 0x0000005000008947 */ /* 0x000fea0003800000 */
[----:B------:R-:W-:-:S13]  /*f3d0*/  ISETP.NE.AND P0, PT, R7, 0x4, PT ;  /* 0x000000040700780c */ /* 0x000fda0003f05270 */
[----:B------:R-:W-:Y:S05]  /*f3e0*/  @P0 BRA `(.L_x_3227) ;  /* 0x00000b4000000947 */ /* 0x000fea0003800000 */
[----:B------:R-:W0:Y:S02]  /*f3f0*/  F2I.S64.TRUNC R2, R2 ;  /* 0x0000000200027311 */ /* 0x000e24000020d900 */
[----:B0-----:R-:W-:Y:S01]  /*f400*/  STG.E.64 [R16.64], R2 ;  /* 0x0000000210007986 */ /* 0x001fe2000c101b24 */
[----:B------:R-:W-:Y:S05]  /*f410*/  EXIT ;  /* 0x000000000000794d */ /* 0x000fea0003800000 */
.L_x_3229:
[----:B------:R-:W0:Y:S02]  /*f420*/  F2I.FTZ.TRUNC.NTZ R3, R2 ;  /* 0x0000000200037305 */ /* 0x000e24000021f100 */
[----:B0-----:R-:W-:Y:S01]  /*f430*/  STG.E [R16.64], R3 ;  /* 0x0000000310007986 */ /* 0x001fe2000c101924 */
[----:B------:R-:W-:Y:S05]  /*f440*/  EXIT ;  /* 0x000000000000794d */ /* 0x000fea0003800000 */
.L_x_3228:
[----:B------:R-:W0:Y:S02]  /*f450*/  F2I.FTZ.TRUNC.NTZ R3, R2 ;  /* 0x0000000200037305 */ /* 0x000e24000021f100 */
[----:B0-----:R-:W-:Y:S01]  /*f460*/  STG.E.U16 [R16.64], R3 ;  /* 0x0000000310007986 */ /* 0x001fe2000c101524 */
[----:B------:R-:W-:Y:S05]  /*f470*/  EXIT ;  /* 0x000000000000794d */ /* 0x000fea0003800000 */
.L_x_3224:
[----:B------:R-:W-:-:S13]  /*f480*/  ISETP.GT.AND P0, PT, R7, 0x6, PT ;  /* 0x000000060700780c */ /* 0x000fda0003f04270 */
[----:B------:R-:W-:Y:S05]  /*f490*/  @P0 BRA `(.L_x_3230) ;  /* 0x0000009000000947 */ /* 0x000fea0003800000 */
[----:B------:R-:W-:-:S13]  /*f4a0*/  ISETP.NE.AND P0, PT, R7, 0x5, PT ;  /* 0x000000050700780c */ /* 0x000fda0003f05270 */
[----:B------:R-:W-:Y:S05]  /*f4b0*/  @!P0 BRA `(.L_x_3231) ;  /* 0x0000004000008947 */ /* 0x000fea0003800000 */
[----:B------:R-:W-:-:S13]  /*f4c0*/  ISETP.NE.AND P0, PT, R7, 0x6, PT ;  /* 0x000000060700780c */ /* 0x000fda0003f05270 */
[----:B------:R-:W-:Y:S05]  /*f4d0*/  @P0 BRA `(.L_x_3227) ;  /* 0x00000a5000000947 */ /* 0x000fea0003800000 */
[----:B------:R-:W-:Y:S01]  /*f4e0*/  STG.E [R16.64], R2 ;  /* 0x0000000210007986 */ /* 0x000fe2000c101924 */
[----:B------:R-:W-:Y:S05]  /*f4f0*/  EXIT ;  /* 0x000000000000794d */ /* 0x000fea0003800000 */
.L_x_3231:
[----:B------:R-:W-:-:S05]  /*f500*/  F2FP.PACK_AB R2, RZ, R2 ;  /* 0x00000002ff02723e */ /* 0x000fca00000000ff */
[----:B------:R-:W-:Y:S01]  /*f510*/  STG.E.U16 [R16.64], R2 ;  /* 0x0000000210007986 */ /* 0x000fe2000c101524 */
[----:B------:R-:W-:Y:S05]  /*f520*/  EXIT ;  /* 0x000000000000794d */ /* 0x000fea0003800000 */
.L_x_3230:
[----:B------:R-:W-:-:S13]  /*f530*/  ISETP.NE.AND P0, PT, R7, 0x7, PT ;  /* 0x000000070700780c */ /* 0x000fda0003f05270 */
[----:B------:R-:W-:Y:S05]  /*f540*/  @!P0 BRA `(.L_x_3232) ;  /* 0x000000b000008947 */ /* 0x000fea0003800000 */
[----:B------:R-:W-:-:S13]  /*f550*/  ISETP.NE.AND P0, PT, R7, 0x8, PT ;  /* 0x000000080700780c */ /* 0x000fda0003f05270 */
[----:B------:R-:W-:Y:S05]  /*f560*/  @!P0 BRA `(.L_x_3233) ;  /* 0x0000005000008947 */ /* 0x000fea0003800000 */
[----:B------:R-:W-:-:S13]  /*f570*/  ISETP.NE.AND P0, PT, R7, 0x9, PT ;  /* 0x000000090700780c */ /* 0x000fda0003f05270 */
[----:B------:R-:W-:Y:S05]  /*f580*/  @P0 BRA `(.L_x_3227) ;  /* 0x000009a000000947 */ /* 0x000fea0003800000 */
[----:B------:R-:W-:-:S05]  /*f590*/  IMAD.MOV.U32 R3, RZ, RZ, RZ ;  /* 0x000000ffff037224 */ /* 0x000fca00078e00ff */
[----:B------:R-:W-:Y:S01]  /*f5a0*/  STG.E.64 [R16.64], R2 ;  /* 0x0000000210007986 */ /* 0x000fe2000c101b24 */
[----:B------:R-:W-:Y:S05]  /*f5b0*/  EXIT ;  /* 0x000000000000794d */ /* 0x000fea0003800000 */
.L_x_3233:
[----:B------:R-:W-:-:S04]  /*f5c0*/  F2FP.PACK_AB R3, RZ, R2 ;  /* 0x00000002ff03723e */ /* 0x000fc800000000ff */
[----:B------:R-:W-:-:S05]  /*f5d0*/  PRMT R3, R3, 0x5410, RZ ;  /* 0x0000541003037816 */ /* 0x000fca00000000ff */
[----:B------:R-:W-:Y:S01]  /*f5e0*/  STG.E [R16.64], R3 ;  /* 0x0000000310007986 */ /* 0x000fe2000c101924 */
[----:B------:R-:W-:Y:S05]  /*f5f0*/  EXIT ;  /* 0x000000000000794d */ /* 0x000fea0003800000 */
.L_x_3232:
[----:B------:R-:W-:-:S06]  /*f600*/  FMUL.FTZ R2, R2, 1 ;  /* 0x3f80000002027820 */ /* 0x000fcc0000410000 */
[----:B------:R-:W0:Y:S02]  /*f610*/  F2F.F64.F32 R2, R2 ;  /* 0x0000000200027310 */ /* 0x000e240000201800 */
[----:B0-----:R-:W-:Y:S01]  /*f620*/  STG.E.64 [R16.64], R2 ;  /* 0x0000000210007986 */ /* 0x001fe2000c101b24 */
[----:B------:R-:W-:Y:S05]  /*f630*/  EXIT ;  /* 0x000000000000794d */ /* 0x000fea0003800000 */
.L_x_3223:
        /* <DEDUP_REMOVED lines=10> */
[----:B------:R-:W-:Y:S01]  /*f6e0*/  STG.E.U8 [R16.64], R3 ;  /* 0x0000000310007986 */ /* 0x000fe2000c101124 */
[----:B------:R-:W-:Y:S05]  /*f6f0*/  EXIT ;  /* 0x000000000000794d */ /* 0x000fea0003800000 */
.L_x_3236:
[----:B------:R-:W-:Y:S01]  /*f700*/  FMUL.FTZ R4, R2, 1 ;  /* 0x3f80000002047820 */ /* 0x000fe20000410000 */
[----:B------:R-:W-:-:S05]  /*f710*/  CS2R R6, SRZ ;  /* 0x0000000000067805 */ /* 0x000fca000001ff00 */
[----:B------:R-:W0:Y:S02]  /*f720*/  F2F.F64.F32 R4, R4 ;  /* 0x0000000400047310 */ /* 0x000e240000201800 */
[----:B0-----:R-:W-:Y:S01]  /*f730*/  STG.E.128 [R16.64], R4 ;  /* 0x0000000410007986 */ /* 0x001fe2000c101d24 */
[----:B------:R-:W-:Y:S05]  /*f740*/  EXIT ;  /* 0x000000000000794d */ /* 0x000fea0003800000 */
.L_x_3235:
        /* <DEDUP_REMOVED lines=20> */
.L_x_3240:
[----:B------:R-:W-:Y:S05]  /*f890*/  BSYNC B0 ;  /* 0x0000000000007941 */ /* 0x000fea0003800000 */
.L_x_3239:
[----:B------:R-:W-:-:S05]  /*f8a0*/  LOP3.LUT R5, R0, R5, RZ, 0xfc, !PT ;  /* 0x0000000500057212 */ /* 0x000fca00078efcff */
[----:B------:R-:W-:Y:S01]  /*f8b0*/  STG.E.U8 [R16.64], R5 ;  /* 0x0000000510007986 */ /* 0x000fe2000c101124 */
[----:B------:R-:W-:Y:S05]  /*f8c0*/  EXIT ;  /* 0x000000000000794d */ /* 0x000fea0003800000 */
.L_x_3238:
        /* <DEDUP_REMOVED lines=12> */
.L_x_3242:
[----:B------:R-:W-:Y:S01]  /*f990*/  IMAD.MOV.U32 R0, RZ, RZ, 0x7f ;  /* 0x0000007fff007424 */ /* 0x000fe200078e00ff */
[----:B------:R-:W-:-:S04]  /*f9a0*/  ISETP.GT.U32.AND P0, PT, R4, 0x7f800000, PT ;  /* 0x7f8000000400780c */ /* 0x000fc80003f04070 */
[----:B------:R-:W-:-:S04]  /*f9b0*/  SEL R0, R0, 0x7c, P0 ;  /* 0x0000007c00007807 */ /* 0x000fc80000000000 */
.L_x_3243:
[----:B------:R-:W-:Y:S05]  /*f9c0*/  BSYNC B0 ;  /* 0x0000000000007941 */ /* 0x000fea0003800000 */
.L_x_3241:
[----:B------:R-:W-:-:S04]  /*f9d0*/  LOP3.LUT R2, R2, 0x80000000, RZ, 0xc0, !PT ;  /* 0x8000000002027812 */ /* 0x000fc800078ec0ff */
[----:B------:R-:W-:-:S04]  /*f9e0*/  SHF.R.U32.HI R3, RZ, 0x18, R2 ;  /* 0x00000018ff037819 */ /* 0x000fc80000011602 */
[----:B------:R-:W-:-:S05]  /*f9f0*/  LOP3.LUT R3, R0, R3, RZ, 0xfc, !PT ;  /* 0x0000000300037212 */ /* 0x000fca00078efcff */
[----:B------:R-:W-:Y:S01]  /*fa00*/  STG.E.U8 [R16.64], R3 ;  /* 0x0000000310007986 */ /* 0x000fe2000c101124 */
[----:B------:R-:W-:Y:S05]  /*fa10*/  EXIT ;  /* 0x000000000000794d */ /* 0x000fea0003800000 */
.L_x_3237:
[----:B------:R-:W-:-:S05]  /*fa20*/  F2FP.BF16.PACK_AB R2, RZ, R2 ;  /* 0x00000002ff02723e */ /* 0x000fca00000010ff */
[----:B------:R-:W-:Y:S01]  /*fa30*/  STG.E.U16 [R16.64], R2 ;  /* 0x0000000210007986 */ /* 0x000fe2000c101524 */
[----:B------:R-:W-:Y:S05]  /*fa40*/  EXIT ;  /* 0x000000000000794d */ /* 0x000fea0003800000 */
.L_x_3234:
        /* <DEDUP_REMOVED lines=9> */
[----:B0-----:R-:W-:Y:S01]  /*fae0*/  STG.E.U16 [R16.64], R3 ;  /* 0x0000000310007986 */ /* 0x001fe2000c101524 */
[----:B------:R-:W-:Y:S05]  /*faf0*/  EXIT ;  /* 0x000000000000794d */ /* 0x000fea0003800000 */
.L_x_3246:
        /* <DEDUP_REMOVED lines=16> */
.L_x_3249:
[----:B------:R-:W-:-:S04]  /*fc00*/  LOP3.LUT R2, R2, 0x80000000, RZ, 0xc0, !PT ;  /* 0x8000000002027812 */ /* 0x000fc800078ec0ff */
[----:B------:R-:W-:-:S04]  /*fc10*/  SHF.R.U32.HI R3, RZ, 0x18, R2 ;  /* 0x00000018ff037819 */ /* 0x000fc80000011602 */
[----:B------:R-:W-:-:S04]  /*fc20*/  LOP3.LUT R0, R0, R3, RZ, 0xfc, !PT ;  /* 0x0000000300007212 */ /* 0x000fc800078efcff */
[----:B------:R-:W-:Y:S02]  /*fc30*/  PRMT R8, R0, 0x7610, R8 ;  /* 0x0000761000087816 */ /* 0x000fe40000000008 */
.L_x_3248:
[----:B------:R-:W-:Y:S05]  /*fc40*/  BSYNC B0 ;  /* 0x0000000000007941 */ /* 0x000fea0003800000 */
.L_x_3247:
[----:B------:R-:W-:Y:S01]  /*fc50*/  STG.E.U8 [R16.64], R8 ;  /* 0x0000000810007986 */ /* 0x000fe2000c101124 */
[----:B------:R-:W-:Y:S05]  /*fc60*/  EXIT ;  /* 0x000000000000794d */ /* 0x000fea0003800000 */
.L_x_3245:
        /* <DEDUP_REMOVED lines=16> */
.L_x_3252:
[----:B------:R-:W-:-:S04]  /*fd70*/  LOP3.LUT R2, R2, 0x80000000, RZ, 0xc0, !PT ;  /* 0x8000000002027812 */ /* 0x000fc800078ec0ff */
[----:B------:R-:W-:-:S04]  /*fd80*/  SHF.R.U32.HI R3, RZ, 0x18, R2 ;  /* 0x00000018ff037819 */ /* 0x000fc80000011602 */
[----:B------:R-:W-:-:S04]  /*fd90*/  LOP3.LUT R0, R0, R3, RZ, 0xfc, !PT ;  /* 0x0000000300007212 */ /* 0x000fc800078efcff */
[----:B------:R-:W-:Y:S02]  /*fda0*/  PRMT R8, R0, 0x7610, R8 ;  /* 0x0000761000087816 */ /* 0x000fe40000000008 */
.L_x_3251:
[----:B------:R-:W-:Y:S05]  /*fdb0*/  BSYNC B0 ;  /* 0x0000000000007941 */ /* 0x000fea0003800000 */
.L_x_3250:
[----:B------:R-:W-:Y:S01]  /*fdc0*/  STG.E.U8 [R16.64], R8 ;  /* 0x0000000810007986 */ /* 0x000fe2000c101124 */
[----:B------:R-:W-:Y:S05]  /*fdd0*/  EXIT ;  /* 0x000000000000794d */ /* 0x000fea0003800000 */
.L_x_3244:
        /* <DEDUP_REMOVED lines=21> */
.L_x_3227:
        /* <DEDUP_REMOVED lines=20> */
.L_x_3254:
[----:B------:R-:W0:Y:S02]  /*10070*/  F2I.U64.TRUNC R2, R2 ;  /* 0x0000000200027311 */ /* 0x000e24000020d800 */
[----:B0-----:R-:W-:Y:S01]  /*10080*/  STG.E.64 [R16.64], R2 ;  /* 0x0000000210007986 */ /* 0x001fe2000c101b24 */
[----:B------:R-:W-:Y:S05]  /*10090*/  EXIT ;  /* 0x000000000000794d */ /* 0x000fea0003800000 */
.L_x_3253:
[----:B------:R-:W0:Y:S02]  /*100a0*/  F2I.FTZ.U32.TRUNC.NTZ R3, R2 ;  /* 0x0000000200037305 */ /* 0x000e24000021f000 */
[----:B0-----:R-:W-:Y:S01]  /*100b0*/  STG.E [R16.64], R3 ;  /* 0x0000000310007986 */ /* 0x001fe2000c101924 */
[----:B------:R-:W-:Y:S05]  /*100c0*/  EXIT ;  /* 0x000000000000794d */ /* 0x000fea0003800000 */
.L_x_3255:
        /* <DEDUP_REMOVED lines=11> */
.L_x_9842:


//--------------------- .text._ZN2at6native27unrolled_elementwise_kernelIZZZNS0_29binary_cross_entropy_out_cudaERKNS_6TensorES4_RKSt8optionalIS2_ElRS2_ENKUlvE_clEvENKUlvE0_clEvEUlffE_St5arrayIPcLm3EELi4E23TrivialOffsetCalculatorILi2EjESG_ILi1EjENS0_6memory12LoadWithCastILi2EEENSJ_13StoreWithCastILi1EEEEEviT_T0_T2_T3_T4_T5_ --------------------------
	.section	.text._ZN2at6native27unrolled_elementwise_kernelIZZZNS0_29binary_cross_entropy_out_cudaERKNS_6TensorES4_RKSt8optionalIS2_ElRS2_ENKUlvE_clEvENKUlvE0_clEvEUlffE_St5arrayIPcLm3EELi4E23TrivialOffsetCalculatorILi2EjESG_ILi1EjENS0_6memory12LoadWithCastILi2EEENSJ_13StoreWithCastILi1EEEEEviT_T0_T2_T3_T4_T5_,"ax",@progbits
	.sectioninfo	@"SHI_REGISTERS=32"
	.align	128
        .global         _ZN2at6native27unrolled_elementwise_kernelIZZZNS0_29binary_cross_entropy_out_cudaERKNS_6TensorES4_RKSt8optionalIS2_ElRS2_ENKUlvE_clEvENKUlvE0_clEvEUlffE_St5arrayIPcLm3EELi4E23TrivialOffsetCalculatorILi2EjESG_ILi1EjENS0_6memory12LoadWithCastILi2EEENSJ_13StoreWithCastILi1EEEEEviT_T0_T2_T3_T4_T5_
        .type           _ZN2at6native27unrolled_elementwise_kernelIZZZNS0_29binary_cross_entropy_out_cudaERKNS_6TensorES4_RKSt8optionalIS2_ElRS2_ENKUlvE_clEvENKUlvE0_clEvEUlffE_St5arrayIPcLm3EELi4E23TrivialOffsetCalculatorILi2EjESG_ILi1EjENS0_6memory12LoadWithCastILi2EEENSJ_13StoreWithCastILi1EEEEEviT_T0_T2_T3_T4_T5_,@function
        .size           _ZN2at6native27unrolled_elementwise_kernelIZZZNS0_29binary_cross_entropy_out_cudaERKNS_6TensorES4_RKSt8optionalIS2_ElRS2_ENKUlvE_clEvENKUlvE0_clEvEUlffE_St5arrayIPcLm3EELi4E23TrivialOffsetCalculatorILi2EjESG_ILi1EjENS0_6memory12LoadWithCastILi2EEENSJ_13StoreWithCastILi1EEEEEviT_T0_T2_T3_T4_T5_,(.L_x_9843 - _ZN2at6native27unrolled_elementwise_kernelIZZZNS0_29binary_cross_entropy_out_cudaERKNS_6TensorES4_RKSt8optionalIS2_ElRS2_ENKUlvE_clEvENKUlvE0_clEvEUlffE_St5arrayIPcLm3EELi4E23TrivialOffsetCalculatorILi2EjESG_ILi1EjENS0_6memory12LoadWithCastILi2EEENSJ_13StoreWithCastILi1EEEEEviT_T0_T2_T3_T4_T5_)
        .other          _ZN2at6native27unrolled_elementwise_kernelIZZZNS0_29binary_cross_entropy_out_cudaERKNS_6TensorES4_RKSt8optionalIS2_ElRS2_ENKUlvE_clEvENKUlvE0_clEvEUlffE_St5arrayIPcLm3EELi4E23TrivialOffsetCalculatorILi2EjESG_ILi1EjENS0_6memory12LoadWithCastILi2EEENSJ_13StoreWithCastILi1EEEEEviT_T0_T2_T3_T4_T5_,@"STO_CUDA_ENTRY STV_DEFAULT"
_ZN2at6native27unrolled_elementwise_kernelIZZZNS0_29binary_cross_entropy_out_cudaERKNS_6TensorES4_RKSt8optionalIS2_ElRS2_ENKUlvE_clEvENKUlvE0_clEvEUlffE_St5arrayIPcLm3EELi4E23TrivialOffsetCalculatorILi2EjESG_ILi1EjENS0_6memory12LoadWithCastILi2EEENSJ_13StoreWithCastILi1EEEEEviT_T0_T2_T3_T4_T5_:
.text._ZN2at6native27unrolled_elementwise_kernelIZZZNS0_29binary_cross_entropy_out_cudaERKNS_6TensorES4_RKSt8optionalIS2_ElRS2_ENKUlvE_clEvENKUlvE0_clEvEUlffE_St5arrayIPcLm3EELi4E23TrivialOffsetCalculatorILi2EjESG_ILi1EjENS0_6memory12LoadWithCastILi2EEENSJ_13StoreWithCastILi1EEEEEviT_T0_T2_T3_T4_T5_:
[----:B------:R-:W-:Y:S02]  /*0000*/  IMAD.MOV.U32 R1, RZ, RZ, c[0x0][0x28] ;  /* 0x00000a00ff017624 */ /* 0x000fe400078e00ff */
[----:B------:R-:W0:Y:S01]  /*0010*/  S2R R2, SR_CTAID.X ;  /* 0x0000000000027919 */ /* 0x000e220000002500 */
[----:B------:R-:W-:Y:S01]  /*0020*/  IMAD.MOV.U32 R3, RZ, RZ, -0x200 ;  /* 0xfffffe00ff037424 */ /* 0x000fe200078e00ff */
[----:B------:R-:W1:Y:S01]  /*0030*/  LDC.U8 R29, c[0x0][0x184] ;  /* 0x00006100ff1d7b82 */ /* 0x000e620000000000 */
[----:B------:R-:W-:Y:S01]  /*0040*/  ULDC.64 UR36, c[0x0][0x118] ;  /* 0x0000460000247ab9 */ /* 0x000fe20000000a00 */
[----:B------:R-:W2:Y:S01]  /*0050*/  S2R R17, SR_TID.X ;  /* 0x0000000000117919 */ /* 0x000ea20000002100 */
[----:B------:R-:W-:Y:S01]  /*0060*/  BSSY B7, `(.L_x_3256) ;  /* 0x00001cc000077945 */ /* 0x000fe20003800000 */
[----:B------:R-:W-:Y:S02]  /*0070*/  IMAD.MOV.U32 R28, RZ, RZ, RZ ;  /* 0x000000ffff1c7224 */ /* 0x000fe400078e00ff */
[----:B------:R-:W-:Y:S02]  /*0080*/  IMAD.MOV.U32 R23, RZ, RZ, RZ ;  /* 0x000000ffff177224 */ /* 0x000fe400078e00ff */
[----:B------:R-:W3:Y:S01]  /*0090*/  LDC.U8 R27, c[0x0][0x185] ;  /* 0x00006140ff1b7b82 */ /* 0x000ee20000000000 */
[----:B------:R-:W-:-:S02]  /*00a0*/  IMAD.MOV.U32 R18, RZ, RZ, RZ ;  /* 0x000000ffff127224 */ /* 0x000fc400078e00ff */
[----:B0-----:R-:W-:-:S05]  /*00b0*/  IMAD R26, R2, R3, c[0x0][0x160] ;  /* 0x00005800021a7624 */ /* 0x001fca00078e0203 */
[----:B--2---:R-:W-:-:S13]  /*00c0*/  ISETP.GE.AND P0, PT, R17, R26, PT ;  /* 0x0000001a1100720c */ /* 0x004fda0003f06270 */
[----:B------:R-:W-:Y:S05]  /*00d0*/  @P0 BRA `(.L_x_3257) ;  /* 0x00001c4000000947 */ /* 0x000fea0003800000 */
[----:B-1-3--:R-:W-:Y:S01]  /*00e0*/  PRMT R0, R29, 0x9910, RZ ;  /* 0x000099101d007816 */ /* 0x00afe200000000ff */
[----:B------:R-:W-:Y:S01]  /*00f0*/  IMAD R18, R2, 0x200, R17 ;  /* 0x0000020002127824 */ /* 0x000fe200078e0211 */
[----:B------:R-:W-:Y:S02]  /*0100*/  BSSY B6, `(.L_x_3258) ;  /* 0x00000df000067945 */ /* 0x000fe40003800000 */
        /* <DEDUP_REMOVED lines=16> */
.L_x_3262:
[----:B------:R-:W2:Y:S02]  /*0210*/  LDG.E.U8 R4, [R4.64] ;  /* 0x0000002404047981 */ /* 0x000ea4000c1e1100 */
[----:B--2---:R0:W1:Y:S01]  /*0220*/  I2F.U16 R23, R4 ;  /* 0x0000000400177306 */ /* 0x0040620000101000 */
[----:B------:R-:W-:Y:S05]  /*0230*/  BRA `(.L_x_3264) ;  /* 0x00000cb000007947 */ /* 0x000fea0003800000 */
.L_x_3261:
        /* <DEDUP_REMOVED lines=9> */
.L_x_3266:
[----:B------:R-:W2:Y:S02]  /*02d0*/  LDG.E R4, [R4.64] ;  /* 0x0000002404047981 */ /* 0x000ea4000c1e1900 */
[----:B--2---:R0:W1:Y:S01]  /*02e0*/  I2F R23, R4 ;  /* 0x0000000400177306 */ /* 0x0040620000201400 */
[----:B------:R-:W-:Y:S05]  /*02f0*/  BRA `(.L_x_3264) ;  /* 0x00000bf000007947 */ /* 0x000fea0003800000 */
.L_x_3265:
[----:B------:R-:W2:Y:S02]  /*0300*/  LDG.E.U16 R4, [R4.64] ;  /* 0x0000002404047981 */ /* 0x000ea4000c1e1500 */
[----:B--2---:R0:W1:Y:S01]  /*0310*/  I2F.S16 R23, R4 ;  /* 0x0000000400177306 */ /* 0x0040620000101400 */
[----:B------:R-:W-:Y:S05]  /*0320*/  BRA `(.L_x_3264) ;  /* 0x00000bc000007947 */ /* 0x000fea0003800000 */
.L_x_3260:
        /* <DEDUP_REMOVED lines=8> */
.L_x_3268:
[----:B------:R-:W2:Y:S02]  /*03b0*/  LDG.E.U16 R4, [R4.64] ;  /* 0x0000002404047981 */ /* 0x000ea4000c1e1500 */
[----:B--2---:R-:W-:Y:S01]  /*03c0*/  HADD2.F32 R23, -RZ, R4.H0_H0 ;  /* 0x20000004ff177230 */ /* 0x004fe20000004100 */
[----:B------:R-:W-:Y:S05]  /*03d0*/  BRA `(.L_x_3264) ;  /* 0x00000b1000007947 */ /* 0x000fea0003800000 */
.L_x_3267:
        /* <DEDUP_REMOVED lines=8> */
.L_x_3270:
[----:B------:R-:W2:Y:S02]  /*0460*/  LDG.E.U16 R4, [R4.64] ;  /* 0x0000002404047981 */ /* 0x000ea4000c1e1500 */
[----:B--2---:R-:W-:Y:S01]  /*0470*/  HADD2.F32 R23, -RZ, R4.H0_H0 ;  /* 0x20000004ff177230 */ /* 0x004fe20000004100 */
[----:B------:R-:W-:Y:S05]  /*0480*/  BRA `(.L_x_3264) ;  /* 0x00000a6000007947 */ /* 0x000fea0003800000 */
.L_x_3269:
[----:B------:R-:W2:Y:S02]  /*0490*/  LDG.E.64 R4, [R4.64] ;  /* 0x0000002404047981 */ /* 0x000ea4000c1e1b00 */
[----:B--2---:R-:W0:Y:S01]  /*04a0*/  F2F.F32.F64 R23, R4 ;  /* 0x0000000400177310 */ /* 0x004e220000301000 */
[----:B------:R-:W0:-:S14]  /*04b0*/  DSETP.GEU.AND P0, PT, |R4|, c[0x2][0x0], PT ;  /* 0x008000000400762a */ /* 0x000e1c0003f0e200 */
[----:B0-----:R-:W-:Y:S01]  /*04c0*/  @!P0 FMUL R23, R23, 1.175494350822287508e-38 ;  /* 0x0080000017178820 */ /* 0x001fe20000400000 */
[----:B------:R-:W-:Y:S05]  /*04d0*/  BRA `(.L_x_3264) ;  /* 0x00000a1000007947 */ /* 0x000fea0003800000 */
.L_x_3259:
        /* <DEDUP_REMOVED lines=12> */
.L_x_3273:
[----:B------:R-:W2:Y:S02]  /*05a0*/  LDG.E.64 R4, [R4.64] ;  /* 0x0000002404047981 */ /* 0x000ea4000c1e1b00 */
[----:B--2---:R-:W0:Y:S01]  /*05b0*/  F2F.F32.F64 R23, R4 ;  /* 0x0000000400177310 */ /* 0x004e220000301000 */
[----:B------:R-:W0:-:S14]  /*05c0*/  DSETP.GEU.AND P0, PT, |R4|, c[0x2][0x0], PT ;  /* 0x008000000400762a */ /* 0x000e1c0003f0e200 */
[----:B0-----:R-:W-:Y:S01]  /*05d0*/  @!P0 FMUL R23, R23, 1.175494350822287508e-38 ;  /* 0x0080000017178820 */ /* 0x001fe20000400000 */
[----:B------:R-:W-:Y:S05]  /*05e0*/  BRA `(.L_x_3264) ;  /* 0x0000090000007947 */ /* 0x000fea0003800000 */
.L_x_3272:
        /* <DEDUP_REMOVED lines=24> */
[----:B------:R-:W-:Y:S01]  /*0770*/  LOP3.LUT R23, R6, 0x80000000, R23, 0xf8, !PT ;  /* 0x8000000006177812 */ /* 0x000fe200078ef817 */
[----:B------:R-:W-:Y:S05]  /*0780*/  BRA `(.L_x_3264) ;  /* 0x0000076000007947 */ /* 0x000fea0003800000 */
.L_x_3275:
        /* <DEDUP_REMOVED lines=14> */
.L_x_3274:
[----:B------:R-:W2:Y:S02]  /*0870*/  LDG.E.U16 R4, [R4.64] ;  /* 0x0000002404047981 */ /* 0x000ea4000c1e1500 */
[----:B--2---:R-:W-:Y:S01]  /*0880*/  PRMT R23, RZ, 0x5410, R4 ;  /* 0x00005410ff177816 */ /* 0x004fe20000000004 */
[----:B------:R-:W-:Y:S05]  /*0890*/  BRA `(.L_x_3264) ;  /* 0x0000065000007947 */ /* 0x000fea0003800000 */
.L_x_3271:
        /* <DEDUP_REMOVED lines=11> */
.L_x_3278:
        /* <DEDUP_REMOVED lines=20> */
.L_x_3280:
[----:B------:R-:W-:Y:S05]  /*0a90*/  BSYNC B0 ;  /* 0x0000000000007941 */ /* 0x000fea0003800000 */
.L_x_3279:
[----:B------:R-:W-:Y:S01]  /*0aa0*/  IMAD.SHL.U32 R3, R3, 0x100000, RZ ;  /* 0x0010000003037824 */ /* 0x000fe200078e00ff */
[----:B------:R-:W-:-:S04]  /*0ab0*/  LEA R0, R0, 0x3b800000, 0x17 ;  /* 0x3b80000000007811 */ /* 0x000fc800078eb8ff */
[----:B------:R-:W-:Y:S01]  /*0ac0*/  LOP3.LUT R23, R0, R3, R23, 0xfe, !PT ;  /* 0x0000000300177212 */ /* 0x000fe200078efe17 */
[----:B------:R-:W-:Y:S05]  /*0ad0*/  BRA `(.L_x_3264) ;  /* 0x0000041000007947 */ /* 0x000fea0003800000 */
.L_x_3277:
        /* <DEDUP_REMOVED lines=20> */
.L_x_3282:
[----:B------:R-:W-:Y:S05]  /*0c20*/  BSYNC B0 ;  /* 0x0000000000007941 */ /* 0x000fea0003800000 */
.L_x_3281:
[----:B------:R-:W-:Y:S01]  /*0c30*/  IMAD.SHL.U32 R3, R3, 0x200000, RZ ;  /* 0x0020000003037824 */ /* 0x000fe200078e00ff */
[----:B------:R-:W-:-:S04]  /*0c40*/  LEA R0, R0, 0x37800000, 0x17 ;  /* 0x3780000000007811 */ /* 0x000fc800078eb8ff */
[----:B------:R-:W-:Y:S01]  /*0c50*/  LOP3.LUT R23, R0, R3, R23, 0xfe, !PT ;  /* 0x0000000300177212 */ /* 0x000fe200078efe17 */
[----:B------:R-:W-:Y:S05]  /*0c60*/  BRA `(.L_x_3264) ;  /* 0x0000028000007947 */ /* 0x000fea0003800000 */
.L_x_3276:
        /* <DEDUP_REMOVED lines=14> */
.L_x_3263:
        /* <DEDUP_REMOVED lines=21> */
.L_x_3284:
[----:B------:R-:W2:Y:S02]  /*0ea0*/  LDG.E.64 R4, [R4.64] ;  /* 0x0000002404047981 */ /* 0x000ea4000c1e1b00 */
[----:B--2---:R0:W1:Y:S01]  /*0eb0*/  I2F.U64 R23, R4 ;  /* 0x0000000400177312 */ /* 0x0040620000301000 */
[----:B------:R-:W-:Y:S05]  /*0ec0*/  BRA `(.L_x_3264) ;  /* 0x0000002000007947 */ /* 0x000fea0003800000 */
.L_x_3283:
[----:B------:R-:W2:Y:S02]  /*0ed0*/  LDG.E R4, [R4.64] ;  /* 0x0000002404047981 */ /* 0x000ea4000c1e1900 */
[----:B--2---:R0:W1:Y:S02]  /*0ee0*/  I2F.U32 R23, R4 ;  /* 0x0000000400177306 */ /* 0x0040640000201000 */
.L_x_3264:
[----:B------:R-:W-:Y:S05]  /*0ef0*/  BSYNC B6 ;  /* 0x0000000000067941 */ /* 0x000fea0003800000 */
.L_x_3258:
[----:B------:R-:W-:Y:S01]  /*0f00*/  PRMT R0, R27, 0x9910, RZ ;  /* 0x000099101b007816 */ /* 0x000fe200000000ff */
[----:B0-----:R-:W-:Y:S01]  /*0f10*/  IMAD R4, R18, c[0x0][0x18c], RZ ;  /* 0x0000630012047a24 */ /* 0x001fe200078e02ff */
[----:B------:R-:W-:Y:S02]  /*0f20*/  BSSY B6, `(.L_x_3285) ;  /* 0x00000dd000067945 */ /* 0x000fe40003800000 */
[----:B------:R-:W-:-:S02]  /*0f30*/  ISETP.GT.AND P0, PT, R0, 0x9, PT ;  /* 0x000000090000780c */ /* 0x000fc40003f04270 */
        /* <DEDUP_REMOVED lines=14> */
.L_x_3289:
[----:B------:R-:W2:Y:S02]  /*1020*/  LDG.E.U8 R4, [R4.64] ;  /* 0x0000002404047981 */ /* 0x000ea4000c1e1100 */
[----:B--2---:R0:W2:Y:S01]  /*1030*/  I2F.U16 R18, R4 ;  /* 0x0000000400127306 */ /* 0x0040a20000101000 */
[----:B------:R-:W-:Y:S05]  /*1040*/  BRA `(.L_x_3291) ;  /* 0x00000ca000007947 */ /* 0x000fea0003800000 */
.L_x_3288:
        /* <DEDUP_REMOVED lines=9> */
.L_x_3293:
[----:B------:R-:W2:Y:S02]  /*10e0*/  LDG.E R4, [R4.64] ;  /* 0x0000002404047981 */ /* 0x000ea4000c1e1900 */
[----:B--2---:R0:W2:Y:S01]  /*10f0*/  I2F R18, R4 ;  /* 0x0000000400127306 */ /* 0x0040a20000201400 */
[----:B------:R-:W-:Y:S05]  /*1100*/  BRA `(.L_x_3291) ;  /* 0x00000be000007947 */ /* 0x000fea0003800000 */
.L_x_3292:
[----:B------:R-:W2:Y:S02]  /*1110*/  LDG.E.U16 R4, [R4.64] ;  /* 0x0000002404047981 */ /* 0x000ea4000c1e1500 */
[----:B--2---:R0:W2:Y:S01]  /*1120*/  I2F.S16 R18, R4 ;  /* 0x0000000400127306 */ /* 0x0040a20000101400 */
[----:B------:R-:W-:Y:S05]  /*1130*/  BRA `(.L_x_3291) ;  /* 0x00000bb000007947 */ /* 0x000fea0003800000 */
.L_x_3287:
        /* <DEDUP_REMOVED lines=8> */
.L_x_3295:
[----:B------:R-:W2:Y:S02]  /*11c0*/  LDG.E.U16 R4, [R4.64] ;  /* 0x0000002404047981 */ /* 0x000ea4000c1e1500 */
[----:B--2---:R-:W-:Y:S01]  /*11d0*/  HADD2.F32 R18, -RZ, R4.H0_H0 ;  /* 0x20000004ff127230 */ /* 0x004fe20000004100 */
[----:B------:R-:W-:Y:S05]  /*11e0*/  BRA `(.L_x_3291) ;  /* 0x00000b0000007947 */ /* 0x000fea0003800000 */
.L_x_3294:
        /* <DEDUP_REMOVED lines=8> */
.L_x_3297:
[----:B------:R-:W2:Y:S02]  /*1270*/  LDG.E.U16 R4, [R4.64] ;  /* 0x0000002404047981 */ /* 0x000ea4000c1e1500 */
[----:B--2---:R-:W-:Y:S01]  /*1280*/  HADD2.F32 R18, -RZ, R4.H0_H0 ;  /* 0x20000004ff127230 */ /* 0x004fe20000004100 */
[----:B------:R-:W-:Y:S05]  /*1290*/  BRA `(.L_x_3291) ;  /* 0x00000a5000007947 */ /* 0x000fea0003800000 */
.L_x_3296:
[----:B------:R-:W2:Y:S02]  /*12a0*/  LDG.E.64 R4, [R4.64] ;  /* 0x0000002404047981 */ /* 0x000ea4000c1e1b00 */
[----:B--2---:R-:W0:Y:S01]  /*12b0*/  F2F.F32.F64 R18, R4 ;  /* 0x0000000400127310 */ /* 0x004e220000301000 */
[----:B------:R-:W0:-:S14]  /*12c0*/  DSETP.GEU.AND P0, PT, |R4|, c[0x2][0x0], PT ;  /* 0x008000000400762a */ /* 0x000e1c0003f0e200 */
[----:B0-----:R-:W-:Y:S01]  /*12d0*/  @!P0 FMUL R18, R18, 1.175494350822287508e-38 ;  /* 0x0080000012128820 */ /* 0x001fe20000400000 */
[----:B------:R-:W-:Y:S05]  /*12e0*/  BRA `(.L_x_3291) ;  /* 0x00000a0000007947 */ /* 0x000fea0003800000 */
.L_x_3286:
        /* <DEDUP_REMOVED lines=12> */
.L_x_3300:
[----:B------:R-:W2:Y:S02]  /*13b0*/  LDG.E.64 R4, [R4.64] ;  /* 0x0000002404047981 */ /* 0x000ea4000c1e1b00 */
[----:B--2---:R-:W0:Y:S01]  /*13c0*/  F2F.F32.F64 R18, R4 ;  /* 0x0000000400127310 */ /* 0x004e220000301000 */
[----:B------:R-:W0:-:S14]  /*13d0*/  DSETP.GEU.AND P0, PT, |R4|, c[0x2][0x0], PT ;  /* 0x008000000400762a */ /* 0x000e1c0003f0e200 */
[----:B0-----:R-:W-:Y:S01]  /*13e0*/  @!P0 FMUL R18, R18, 1.175494350822287508e-38 ;  /* 0x0080000012128820 */ /* 0x001fe20000400000 */
[----:B------:R-:W-:Y:S05]  /*13f0*/  BRA `(.L_x_3291) ;  /* 0x000008f000007947 */ /* 0x000fea0003800000 */
.L_x_3299:
        /* <DEDUP_REMOVED lines=26> */
.L_x_3302:
        /* <DEDUP_REMOVED lines=13> */
.L_x_3301:
[----:B------:R-:W2:Y:S02]  /*1670*/  LDG.E.U16 R4, [R4.64] ;  /* 0x0000002404047981 */ /* 0x000ea4000c1e1500 */
[----:B--2---:R-:W-:Y:S01]  /*1680*/  PRMT R18, RZ, 0x5410, R4 ;  /* 0x00005410ff127816 */ /* 0x004fe20000000004 */
[----:B------:R-:W-:Y:S05]  /*1690*/  BRA `(.L_x_3291) ;  /* 0x0000065000007947 */ /* 0x000fea0003800000 */
.L_x_3298:
        /* <DEDUP_REMOVED lines=11> */
.L_x_3305:
        /* <DEDUP_REMOVED lines=20> */
.L_x_3307:
[----:B------:R-:W-:Y:S05]  /*1890*/  BSYNC B0 ;  /* 0x0000000000007941 */ /* 0x000fea0003800000 */
.L_x_3306:
[----:B------:R-:W-:Y:S01]  /*18a0*/  IMAD.SHL.U32 R3, R3, 0x100000, RZ ;  /* 0x0010000003037824 */ /* 0x000fe200078e00ff */
[----:B------:R-:W-:-:S04]  /*18b0*/  LEA R5, R0, 0x3b800000, 0x17 ;  /* 0x3b80000000057811 */ /* 0x000fc800078eb8ff */
[----:B------:R-:W-:Y:S01]  /*18c0*/  LOP3.LUT R18, R5, R3, R18, 0xfe, !PT ;  /* 0x0000000305127212 */ /* 0x000fe200078efe12 */
[----:B------:R-:W-:Y:S05]  /*18d0*/  BRA `(.L_x_3291) ;  /* 0x0000041000007947 */ /* 0x000fea0003800000 */
.L_x_3304:
        /* <DEDUP_REMOVED lines=20> */
.L_x_3309:
[----:B------:R-:W-:Y:S05]  /*1a20*/  BSYNC B0 ;  /* 0x0000000000007941 */ /* 0x000fea0003800000 */
.L_x_3308:
[----:B------:R-:W-:Y:S01]  /*1a30*/  IMAD.SHL.U32 R3, R3, 0x200000, RZ ;  /* 0x0020000003037824 */ /* 0x000fe200078e00ff */
[----:B------:R-:W-:-:S04]  /*1a40*/  LEA R5, R0, 0x37800000, 0x17 ;  /* 0x3780000000057811 */ /* 0x000fc800078eb8ff */
[----:B------:R-:W-:Y:S01]  /*1a50*/  LOP3.LUT R18, R5, R3, R18, 0xfe, !PT ;  /* 0x0000000305127212 */ /* 0x000fe200078efe12 */
[----:B------:R-:W-:Y:S05]  /*1a60*/  BRA `(.L_x_3291) ;  /* 0x0000028000007947 */ /* 0x000fea0003800000 */
.L_x_3303:
        /* <DEDUP_REMOVED lines=14> */
.L_x_3290:
        /* <DEDUP_REMOVED lines=21> */
.L_x_3311:
[----:B------:R-:W2:Y:S02]  /*1ca0*/  LDG.E.64 R18, [R4.64] ;  /* 0x0000002404127981 */ /* 0x000ea4000c1e1b00 */
[----:B--2---:R0:W2:Y:S01]  /*1cb0*/  I2F.U64 R18, R18 ;  /* 0x0000001200127312 */ /* 0x0040a20000301000 */
[----:B------:R-:W-:Y:S05]  /*1cc0*/  BRA `(.L_x_3291) ;  /* 0x0000002000007947 */ /* 0x000fea0003800000 */
.L_x_3310:
[----:B------:R-:W2:Y:S02]  /*1cd0*/  LDG.E R4, [R4.64] ;  /* 0x0000002404047981 */ /* 0x000ea4000c1e1900 */
[----:B--2---:R0:W2:Y:S02]  /*1ce0*/  I2F.U32 R18, R4 ;  /* 0x0000000400127306 */ /* 0x0040a40000201000 */
.L_x_3291:
[----:B------:R-:W-:Y:S05]  /*1cf0*/  BSYNC B6 ;  /* 0x0000000000067941 */ /* 0x000fea0003800000 */
.L_x_3285:
[----:B------:R-:W3:Y:S02]  /*1d00*/  S2R R17, SR_TID.X ;  /* 0x0000000000117919 */ /* 0x000ee40000002100 */
[----:B---3--:R-:W-:Y:S02]  /*1d10*/  IADD3 R17, R17, 0x80, RZ ;  /* 0x0000008011117810 */ /* 0x008fe40007ffe0ff */
.L_x_3257:
[----:B-1-3--:R-:W-:Y:S05]  /*1d20*/  BSYNC B7 ;  /* 0x0000000000077941 */ /* 0x00afea0003800000 */
.L_x_3256:
[----:B------:R-:W-:Y:S01]  /*1d30*/  ISETP.GE.AND P0, PT, R17, R26, PT ;  /* 0x0000001a1100720c */ /* 0x000fe20003f06270 */
[----:B------:R-:W-:Y:S01]  /*1d40*/  BSSY B7, `(.L_x_3312) ;  /* 0x00001c5000077945 */ /* 0x000fe20003800000 */
[----:B------:R-:W-:-:S11]  /*1d50*/  IMAD.MOV.U32 R22, RZ, RZ, RZ ;  /* 0x000000ffff167224 */ /* 0x000fd600078e00ff */
[----:B------:R-:W-:Y:S05]  /*1d60*/  @P0 BRA `(.L_x_3313) ;  /* 0x00001c2000000947 */ /* 0x000fea0003800000 */
[----:B------:R-:W-:Y:S01]  /*1d70*/  PRMT R0, R29, 0x9910, RZ ;  /* 0x000099101d007816 */ /* 0x000fe200000000ff */
[----:B------:R-:W-:Y:S01]  /*1d80*/  IMAD R16, R2, 0x200, R17 ;  /* 0x0000020002107824 */ /* 0x000fe200078e0211 */
[----:B------:R-:W-:Y:S02]  /*1d90*/  BSSY B6, `(.L_x_3314) ;  /* 0x00000de000067945 */ /* 0x000fe40003800000 */
        /* <DEDUP_REMOVED lines=13> */
[----:B------:R-:W3:Y:S02]  /*1e70*/  LDG.E.S8 R4, [R4.64] ;  /* 0x0000002404047981 */ /* 0x000ee4000c1e1300 */
[----:B---3--:R0:W1:Y:S01]  /*1e80*/  I2F.S16 R28, R4 ;  /* 0x00000004001c7306 */ /* 0x0080620000101400 */
[----:B------:R-:W-:Y:S05]  /*1e90*/  BRA `(.L_x_3320) ;  /* 0x00000cd000007947 */ /* 0x000fea0003800000 */
.L_x_3318:
[----:B------:R-:W3:Y:S02]  /*1ea0*/  LDG.E.U8 R4, [R4.64] ;  /* 0x0000002404047981 */ /* 0x000ee4000c1e1100 */
[----:B---3--:R0:W1:Y:S01]  /*1eb0*/  I2F.U16 R28, R4 ;  /* 0x00000004001c7306 */ /* 0x0080620000101000 */
[----:B------:R-:W-:Y:S05]  /*1ec0*/  BRA `(.L_x_3320) ;  /* 0x00000ca000007947 */ /* 0x000fea0003800000 */
.L_x_3317:
[----:B------:R-:W-:-:S13]  /*1ed0*/  ISETP.NE.AND P0, PT, R0, 0x2, PT ;  /* 0x000000020000780c */ /* 0x000fda0003f05270 */
[----:B------:R-:W-:Y:S05]  /*1ee0*/  @!P0 BRA `(.L_x_3321) ;  /* 0x000000a000008947 */ /* 0x000fea0003800000 */
[----:B------:R-:W-:-:S13]  /*1ef0*/  ISETP.NE.AND P0, PT, R0, 0x3, PT ;  /* 0x000000030000780c */ /* 0x000fda0003f05270 */
[----:B------:R-:W-:Y:S05]  /*1f00*/  @!P0 BRA `(.L_x_3322) ;  /* 0x0000005000008947 */ /* 0x000fea0003800000 */
[----:B------:R-:W-:-:S13]  /*1f10*/  ISETP.NE.AND P0, PT, R0, 0x4, PT ;  /* 0x000000040000780c */ /* 0x000fda0003f05270 */
[----:B------:R-:W-:Y:S05]  /*1f20*/  @P0 BRA `(.L_x_3319) ;  /* 0x00000aa000000947 */ /* 0x000fea0003800000 */
[----:B------:R-:W3:Y:S02]  /*1f30*/  LDG.E.64 R4, [R4.64] ;  /* 0x0000002404047981 */ /* 0x000ee4000c1e1b00 */
[----:B---3--:R0:W1:Y:S01]  /*1f40*/  I2F.S64 R28, R4 ;  /* 0x00000004001c7312 */ /* 0x0080620000301400 */
[----:B------:R-:W-:Y:S05]  /*1f50*/  BRA `(.L_x_3320) ;  /* 0x00000c1000007947 */ /* 0x000fea0003800000 */
.L_x_3322:
[----:B------:R-:W3:Y:S02]  /*1f60*/  LDG.E R4, [R4.64] ;  /* 0x0000002404047981 */ /* 0x000ee4000c1e1900 */
[----:B---3--:R0:W1:Y:S01]  /*1f70*/  I2F R28, R4 ;  /* 0x00000004001c7306 */ /* 0x0080620000201400 */
[----:B------:R-:W-:Y:S05]  /*1f80*/  BRA `(.L_x_3320) ;  /* 0x00000be000007947 */ /* 0x000fea0003800000 */
.L_x_3321:
[----:B------:R-:W3:Y:S02]  /*1f90*/  LDG.E.U16 R4, [R4.64] ;  /* 0x0000002404047981 */ /* 0x000ee4000c1e1500 */
[----:B---3--:R0:W1:Y:S01]  /*1fa0*/  I2F.S16 R28, R4 ;  /* 0x00000004001c7306 */ /* 0x0080620000101400 */
[----:B------:R-:W-:Y:S05]  /*1fb0*/  BRA `(.L_x_3320) ;  /* 0x00000bb000007947 */ /* 0x000fea0003800000 */
.L_x_3316:
        /* <DEDUP_REMOVED lines=8> */
.L_x_3324:
[----:B------:R-:W3:Y:S02]  /*2040*/  LDG.E.U16 R4, [R4.64] ;  /* 0x0000002404047981 */ /* 0x000ee4000c1e1500 */
[----:B---3--:R-:W-:Y:S01]  /*2050*/  HADD2.F32 R28, -RZ, R4.H0_H0 ;  /* 0x20000004ff1c7230 */ /* 0x008fe20000004100 */
[----:B------:R-:W-:Y:S05]  /*2060*/  BRA `(.L_x_3320) ;  /* 0x00000b0000007947 */ /* 0x000fea0003800000 */
.L_x_3323:
        /* <DEDUP_REMOVED lines=8> */
.L_x_3326:
[----:B------:R-:W3:Y:S02]  /*20f0*/  LDG.E.U16 R4, [R4.64] ;  /* 0x0000002404047981 */ /* 0x000ee4000c1e1500 */
[----:B---3--:R-:W-:Y:S01]  /*2100*/  HADD2.F32 R28, -RZ, R4.H0_H0 ;  /* 0x20000004ff1c7230 */ /* 0x008fe20000004100 */
[----:B------:R-:W-:Y:S05]  /*2110*/  BRA `(.L_x_3320) ;  /* 0x00000a5000007947 */ /* 0x000fea0003800000 */
.L_x_3325:
[----:B------:R-:W3:Y:S02]  /*2120*/  LDG.E.64 R4, [R4.64] ;  /* 0x0000002404047981 */ /* 0x000ee4000c1e1b00 */
[----:B---3--:R-:W0:Y:S01]  /*2130*/  F2F.F32.F64 R28, R4 ;  /* 0x00000004001c7310 */ /* 0x008e220000301000 */
[----:B------:R-:W0:-:S14]  /*2140*/  DSETP.GEU.AND P0, PT, |R4|, c[0x2][0x0], PT ;  /* 0x008000000400762a */ /* 0x000e1c0003f0e200 */
[----:B0-----:R-:W-:Y:S01]  /*2150*/  @!P0 FMUL R28, R28, 1.175494350822287508e-38 ;  /* 0x008000001c1c8820 */ /* 0x001fe20000400000 */
[----:B------:R-:W-:Y:S05]  /*2160*/  BRA `(.L_x_3320) ;  /* 0x00000a0000007947 */ /* 0x000fea0003800000 */
.L_x_3315:
        /* <DEDUP_REMOVED lines=8> */
[----:B------:R-:W3:Y:S02]  /*21f0*/  LDG.E.U8 R4, [R4.64] ;  /* 0x0000002404047981 */ /* 0x000ee4000c1e1100 */
[----:B---3--:R-:W-:-:S04]  /*2200*/  ISETP.NE.AND P0, PT, R4, RZ, PT ;  /* 0x000000ff0400720c */ /* 0x008fc80003f05270 */
[----:B------:R-:W-:Y:S01]  /*2210*/  FSEL R28, RZ, 1, !P0 ;  /* 0x3f800000ff1c7808 */ /* 0x000fe20004000000 */
[----:B------:R-:W-:Y:S05]  /*2220*/  BRA `(.L_x_3320) ;  /* 0x0000094000007947 */ /* 0x000fea0003800000 */
.L_x_3329:
[----:B------:R-:W3:Y:S02]  /*2230*/  LDG.E.64 R4, [R4.64] ;  /* 0x0000002404047981 */ /* 0x000ee4000c1e1b00 */
[----:B---3--:R-:W0:Y:S01]  /*2240*/  F2F.F32.F64 R28, R4 ;  /* 0x00000004001c7310 */ /* 0x008e220000301000 */
[----:B------:R-:W0:-:S14]  /*2250*/  DSETP.GEU.AND P0, PT, |R4|, c[0x2][0x0], PT ;  /* 0x008000000400762a */ /* 0x000e1c0003f0e200 */
[----:B0-----:R-:W-:Y:S01]  /*2260*/  @!P0 FMUL R28, R28, 1.175494350822287508e-38 ;  /* 0x008000001c1c8820 */ /* 0x001fe20000400000 */
[----:B------:R-:W-:Y:S05]  /*2270*/  BRA `(.L_x_3320) ;  /* 0x000008f000007947 */ /* 0x000fea0003800000 */
.L_x_3328:
[----:B------:R-:W-:-:S13]  /*2280*/  ISETP.NE.AND P0, PT, R0, 0xf, PT ;  /* 0x0000000f0000780c */ /* 0x000fda0003f05270 */
[----:B------:R-:W-:Y:S05]  /*2290*/  @!P0 BRA `(.L_x_3330) ;  /* 0x0000025000008947 */ /* 0x000fea0003800000 */
[----:B------:R-:W-:-:S13]  /*22a0*/  ISETP.NE.AND P0, PT, R0, 0x17, PT ;  /* 0x000000170000780c */ /* 0x000fda0003f05270 */
[----:B------:R-:W-:Y:S05]  /*22b0*/  @!P0 BRA `(.L_x_3331) ;  /* 0x0000016000008947 */ /* 0x000fea0003800000 */
[----:B------:R-:W-:-:S13]  /*22c0*/  ISETP.NE.AND P0, PT, R0, 0x18, PT ;  /* 0x000000180000780c */ /* 0x000fda0003f05270 */
[----:B------:R-:W-:Y:S05]  /*22d0*/  @P0 BRA `(.L_x_3319) ;  /* 0x000006f000000947 */ /* 0x000fea0003800000 */
[----:B------:R-:W3:Y:S01]  /*22e0*/  LDG.E.U8 R28, [R4.64] ;  /* 0x00000024041c7981 */ /* 0x000ee2000c1e1100 */
[----:B------:R-:W-:Y:S02]  /*22f0*/  IMAD.MOV.U32 R8, RZ, RZ, -0x800000 ;  /* 0xff800000ff087424 */ /* 0x000fe400078e00ff */
[----:B---3--:R-:W-:-:S05]  /*2300*/  IMAD.SHL.U32 R28, R28, 0x1000000, RZ ;  /* 0x010000001c1c7824 */ /* 0x008fca00078e00ff */
        /* <DEDUP_REMOVED lines=17> */
.L_x_3331:
[----:B------:R-:W3:Y:S02]  /*2420*/  LDG.E.U8 R4, [R4.64] ;  /* 0x0000002404047981 */ /* 0x000ee4000c1e1100 */
[----:B---3--:R-:W-:-:S05]  /*2430*/  IMAD.SHL.U32 R0, R4, 0x2000000, RZ ;  /* 0x0200000004007824 */ /* 0x008fca00078e00ff */
        /* <DEDUP_REMOVED lines=11> */
.L_x_3330:
[----:B------:R-:W3:Y:S02]  /*24f0*/  LDG.E.U16 R4, [R4.64] ;  /* 0x0000002404047981 */ /* 0x000ee4000c1e1500 */
[----:B---3--:R-:W-:Y:S01]  /*2500*/  PRMT R28, RZ, 0x5410, R4 ;  /* 0x00005410ff1c7816 */ /* 0x008fe20000000004 */
[----:B------:R-:W-:Y:S05]  /*2510*/  BRA `(.L_x_3320) ;  /* 0x0000065000007947 */ /* 0x000fea0003800000 */
.L_x_3327:
        /* <DEDUP_REMOVED lines=8> */
[----:B------:R-:W3:Y:S02]  /*25a0*/  LDG.E.U16 R4, [R4.64] ;  /* 0x0000002404047981 */ /* 0x000ee4000c1e1500 */
[----:B---3--:R0:W1:Y:S01]  /*25b0*/  I2F.U16 R28, R4 ;  /* 0x00000004001c7306 */ /* 0x0080620000101000 */
[----:B------:R-:W-:Y:S05]  /*25c0*/  BRA `(.L_x_3320) ;  /* 0x000005a000007947 */ /* 0x000fea0003800000 */
.L_x_3334:
[----:B------:R-:W3:Y:S01]  /*25d0*/  LDG.E.U8 R3, [R4.64] ;  /* 0x0000002404037981 */ /* 0x000ee2000c1e1100 */
[----:B------:R-:W-:Y:S01]  /*25e0*/  IMAD.MOV.U32 R28, RZ, RZ, RZ ;  /* 0x000000ffff1c7224 */ /* 0x000fe200078e00ff */
[----:B---3--:R-:W-:-:S13]  /*25f0*/  ISETP.NE.AND P0, PT, R3, RZ, PT ;  /* 0x000000ff0300720c */ /* 0x008fda0003f05270 */
        /* <DEDUP_REMOVED lines=17> */
.L_x_3336:
[----:B------:R-:W-:Y:S05]  /*2710*/  BSYNC B0 ;  /* 0x0000000000007941 */ /* 0x000fea0003800000 */
.L_x_3335:
[----:B------:R-:W-:Y:S01]  /*2720*/  IMAD.SHL.U32 R3, R3, 0x100000, RZ ;  /* 0x0010000003037824 */ /* 0x000fe200078e00ff */
[----:B------:R-:W-:-:S04]  /*2730*/  LEA R5, R0, 0x3b800000, 0x17 ;  /* 0x3b80000000057811 */ /* 0x000fc800078eb8ff */
[----:B------:R-:W-:Y:S01]  /*2740*/  LOP3.LUT R28, R5, R3, R28, 0xfe, !PT ;  /* 0x00000003051c7212 */ /* 0x000fe200078efe1c */
[----:B------:R-:W-:Y:S05]  /*2750*/  BRA `(.L_x_3320) ;  /* 0x0000041000007947 */ /* 0x000fea0003800000 */
.L_x_3333:
        /* <DEDUP_REMOVED lines=20> */
.L_x_3338:
[----:B------:R-:W-:Y:S05]  /*28a0*/  BSYNC B0 ;  /* 0x0000000000007941 */ /* 0x000fea0003800000 */
.L_x_3337:
[----:B------:R-:W-:Y:S01]  /*28b0*/  IMAD.SHL.U32 R3, R3, 0x200000, RZ ;  /* 0x0020000003037824 */ /* 0x000fe200078e00ff */
[----:B------:R-:W-:-:S04]  /*28c0*/  LEA R5, R0, 0x37800000, 0x17 ;  /* 0x3780000000057811 */ /* 0x000fc800078eb8ff */
[----:B------:R-:W-:Y:S01]  /*28d0*/  LOP3.LUT R28, R5, R3, R28, 0xfe, !PT ;  /* 0x00000003051c7212 */ /* 0x000fe200078efe1c */
[----:B------:R-:W-:Y:S05]  /*28e0*/  BRA `(.L_x_3320) ;  /* 0x0000028000007947 */ /* 0x000fea0003800000 */
.L_x_3332:
[----:B------:R-:W-:-:S13]  /*28f0*/  ISETP.NE.AND P0, PT, R0, 0x1c, PT ;  /* 0x0000001c0000780c */ /* 0x000fda0003f05270 */
[----:B------:R-:W-:Y:S05]  /*2900*/  @!P0 BRA `(.L_x_3339) ;  /* 0x0000024000008947 */ /* 0x000fea0003800000 */
[----:B------:R-:W-:-:S13]  /*2910*/  ISETP.NE.AND P0, PT, R0, 0x1d, PT ;  /* 0x0000001d0000780c */ /* 0x000fda0003f05270 */
[----:B------:R-:W-:Y:S05]  /*2920*/  @!P0 BRA `(.L_x_3340) ;  /* 0x000001f000008947 */ /* 0x000fea0003800000 */
[----:B------:R-:W-:-:S13]  /*2930*/  ISETP.NE.AND P0, PT, R0, 0x2c, PT ;  /* 0x0000002c0000780c */ /* 0x000fda0003f05270 */
[----:B------:R-:W-:Y:S05]  /*2940*/  @P0 BRA `(.L_x_3319) ;  /* 0x0000008000000947 */ /* 0x000fea0003800000 */
[----:B------:R-:W3:Y:S01]  /*2950*/  LDG.E.U8 R4, [R4.64] ;  /* 0x0000002404047981 */ /* 0x000ee2000c1e1100 */
[----:B------:R-:W-:Y:S01]  /*2960*/  IMAD.MOV.U32 R28, RZ, RZ, 0x400000 ;  /* 0x00400000ff1c7424 */ /* 0x000fe200078e00ff */
[----:B---3--:R-:W-:-:S13]  /*2970*/  ISETP.NE.AND P0, PT, R4, RZ, PT ;  /* 0x000000ff0400720c */ /* 0x008fda0003f05270 */
[----:B------:R-:W-:Y:S05]  /*2980*/  @!P0 BRA `(.L_x_3320) ;  /* 0x000001e000008947 */ /* 0x000fea0003800000 */
[----:B------:R-:W-:-:S13]  /*2990*/  ISETP.NE.AND P0, PT, R4, 0xff, PT ;  /* 0x000000ff0400780c */ /* 0x000fda0003f05270 */
[----:B------:R-:W-:Y:S02]  /*29a0*/  @!P0 IMAD.MOV.U32 R28, RZ, RZ, 0x7f800001 ;  /* 0x7f800001ff1c8424 */ /* 0x000fe400078e00ff */
[----:B------:R-:W-:Y:S01]  /*29b0*/  @P0 IMAD.SHL.U32 R28, R4, 0x800000, RZ ;  /* 0x00800000041c0824 */ /* 0x000fe200078e00ff */
[----:B------:R-:W-:Y:S05]  /*29c0*/  BRA `(.L_x_3320) ;  /* 0x000001a000007947 */ /* 0x000fea0003800000 */
.L_x_3319:
        /* <DEDUP_REMOVED lines=18> */
[----:B0-2--5:R-:W-:Y:S05]  /*2af0*/  CALL.ABS.NOINC R14 ;  /* 0x000000000e007343 */ /* 0x025fea0003c00000 */
[----:B------:R-:W-:Y:S01]  /*2b00*/  IMAD.MOV.U32 R28, RZ, RZ, RZ ;  /* 0x000000ffff1c7224 */ /* 0x000fe200078e00ff */
[----:B------:R-:W-:Y:S05]  /*2b10*/  BRA `(.L_x_3320) ;  /* 0x0000005000007947 */ /* 0x000fea0003800000 */
.L_x_3340:
[----:B------:R-:W3:Y:S02]  /*2b20*/  LDG.E.64 R4, [R4.64] ;  /* 0x0000002404047981 */ /* 0x000ee4000c1e1b00 */
[----:B---3--:R0:W1:Y:S01]  /*2b30*/  I2F.U64 R28, R4 ;  /* 0x00000004001c7312 */ /* 0x0080620000301000 */
[----:B------:R-:W-:Y:S05]  /*2b40*/  BRA `(.L_x_3320) ;  /* 0x0000002000007947 */ /* 0x000fea0003800000 */
.L_x_3339:
[----:B------:R-:W3:Y:S02]  /*2b50*/  LDG.E R4, [R4.64] ;  /* 0x0000002404047981 */ /* 0x000ee4000c1e1900 */
[----:B---3--:R0:W1:Y:S02]  /*2b60*/  I2F.U32 R28, R4 ;  /* 0x00000004001c7306 */ /* 0x0080640000201000 */
.L_x_3320:
[----:B------:R-:W-:Y:S05]  /*2b70*/  BSYNC B6 ;  /* 0x0000000000067941 */ /* 0x000fea0003800000 */
.L_x_3314:
        /* <DEDUP_REMOVED lines=16> */
[----:B---3--:R0:W3:Y:S01]  /*2c80*/  I2F.S16 R22, R4 ;  /* 0x0000000400167306 */ /* 0x0080e20000101400 */
[----:B------:R-:W-:Y:S05]  /*2c90*/  BRA `(.L_x_3347) ;  /* 0x00000cd000007947 */ /* 0x000fea0003800000 */
.L_x_3345:
[----:B------:R-:W3:Y:S02]  /*2ca0*/  LDG.E.U8 R4, [R4.64] ;  /* 0x0000002404047981 */ /* 0x000ee4000c1e1100 */
[----:B---3--:R0:W3:Y:S01]  /*2cb0*/  I2F.U16 R22, R4 ;  /* 0x0000000400167306 */ /* 0x0080e20000101000 */
[----:B------:R-:W-:Y:S05]  /*2cc0*/  BRA `(.L_x_3347) ;  /* 0x00000ca000007947 */ /* 0x000fea0003800000 */
.L_x_3344:
[----:B------:R-:W-:-:S13]  /*2cd0*/  ISETP.NE.AND P0, PT, R0, 0x2, PT ;  /* 0x000000020000780c */ /* 0x000fda0003f05270 */
[----:B------:R-:W-:Y:S05]  /*2ce0*/  @!P0 BRA `(.L_x_3348) ;  /* 0x000000a000008947 */ /* 0x000fea0003800000 */
[----:B------:R-:W-:-:S13]  /*2cf0*/  ISETP.NE.AND P0, PT, R0, 0x3, PT ;  /* 0x000000030000780c */ /* 0x000fda0003f05270 */
[----:B------:R-:W-:Y:S05]  /*2d00*/  @!P0 BRA `(.L_x_3349) ;  /* 0x0000005000008947 */ /* 0x000fea0003800000 */
[----:B------:R-:W-:-:S13]  /*2d10*/  ISETP.NE.AND P0, PT, R0, 0x4, PT ;  /* 0x000000040000780c */ /* 0x000fda0003f05270 */
[----:B------:R-:W-:Y:S05]  /*2d20*/  @P0 BRA `(.L_x_3346) ;  /* 0x00000aa000000947 */ /* 0x000fea0003800000 */
[----:B------:R-:W3:Y:S02]  /*2d30*/  LDG.E.64 R4, [R4.64] ;  /* 0x0000002404047981 */ /* 0x000ee4000c1e1b00 */
[----:B---3--:R0:W3:Y:S01]  /*2d40*/  I2F.S64 R22, R4 ;  /* 0x0000000400167312 */ /* 0x0080e20000301400 */
[----:B------:R-:W-:Y:S05]  /*2d50*/  BRA `(.L_x_3347) ;  /* 0x00000c1000007947 */ /* 0x000fea0003800000 */
.L_x_3349:
[----:B------:R-:W3:Y:S02]  /*2d60*/  LDG.E R4, [R4.64] ;  /* 0x0000002404047981 */ /* 0x000ee4000c1e1900 */
[----:B---3--:R0:W3:Y:S01]  /*2d70*/  I2F R22, R4 ;  /* 0x0000000400167306 */ /* 0x0080e20000201400 */
[----:B------:R-:W-:Y:S05]  /*2d80*/  BRA `(.L_x_3347) ;  /* 0x00000be000007947 */ /* 0x000fea0003800000 */
.L_x_3348:
[----:B------:R-:W3:Y:S02]  /*2d90*/  LDG.E.U16 R4, [R4.64] ;  /* 0x0000002404047981 */ /* 0x000ee4000c1e1500 */
[----:B---3--:R0:W3:Y:S01]  /*2da0*/  I2F.S16 R22, R4 ;  /* 0x0000000400167306 */ /* 0x0080e20000101400 */
[----:B------:R-:W-:Y:S05]  /*2db0*/  BRA `(.L_x_3347) ;  /* 0x00000bb000007947 */ /* 0x000fea0003800000 */
.L_x_3343:
        /* <DEDUP_REMOVED lines=8> */
.L_x_3351:
[----:B------:R-:W3:Y:S02]  /*2e40*/  LDG.E.U16 R4, [R4.64] ;  /* 0x0000002404047981 */ /* 0x000ee4000c1e1500 */
[----:B---3--:R-:W-:Y:S01]  /*2e50*/  HADD2.F32 R22, -RZ, R4.H0_H0 ;  /* 0x20000004ff167230 */ /* 0x008fe20000004100 */
[----:B------:R-:W-:Y:S05]  /*2e60*/  BRA `(.L_x_3347) ;  /* 0x00000b0000007947 */ /* 0x000fea0003800000 */
.L_x_3350:
        /* <DEDUP_REMOVED lines=8> */
.L_x_3353:
[----:B------:R-:W3:Y:S02]  /*2ef0*/  LDG.E.U16 R4, [R4.64] ;  /* 0x0000002404047981 */ /* 0x000ee4000c1e1500 */
[----:B---3--:R-:W-:Y:S01]  /*2f00*/  HADD2.F32 R22, -RZ, R4.H0_H0 ;  /* 0x20000004ff167230 */ /* 0x008fe20000004100 */
[----:B------:R-:W-:Y:S05]  /*2f10*/  BRA `(.L_x_3347) ;  /* 0x00000a5000007947 */ /* 0x000fea0003800000 */
.L_x_3352:
[----:B------:R-:W3:Y:S02]  /*2f20*/  LDG.E.64 R4, [R4.64] ;  /* 0x0000002404047981 */ /* 0x000ee4000c1e1b00 */
[----:B---3--:R-:W0:Y:S01]  /*2f30*/  F2F.F32.F64 R22, R4 ;  /* 0x0000000400167310 */ /* 0x008e220000301000 */
[----:B------:R-:W0:-:S14]  /*2f40*/  DSETP.GEU.AND P0, PT, |R4|, c[0x2][0x0], PT ;  /* 0x008000000400762a */ /* 0x000e1c0003f0e200 */
[----:B0-----:R-:W-:Y:S01]  /*2f50*/  @!P0 FMUL R22, R22, 1.175494350822287508e-38 ;  /* 0x0080000016168820 */ /* 0x001fe20000400000 */
[----:B------:R-:W-:Y:S05]  /*2f60*/  BRA `(.L_x_3347) ;  /* 0x00000a0000007947 */ /* 0x000fea0003800000 */
.L_x_3342:
        /* <DEDUP_REMOVED lines=12> */
.L_x_3356:
[----:B------:R-:W3:Y:S02]  /*3030*/  LDG.E.64 R4, [R4.64] ;  /* 0x0000002404047981 */ /* 0x000ee4000c1e1b00 */
[----:B---3--:R-:W0:Y:S01]  /*3040*/  F2F.F32.F64 R22, R4 ;  /* 0x0000000400167310 */ /* 0x008e220000301000 */
[----:B------:R-:W0:-:S14]  /*3050*/  DSETP.GEU.AND P0, PT, |R4|, c[0x2][0x0], PT ;  /* 0x008000000400762a */ /* 0x000e1c0003f0e200 */
[----:B0-----:R-:W-:Y:S01]  /*3060*/  @!P0 FMUL R22, R22, 1.175494350822287508e-38 ;  /* 0x0080000016168820 */ /* 0x001fe20000400000 */
[----:B------:R-:W-:Y:S05]  /*3070*/  BRA `(.L_x_3347) ;  /* 0x000008f000007947 */ /* 0x000fea0003800000 */
.L_x_3355:
        /* <DEDUP_REMOVED lines=26> */
.L_x_3358:
        /* <DEDUP_REMOVED lines=13> */
.L_x_3357:
[----:B------:R-:W3:Y:S02]  /*32f0*/  LDG.E.U16 R4, [R4.64] ;  /* 0x0000002404047981 */ /* 0x000ee4000c1e1500 */
[----:B---3--:R-:W-:Y:S01]  /*3300*/  PRMT R22, RZ, 0x5410, R4 ;  /* 0x00005410ff167816 */ /* 0x008fe20000000004 */
[----:B------:R-:W-:Y:S05]  /*3310*/  BRA `(.L_x_3347) ;  /* 0x0000065000007947 */ /* 0x000fea0003800000 */
.L_x_3354:
        /* <DEDUP_REMOVED lines=9> */
[----:B---3--:R0:W3:Y:S01]  /*33b0*/  I2F.U16 R22, R4 ;  /* 0x0000000400167306 */ /* 0x0080e20000101000 */
[----:B------:R-:W-:Y:S05]  /*33c0*/  BRA `(.L_x_3347) ;  /* 0x000005a000007947 */ /* 0x000fea0003800000 */
.L_x_3361:
        /* <DEDUP_REMOVED lines=20> */
.L_x_3363:
[----:B------:R-:W-:Y:S05]  /*3510*/  BSYNC B0 ;  /* 0x0000000000007941 */ /* 0x000fea0003800000 */
.L_x_3362:
[----:B------:R-:W-:Y:S01]  /*3520*/  IMAD.SHL.U32 R3, R3, 0x100000, RZ ;  /* 0x0010000003037824 */ /* 0x000fe200078e00ff */
[----:B------:R-:W-:-:S04]  /*3530*/  LEA R5, R0, 0x3b800000, 0x17 ;  /* 0x3b80000000057811 */ /* 0x000fc800078eb8ff */
[----:B------:R-:W-:Y:S01]  /*3540*/  LOP3.LUT R22, R5, R3, R22, 0xfe, !PT ;  /* 0x0000000305167212 */ /* 0x000fe200078efe16 */
[----:B------:R-:W-:Y:S05]  /*3550*/  BRA `(.L_x_3347) ;  /* 0x0000041000007947 */ /* 0x000fea0003800000 */
.L_x_3360:
        /* <DEDUP_REMOVED lines=20> */
.L_x_3365:
[----:B------:R-:W-:Y:S05]  /*36a0*/  BSYNC B0 ;  /* 0x0000000000007941 */ /* 0x000fea0003800000 */
.L_x_3364:
[----:B------:R-:W-:Y:S01]  /*36b0*/  IMAD.SHL.U32 R3, R3, 0x200000, RZ ;  /* 0x0020000003037824 */ /* 0x000fe200078e00ff */
[----:B------:R-:W-:-:S04]  /*36c0*/  LEA R5, R0, 0x37800000, 0x17 ;  /* 0x3780000000057811 */ /* 0x000fc800078eb8ff */
[----:B------:R-:W-:Y:S01]  /*36d0*/  LOP3.LUT R22, R5, R3, R22, 0xfe, !PT ;  /* 0x0000000305167212 */ /* 0x000fe200078efe16 */
[----:B------:R-:W-:Y:S05]  /*36e0*/  BRA `(.L_x_3347) ;  /* 0x0000028000007947 */ /* 0x000fea0003800000 */
.L_x_3359:
        /* <DEDUP_REMOVED lines=14> */
.L_x_3346:
        /* <DEDUP_REMOVED lines=18> */
[----:B012--5:R-:W-:Y:S05]  /*38f0*/  CALL.ABS.NOINC R14 ;  /* 0x000000000e007343 */ /* 0x027fea0003c00000 */
[----:B------:R-:W-:Y:S01]  /*3900*/  IMAD.MOV.U32 R22, RZ, RZ, RZ ;  /* 0x000000ffff167224 */ /* 0x000fe200078e00ff */
[----:B------:R-:W-:Y:S05]  /*3910*/  BRA `(.L_x_3347) ;  /* 0x0000005000007947 */ /* 0x000fea0003800000 */
.L_x_3367:
[----:B------:R-:W3:Y:S02]  /*3920*/  LDG.E.64 R4, [R4.64] ;  /* 0x0000002404047981 */ /* 0x000ee4000c1e1b00 */
[----:B---3--:R0:W3:Y:S01]  /*3930*/  I2F.U64 R22, R4 ;  /* 0x0000000400167312 */ /* 0x0080e20000301000 */
[----:B------:R-:W-:Y:S05]  /*3940*/  BRA `(.L_x_3347) ;  /* 0x0000002000007947 */ /* 0x000fea0003800000 */
.L_x_3366:
[----:B------:R-:W3:Y:S02]  /*3950*/  LDG.E R4, [R4.64] ;  /* 0x0000002404047981 */ /* 0x000ee4000c1e1900 */
[----:B---3--:R0:W3:Y:S02]  /*3960*/  I2F.U32 R22, R4 ;  /* 0x0000000400167306 */ /* 0x0080e40000201000 */
.L_x_3347:
[----:B------:R-:W-:Y:S05]  /*3970*/  BSYNC B6 ;  /* 0x0000000000067941 */ /* 0x000fea0003800000 */
.L_x_3341:
[----:B------:R-:W-:Y:S02]  /*3980*/  IADD3 R17, R17, 0x80, RZ ;  /* 0x0000008011117810 */ /* 0x000fe40007ffe0ff */
.L_x_3313:
[----:B------:R-:W-:Y:S05]  /*3990*/  BSYNC B7 ;  /* 0x0000000000077941 */ /* 0x000fea0003800000 */
.L_x_3312:
[----:B------:R-:W-:Y:S01]  /*39a0*/  ISETP.GE.AND P0, PT, R17, R26, PT ;  /* 0x0000001a1100720c */ /* 0x000fe20003f06270 */
[----:B------:R-:W-:Y:S01]  /*39b0*/  BSSY B7, `(.L_x_3368) ;  /* 0x00001c6000077945 */ /* 0x000fe20003800000 */
[----:B------:R-:W-:Y:S01]  /*39c0*/  IMAD.MOV.U32 R16, RZ, RZ, RZ ;  /* 0x000000ffff107224 */ /* 0x000fe200078e00ff */
[----:B------:R-:W-:-:S10]  /*39d0*/  CS2R R24, SRZ ;  /* 0x0000000000187805 */ /* 0x000fd4000001ff00 */
[----:B------:R-:W-:Y:S05]  /*39e0*/  @P0 BRA `(.L_x_3369) ;  /* 0x00001c2000000947 */ /* 0x000fea0003800000 */
[----:B------:R-:W-:Y:S01]  /*39f0*/  PRMT R0, R29, 0x9910, RZ ;  /* 0x000099101d007816 */ /* 0x000fe200000000ff */
[----:B0-----:R-:W-:Y:S01]  /*3a00*/  IMAD R19, R2, 0x200, R17 ;  /* 0x0000020002137824 */ /* 0x001fe200078e0211 */
        /* <DEDUP_REMOVED lines=14> */
[----:B------:R-:W4:Y:S02]  /*3af0*/  LDG.E.S8 R4, [R4.64] ;  /* 0x0000002404047981 */ /* 0x000f24000c1e1300 */
[----:B----4-:R0:W4:Y:S01]  /*3b00*/  I2F.S16 R25, R4 ;  /* 0x0000000400197306 */ /* 0x0101220000101400 */
[----:B------:R-:W-:Y:S05]  /*3b10*/  BRA `(.L_x_3376) ;  /* 0x00000cd000007947 */ /* 0x000fea0003800000 */
.L_x_3374:
[----:B------:R-:W4:Y:S02]  /*3b20*/  LDG.E.U8 R4, [R4.64] ;  /* 0x0000002404047981 */ /* 0x000f24000c1e1100 */
[----:B----4-:R0:W4:Y:S01]  /*3b30*/  I2F.U16 R25, R4 ;  /* 0x0000000400197306 */ /* 0x0101220000101000 */
[----:B------:R-:W-:Y:S05]  /*3b40*/  BRA `(.L_x_3376) ;  /* 0x00000ca000007947 */ /* 0x000fea0003800000 */
.L_x_3373:
[----:B------:R-:W-:-:S13]  /*3b50*/  ISETP.NE.AND P0, PT, R0, 0x2, PT ;  /* 0x000000020000780c */ /* 0x000fda0003f05270 */
[----:B------:R-:W-:Y:S05]  /*3b60*/  @!P0 BRA `(.L_x_3377) ;  /* 0x000000a000008947 */ /* 0x000fea0003800000 */
[----:B------:R-:W-:-:S13]  /*3b70*/  ISETP.NE.AND P0, PT, R0, 0x3, PT ;  /* 0x000000030000780c */ /* 0x000fda0003f05270 */
[----:B------:R-:W-:Y:S05]  /*3b80*/  @!P0 BRA `(.L_x_3378) ;  /* 0x0000005000008947 */ /* 0x000fea0003800000 */
[----:B------:R-:W-:-:S13]  /*3b90*/  ISETP.NE.AND P0, PT, R0, 0x4, PT ;  /* 0x000000040000780c */ /* 0x000fda0003f05270 */
[----:B------:R-:W-:Y:S05]  /*3ba0*/  @P0 BRA `(.L_x_3375) ;  /* 0x00000aa000000947 */ /* 0x000fea0003800000 */
[----:B------:R-:W4:Y:S02]  /*3bb0*/  LDG.E.64 R4, [R4.64] ;  /* 0x0000002404047981 */ /* 0x000f24000c1e1b00 */
[----:B----4-:R0:W4:Y:S01]  /*3bc0*/  I2F.S64 R25, R4 ;  /* 0x0000000400197312 */ /* 0x0101220000301400 */
[----:B------:R-:W-:Y:S05]  /*3bd0*/  BRA `(.L_x_3376) ;  /* 0x00000c1000007947 */ /* 0x000fea0003800000 */
.L_x_3378:
[----:B------:R-:W4:Y:S02]  /*3be0*/  LDG.E R4, [R4.64] ;  /* 0x0000002404047981 */ /* 0x000f24000c1e1900 */
[----:B----4-:R0:W4:Y:S01]  /*3bf0*/  I2F R25, R4 ;  /* 0x0000000400197306 */ /* 0x0101220000201400 */
[----:B------:R-:W-:Y:S05]  /*3c00*/  BRA `(.L_x_3376) ;  /* 0x00000be000007947 */ /* 0x000fea0003800000 */
.L_x_3377:
[----:B------:R-:W4:Y:S02]  /*3c10*/  LDG.E.U16 R4, [R4.64] ;  /* 0x0000002404047981 */ /* 0x000f24000c1e1500 */
[----:B----4-:R0:W4:Y:S01]  /*3c20*/  I2F.S16 R25, R4 ;  /* 0x0000000400197306 */ /* 0x0101220000101400 */
[----:B------:R-:W-:Y:S05]  /*3c30*/  BRA `(.L_x_3376) ;  /* 0x00000bb000007947 */ /* 0x000fea0003800000 */
.L_x_3372:
        /* <DEDUP_REMOVED lines=8> */
.L_x_3380:
[----:B------:R-:W4:Y:S02]  /*3cc0*/  LDG.E.U16 R4, [R4.64] ;  /* 0x0000002404047981 */ /* 0x000f24000c1e1500 */
[----:B----4-:R-:W-:Y:S01]  /*3cd0*/  HADD2.F32 R25, -RZ, R4.H0_H0 ;  /* 0x20000004ff197230 */ /* 0x010fe20000004100 */
[----:B------:R-:W-:Y:S05]  /*3ce0*/  BRA `(.L_x_3376) ;  /* 0x00000b0000007947 */ /* 0x000fea0003800000 */
.L_x_3379:
        /* <DEDUP_REMOVED lines=8> */
.L_x_3382:
[----:B------:R-:W4:Y:S02]  /*3d70*/  LDG.E.U16 R4, [R4.64] ;  /* 0x0000002404047981 */ /* 0x000f24000c1e1500 */
[----:B----4-:R-:W-:Y:S01]  /*3d80*/  HADD2.F32 R25, -RZ, R4.H0_H0 ;  /* 0x20000004ff197230 */ /* 0x010fe20000004100 */
[----:B------:R-:W-:Y:S05]  /*3d90*/  BRA `(.L_x_3376) ;  /* 0x00000a5000007947 */ /* 0x000fea0003800000 */
.L_x_3381:
[----:B------:R-:W4:Y:S02]  /*3da0*/  LDG.E.64 R4, [R4.64] ;  /* 0x0000002404047981 */ /* 0x000f24000c1e1b00 */
[----:B----4-:R-:W0:Y:S01]  /*3db0*/  F2F.F32.F64 R25, R4 ;  /* 0x0000000400197310 */ /* 0x010e220000301000 */
[----:B------:R-:W0:-:S14]  /*3dc0*/  DSETP.GEU.AND P0, PT, |R4|, c[0x2][0x0], PT ;  /* 0x008000000400762a */ /* 0x000e1c0003f0e200 */
[----:B0-----:R-:W-:Y:S01]  /*3dd0*/  @!P0 FMUL R25, R25, 1.175494350822287508e-38 ;  /* 0x0080000019198820 */ /* 0x001fe20000400000 */
[----:B------:R-:W-:Y:S05]  /*3de0*/  BRA `(.L_x_3376) ;  /* 0x00000a0000007947 */ /* 0x000fea0003800000 */
.L_x_3371:
        /* <DEDUP_REMOVED lines=8> */
[----:B------:R-:W4:Y:S02]  /*3e70*/  LDG.E.U8 R4, [R4.64] ;  /* 0x0000002404047981 */ /* 0x000f24000c1e1100 */
[----:B----4-:R-:W-:-:S04]  /*3e80*/  ISETP.NE.AND P0, PT, R4, RZ, PT ;  /* 0x000000ff0400720c */ /* 0x010fc80003f05270 */
[----:B------:R-:W-:Y:S01]  /*3e90*/  FSEL R25, RZ, 1, !P0 ;  /* 0x3f800000ff197808 */ /* 0x000fe20004000000 */
[----:B------:R-:W-:Y:S05]  /*3ea0*/  BRA `(.L_x_3376) ;  /* 0x0000094000007947 */ /* 0x000fea0003800000 */
.L_x_3385:
[----:B------:R-:W4:Y:S02]  /*3eb0*/  LDG.E.64 R4, [R4.64] ;  /* 0x0000002404047981 */ /* 0x000f24000c1e1b00 */
[----:B----4-:R-:W0:Y:S01]  /*3ec0*/  F2F.F32.F64 R25, R4 ;  /* 0x0000000400197310 */ /* 0x010e220000301000 */
[----:B------:R-:W0:-:S14]  /*3ed0*/  DSETP.GEU.AND P0, PT, |R4|, c[0x2][0x0], PT ;  /* 0x008000000400762a */ /* 0x000e1c0003f0e200 */
[----:B0-----:R-:W-:Y:S01]  /*3ee0*/  @!P0 FMUL R25, R25, 1.175494350822287508e-38 ;  /* 0x0080000019198820 */ /* 0x001fe20000400000 */
[----:B------:R-:W-:Y:S05]  /*3ef0*/  BRA `(.L_x_3376) ;  /* 0x000008f000007947 */ /* 0x000fea0003800000 */
.L_x_3384:
[----:B------:R-:W-:-:S13]  /*3f00*/  ISETP.NE.AND P0, PT, R0, 0xf, PT ;  /* 0x0000000f0000780c */ /* 0x000fda0003f05270 */
[----:B------:R-:W-:Y:S05]  /*3f10*/  @!P0 BRA `(.L_x_3386) ;  /* 0x0000025000008947 */ /* 0x000fea0003800000 */
[----:B------:R-:W-:-:S13]  /*3f20*/  ISETP.NE.AND P0, PT, R0, 0x17, PT ;  /* 0x000000170000780c */ /* 0x000fda0003f05270 */
[----:B------:R-:W-:Y:S05]  /*3f30*/  @!P0 BRA `(.L_x_3387) ;  /* 0x0000016000008947 */ /* 0x000fea0003800000 */
[----:B------:R-:W-:-:S13]  /*3f40*/  ISETP.NE.AND P0, PT, R0, 0x18, PT ;  /* 0x000000180000780c */ /* 0x000fda0003f05270 */
[----:B------:R-:W-:Y:S05]  /*3f50*/  @P0 BRA `(.L_x_3375) ;  /* 0x000006f000000947 */ /* 0x000fea0003800000 */
[----:B------:R-:W4:Y:S01]  /*3f60*/  LDG.E.U8 R25, [R4.64] ;  /* 0x0000002404197981 */ /* 0x000f22000c1e1100 */
[----:B------:R-:W-:Y:S02]  /*3f70*/  IMAD.MOV.U32 R8, RZ, RZ, -0x800000 ;  /* 0xff800000ff087424 */ /* 0x000fe400078e00ff */
[----:B----4-:R-:W-:-:S05]  /*3f80*/  IMAD.SHL.U32 R25, R25, 0x1000000, RZ ;  /* 0x0100000019197824 */ /* 0x010fca00078e00ff */
        /* <DEDUP_REMOVED lines=17> */
.L_x_3387:
[----:B------:R-:W4:Y:S02]  /*40a0*/  LDG.E.U8 R4, [R4.64] ;  /* 0x0000002404047981 */ /* 0x000f24000c1e1100 */
[----:B----4-:R-:W-:-:S05]  /*40b0*/  IMAD.SHL.U32 R0, R4, 0x2000000, RZ ;  /* 0x0200000004007824 */ /* 0x010fca00078e00ff */
        /* <DEDUP_REMOVED lines=11> */
.L_x_3386:
[----:B------:R-:W4:Y:S02]  /*4170*/  LDG.E.U16 R4, [R4.64] ;  /* 0x0000002404047981 */ /* 0x000f24000c1e1500 */
[----:B----4-:R-:W-:Y:S01]  /*4180*/  PRMT R25, RZ, 0x5410, R4 ;  /* 0x00005410ff197816 */ /* 0x010fe20000000004 */
[----:B------:R-:W-:Y:S05]  /*4190*/  BRA `(.L_x_3376) ;  /* 0x0000065000007947 */ /* 0x000fea0003800000 */
.L_x_3383:
        /* <DEDUP_REMOVED lines=8> */
[----:B------:R-:W4:Y:S02]  /*4220*/  LDG.E.U16 R4, [R4.64] ;  /* 0x0000002404047981 */ /* 0x000f24000c1e1500 */
[----:B----4-:R0:W4:Y:S01]  /*4230*/  I2F.U16 R25, R4 ;  /* 0x0000000400197306 */ /* 0x0101220000101000 */
[----:B------:R-:W-:Y:S05]  /*4240*/  BRA `(.L_x_3376) ;  /* 0x000005a000007947 */ /* 0x000fea0003800000 */
.L_x_3390:
[----:B------:R-:W4:Y:S01]  /*4250*/  LDG.E.U8 R3, [R4.64] ;  /* 0x0000002404037981 */ /* 0x000f22000c1e1100 */
[----:B------:R-:W-:Y:S01]  /*4260*/  IMAD.MOV.U32 R25, RZ, RZ, RZ ;  /* 0x000000ffff197224 */ /* 0x000fe200078e00ff */
[----:B----4-:R-:W-:-:S13]  /*4270*/  ISETP.NE.AND P0, PT, R3, RZ, PT ;  /* 0x000000ff0300720c */ /* 0x010fda0003f05270 */
        /* <DEDUP_REMOVED lines=17> */
.L_x_3392:
[----:B------:R-:W-:Y:S05]  /*4390*/  BSYNC B0 ;  /* 0x0000000000007941 */ /* 0x000fea0003800000 */
.L_x_3391:
[----:B------:R-:W-:Y:S01]  /*43a0*/  IMAD.SHL.U32 R3, R3, 0x100000, RZ ;  /* 0x0010000003037824 */ /* 0x000fe200078e00ff */
[----:B------:R-:W-:-:S04]  /*43b0*/  LEA R0, R0, 0x3b800000, 0x17 ;  /* 0x3b80000000007811 */ /* 0x000fc800078eb8ff */
[----:B------:R-:W-:Y:S01]  /*43c0*/  LOP3.LUT R25, R0, R3, R25, 0xfe, !PT ;  /* 0x0000000300197212 */ /* 0x000fe200078efe19 */
[----:B------:R-:W-:Y:S05]  /*43d0*/  BRA `(.L_x_3376) ;  /* 0x0000041000007947 */ /* 0x000fea0003800000 */
.L_x_3389:
        /* <DEDUP_REMOVED lines=20> */
.L_x_3394:
[----:B------:R-:W-:Y:S05]  /*4520*/  BSYNC B0 ;  /* 0x0000000000007941 */ /* 0x000fea0003800000 */
.L_x_3393:
[----:B------:R-:W-:Y:S01]  /*4530*/  IMAD.SHL.U32 R3, R3, 0x200000, RZ ;  /* 0x0020000003037824 */ /* 0x000fe200078e00ff */
[----:B------:R-:W-:-:S04]  /*4540*/  LEA R0, R0, 0x37800000, 0x17 ;  /* 0x3780000000007811 */ /* 0x000fc800078eb8ff */
[----:B------:R-:W-:Y:S01]  /*4550*/  LOP3.LUT R25, R0, R3, R25, 0xfe, !PT ;  /* 0x0000000300197212 */ /* 0x000fe200078efe19 */
[----:B------:R-:W-:Y:S05]  /*4560*/  BRA `(.L_x_3376) ;  /* 0x0000028000007947 */ /* 0x000fea0003800000 */
.L_x_3388:
[----:B------:R-:W-:-:S13]  /*4570*/  ISETP.NE.AND P0, PT, R0, 0x1c, PT ;  /* 0x0000001c0000780c */ /* 0x000fda0003f05270 */
[----:B------:R-:W-:Y:S05]  /*4580*/  @!P0 BRA `(.L_x_3395) ;  /* 0x0000024000008947 */ /* 0x000fea0003800000 */
[----:B------:R-:W-:-:S13]  /*4590*/  ISETP.NE.AND P0, PT, R0, 0x1d, PT ;  /* 0x0000001d0000780c */ /* 0x000fda0003f05270 */
[----:B------:R-:W-:Y:S05]  /*45a0*/  @!P0 BRA `(.L_x_3396) ;  /* 0x000001f000008947 */ /* 0x000fea0003800000 */
[----:B------:R-:W-:-:S13]  /*45b0*/  ISETP.NE.AND P0, PT, R0, 0x2c, PT ;  /* 0x0000002c0000780c */ /* 0x000fda0003f05270 */
[----:B------:R-:W-:Y:S05]  /*45c0*/  @P0 BRA `(.L_x_3375) ;  /* 0x0000008000000947 */ /* 0x000fea0003800000 */
[----:B------:R-:W4:Y:S01]  /*45d0*/  LDG.E.U8 R4, [R4.64] ;  /* 0x0000002404047981 */ /* 0x000f22000c1e1100 */
[----:B------:R-:W-:Y:S01]  /*45e0*/  IMAD.MOV.U32 R25, RZ, RZ, 0x400000 ;  /* 0x00400000ff197424 */ /* 0x000fe200078e00ff */
[----:B----4-:R-:W-:-:S13]  /*45f0*/  ISETP.NE.AND P0, PT, R4, RZ, PT ;  /* 0x000000ff0400720c */ /* 0x010fda0003f05270 */
[----:B------:R-:W-:Y:S05]  /*4600*/  @!P0 BRA `(.L_x_3376) ;  /* 0x000001e000008947 */ /* 0x000fea0003800000 */
[----:B------:R-:W-:-:S13]  /*4610*/  ISETP.NE.AND P0, PT, R4, 0xff, PT ;  /* 0x000000ff0400780c */ /* 0x000fda0003f05270 */
[----:B------:R-:W-:Y:S02]  /*4620*/  @!P0 IMAD.MOV.U32 R25, RZ, RZ, 0x7f800001 ;  /* 0x7f800001ff198424 */ /* 0x000fe400078e00ff */
[----:B------:R-:W-:Y:S01]  /*4630*/  @P0 IMAD.SHL.U32 R25, R4, 0x800000, RZ ;  /* 0x0080000004190824 */ /* 0x000fe200078e00ff */
[----:B------:R-:W-:Y:S05]  /*4640*/  BRA `(.L_x_3376) ;  /* 0x000001a000007947 */ /* 0x000fea0003800000 */
.L_x_3375:
        /* <DEDUP_REMOVED lines=18> */
[----:B0123-5:R-:W-:Y:S05]  /*4770*/  CALL.ABS.NOINC R14 ;  /* 0x000000000e007343 */ /* 0x02ffea0003c00000 */
[----:B------:R-:W-:Y:S01]  /*4780*/  IMAD.MOV.U32 R25, RZ, RZ, RZ ;  /* 0x000000ffff197224 */ /* 0x000fe200078e00ff */
[----:B------:R-:W-:Y:S05]  /*4790*/  BRA `(.L_x_3376) ;  /* 0x0000005000007947 */ /* 0x000fea0003800000 */
.L_x_3396:
[----:B------:R-:W4:Y:S02]  /*47a0*/  LDG.E.64 R4, [R4.64] ;  /* 0x0000002404047981 */ /* 0x000f24000c1e1b00 */
[----:B----4-:R0:W4:Y:S01]  /*47b0*/  I2F.U64 R25, R4 ;  /* 0x0000000400197312 */ /* 0x0101220000301000 */
[----:B------:R-:W-:Y:S05]  /*47c0*/  BRA `(.L_x_3376) ;  /* 0x0000002000007947 */ /* 0x000fea0003800000 */
.L_x_3395:
[----:B------:R-:W4:Y:S02]  /*47d0*/  LDG.E R4, [R4.64] ;  /* 0x0000002404047981 */ /* 0x000f24000c1e1900 */
[----:B----4-:R0:W4:Y:S02]  /*47e0*/  I2F.U32 R25, R4 ;  /* 0x0000000400197306 */ /* 0x0101240000201000 */
.L_x_3376:
[----:B------:R-:W-:Y:S05]  /*47f0*/  BSYNC B6 ;  /* 0x0000000000067941 */ /* 0x000fea0003800000 */
.L_x_3370:
        /* <DEDUP_REMOVED lines=15> */
[----:B----4-:R-:W4:Y:S02]  /*48f0*/  LDG.E.S8 R4, [R4.64] ;  /* 0x0000002404047981 */ /* 0x010f24000c1e1300 */
[----:B----4-:R0:W4:Y:S01]  /*4900*/  I2F.S16 R24, R4 ;  /* 0x0000000400187306 */ /* 0x0101220000101400 */
[----:B------:R-:W-:Y:S05]  /*4910*/  BRA `(.L_x_3403) ;  /* 0x00000cd000007947 */ /* 0x000fea0003800000 */
.L_x_3401:
[----:B----4-:R-:W4:Y:S02]  /*4920*/  LDG.E.U8 R4, [R4.64] ;  /* 0x0000002404047981 */ /* 0x010f24000c1e1100 */
[----:B----4-:R0:W4:Y:S01]  /*4930*/  I2F.U16 R24, R4 ;  /* 0x0000000400187306 */ /* 0x0101220000101000 */
[----:B------:R-:W-:Y:S05]  /*4940*/  BRA `(.L_x_3403) ;  /* 0x00000ca000007947 */ /* 0x000fea0003800000 */
.L_x_3400:
[----:B------:R-:W-:-:S13]  /*4950*/  ISETP.NE.AND P0, PT, R0, 0x2, PT ;  /* 0x000000020000780c */ /* 0x000fda0003f05270 */
[----:B------:R-:W-:Y:S05]  /*4960*/  @!P0 BRA `(.L_x_3404) ;  /* 0x000000a000008947 */ /* 0x000fea0003800000 */
[----:B------:R-:W-:-:S13]  /*4970*/  ISETP.NE.AND P0, PT, R0, 0x3, PT ;  /* 0x000000030000780c */ /* 0x000fda0003f05270 */
[----:B------:R-:W-:Y:S05]  /*4980*/  @!P0 BRA `(.L_x_3405) ;  /* 0x0000005000008947 */ /* 0x000fea0003800000 */
[----:B------:R-:W-:-:S13]  /*4990*/  ISETP.NE.AND P0, PT, R0, 0x4, PT ;  /* 0x000000040000780c */ /* 0x000fda0003f05270 */
[----:B------:R-:W-:Y:S05]  /*49a0*/  @P0 BRA `(.L_x_3402) ;  /* 0x00000aa000000947 */ /* 0x000fea0003800000 */
[----:B----4-:R-:W4:Y:S02]  /*49b0*/  LDG.E.64 R4, [R4.64] ;  /* 0x0000002404047981 */ /* 0x010f24000c1e1b00 */
[----:B----4-:R0:W4:Y:S01]  /*49c0*/  I2F.S64 R24, R4 ;  /* 0x0000000400187312 */ /* 0x0101220000301400 */
[----:B------:R-:W-:Y:S05]  /*49d0*/  BRA `(.L_x_3403) ;  /* 0x00000c1000007947 */ /* 0x000fea0003800000 */
.L_x_3405:
[----:B----4-:R-:W4:Y:S02]  /*49e0*/  LDG.E R4, [R4.64] ;  /* 0x0000002404047981 */ /* 0x010f24000c1e1900 */
[----:B----4-:R0:W4:Y:S01]  /*49f0*/  I2F R24, R4 ;  /* 0x0000000400187306 */ /* 0x0101220000201400 */
[----:B------:R-:W-:Y:S05]  /*4a00*/  BRA `(.L_x_3403) ;  /* 0x00000be000007947 */ /* 0x000fea0003800000 */
.L_x_3404:
[----:B----4-:R-:W4:Y:S02]  /*4a10*/  LDG.E.U16 R4, [R4.64] ;  /* 0x0000002404047981 */ /* 0x010f24000c1e1500 */
[----:B----4-:R0:W4:Y:S01]  /*4a20*/  I2F.S16 R24, R4 ;  /* 0x0000000400187306 */ /* 0x0101220000101400 */
[----:B------:R-:W-:Y:S05]  /*4a30*/  BRA `(.L_x_3403) ;  /* 0x00000bb000007947 */ /* 0x000fea0003800000 */
.L_x_3399:
        /* <DEDUP_REMOVED lines=8> */
.L_x_3407:
[----:B----4-:R-:W4:Y:S02]  /*4ac0*/  LDG.E.U16 R4, [R4.64] ;  /* 0x0000002404047981 */ /* 0x010f24000c1e1500 */
[----:B----4-:R-:W-:Y:S01]  /*4ad0*/  HADD2.F32 R24, -RZ, R4.H0_H0 ;  /* 0x20000004ff187230 */ /* 0x010fe20000004100 */
[----:B------:R-:W-:Y:S05]  /*4ae0*/  BRA `(.L_x_3403) ;  /* 0x00000b0000007947 */ /* 0x000fea0003800000 */
.L_x_3406:
        /* <DEDUP_REMOVED lines=8> */
.L_x_3409:
[----:B----4-:R-:W4:Y:S02]  /*4b70*/  LDG.E.U16 R4, [R4.64] ;  /* 0x0000002404047981 */ /* 0x010f24000c1e1500 */
[----:B----4-:R-:W-:Y:S01]  /*4b80*/  HADD2.F32 R24, -RZ, R4.H0_H0 ;  /* 0x20000004ff187230 */ /* 0x010fe20000004100 */
[----:B------:R-:W-:Y:S05]  /*4b90*/  BRA `(.L_x_3403) ;  /* 0x00000a5000007947 */ /* 0x000fea0003800000 */
.L_x_3408:
[----:B----4-:R-:W4:Y:S02]  /*4ba0*/  LDG.E.64 R4, [R4.64] ;  /* 0x0000002404047981 */ /* 0x010f24000c1e1b00 */
[----:B----4-:R-:W0:Y:S01]  /*4bb0*/  F2F.F32.F64 R24, R4 ;  /* 0x0000000400187310 */ /* 0x010e220000301000 */
[----:B------:R-:W0:-:S14]  /*4bc0*/  DSETP.GEU.AND P0, PT, |R4|, c[0x2][0x0], PT ;  /* 0x008000000400762a */ /* 0x000e1c0003f0e200 */
[----:B0-----:R-:W-:Y:S01]  /*4bd0*/  @!P0 FMUL R24, R24, 1.175494350822287508e-38 ;  /* 0x0080000018188820 */ /* 0x001fe20000400000 */
[----:B------:R-:W-:Y:S05]  /*4be0*/  BRA `(.L_x_3403) ;  /* 0x00000a0000007947 */ /* 0x000fea0003800000 */
.L_x_3398:
        /* <DEDUP_REMOVED lines=8> */
[----:B----4-:R-:W4:Y:S02]  /*4c70*/  LDG.E.U8 R4, [R4.64] ;  /* 0x0000002404047981 */ /* 0x010f24000c1e1100 */
[----:B----4-:R-:W-:-:S04]  /*4c80*/  ISETP.NE.AND P0, PT, R4, RZ, PT ;  /* 0x000000ff0400720c */ /* 0x010fc80003f05270 */
[----:B------:R-:W-:Y:S01]  /*4c90*/  FSEL R24, RZ, 1, !P0 ;  /* 0x3f800000ff187808 */ /* 0x000fe20004000000 */
[----:B------:R-:W-:Y:S05]  /*4ca0*/  BRA `(.L_x_3403) ;  /* 0x0000094000007947 */ /* 0x000fea0003800000 */
.L_x_3412:
[----:B----4-:R-:W4:Y:S02]  /*4cb0*/  LDG.E.64 R4, [R4.64] ;  /* 0x0000002404047981 */ /* 0x010f24000c1e1b00 */
[----:B----4-:R-:W0:Y:S01]  /*4cc0*/  F2F.F32.F64 R24, R4 ;  /* 0x0000000400187310 */ /* 0x010e220000301000 */
[----:B------:R-:W0:-:S14]  /*4cd0*/  DSETP.GEU.AND P0, PT, |R4|, c[0x2][0x0], PT ;  /* 0x008000000400762a */ /* 0x000e1c0003f0e200 */
[----:B0-----:R-:W-:Y:S01]  /*4ce0*/  @!P0 FMUL R24, R24, 1.175494350822287508e-38 ;  /* 0x0080000018188820 */ /* 0x001fe20000400000 */
[----:B------:R-:W-:Y:S05]  /*4cf0*/  BRA `(.L_x_3403) ;  /* 0x000008f000007947 */ /* 0x000fea0003800000 */
.L_x_3411:
[----:B------:R-:W-:-:S13]  /*4d00*/  ISETP.NE.AND P0, PT, R0, 0xf, PT ;  /* 0x0000000f0000780c */ /* 0x000fda0003f05270 */
[----:B------:R-:W-:Y:S05]  /*4d10*/  @!P0 BRA `(.L_x_3413) ;  /* 0x0000025000008947 */ /* 0x000fea0003800000 */
[----:B------:R-:W-:-:S13]  /*4d20*/  ISETP.NE.AND P0, PT, R0, 0x17, PT ;  /* 0x000000170000780c */ /* 0x000fda0003f05270 */
[----:B------:R-:W-:Y:S05]  /*4d30*/  @!P0 BRA `(.L_x_3414) ;  /* 0x0000016000008947 */ /* 0x000fea0003800000 */
[----:B------:R-:W-:-:S13]  /*4d40*/  ISETP.NE.AND P0, PT, R0, 0x18, PT ;  /* 0x000000180000780c */ /* 0x000fda0003f05270 */
[----:B------:R-:W-:Y:S05]  /*4d50*/  @P0 BRA `(.L_x_3402) ;  /* 0x000006f000000947 */ /* 0x000fea0003800000 */
[----:B----4-:R-:W4:Y:S01]  /*4d60*/  LDG.E.U8 R24, [R4.64] ;  /* 0x0000002404187981 */ /* 0x010f22000c1e1100 */
        /* <DEDUP_REMOVED lines=19> */
.L_x_3414:
[----:B----4-:R-:W4:Y:S02]  /*4ea0*/  LDG.E.U8 R4, [R4.64] ;  /* 0x0000002404047981 */ /* 0x010f24000c1e1100 */
        /* <DEDUP_REMOVED lines=12> */
.L_x_3413:
[----:B----4-:R-:W4:Y:S02]  /*4f70*/  LDG.E.U16 R4, [R4.64] ;  /* 0x0000002404047981 */ /* 0x010f24000c1e1500 */
[----:B----4-:R-:W-:Y:S01]  /*4f80*/  PRMT R24, RZ, 0x5410, R4 ;  /* 0x00005410ff187816 */ /* 0x010fe20000000004 */
[----:B------:R-:W-:Y:S05]  /*4f90*/  BRA `(.L_x_3403) ;  /* 0x0000065000007947 */ /* 0x000fea0003800000 */
.L_x_3410:
        /* <DEDUP_REMOVED lines=8> */
[----:B----4-:R-:W4:Y:S02]  /*5020*/  LDG.E.U16 R4, [R4.64] ;  /* 0x0000002404047981 */ /* 0x010f24000c1e1500 */
[----:B----4-:R0:W4:Y:S01]  /*5030*/  I2F.U16 R24, R4 ;  /* 0x0000000400187306 */ /* 0x0101220000101000 */
[----:B------:R-:W-:Y:S05]  /*5040*/  BRA `(.L_x_3403) ;  /* 0x000005a000007947 */ /* 0x000fea0003800000 */
.L_x_3417:
[----:B----4-:R-:W4:Y:S01]  /*5050*/  LDG.E.U8 R3, [R4.64] ;  /* 0x0000002404037981 */ /* 0x010f22000c1e1100 */
        /* <DEDUP_REMOVED lines=19> */
.L_x_3419:
[----:B------:R-:W-:Y:S05]  /*5190*/  BSYNC B0 ;  /* 0x0000000000007941 */ /* 0x000fea0003800000 */
.L_x_3418:
[----:B------:R-:W-:Y:S01]  /*51a0*/  IMAD.SHL.U32 R3, R3, 0x100000, RZ ;  /* 0x0010000003037824 */ /* 0x000fe200078e00ff */
[----:B------:R-:W-:-:S04]  /*51b0*/  LEA R5, R0, 0x3b800000, 0x17 ;  /* 0x3b80000000057811 */ /* 0x000fc800078eb8ff */
[----:B------:R-:W-:Y:S01]  /*51c0*/  LOP3.LUT R24, R5, R3, R24, 0xfe, !PT ;  /* 0x0000000305187212 */ /* 0x000fe200078efe18 */
[----:B------:R-:W-:Y:S05]  /*51d0*/  BRA `(.L_x_3403) ;  /* 0x0000041000007947 */ /* 0x000fea0003800000 */
.L_x_3416:
        /* <DEDUP_REMOVED lines=20> */
.L_x_3421:
[----:B------:R-:W-:Y:S05]  /*5320*/  BSYNC B0 ;  /* 0x0000000000007941 */ /* 0x000fea0003800000 */
.L_x_3420:
[----:B------:R-:W-:Y:S01]  /*5330*/  IMAD.SHL.U32 R3, R3, 0x200000, RZ ;  /* 0x0020000003037824 */ /* 0x000fe200078e00ff */
[----:B------:R-:W-:-:S04]  /*5340*/  LEA R5, R0, 0x37800000, 0x17 ;  /* 0x3780000000057811 */ /* 0x000fc800078eb8ff */
[----:B------:R-:W-:Y:S01]  /*5350*/  LOP3.LUT R24, R5, R3, R24, 0xfe, !PT ;  /* 0x0000000305187212 */ /* 0x000fe200078efe18 */
[----:B------:R-:W-:Y:S05]  /*5360*/  BRA `(.L_x_3403) ;  /* 0x0000028000007947 */ /* 0x000fea0003800000 */
.L_x_3415:
[----:B------:R-:W-:-:S13]  /*5370*/  ISETP.NE.AND P0, PT, R0, 0x1c, PT ;  /* 0x0000001c0000780c */ /* 0x000fda0003f05270 */
[----:B------:R-:W-:Y:S05]  /*5380*/  @!P0 BRA `(.L_x_3422) ;  /* 0x0000024000008947 */ /* 0x000fea0003800000 */
[----:B------:R-:W-:-:S13]  /*5390*/  ISETP.NE.AND P0, PT, R0, 0x1d, PT ;  /* 0x0000001d0000780c */ /* 0x000fda0003f05270 */
[----:B------:R-:W-:Y:S05]  /*53a0*/  @!P0 BRA `(.L_x_3423) ;  /* 0x000001f000008947 */ /* 0x000fea0003800000 */
[----:B------:R-:W-:-:S13]  /*53b0*/  ISETP.NE.AND P0, PT, R0, 0x2c, PT ;  /* 0x0000002c0000780c */ /* 0x000fda0003f05270 */
[----:B------:R-:W-:Y:S05]  /*53c0*/  @P0 BRA `(.L_x_3402) ;  /* 0x0000008000000947 */ /* 0x000fea0003800000 */
[----:B----4-:R-:W4:Y:S01]  /*53d0*/  LDG.E.U8 R4, [R4.64] ;  /* 0x0000002404047981 */ /* 0x010f22000c1e1100 */
[----:B------:R-:W-:Y:S01]  /*53e0*/  IMAD.MOV.U32 R24, RZ, RZ, 0x400000 ;  /* 0x00400000ff187424 */ /* 0x000fe200078e00ff */
[----:B----4-:R-:W-:-:S13]  /*53f0*/  ISETP.NE.AND P0, PT, R4, RZ, PT ;  /* 0x000000ff0400720c */ /* 0x010fda0003f05270 */
[----:B------:R-:W-:Y:S05]  /*5400*/  @!P0 BRA `(.L_x_3403) ;  /* 0x000001e000008947 */ /* 0x000fea0003800000 */
[----:B------:R-:W-:-:S13]  /*5410*/  ISETP.NE.AND P0, PT, R4, 0xff, PT ;  /* 0x000000ff0400780c */ /* 0x000fda0003f05270 */
[----:B------:R-:W-:Y:S02]  /*5420*/  @!P0 IMAD.MOV.U32 R24, RZ, RZ, 0x7f800001 ;  /* 0x7f800001ff188424 */ /* 0x000fe400078e00ff */
[----:B------:R-:W-:Y:S01]  /*5430*/  @P0 IMAD.SHL.U32 R24, R4, 0x800000, RZ ;  /* 0x0080000004180824 */ /* 0x000fe200078e00ff */
[----:B------:R-:W-:Y:S05]  /*5440*/  BRA `(.L_x_3403) ;  /* 0x000001a000007947 */ /* 0x000fea0003800000 */
.L_x_3402:
        /* <DEDUP_REMOVED lines=18> */
[----:B012345:R-:W-:Y:S05]  /*5570*/  CALL.ABS.NOINC R14 ;  /* 0x000000000e007343 */ /* 0x03ffea0003c00000 */
[----:B------:R-:W-:Y:S01]  /*5580*/  IMAD.MOV.U32 R24, RZ, RZ, RZ ;  /* 0x000000ffff187224 */ /* 0x000fe200078e00ff */
[----:B------:R-:W-:Y:S05]  /*5590*/  BRA `(.L_x_3403) ;  /* 0x0000005000007947 */ /* 0x000fea0003800000 */
.L_x_3423:
[----:B----4-:R-:W4:Y:S02]  /*55a0*/  LDG.E.64 R4, [R4.64] ;  /* 0x0000002404047981 */ /* 0x010f24000c1e1b00 */
[----:B----4-:R0:W4:Y:S01]  /*55b0*/  I2F.U64 R24, R4 ;  /* 0x0000000400187312 */ /* 0x0101220000301000 */
[----:B------:R-:W-:Y:S05]  /*55c0*/  BRA `(.L_x_3403) ;  /* 0x0000002000007947 */ /* 0x000fea0003800000 */
.L_x_3422:
[----:B----4-:R-:W4:Y:S02]  /*55d0*/  LDG.E R4, [R4.64] ;  /* 0x0000002404047981 */ /* 0x010f24000c1e1900 */
[----:B----4-:R0:W4:Y:S02]  /*55e0*/  I2F.U32 R24, R4 ;  /* 0x0000000400187306 */ /* 0x0101240000201000 */
.L_x_3403:
[----:B------:R-:W-:Y:S05]  /*55f0*/  BSYNC B6 ;  /* 0x0000000000067941 */ /* 0x000fea0003800000 */
.L_x_3397:
[----:B------:R-:W-:Y:S02]  /*5600*/  IADD3 R17, R17, 0x80, RZ ;  /* 0x0000008011117810 */ /* 0x000fe40007ffe0ff */
.L_x_3369:
[----:B------:R-:W-:Y:S05]  /*5610*/  BSYNC B7 ;  /* 0x0000000000077941 */ /* 0x000fea0003800000 */
.L_x_3368:
[----:B------:R-:W-:Y:S01]  /*5620*/  ISETP.GE.AND P0, PT, R17, R26, PT ;  /* 0x0000001a1100720c */ /* 0x000fe20003f06270 */
[----:B------:R-:W-:Y:S01]  /*5630*/  BSSY B7, `(.L_x_3424) ;  /* 0x00001bf000077945 */ /* 0x000fe20003800000 */
[----:B0-----:R-:W-:-:S11]  /*5640*/  IMAD.MOV.U32 R19, RZ, RZ, RZ ;  /* 0x000000ffff137224 */ /* 0x001fd600078e00ff */
[----:B------:R-:W-:Y:S05]  /*5650*/  @P0 BRA `(.L_x_3425) ;  /* 0x00001bc000000947 */ /* 0x000fea0003800000 */
[----:B------:R-:W-:Y:S01]  /*5660*/  PRMT R0, R29, 0x9910, RZ ;  /* 0x000099101d007816 */ /* 0x000fe200000000ff */
        /* <DEDUP_REMOVED lines=18> */
.L_x_3430:
[----:B----4-:R-:W4:Y:S02]  /*5790*/  LDG.E.U8 R4, [R4.64] ;  /* 0x0000002404047981 */ /* 0x010f24000c1e1100 */
[----:B----4-:R0:W4:Y:S01]  /*57a0*/  I2F.U16 R19, R4 ;  /* 0x0000000400137306 */ /* 0x0101220000101000 */
[----:B------:R-:W-:Y:S05]  /*57b0*/  BRA `(.L_x_3432) ;  /* 0x00000ca000007947 */ /* 0x000fea0003800000 */
.L_x_3429:
        /* <DEDUP_REMOVED lines=9> */
.L_x_3434:
[----:B----4-:R-:W4:Y:S02]  /*5850*/  LDG.E R4, [R4.64] ;  /* 0x0000002404047981 */ /* 0x010f24000c1e1900 */
[----:B----4-:R0:W4:Y:S01]  /*5860*/  I2F R19, R4 ;  /* 0x0000000400137306 */ /* 0x0101220000201400 */
[----:B------:R-:W-:Y:S05]  /*5870*/  BRA `(.L_x_3432) ;  /* 0x00000be000007947 */ /* 0x000fea0003800000 */
.L_x_3433:
[----:B----4-:R-:W4:Y:S02]  /*5880*/  LDG.E.U16 R4, [R4.64] ;  /* 0x0000002404047981 */ /* 0x010f24000c1e1500 */
[----:B----4-:R0:W4:Y:S01]  /*5890*/  I2F.S16 R19, R4 ;  /* 0x0000000400137306 */ /* 0x0101220000101400 */
[----:B------:R-:W-:Y:S05]  /*58a0*/  BRA `(.L_x_3432) ;  /* 0x00000bb000007947 */ /* 0x000fea0003800000 */
.L_x_3428:
        /* <DEDUP_REMOVED lines=8> */
.L_x_3436:
[----:B----4-:R-:W4:Y:S02]  /*5930*/  LDG.E.U16 R4, [R4.64] ;  /* 0x0000002404047981 */ /* 0x010f24000c1e1500 */
[----:B----4-:R-:W-:Y:S01]  /*5940*/  HADD2.F32 R19, -RZ, R4.H0_H0 ;  /* 0x20000004ff137230 */ /* 0x010fe20000004100 */
[----:B------:R-:W-:Y:S05]  /*5950*/  BRA `(.L_x_3432) ;  /* 0x00000b0000007947 */ /* 0x000fea0003800000 */
.L_x_3435:
        /* <DEDUP_REMOVED lines=8> */
.L_x_3438:
[----:B----4-:R-:W4:Y:S02]  /*59e0*/  LDG.E.U16 R4, [R4.64] ;  /* 0x0000002404047981 */ /* 0x010f24000c1e1500 */
[----:B----4-:R-:W-:Y:S01]  /*59f0*/  HADD2.F32 R19, -RZ, R4.H0_H0 ;  /* 0x20000004ff137230 */ /* 0x010fe20000004100 */
[----:B------:R-:W-:Y:S05]  /*5a00*/  BRA `(.L_x_3432) ;  /* 0x00000a5000007947 */ /* 0x000fea0003800000 */
.L_x_3437:
[----:B----4-:R-:W4:Y:S02]  /*5a10*/  LDG.E.64 R4, [R4.64] ;  /* 0x0000002404047981 */ /* 0x010f24000c1e1b00 */
[----:B----4-:R-:W0:Y:S01]  /*5a20*/  F2F.F32.F64 R19, R4 ;  /* 0x0000000400137310 */ /* 0x010e220000301000 */
[----:B------:R-:W0:-:S14]  /*5a30*/  DSETP.GEU.AND P0, PT, |R4|, c[0x2][0x0], PT ;  /* 0x008000000400762a */ /* 0x000e1c0003f0e200 */
[----:B0-----:R-:W-:Y:S01]  /*5a40*/  @!P0 FMUL R19, R19, 1.175494350822287508e-38 ;  /* 0x0080000013138820 */ /* 0x001fe20000400000 */
[----:B------:R-:W-:Y:S05]  /*5a50*/  BRA `(.L_x_3432) ;  /* 0x00000a0000007947 */ /* 0x000fea0003800000 */
.L_x_3427:
        /* <DEDUP_REMOVED lines=12> */
.L_x_3441:
[----:B----4-:R-:W4:Y:S02]  /*5b20*/  LDG.E.64 R4, [R4.64] ;  /* 0x0000002404047981 */ /* 0x010f24000c1e1b00 */
[----:B----4-:R-:W0:Y:S01]  /*5b30*/  F2F.F32.F64 R19, R4 ;  /* 0x0000000400137310 */ /* 0x010e220000301000 */
[----:B------:R-:W0:-:S14]  /*5b40*/  DSETP.GEU.AND P0, PT, |R4|, c[0x2][0x0], PT ;  /* 0x008000000400762a */ /* 0x000e1c0003f0e200 */
[----:B0-----:R-:W-:Y:S01]  /*5b50*/  @!P0 FMUL R19, R19, 1.175494350822287508e-38 ;  /* 0x0080000013138820 */ /* 0x001fe20000400000 */
[----:B------:R-:W-:Y:S05]  /*5b60*/  BRA `(.L_x_3432) ;  /* 0x000008f000007947 */ /* 0x000fea0003800000 */
.L_x_3440:
        /* <DEDUP_REMOVED lines=26> */
.L_x_3443:
        /* <DEDUP_REMOVED lines=13> */
.L_x_3442:
[----:B----4-:R-:W4:Y:S02]  /*5de0*/  LDG.E.U16 R4, [R4.64] ;  /* 0x0000002404047981 */ /* 0x010f24000c1e1500 */
[----:B----4-:R-:W-:Y:S01]  /*5df0*/  PRMT R19, RZ, 0x5410, R4 ;  /* 0x00005410ff137816 */ /* 0x010fe20000000004 */
[----:B------:R-:W-:Y:S05]  /*5e00*/  BRA `(.L_x_3432) ;  /* 0x0000065000007947 */ /* 0x000fea0003800000 */
.L_x_3439:
        /* <DEDUP_REMOVED lines=11> */
.L_x_3446:
        /* <DEDUP_REMOVED lines=20> */
.L_x_3448:
[----:B------:R-:W-:Y:S05]  /*6000*/  BSYNC B0 ;  /* 0x0000000000007941 */ /* 0x000fea0003800000 */
.L_x_3447:
[----:B------:R-:W-:Y:S01]  /*6010*/  IMAD.SHL.U32 R3, R3, 0x100000, RZ ;  /* 0x0010000003037824 */ /* 0x000fe200078e00ff */
[----:B------:R-:W-:-:S04]  /*6020*/  LEA R0, R0, 0x3b800000, 0x17 ;  /* 0x3b80000000007811 */ /* 0x000fc800078eb8ff */
[----:B------:R-:W-:Y:S01]  /*6030*/  LOP3.LUT R19, R0, R3, R19, 0xfe, !PT ;  /* 0x0000000300137212 */ /* 0x000fe200078efe13 */
[----:B------:R-:W-:Y:S05]  /*6040*/  BRA `(.L_x_3432) ;  /* 0x0000041000007947 */ /* 0x000fea0003800000 */
.L_x_3445:
        /* <DEDUP_REMOVED lines=20> */
.L_x_3450:
[----:B------:R-:W-:Y:S05]  /*6190*/  BSYNC B0 ;  /* 0x0000000000007941 */ /* 0x000fea0003800000 */
.L_x_3449:
[----:B------:R-:W-:Y:S01]  /*61a0*/  IMAD.SHL.U32 R3, R3, 0x200000, RZ ;  /* 0x0020000003037824 */ /* 0x000fe200078e00ff */
[----:B------:R-:W-:-:S04]  /*61b0*/  LEA R0, R0, 0x37800000, 0x17 ;  /* 0x3780000000007811 */ /* 0x000fc800078eb8ff */
[----:B------:R-:W-:Y:S01]  /*61c0*/  LOP3.LUT R19, R0, R3, R19, 0xfe, !PT ;  /* 0x0000000300137212 */ /* 0x000fe200078efe13 */
[----:B------:R-:W-:Y:S05]  /*61d0*/  BRA `(.L_x_3432) ;  /* 0x0000028000007947 */ /* 0x000fea0003800000 */
.L_x_3444:
        /* <DEDUP_REMOVED lines=14> */
.L_x_3431:
        /* <DEDUP_REMOVED lines=21> */
.L_x_3452:
[----:B----4-:R-:W4:Y:S02]  /*6410*/  LDG.E.64 R4, [R4.64] ;  /* 0x0000002404047981 */ /* 0x010f24000c1e1b00 */
[----:B----4-:R0:W4:Y:S01]  /*6420*/  I2F.U64 R19, R4 ;  /* 0x0000000400137312 */ /* 0x0101220000301000 */
[----:B------:R-:W-:Y:S05]  /*6430*/  BRA `(.L_x_3432) ;  /* 0x0000002000007947 */ /* 0x000fea0003800000 */
.L_x_3451:
[----:B----4-:R-:W4:Y:S02]  /*6440*/  LDG.E R4, [R4.64] ;  /* 0x0000002404047981 */ /* 0x010f24000c1e1900 */
[----:B----4-:R0:W4:Y:S02]  /*6450*/  I2F.U32 R19, R4 ;  /* 0x0000000400137306 */ /* 0x0101240000201000 */
.L_x_3432:
[----:B------:R-:W-:Y:S05]  /*6460*/  BSYNC B6 ;  /* 0x0000000000067941 */ /* 0x000fea0003800000 */
.L_x_3426:
        /* <DEDUP_REMOVED lines=17> */
.L_x_3456:
[----:B----4-:R-:W4:Y:S02]  /*6580*/  LDG.E.U8 R4, [R4.64] ;  /* 0x0000002404047981 */ /* 0x010f24000c1e1100 */
[----:B----4-:R0:W4:Y:S01]  /*6590*/  I2F.U16 R16, R4 ;  /* 0x0000000400107306 */ /* 0x0101220000101000 */
[----:B------:R-:W-:Y:S05]  /*65a0*/  BRA `(.L_x_3425) ;  /* 0x00000c7000007947 */ /* 0x000fea0003800000 */
.L_x_3455:
        /* <DEDUP_REMOVED lines=9> */
.L_x_3459:
[----:B----4-:R-:W4:Y:S02]  /*6640*/  LDG.E R4, [R4.64] ;  /* 0x0000002404047981 */ /* 0x010f24000c1e1900 */
[----:B----4-:R0:W4:Y:S01]  /*6650*/  I2F R16, R4 ;  /* 0x0000000400107306 */ /* 0x0101220000201400 */
[----:B------:R-:W-:Y:S05]  /*6660*/  BRA `(.L_x_3425) ;  /* 0x00000bb000007947 */ /* 0x000fea0003800000 */
.L_x_3458:
[----:B----4-:R-:W4:Y:S02]  /*6670*/  LDG.E.U16 R4, [R4.64] ;  /* 0x0000002404047981 */ /* 0x010f24000c1e1500 */
[----:B----4-:R0:W4:Y:S01]  /*6680*/  I2F.S16 R16, R4 ;  /* 0x0000000400107306 */ /* 0x0101220000101400 */
[----:B------:R-:W-:Y:S05]  /*6690*/  BRA `(.L_x_3425) ;  /* 0x00000b8000007947 */ /* 0x000fea0003800000 */
.L_x_3454:
        /* <DEDUP_REMOVED lines=8> */
.L_x_3461:
[----:B----4-:R-:W4:Y:S02]  /*6720*/  LDG.E.U16 R4, [R4.64] ;  /* 0x0000002404047981 */ /* 0x010f24000c1e1500 */
[----:B----4-:R-:W-:Y:S01]  /*6730*/  HADD2.F32 R16, -RZ, R4.H0_H0 ;  /* 0x20000004ff107230 */ /* 0x010fe20000004100 */
[----:B------:R-:W-:Y:S05]  /*6740*/  BRA `(.L_x_3425) ;  /* 0x00000ad000007947 */ /* 0x000fea0003800000 */
.L_x_3460:
        /* <DEDUP_REMOVED lines=8> */
.L_x_3463:
[----:B----4-:R-:W4:Y:S02]  /*67d0*/  LDG.E.U16 R4, [R4.64] ;  /* 0x0000002404047981 */ /* 0x010f24000c1e1500 */
[----:B----4-:R-:W-:Y:S01]  /*67e0*/  HADD2.F32 R16, -RZ, R4.H0_H0 ;  /* 0x20000004ff107230 */ /* 0x010fe20000004100 */
[----:B------:R-:W-:Y:S05]  /*67f0*/  BRA `(.L_x_3425) ;  /* 0x00000a2000007947 */ /* 0x000fea0003800000 */
.L_x_3462:
[----:B----4-:R-:W4:Y:S02]  /*6800*/  LDG.E.64 R4, [R4.64] ;  /* 0x0000002404047981 */ /* 0x010f24000c1e1b00 */
[----:B----4-:R-:W0:Y:S01]  /*6810*/  F2F.F32.F64 R16, R4 ;  /* 0x0000000400107310 */ /* 0x010e220000301000 */
[----:B------:R-:W0:-:S14]  /*6820*/  DSETP.GEU.AND P0, PT, |R4|, c[0x2][0x0], PT ;  /* 0x008000000400762a */ /* 0x000e1c0003f0e200 */
[----:B0-----:R-:W-:Y:S01]  /*6830*/  @!P0 FMUL R16, R16, 1.175494350822287508e-38 ;  /* 0x0080000010108820 */ /* 0x001fe20000400000 */
[----:B------:R-:W-:Y:S05]  /*6840*/  BRA `(.L_x_3425) ;  /* 0x000009d000007947 */ /* 0x000fea0003800000 */
.L_x_3453:
        /* <DEDUP_REMOVED lines=12> */
.L_x_3466:
[----:B----4-:R-:W4:Y:S02]  /*6910*/  LDG.E.64 R4, [R4.64] ;  /* 0x0000002404047981 */ /* 0x010f24000c1e1b00 */
[----:B----4-:R-:W0:Y:S01]  /*6920*/  F2F.F32.F64 R16, R4 ;  /* 0x0000000400107310 */ /* 0x010e220000301000 */
[----:B------:R-:W0:-:S14]  /*6930*/  DSETP.GEU.AND P0, PT, |R4|, c[0x2][0x0], PT ;  /* 0x008000000400762a */ /* 0x000e1c0003f0e200 */
[----:B0-----:R-:W-:Y:S01]  /*6940*/  @!P0 FMUL R16, R16, 1.175494350822287508e-38 ;  /* 0x0080000010108820 */ /* 0x001fe20000400000 */
[----:B------:R-:W-:Y:S05]  /*6950*/  BRA `(.L_x_3425) ;  /* 0x000008c000007947 */ /* 0x000fea0003800000 */
.L_x_3465:
        /* <DEDUP_REMOVED lines=26> */
.L_x_3468:
        /* <DEDUP_REMOVED lines=13> */
.L_x_3467:
[----:B----4-:R-:W4:Y:S02]  /*6bd0*/  LDG.E.U16 R4, [R4.64] ;  /* 0x0000002404047981 */ /* 0x010f24000c1e1500 */
[----:B----4-:R-:W-:Y:S01]  /*6be0*/  PRMT R16, RZ, 0x5410, R4 ;  /* 0x00005410ff107816 */ /* 0x010fe20000000004 */
[----:B------:R-:W-:Y:S05]  /*6bf0*/  BRA `(.L_x_3425) ;  /* 0x0000062000007947 */ /* 0x000fea0003800000 */
.L_x_3464:
        /* <DEDUP_REMOVED lines=11> */
.L_x_3471:
[----:B----4-:R-:W4:Y:S02]  /*6cb0*/  LDG.E.U8 R3, [R4.64] ;  /* 0x0000002404037981 */ /* 0x010f24000c1e1100 */
        /* <DEDUP_REMOVED lines=18> */
.L_x_3473:
[----:B------:R-:W-:Y:S05]  /*6de0*/  BSYNC B0 ;  /* 0x0000000000007941 */ /* 0x000fea0003800000 */
.L_x_3472:
[----:B------:R-:W-:Y:S01]  /*6df0*/  IMAD.SHL.U32 R3, R3, 0x100000, RZ ;  /* 0x0010000003037824 */ /* 0x000fe200078e00ff */
[----:B------:R-:W-:-:S04]  /*6e00*/  LEA R5, R0, 0x3b800000, 0x17 ;  /* 0x3b80000000057811 */ /* 0x000fc800078eb8ff */
[----:B------:R-:W-:Y:S01]  /*6e10*/  LOP3.LUT R16, R5, R3, R16, 0xfe, !PT ;  /* 0x0000000305107212 */ /* 0x000fe200078efe10 */
[----:B------:R-:W-:Y:S05]  /*6e20*/  BRA `(.L_x_3425) ;  /* 0x000003f000007947 */ /* 0x000fea0003800000 */
.L_x_3470:
        /* <DEDUP_REMOVED lines=19> */
.L_x_3475:
[----:B------:R-:W-:Y:S05]  /*6f60*/  BSYNC B0 ;  /* 0x0000000000007941 */ /* 0x000fea0003800000 */
.L_x_3474:
[----:B------:R-:W-:Y:S01]  /*6f70*/  IMAD.SHL.U32 R3, R3, 0x200000, RZ ;  /* 0x0020000003037824 */ /* 0x000fe200078e00ff */
[----:B------:R-:W-:-:S04]  /*6f80*/  LEA R5, R0, 0x37800000, 0x17 ;  /* 0x3780000000057811 */ /* 0x000fc800078eb8ff */
[----:B------:R-:W-:Y:S01]  /*6f90*/  LOP3.LUT R16, R5, R3, R16, 0xfe, !PT ;  /* 0x0000000305107212 */ /* 0x000fe200078efe10 */
[----:B------:R-:W-:Y:S05]  /*6fa0*/  BRA `(.L_x_3425) ;  /* 0x0000027000007947 */ /* 0x000fea0003800000 */
.L_x_3469:
        /* <DEDUP_REMOVED lines=14> */
.L_x_3457:
        /* <DEDUP_REMOVED lines=19> */
[----:B------:R-:W-:Y:S05]  /*71c0*/  BRA `(.L_x_3425) ;  /* 0x0000005000007947 */ /* 0x000fea0003800000 */
.L_x_3477:
[----:B----4-:R-:W4:Y:S02]  /*71d0*/  LDG.E.64 R16, [R4.64] ;  /* 0x0000002404107981 */ /* 0x010f24000c1e1b00 */
[----:B----4-:R0:W4:Y:S01]  /*71e0*/  I2F.U64 R16, R16 ;  /* 0x0000001000107312 */ /* 0x0101220000301000 */
[----:B------:R-:W-:Y:S05]  /*71f0*/  BRA `(.L_x_3425) ;  /* 0x0000002000007947 */ /* 0x000fea0003800000 */
.L_x_3476:
[----:B----4-:R-:W4:Y:S02]  /*7200*/  LDG.E R4, [R4.64] ;  /* 0x0000002404047981 */ /* 0x010f24000c1e1900 */
[----:B----4-:R0:W4:Y:S02]  /*7210*/  I2F.U32 R16, R4 ;  /* 0x0000000400107306 */ /* 0x0101240000201000 */
.L_x_3425:
[----:B------:R-:W-:Y:S05]  /*7220*/  BSYNC B7 ;  /* 0x0000000000077941 */ /* 0x000fea0003800000 */
.L_x_3424:
[----:B------:R-:W0:Y:S01]  /*7230*/  S2R R27, SR_TID.X ;  /* 0x00000000001b7919 */ /* 0x000e220000002100 */
[----:B------:R-:W-:Y:S01]  /*7240*/  BSSY B7, `(.L_x_3478) ;  /* 0x000005b000077945 */ /* 0x000fe20003800000 */
[----:B0-----:R-:W-:-:S04]  /*7250*/  ISETP.GE.AND P0, PT, R27, R26, PT ;  /* 0x0000001a1b00720c */ /* 0x001fc80003f06270 */
[----:B------:R-:W-:-:S09]  /*7260*/  P2R R17, PR, RZ, 0x1 ;  /* 0x00000001ff117803 */ /* 0x000fd20000000000 */
[----:B------:R-:W-:Y:S05]  /*7270*/  @P0 BRA `(.L_x_3479) ;  /* 0x0000057000000947 */ /* 0x000fea0003800000 */
[C---:B-----5:R-:W-:Y:S01]  /*7280*/  FSETP.GE.FTZ.AND P0, PT, R23.reuse, RZ, PT ;  /* 0x000000ff1700720b */ /* 0x060fe20003f16000 */
[----:B------:R-:W-:Y:S01]  /*7290*/  BSSY B6, `(.L_x_3480) ;  /* 0x0000016000067945 */ /* 0x000fe20003800000 */
[----:B------:R-:W-:-:S13]  /*72a0*/  FSETP.GTU.FTZ.AND P1, PT, R23, 1, PT ;  /* 0x3f8000001700780b */ /* 0x000fda0003f3c000 */
[----:B------:R-:W-:Y:S05]  /*72b0*/  @P0 BRA !P1, `(.L_x_3481) ;  /* 0x0000013000000947 */ /* 0x000fea0004800000 */
        /* <DEDUP_REMOVED lines=18> */
[----:B01234-:R-:W-:Y:S05]  /*73e0*/  CALL.ABS.NOINC R14 ;  /* 0x000000000e007343 */ /* 0x01ffea0003c00000 */
.L_x_3481:
[----:B------:R-:W-:Y:S05]  /*73f0*/  BSYNC B6 ;  /* 0x0000000000067941 */ /* 0x000fea0003800000 */
.L_x_3480:
[C---:B--2---:R-:W-:Y:S01]  /*7400*/  FSETP.GE.FTZ.AND P0, PT, R18.reuse, RZ, PT ;  /* 0x000000ff1200720b */ /* 0x044fe20003f16000 */
        /* <DEDUP_REMOVED lines=21> */
[----:B01-34-:R-:W-:Y:S05]  /*7560*/  CALL.ABS.NOINC R14 ;  /* 0x000000000e007343 */ /* 0x01bfea0003c00000 */
.L_x_3483:
[----:B------:R-:W-:Y:S05]  /*7570*/  BSYNC B6 ;  /* 0x0000000000067941 */ /* 0x000fea0003800000 */
.L_x_3482:
[----:B------:R-:W-:Y:S01]  /*7580*/  FADD.FTZ R0, -R23, -RZ ;  /* 0x800000ff17007221 */ /* 0x000fe20000010100 */
[----:B------:R-:W-:Y:S01]  /*7590*/  BSSY B0, `(.L_x_3484) ;  /* 0x0000022000007945 */ /* 0x000fe20003800000 */
[----:B------:R-:W-:Y:S02]  /*75a0*/  IMAD.MOV.U32 R6, RZ, RZ, 0x3e800000 ;  /* 0x3e800000ff067424 */ /* 0x000fe400078e00ff */
[C---:B------:R-:W-:Y:S01]  /*75b0*/  FADD.FTZ.RZ R3, R0.reuse, 1 ;  /* 0x3f80000000037421 */ /* 0x040fe2000001c000 */
[----:B------:R-:W-:Y:S01]  /*75c0*/  ISETP.GE.U32.AND P0, PT, R0, 0x7f800000, PT ;  /* 0x7f8000000000780c */ /* 0x000fe20003f06070 */
[----:B------:R-:W-:Y:S02]  /*75d0*/  IMAD.MOV.U32 R7, RZ, RZ, 0x3d39bf78 ;  /* 0x3d39bf78ff077424 */ /* 0x000fe400078e00ff */
[----:B------:R-:W-:Y:S01]  /*75e0*/  FADD.FTZ R9, R18, -1 ;  /* 0xbf80000012097421 */ /* 0x000fe20000010000 */
[----:B------:R-:W-:-:S04]  /*75f0*/  IADD3 R3, R3, -0x3f400000, RZ ;  /* 0xc0c0000003037810 */ /* 0x000fc80007ffe0ff */
[----:B------:R-:W-:-:S04]  /*7600*/  LOP3.LUT R3, R3, 0xff800000, RZ, 0xc0, !PT ;  /* 0xff80000003037812 */ /* 0x000fc800078ec0ff */
[----:B------:R-:W-:Y:S01]  /*7610*/  IADD3 R5, -R3, 0x40800000, RZ ;  /* 0x4080000003057810 */ /* 0x000fe20007ffe1ff */
[----:B------:R-:W-:Y:S02]  /*7620*/  IMAD.IADD R4, R0, 0x1, -R3 ;  /* 0x0000000100047824 */ /* 0x000fe400078e0a03 */
[----:B------:R-:W-:Y:S02]  /*7630*/  I2F R3, R3 ;  /* 0x0000000300037306 */ /* 0x000fe40000201400 */
[----:B------:R-:W-:-:S04]  /*7640*/  FFMA.FTZ R5, R5, R6, -1 ;  /* 0xbf80000005057423 */ /* 0x000fc80000010006 */
[----:B------:R-:W-:Y:S02]  /*7650*/  FADD.FTZ R4, R4, R5 ;  /* 0x0000000504047221 */ /* 0x000fe40000010000 */
[----:B------:R-:W0:Y:S02]  /*7660*/  MUFU.LG2 R6, R23 ;  /* 0x0000001700067308 */ /* 0x000e240000000c00 */
[----:B------:R-:W-:-:S04]  /*7670*/  FFMA.FTZ R5, R4, -R7, 0.10546888411045074463 ;  /* 0x3dd8001204057423 */ /* 0x000fc80000010807 */
[----:B------:R-:W-:-:S04]  /*7680*/  FFMA.FTZ R5, R4, R5, -0.13229703903198242188 ;  /* 0xbe0778e004057423 */ /* 0x000fc80000010005 */
[----:B------:R-:W-:-:S04]  /*7690*/  FFMA.FTZ R5, R4, R5, 0.14491446316242218018 ;  /* 0x3e14647504057423 */ /* 0x000fc80000010005 */
[----:B------:R-:W-:Y:S02]  /*76a0*/  FFMA.FTZ R5, R4, R5, -0.16641564667224884033 ;  /* 0xbe2a68dd04057423 */ /* 0x000fe40000010005 */
[----:B0-----:R-:W-:Y:S02]  /*76b0*/  FMUL.FTZ R6, R6, 0.69314718246459960938 ;  /* 0x3f31721806067820 */ /* 0x001fe40000410000 */
[----:B------:R-:W-:-:S03]  /*76c0*/  FFMA.FTZ R5, R4, R5, 0.19988867640495300293 ;  /* 0x3e4caf9e04057423 */ /* 0x000fc60000010005 */
[----:B------:R-:W-:Y:S01]  /*76d0*/  FMNMX.NAN R7, R6, -100, !PT ;  /* 0xc2c8000006077809 */ /* 0x000fe20007820000 */
[----:B------:R-:W-:-:S04]  /*76e0*/  FFMA.FTZ R5, R4, R5, -0.25000196695327758789 ;  /* 0xbe80004204057423 */ /* 0x000fc80000010005 */
[----:B------:R-:W-:-:S04]  /*76f0*/  FFMA.FTZ R5, R4, R5, 0.33333510160446166992 ;  /* 0x3eaaaae604057423 */ /* 0x000fc80000010005 */
[----:B------:R-:W-:-:S04]  /*7700*/  FFMA.FTZ R5, R4, R5, -0.5 ;  /* 0xbf00000004057423 */ /* 0x000fc80000010005 */
[----:B------:R-:W-:-:S04]  /*7710*/  FMUL.FTZ R5, R4, R5 ;  /* 0x0000000504057220 */ /* 0x000fc80000410000 */
[----:B------:R-:W-:Y:S02]  /*7720*/  FFMA.FTZ R5, R4, R5, R4 ;  /* 0x0000000504057223 */ /* 0x000fe40000010004 */
[----:B------:R-:W-:-:S04]  /*7730*/  FMUL.FTZ R4, R3, 1.1920928955078125e-07 ;  /* 0x3400000003047820 */ /* 0x000fc80000410000 */
[----:B------:R-:W-:Y:S01]  /*7740*/  FFMA.FTZ R4, R4, 0.69314718246459960938, R5 ;  /* 0x3f31721804047823 */ /* 0x000fe20000010005 */
[----:B------:R-:W-:Y:S05]  /*7750*/  @!P0 BRA `(.L_x_3485) ;  /* 0x0000005000008947 */ /* 0x000fea0003800000 */
[----:B------:R-:W-:Y:S02]  /*7760*/  ISETP.GE.AND P0, PT, R0, -0x407fffff, PT ;  /* 0xbf8000010000780c */ /* 0x000fe40003f06270 */
[----:B------:R-:W-:-:S11]  /*7770*/  FSETP.NEU.FTZ.AND P1, PT, R23, RZ, PT ;  /* 0x000000ff1700720b */ /* 0x000fd60003f3d000 */
[----:B------:R-:W-:-:S04]  /*7780*/  @P0 IMAD.MOV.U32 R0, RZ, RZ, 0x7f800000 ;  /* 0x7f800000ff000424 */ /* 0x000fc800078e00ff */
[----:B------:R-:W-:-:S05]  /*7790*/  @P0 FFMA.FTZ R4, -R23, R0, +INF ;  /* 0x7f80000017040423 */ /* 0x000fca0000010100 */
[----:B------:R-:W-:Y:S02]  /*77a0*/  FSEL R4, R4, -RZ, P1 ;  /* 0x800000ff04047208 */ /* 0x000fe40000800000 */
.L_x_3485:
[----:B------:R-:W-:Y:S05]  /*77b0*/  BSYNC B0 ;  /* 0x0000000000007941 */ /* 0x000fea0003800000 */
.L_x_3484:
[----:B------:R-:W-:Y:S01]  /*77c0*/  FMNMX.NAN R4, R4, -100, !PT ;  /* 0xc2c8000004047809 */ /* 0x000fe20007820000 */
[----:B------:R-:W-:-:S04]  /*77d0*/  FMUL.FTZ R18, R7, R18 ;  /* 0x0000001207127220 */ /* 0x000fc80000410000 */
[----:B------:R-:W-:Y:S02]  /*77e0*/  FFMA.FTZ R18, R4, R9, -R18 ;  /* 0x0000000904127223 */ /* 0x000fe40000010812 */
.L_x_3479:
[----:B------:R-:W-:Y:S05]  /*77f0*/  BSYNC B7 ;  /* 0x0000000000077941 */ /* 0x000fea0003800000 */
.L_x_3478:
[----:B-----5:R-:W-:Y:S01]  /*7800*/  IADD3 R23, R27, 0x80, RZ ;  /* 0x000000801b177810 */ /* 0x020fe20007ffe0ff */
[----:B------:R-:W-:Y:S03]  /*7810*/  BSSY B7, `(.L_x_3486) ;  /* 0x000005a000077945 */ /* 0x000fe60003800000 */
[----:B------:R-:W-:-:S13]  /*7820*/  ISETP.GE.AND P0, PT, R23, R26, PT ;  /* 0x0000001a1700720c */ /* 0x000fda0003f06270 */
[----:B------:R-:W-:Y:S05]  /*7830*/  @P0 BRA `(.L_x_3487) ;  /* 0x0000057000000947 */ /* 0x000fea0003800000 */
[C---:B-1----:R-:W-:Y:S01]  /*7840*/  FSETP.GE.FTZ.AND P0, PT, R28.reuse, RZ, PT ;  /* 0x000000ff1c00720b */ /* 0x042fe20003f16000 */
        /* <DEDUP_REMOVED lines=22> */
.L_x_3489:
[----:B------:R-:W-:Y:S05]  /*79b0*/  BSYNC B6 ;  /* 0x0000000000067941 */ /* 0x000fea0003800000 */
.L_x_3488:
[C---:B---3--:R-:W-:Y:S01]  /*79c0*/  FSETP.GE.FTZ.AND P0, PT, R22.reuse, RZ, PT ;  /* 0x000000ff1600720b */ /* 0x048fe20003f16000 */
        /* <DEDUP_REMOVED lines=21> */
[----:B0-2-4-:R-:W-:Y:S05]  /*7b20*/  CALL.ABS.NOINC R14 ;  /* 0x000000000e007343 */ /* 0x015fea0003c00000 */
.L_x_3491:
[----:B------:R-:W-:Y:S05]  /*7b30*/  BSYNC B6 ;  /* 0x0000000000067941 */ /* 0x000fea0003800000 */
.L_x_3490:
        /* <DEDUP_REMOVED lines=35> */
.L_x_3493:
[----:B------:R-:W-:Y:S05]  /*7d70*/  BSYNC B0 ;  /* 0x0000000000007941 */ /* 0x000fea0003800000 */
.L_x_3492:
[----:B------:R-:W-:Y:S01]  /*7d80*/  FMNMX.NAN R4, R4, -100, !PT ;  /* 0xc2c8000004047809 */ /* 0x000fe20007820000 */
[----:B------:R-:W-:-:S04]  /*7d90*/  FMUL.FTZ R22, R7, R22 ;  /* 0x0000001607167220 */ /* 0x000fc80000410000 */
[----:B------:R-:W-:Y:S02]  /*7da0*/  FFMA.FTZ R22, R4, R9, -R22 ;  /* 0x0000000904167223 */ /* 0x000fe40000010816 */
.L_x_3487:
[----:B------:R-:W-:Y:S05]  /*7db0*/  BSYNC B7 ;  /* 0x0000000000077941 */ /* 0x000fea0003800000 */
.L_x_3486:
[----:B------:R-:W-:Y:S01]  /*7dc0*/  IADD3 R3, R27, 0x100, RZ ;  /* 0x000001001b037810 */ /* 0x000fe20007ffe0ff */
[----:B------:R-:W-:Y:S03]  /*7dd0*/  BSSY B7, `(.L_x_3494) ;  /* 0x000005a000077945 */ /* 0x000fe60003800000 */
[----:B------:R-:W-:-:S13]  /*7de0*/  ISETP.GE.AND P0, PT, R3, R26, PT ;  /* 0x0000001a0300720c */ /* 0x000fda0003f06270 */
[----:B------:R-:W-:Y:S05]  /*7df0*/  @P0 BRA `(.L_x_3495) ;  /* 0x0000057000000947 */ /* 0x000fea0003800000 */
[C---:B----4-:R-:W-:Y:S01]  /*7e00*/  FSETP.GE.FTZ.AND P0, PT, R25.reuse, RZ, PT ;  /* 0x000000ff1900720b */ /* 0x050fe20003f16000 */
        /* <DEDUP_REMOVED lines=18> */
[----:B-1----:R-:W-:-:S02]  /*7f30*/  MOV R28, 0x0 ;  /* 0x00000000001c7802 */ /* 0x002fc40000000f00 */
[----:B------:R-:W-:-:S04]  /*7f40*/  IADD3 R20, P0, P1, -R0, R3, R20 ;  /* 0x0000000300147210 */ /* 0x000fc8000791e114 */
[----:B------:R-:W-:-:S04]  /*7f50*/  IADD3.X R21, ~R28, R9, R21, P0, P1 ;  /* 0x000000091c157210 */ /* 0x000fc800007e2515 */
[----:B0-23--:R-:W-:Y:S05]  /*7f60*/  CALL.ABS.NOINC R14 ;  /* 0x000000000e007343 */ /* 0x00dfea0003c00000 */
.L_x_3497:
[----:B------:R-:W-:Y:S05]  /*7f70*/  BSYNC B6 ;  /* 0x0000000000067941 */ /* 0x000fea0003800000 */
.L_x_3496:
[C---:B------:R-:W-:Y:S01]  /*7f80*/  FSETP.GE.FTZ.AND P0, PT, R24.reuse, RZ, PT ;  /* 0x000000ff1800720b */ /* 0x040fe20003f16000 */
        /* <DEDUP_REMOVED lines=22> */
.L_x_3499:
[----:B------:R-:W-:Y:S05]  /*80f0*/  BSYNC B6 ;  /* 0x0000000000067941 */ /* 0x000fea0003800000 */
.L_x_3498:
        /* <DEDUP_REMOVED lines=35> */
.L_x_3501:
[----:B------:R-:W-:Y:S05]  /*8330*/  BSYNC B0 ;  /* 0x0000000000007941 */ /* 0x000fea0003800000 */
.L_x_3500:
[----:B------:R-:W-:Y:S01]  /*8340*/  FMNMX.NAN R4, R4, -100, !PT ;  /* 0xc2c8000004047809 */ /* 0x000fe20007820000 */
[----:B------:R-:W-:-:S04]  /*8350*/  FMUL.FTZ R24, R7, R24 ;  /* 0x0000001807187220 */ /* 0x000fc80000410000 */
[----:B------:R-:W-:Y:S02]  /*8360*/  FFMA.FTZ R24, R4, R9, -R24 ;  /* 0x0000000904187223 */ /* 0x000fe40000010818 */
.L_x_3495:
[----:B------:R-:W-:Y:S05]  /*8370*/  BSYNC B7 ;  /* 0x0000000000077941 */ /* 0x000fea0003800000 */
.L_x_3494:
        /* <DEDUP_REMOVED lines=26> */
[----:B0123--:R-:W-:Y:S05]  /*8520*/  CALL.ABS.NOINC R14 ;  /* 0x000000000e007343 */ /* 0x00ffea0003c00000 */
.L_x_3505:
[----:B------:R-:W-:Y:S05]  /*8530*/  BSYNC B6 ;  /* 0x0000000000067941 */ /* 0x000fea0003800000 */
.L_x_3504:
        /* <DEDUP_REMOVED lines=23> */
.L_x_3507:
[----:B------:R-:W-:Y:S05]  /*86b0*/  BSYNC B6 ;  /* 0x0000000000067941 */ /* 0x000fea0003800000 */
.L_x_3506:
        /* <DEDUP_REMOVED lines=35> */
.L_x_3509:
[----:B------:R-:W-:Y:S05]  /*88f0*/  BSYNC B0 ;  /* 0x0000000000007941 */ /* 0x000fea0003800000 */
.L_x_3508:
[----:B------:R-:W-:Y:S01]  /*8900*/  FMNMX.NAN R4, R4, -100, !PT ;  /* 0xc2c8000004047809 */ /* 0x000fe20007820000 */
[----:B------:R-:W-:-:S04]  /*8910*/  FMUL.FTZ R16, R7, R16 ;  /* 0x0000001007107220 */ /* 0x000fc80000410000 */
[----:B------:R-:W-:Y:S02]  /*8920*/  FFMA.FTZ R16, R4, R9, -R16 ;  /* 0x0000000904107223 */ /* 0x000fe40000010810 */
.L_x_3503:
[----:B------:R-:W-:Y:S05]  /*8930*/  BSYNC B7 ;  /* 0x0000000000077941 */ /* 0x000fea0003800000 */
.L_x_3502:
[----:B------:R-:W-:Y:S01]  /*8940*/  ISETP.NE.AND P0, PT, R17, RZ, PT ;  /* 0x000000ff1100720c */ /* 0x000fe20003f05270 */
[----:B------:R-:W-:Y:S01]  /*8950*/  BSSY B6, `(.L_x_3510) ;  /* 0x0000104000067945 */ /* 0x000fe20003800000 */
[----:B------:R-:W0:Y:S11]  /*8960*/  LDC.U8 R17, c[0x0][0x190] ;  /* 0x00006400ff117b82 */ /* 0x000e360000000000 */
[----:B------:R-:W-:Y:S05]  /*8970*/  @P0 BRA `(.L_x_3511) ;  /* 0x0000101000000947 */ /* 0x000fea0003800000 */
[----:B------:R-:W5:Y:S02]  /*8980*/  S2R R3, SR_TID.X ;  /* 0x0000000000037919 */ /* 0x000f640000002100 */
[----:B-----5:R-:W-:Y:S01]  /*8990*/  IMAD R0, R2, 0x200, R3 ;  /* 0x0000020002007824 */ /* 0x020fe200078e0203 */
        /* <DEDUP_REMOVED lines=15> */
[----:B--2---:R-:W0:Y:S01]  /*8a90*/  F2I.FTZ.TRUNC.NTZ R3, R18 ;  /* 0x0000001200037305 */ /* 0x004e22000021f100 */
[----:B------:R-:W-:Y:S01]  /*8aa0*/  IMAD.MOV.U32 R27, RZ, RZ, R23 ;  /* 0x000000ffff1b7224 */ /* 0x000fe200078e0017 */
[----:B0-----:R0:W-:Y:S01]  /*8ab0*/  STG.E.U8 [R8.64], R3 ;  /* 0x0000000308007986 */ /* 0x0011e2000c101124 */
[----:B------:R-:W-:Y:S05]  /*8ac0*/  BRA `(.L_x_3511) ;  /* 0x00000ec000007947 */ /* 0x000fea0003800000 */
.L_x_3515:
[----:B--2-4-:R-:W0:Y:S01]  /*8ad0*/  F2I.S64.TRUNC R18, R18 ;  /* 0x0000001200127311 */ /* 0x014e22000020d900 */
[----:B------:R-:W-:Y:S02]  /*8ae0*/  IMAD.MOV.U32 R27, RZ, RZ, R23 ;  /* 0x000000ffff1b7224 */ /* 0x000fe400078e0017 */
[----:B0-----:R-:W-:-:S05]  /*8af0*/  IMAD.MOV.U32 R3, RZ, RZ, R18 ;  /* 0x000000ffff037224 */ /* 0x001fca00078e0012 */
[----:B------:R0:W-:Y:S01]  /*8b00*/  STG.E.U8 [R8.64], R3 ;  /* 0x0000000308007986 */ /* 0x0001e2000c101124 */
[----:B------:R-:W-:Y:S05]  /*8b10*/  BRA `(.L_x_3511) ;  /* 0x00000e7000007947 */ /* 0x000fea0003800000 */
.L_x_3514:
[----:B------:R-:W-:-:S13]  /*8b20*/  ISETP.NE.AND P0, PT, R0, 0x2, PT ;  /* 0x000000020000780c */ /* 0x000fda0003f05270 */
[----:B------:R-:W-:Y:S05]  /*8b30*/  @!P0 BRA `(.L_x_3517) ;  /* 0x000000c000008947 */ /* 0x000fea0003800000 */
[----:B------:R-:W-:-:S13]  /*8b40*/  ISETP.NE.AND P0, PT, R0, 0x3, PT ;  /* 0x000000030000780c */ /* 0x000fda0003f05270 */
[----:B------:R-:W-:Y:S05]  /*8b50*/  @!P0 BRA `(.L_x_3518) ;  /* 0x0000006000008947 */ /* 0x000fea0003800000 */
[----:B------:R-:W-:-:S13]  /*8b60*/  ISETP.NE.AND P0, PT, R0, 0x4, PT ;  /* 0x000000040000780c */ /* 0x000fda0003f05270 */
[----:B------:R-:W-:Y:S05]  /*8b70*/  @P0 BRA `(.L_x_3516) ;  /* 0x00000c5000000947 */ /* 0x000fea0003800000 */
[----:B--2-4-:R-:W0:Y:S01]  /*8b80*/  F2I.S64.TRUNC R18, R18 ;  /* 0x0000001200127311 */ /* 0x014e22000020d900 */
[----:B------:R-:W-:Y:S01]  /*8b90*/  IMAD.MOV.U32 R27, RZ, RZ, R23 ;  /* 0x000000ffff1b7224 */ /* 0x000fe200078e0017 */
[----:B0-----:R0:W-:Y:S01]  /*8ba0*/  STG.E.64 [R8.64], R18 ;  /* 0x0000001208007986 */ /* 0x0011e2000c101b24 */
[----:B------:R-:W-:Y:S05]  /*8bb0*/  BRA `(.L_x_3511) ;  /* 0x00000dd000007947 */ /* 0x000fea0003800000 */
.L_x_3518:
[----:B--2---:R-:W0:Y:S01]  /*8bc0*/  F2I.FTZ.TRUNC.NTZ R3, R18 ;  /* 0x0000001200037305 */ /* 0x004e22000021f100 */
[----:B------:R-:W-:Y:S01]  /*8bd0*/  IMAD.MOV.U32 R27, RZ, RZ, R23 ;  /* 0x000000ffff1b7224 */ /* 0x000fe200078e0017 */
[----:B0-----:R0:W-:Y:S01]  /*8be0*/  STG.E [R8.64], R3 ;  /* 0x0000000308007986 */ /* 0x0011e2000c101924 */
[----:B------:R-:W-:Y:S05]  /*8bf0*/  BRA `(.L_x_3511) ;  /* 0x00000d9000007947 */ /* 0x000fea0003800000 */
.L_x_3517:
[----:B--2---:R-:W0:Y:S01]  /*8c00*/  F2I.FTZ.TRUNC.NTZ R3, R18 ;  /* 0x0000001200037305 */ /* 0x004e22000021f100 */
[----:B------:R-:W-:Y:S01]  /*8c10*/  IMAD.MOV.U32 R27, RZ, RZ, R23 ;  /* 0x000000ffff1b7224 */ /* 0x000fe200078e0017 */
[----:B0-----:R0:W-:Y:S01]  /*8c20*/  STG.E.U16 [R8.64], R3 ;  /* 0x0000000308007986 */ /* 0x0011e2000c101524 */
[----:B------:R-:W-:Y:S05]  /*8c30*/  BRA `(.L_x_3511) ;  /* 0x00000d5000007947 */ /* 0x000fea0003800000 */
.L_x_3513:
[----:B------:R-:W-:-:S13]  /*8c40*/  ISETP.GT.AND P0, PT, R0, 0x6, PT ;  /* 0x000000060000780c */ /* 0x000fda0003f04270 */
[----:B------:R-:W-:Y:S05]  /*8c50*/  @P0 BRA `(.L_x_3519) ;  /* 0x000000b000000947 */ /* 0x000fea0003800000 */
[----:B------:R-:W-:-:S13]  /*8c60*/  ISETP.NE.AND P0, PT, R0, 0x5, PT ;  /* 0x000000050000780c */ /* 0x000fda0003f05270 */
[----:B------:R-:W-:Y:S05]  /*8c70*/  @!P0 BRA `(.L_x_3520) ;  /* 0x0000005000008947 */ /* 0x000fea0003800000 */
[----:B------:R-:W-:-:S13]  /*8c80*/  ISETP.NE.AND P0, PT, R0, 0x6, PT ;  /* 0x000000060000780c */ /* 0x000fda0003f05270 */
[----:B------:R-:W-:Y:S05]  /*8c90*/  @P0 BRA `(.L_x_3516) ;  /* 0x00000b3000000947 */ /* 0x000fea0003800000 */
[----:B--2---:R0:W-:Y:S01]  /*8ca0*/  STG.E [R8.64], R18 ;  /* 0x0000001208007986 */ /* 0x0041e2000c101924 */
[----:B------:R-:W-:Y:S01]  /*8cb0*/  IMAD.MOV.U32 R27, RZ, RZ, R23 ;  /* 0x000000ffff1b7224 */ /* 0x000fe200078e0017 */
[----:B------:R-:W-:Y:S05]  /*8cc0*/  BRA `(.L_x_3511) ;  /* 0x00000cc000007947 */ /* 0x000fea0003800000 */
.L_x_3520:
[----:B--2---:R-:W-:Y:S01]  /*8cd0*/  F2FP.PACK_AB R18, RZ, R18 ;  /* 0x00000012ff12723e */ /* 0x004fe200000000ff */
[----:B------:R-:W-:-:S04]  /*8ce0*/  IMAD.MOV.U32 R27, RZ, RZ, R23 ;  /* 0x000000ffff1b7224 */ /* 0x000fc800078e0017 */
[----:B------:R0:W-:Y:S01]  /*8cf0*/  STG.E.U16 [R8.64], R18 ;  /* 0x0000001208007986 */ /* 0x0001e2000c101524 */
[----:B------:R-:W-:Y:S05]  /*8d00*/  BRA `(.L_x_3511) ;  /* 0x00000c8000007947 */ /* 0x000fea0003800000 */
.L_x_3519:
[----:B------:R-:W-:-:S13]  /*8d10*/  ISETP.NE.AND P0, PT, R0, 0x7, PT ;  /* 0x000000070000780c */ /* 0x000fda0003f05270 */
[----:B------:R-:W-:Y:S05]  /*8d20*/  @!P0 BRA `(.L_x_3521) ;  /* 0x000000d000008947 */ /* 0x000fea0003800000 */
[----:B------:R-:W-:-:S13]  /*8d30*/  ISETP.NE.AND P0, PT, R0, 0x8, PT ;  /* 0x000000080000780c */ /* 0x000fda0003f05270 */
[----:B------:R-:W-:Y:S05]  /*8d40*/  @!P0 BRA `(.L_x_3522) ;  /* 0x0000006000008947 */ /* 0x000fea0003800000 */
[----:B------:R-:W-:-:S13]  /*8d50*/  ISETP.NE.AND P0, PT, R0, 0x9, PT ;  /* 0x000000090000780c */ /* 0x000fda0003f05270 */
[----:B------:R-:W-:Y:S05]  /*8d60*/  @P0 BRA `(.L_x_3516) ;  /* 0x00000a6000000947 */ /* 0x000fea0003800000 */
[----:B----4-:R-:W-:Y:S02]  /*8d70*/  IMAD.MOV.U32 R19, RZ, RZ, RZ ;  /* 0x000000ffff137224 */ /* 0x010fe400078e00ff */
[----:B------:R-:W-:-:S03]  /*8d80*/  IMAD.MOV.U32 R27, RZ, RZ, R23 ;  /* 0x000000ffff1b7224 */ /* 0x000fc600078e0017 */
[----:B--2---:R0:W-:Y:S01]  /*8d90*/  STG.E.64 [R8.64], R18 ;  /* 0x0000001208007986 */ /* 0x0041e2000c101b24 */
[----:B------:R-:W-:Y:S05]  /*8da0*/  BRA `(.L_x_3511) ;  /* 0x00000be000007947 */ /* 0x000fea0003800000 */
.L_x_3522:
[----:B--2---:R-:W-:Y:S01]  /*8db0*/  F2FP.PACK_AB R3, RZ, R18 ;  /* 0x00000012ff03723e */ /* 0x004fe200000000ff */
[----:B------:R-:W-:-:S03]  /*8dc0*/  IMAD.MOV.U32 R27, RZ, RZ, R23 ;  /* 0x000000ffff1b7224 */ /* 0x000fc600078e0017 */
[----:B------:R-:W-:-:S05]  /*8dd0*/  PRMT R3, R3, 0x5410, RZ ;  /* 0x0000541003037816 */ /* 0x000fca00000000ff */
[----:B------:R0:W-:Y:S01]  /*8de0*/  STG.E [R8.64], R3 ;  /* 0x0000000308007986 */ /* 0x0001e2000c101924 */
[----:B------:R-:W-:Y:S05]  /*8df0*/  BRA `(.L_x_3511) ;  /* 0x00000b9000007947 */ /* 0x000fea0003800000 */
.L_x_3521:
[----:B--2---:R-:W-:Y:S02]  /*8e00*/  FMUL.FTZ R4, R18, 1 ;  /* 0x3f80000012047820 */ /* 0x004fe40000410000 */
[----:B------:R-:W-:-:S04]  /*8e10*/  IMAD.MOV.U32 R27, RZ, RZ, R23 ;  /* 0x000000ffff1b7224 */ /* 0x000fc800078e0017 */
[----:B------:R-:W0:Y:S02]  /*8e20*/  F2F.F64.F32 R4, R4 ;  /* 0x0000000400047310 */ /* 0x000e240000201800 */
[----:B0-----:R0:W-:Y:S01]  /*8e30*/  STG.E.64 [R8.64], R4 ;  /* 0x0000000408007986 */ /* 0x0011e2000c101b24 */
[----:B------:R-:W-:Y:S05]  /*8e40*/  BRA `(.L_x_3511) ;  /* 0x00000b4000007947 */ /* 0x000fea0003800000 */
.L_x_3512:
        /* <DEDUP_REMOVED lines=8> */
[----:B--2---:R-:W-:Y:S01]  /*8ed0*/  FSETP.NEU.FTZ.AND P0, PT, R18, RZ, PT ;  /* 0x000000ff1200720b */ /* 0x004fe20003f1d000 */
[----:B------:R-:W-:-:S03]  /*8ee0*/  IMAD.MOV.U32 R27, RZ, RZ, R23 ;  /* 0x000000ffff1b7224 */ /* 0x000fc600078e0017 */
[----:B------:R-:W-:-:S05]  /*8ef0*/  SEL R3, RZ, 0x1, !P0 ;  /* 0x00000001ff037807 */ /* 0x000fca0004000000 */
[----:B------:R0:W-:Y:S01]  /*8f00*/  STG.E.U8 [R8.64], R3 ;  /* 0x0000000308007986 */ /* 0x0001e2000c101124 */
[----:B------:R-:W-:Y:S05]  /*8f10*/  BRA `(.L_x_3511) ;  /* 0x00000a7000007947 */ /* 0x000fea0003800000 */
.L_x_3525:
[----:B--2---:R-:W-:Y:S01]  /*8f20*/  FMUL.FTZ R4, R18, 1 ;  /* 0x3f80000012047820 */ /* 0x004fe20000410000 */
[----:B------:R-:W-:Y:S01]  /*8f30*/  CS2R R6, SRZ ;  /* 0x0000000000067805 */ /* 0x000fe2000001ff00 */
[----:B------:R-:W-:-:S04]  /*8f40*/  IMAD.MOV.U32 R27, RZ, RZ, R23 ;  /* 0x000000ffff1b7224 */ /* 0x000fc800078e0017 */
[----:B------:R-:W0:Y:S02]  /*8f50*/  F2F.F64.F32 R4, R4 ;  /* 0x0000000400047310 */ /* 0x000e240000201800 */
[----:B0-----:R0:W-:Y:S01]  /*8f60*/  STG.E.128 [R8.64], R4 ;  /* 0x0000000408007986 */ /* 0x0011e2000c101d24 */
[----:B------:R-:W-:Y:S05]  /*8f70*/  BRA `(.L_x_3511) ;  /* 0x00000a1000007947 */ /* 0x000fea0003800000 */
.L_x_3524:
[----:B------:R-:W-:-:S13]  /*8f80*/  ISETP.NE.AND P0, PT, R0, 0xf, PT ;  /* 0x0000000f0000780c */ /* 0x000fda0003f05270 */
[----:B------:R-:W-:Y:S05]  /*8f90*/  @!P0 BRA `(.L_x_3526) ;  /* 0x000002d000008947 */ /* 0x000fea0003800000 */
[----:B------:R-:W-:-:S13]  /*8fa0*/  ISETP.NE.AND P0, PT, R0, 0x17, PT ;  /* 0x000000170000780c */ /* 0x000fda0003f05270 */
[----:B------:R-:W-:Y:S05]  /*8fb0*/  @!P0 BRA `(.L_x_3527) ;  /* 0x0000015000008947 */ /* 0x000fea0003800000 */
[----:B------:R-:W-:-:S13]  /*8fc0*/  ISETP.NE.AND P0, PT, R0, 0x18, PT ;  /* 0x000000180000780c */ /* 0x000fda0003f05270 */
[----:B------:R-:W-:Y:S05]  /*8fd0*/  @P0 BRA `(.L_x_3516) ;  /* 0x000007f000000947 */ /* 0x000fea0003800000 */
[C---:B--2---:R-:W-:Y:S01]  /*8fe0*/  LOP3.LUT R4, R18.reuse, 0x7fffffff, RZ, 0xc0, !PT ;  /* 0x7fffffff12047812 */ /* 0x044fe200078ec0ff */
        /* <DEDUP_REMOVED lines=13> */
.L_x_3529:
[----:B------:R-:W-:Y:S05]  /*90c0*/  BSYNC B0 ;  /* 0x0000000000007941 */ /* 0x000fea0003800000 */
.L_x_3528:
[----:B------:R-:W-:Y:S01]  /*90d0*/  LOP3.LUT R5, R0, R5, RZ, 0xfc, !PT ;  /* 0x0000000500057212 */ /* 0x000fe200078efcff */
[----:B------:R-:W-:-:S04]  /*90e0*/  IMAD.MOV.U32 R27, RZ, RZ, R23 ;  /* 0x000000ffff1b7224 */ /* 0x000fc800078e0017 */
[----:B------:R0:W-:Y:S01]  /*90f0*/  STG.E.U8 [R8.64], R5 ;  /* 0x0000000508007986 */ /* 0x0001e2000c101124 */
[----:B------:R-:W-:Y:S05]  /*9100*/  BRA `(.L_x_3511) ;  /* 0x0000088000007947 */ /* 0x000fea0003800000 */
.L_x_3527:
[----:B--2---:R-:W-:Y:S01]  /*9110*/  LOP3.LUT R4, R18, 0x7fffffff, RZ, 0xc0, !PT ;  /* 0x7fffffff12047812 */ /* 0x004fe200078ec0ff */
        /* <DEDUP_REMOVED lines=11> */
.L_x_3531:
[----:B------:R-:W-:Y:S01]  /*91d0*/  IMAD.MOV.U32 R0, RZ, RZ, 0x7f ;  /* 0x0000007fff007424 */ /* 0x000fe200078e00ff */
[----:B------:R-:W-:-:S04]  /*91e0*/  ISETP.GT.U32.AND P0, PT, R4, 0x7f800000, PT ;  /* 0x7f8000000400780c */ /* 0x000fc80003f04070 */
[----:B------:R-:W-:-:S04]  /*91f0*/  SEL R0, R0, 0x7c, P0 ;  /* 0x0000007c00007807 */ /* 0x000fc80000000000 */
.L_x_3532:
[----:B------:R-:W-:Y:S05]  /*9200*/  BSYNC B0 ;  /* 0x0000000000007941 */ /* 0x000fea0003800000 */
.L_x_3530:
[----:B------:R-:W-:Y:S01]  /*9210*/  LOP3.LUT R18, R18, 0x80000000, RZ, 0xc0, !PT ;  /* 0x8000000012127812 */ /* 0x000fe200078ec0ff */
[----:B------:R-:W-:-:S03]  /*9220*/  IMAD.MOV.U32 R27, RZ, RZ, R23 ;  /* 0x000000ffff1b7224 */ /* 0x000fc600078e0017 */
[----:B------:R-:W-:-:S04]  /*9230*/  SHF.R.U32.HI R3, RZ, 0x18, R18 ;  /* 0x00000018ff037819 */ /* 0x000fc80000011612 */
[----:B------:R-:W-:-:S05]  /*9240*/  LOP3.LUT R3, R0, R3, RZ, 0xfc, !PT ;  /* 0x0000000300037212 */ /* 0x000fca00078efcff */
[----:B------:R0:W-:Y:S01]  /*9250*/  STG.E.U8 [R8.64], R3 ;  /* 0x0000000308007986 */ /* 0x0001e2000c101124 */
[----:B------:R-:W-:Y:S05]  /*9260*/  BRA `(.L_x_3511) ;  /* 0x0000072000007947 */ /* 0x000fea0003800000 */
.L_x_3526:
[----:B--2---:R-:W-:Y:S01]  /*9270*/  F2FP.BF16.PACK_AB R18, RZ, R18 ;  /* 0x00000012ff12723e */ /* 0x004fe200000010ff */
[----:B------:R-:W-:-:S04]  /*9280*/  IMAD.MOV.U32 R27, RZ, RZ, R23 ;  /* 0x000000ffff1b7224 */ /* 0x000fc800078e0017 */
[----:B------:R0:W-:Y:S01]  /*9290*/  STG.E.U16 [R8.64], R18 ;  /* 0x0000001208007986 */ /* 0x0001e2000c101524 */
[----:B------:R-:W-:Y:S05]  /*92a0*/  BRA `(.L_x_3511) ;  /* 0x000006e000007947 */ /* 0x000fea0003800000 */
.L_x_3523:
        /* <DEDUP_REMOVED lines=8> */
[----:B--2---:R-:W0:Y:S01]  /*9330*/  F2I.FTZ.U32.TRUNC.NTZ R3, R18 ;  /* 0x0000001200037305 */ /* 0x004e22000021f000 */
[----:B------:R-:W-:Y:S01]  /*9340*/  IMAD.MOV.U32 R27, RZ, RZ, R23 ;  /* 0x000000ffff1b7224 */ /* 0x000fe200078e0017 */
[----:B0-----:R0:W-:Y:S01]  /*9350*/  STG.E.U16 [R8.64], R3 ;  /* 0x0000000308007986 */ /* 0x0011e2000c101524 */
[----:B------:R-:W-:Y:S05]  /*9360*/  BRA `(.L_x_3511) ;  /* 0x0000062000007947 */ /* 0x000fea0003800000 */
.L_x_3535:
[----:B--2---:R-:W-:Y:S01]  /*9370*/  LOP3.LUT R3, R18, 0x7fffffff, RZ, 0xc0, !PT ;  /* 0x7fffffff12037812 */ /* 0x004fe200078ec0ff */
        /* <DEDUP_REMOVED lines=15> */
.L_x_3538:
[----:B------:R-:W-:-:S04]  /*9470*/  LOP3.LUT R18, R18, 0x80000000, RZ, 0xc0, !PT ;  /* 0x8000000012127812 */ /* 0x000fc800078ec0ff */
[----:B------:R-:W-:-:S04]  /*9480*/  SHF.R.U32.HI R3, RZ, 0x18, R18 ;  /* 0x00000018ff037819 */ /* 0x000fc80000011612 */
[----:B------:R-:W-:-:S04]  /*9490*/  LOP3.LUT R0, R0, R3, RZ, 0xfc, !PT ;  /* 0x0000000300007212 */ /* 0x000fc800078efcff */
[----:B------:R-:W-:Y:S02]  /*94a0*/  PRMT R4, R0, 0x7610, R4 ;  /* 0x0000761000047816 */ /* 0x000fe40000000004 */
.L_x_3537:
[----:B------:R-:W-:Y:S05]  /*94b0*/  BSYNC B0 ;  /* 0x0000000000007941 */ /* 0x000fea0003800000 */
.L_x_3536:
[----:B------:R0:W-:Y:S01]  /*94c0*/  STG.E.U8 [R8.64], R4 ;  /* 0x0000000408007986 */ /* 0x0001e2000c101124 */
[----:B------:R-:W-:Y:S01]  /*94d0*/  IMAD.MOV.U32 R27, RZ, RZ, R23 ;  /* 0x000000ffff1b7224 */ /* 0x000fe200078e0017 */
[----:B------:R-:W-:Y:S05]  /*94e0*/  BRA `(.L_x_3511) ;  /* 0x000004a000007947 */ /* 0x000fea0003800000 */
.L_x_3534:
        /* <DEDUP_REMOVED lines=16> */
.L_x_3541:
[----:B------:R-:W-:-:S04]  /*95f0*/  LOP3.LUT R18, R18, 0x80000000, RZ, 0xc0, !PT ;  /* 0x8000000012127812 */ /* 0x000fc800078ec0ff */
[----:B------:R-:W-:-:S04]  /*9600*/  SHF.R.U32.HI R3, RZ, 0x18, R18 ;  /* 0x00000018ff037819 */ /* 0x000fc80000011612 */
[----:B------:R-:W-:-:S04]  /*9610*/  LOP3.LUT R0, R0, R3, RZ, 0xfc, !PT ;  /* 0x0000000300007212 */ /* 0x000fc800078efcff */
[----:B------:R-:W-:Y:S02]  /*9620*/  PRMT R4, R0, 0x7610, R4 ;  /* 0x0000761000047816 */ /* 0x000fe40000000004 */
.L_x_3540:
[----:B------:R-:W-:Y:S05]  /*9630*/  BSYNC B0 ;  /* 0x0000000000007941 */ /* 0x000fea0003800000 */
.L_x_3539:
[----:B------:R0:W-:Y:S01]  /*9640*/  STG.E.U8 [R8.64], R4 ;  /* 0x0000000408007986 */ /* 0x0001e2000c101124 */
[----:B------:R-:W-:Y:S01]  /*9650*/  IMAD.MOV.U32 R27, RZ, RZ, R23 ;  /* 0x000000ffff1b7224 */ /* 0x000fe200078e0017 */
[----:B------:R-:W-:Y:S05]  /*9660*/  BRA `(.L_x_3511) ;  /* 0x0000032000007947 */ /* 0x000fea0003800000 */
.L_x_3533:
[----:B------:R-:W-:-:S13]  /*9670*/  ISETP.NE.AND P0, PT, R0, 0x1c, PT ;  /* 0x0000001c0000780c */ /* 0x000fda0003f05270 */
[----:B------:R-:W-:Y:S05]  /*9680*/  @!P0 BRA `(.L_x_3542) ;  /* 0x000002d000008947 */ /* 0x000fea0003800000 */
[----:B------:R-:W-:-:S13]  /*9690*/  ISETP.NE.AND P0, PT, R0, 0x1d, PT ;  /* 0x0000001d0000780c */ /* 0x000fda0003f05270 */
[----:B------:R-:W-:Y:S05]  /*96a0*/  @!P0 BRA `(.L_x_3543) ;  /* 0x0000027000008947 */ /* 0x000fea0003800000 */
[----:B------:R-:W-:-:S13]  /*96b0*/  ISETP.NE.AND P0, PT, R0, 0x2c, PT ;  /* 0x0000002c0000780c */ /* 0x000fda0003f05270 */
[----:B------:R-:W-:Y:S05]  /*96c0*/  @P0 BRA `(.L_x_3516) ;  /* 0x0000010000000947 */ /* 0x000fea0003800000 */
[----:B--2---:R-:W-:Y:S01]  /*96d0*/  SHF.R.U32.HI R4, RZ, 0x17, R18 ;  /* 0x00000017ff047819 */ /* 0x004fe20000011612 */
[----:B------:R-:W-:Y:S01]  /*96e0*/  IMAD.MOV.U32 R27, RZ, RZ, R23 ;  /* 0x000000ffff1b7224 */ /* 0x000fe200078e0017 */
        /* <DEDUP_REMOVED lines=14> */
.L_x_3516:
        /* <DEDUP_REMOVED lines=11> */
[----:B--2-4-:R-:W-:Y:S01]  /*9880*/  LEPC R18 ;  /* 0x000000000012734e */ /* 0x014fe20000000000 */
[----:B------:R-:W-:Y:S02]  /*9890*/  MOV R3, 0x9900 ;  /* 0x0000990000037802 */ /* 0x000fe40000000f00 */
[----:B------:R-:W-:Y:S02]  /*98a0*/  MOV R20, 0x9880 ;  /* 0x0000988000147802 */ /* 0x000fe40000000f00 */
[----:B------:R-:W-:-:S02]  /*98b0*/  MOV R21, 0x0 ;  /* 0x0000000000157802 */ /* 0x000fc40000000f00 */
[----:B------:R-:W-:Y:S02]  /*98c0*/  MOV R0, 0x0 ;  /* 0x0000000000007802 */ /* 0x000fe40000000f00 */
[----:B------:R-:W-:-:S04]  /*98d0*/  IADD3 R20, P0, P1, -R20, R3, R18 ;  /* 0x0000000314147210 */ /* 0x000fc8000791e112 */
[----:B------:R-:W-:-:S04]  /*98e0*/  IADD3.X R21, ~R0, R21, R19, P0, P1 ;  /* 0x0000001500157210 */ /* 0x000fc800007e2513 */
[----:B01-3--:R-:W-:Y:S05]  /*98f0*/  CALL.ABS.NOINC R14 ;  /* 0x000000000e007343 */ /* 0x00bfea0003c00000 */
[----:B------:R-:W-:Y:S01]  /*9900*/  IMAD.MOV.U32 R27, RZ, RZ, R23 ;  /* 0x000000ffff1b7224 */ /* 0x000fe200078e0017 */
[----:B------:R-:W-:Y:S05]  /*9910*/  BRA `(.L_x_3511) ;  /* 0x0000007000007947 */ /* 0x000fea0003800000 */
.L_x_3543:
[----:B--2-4-:R-:W0:Y:S01]  /*9920*/  F2I.U64.TRUNC R18, R18 ;  /* 0x0000001200127311 */ /* 0x014e22000020d800 */
[----:B------:R-:W-:Y:S01]  /*9930*/  IMAD.MOV.U32 R27, RZ, RZ, R23 ;  /* 0x000000ffff1b7224 */ /* 0x000fe200078e0017 */
[----:B0-----:R0:W-:Y:S01]  /*9940*/  STG.E.64 [R8.64], R18 ;  /* 0x0000001208007986 */ /* 0x0011e2000c101b24 */
[----:B------:R-:W-:Y:S05]  /*9950*/  BRA `(.L_x_3511) ;  /* 0x0000003000007947 */ /* 0x000fea0003800000 */
.L_x_3542:
[----:B--2---:R-:W0:Y:S01]  /*9960*/  F2I.FTZ.U32.TRUNC.NTZ R3, R18 ;  /* 0x0000001200037305 */ /* 0x004e22000021f000 */
[----:B------:R-:W-:Y:S01]  /*9970*/  IMAD.MOV.U32 R27, RZ, RZ, R23 ;  /* 0x000000ffff1b7224 */ /* 0x000fe200078e0017 */
[----:B0-----:R0:W-:Y:S06]  /*9980*/  STG.E [R8.64], R3 ;  /* 0x0000000308007986 */ /* 0x0011ec000c101924 */
.L_x_3511:
[----:B------:R-:W-:Y:S05]  /*9990*/  BSYNC B6 ;  /* 0x0000000000067941 */ /* 0x000fea0003800000 */
.L_x_3510:
[----:B------:R-:W-:Y:S01]  /*99a0*/  ISETP.GE.AND P0, PT, R27, R26, PT ;  /* 0x0000001a1b00720c */ /* 0x000fe20003f06270 */
[----:B------:R-:W-:-:S12]  /*99b0*/  BSSY B6, `(.L_x_3544) ;  /* 0x00001da000067945 */ /* 0x000fd80003800000 */
[----:B------:R-:W-:Y:S05]  /*99c0*/  @P0 BRA `(.L_x_3545) ;  /* 0x00001d8000000947 */ /* 0x000fea0003800000 */
[----:B------:R-:W-:Y:S01]  /*99d0*/  IMAD R0, R2, 0x200, R27 ;  /* 0x0000020002007824 */ /* 0x000fe200078e021b */
        /* <DEDUP_REMOVED lines=15> */
[----:B---3--:R-:W0:Y:S02]  /*9ad0*/  F2I.FTZ.TRUNC.NTZ R3, R22 ;  /* 0x0000001600037305 */ /* 0x008e24000021f100 */
[----:B0-----:R0:W-:Y:S01]  /*9ae0*/  STG.E.U8 [R8.64], R3 ;  /* 0x0000000308007986 */ /* 0x0011e2000c101124 */
[----:B------:R-:W-:Y:S05]  /*9af0*/  BRA `(.L_x_3551) ;  /* 0x00000d7000007947 */ /* 0x000fea0003800000 */
.L_x_3549:
[----:B---3--:R-:W0:Y:S02]  /*9b00*/  F2I.S64.TRUNC R22, R22 ;  /* 0x0000001600167311 */ /* 0x008e24000020d900 */
[----:B0-----:R-:W-:-:S05]  /*9b10*/  IMAD.MOV.U32 R3, RZ, RZ, R22 ;  /* 0x000000ffff037224 */ /* 0x001fca00078e0016 */
[----:B------:R0:W-:Y:S01]  /*9b20*/  STG.E.U8 [R8.64], R3 ;  /* 0x0000000308007986 */ /* 0x0001e2000c101124 */
[----:B------:R-:W-:Y:S05]  /*9b30*/  BRA `(.L_x_3551) ;  /* 0x00000d3000007947 */ /* 0x000fea0003800000 */
.L_x_3548:
[----:B------:R-:W-:-:S13]  /*9b40*/  ISETP.NE.AND P0, PT, R0, 0x2, PT ;  /* 0x000000020000780c */ /* 0x000fda0003f05270 */
[----:B------:R-:W-:Y:S05]  /*9b50*/  @!P0 BRA `(.L_x_3552) ;  /* 0x000000a000008947 */ /* 0x000fea0003800000 */
[----:B------:R-:W-:-:S13]  /*9b60*/  ISETP.NE.AND P0, PT, R0, 0x3, PT ;  /* 0x000000030000780c */ /* 0x000fda0003f05270 */
[----:B------:R-:W-:Y:S05]  /*9b70*/  @!P0 BRA `(.L_x_3553) ;  /* 0x0000005000008947 */ /* 0x000fea0003800000 */
[----:B------:R-:W-:-:S13]  /*9b80*/  ISETP.NE.AND P0, PT, R0, 0x4, PT ;  /* 0x000000040000780c */ /* 0x000fda0003f05270 */
[----:B------:R-:W-:Y:S05]  /*9b90*/  @P0 BRA `(.L_x_3550) ;  /* 0x00000b4000000947 */ /* 0x000fea0003800000 */
[----:B---3--:R-:W0:Y:S02]  /*9ba0*/  F2I.S64.TRUNC R22, R22 ;  /* 0x0000001600167311 */ /* 0x008e24000020d900 */
[----:B0-----:R0:W-:Y:S01]  /*9bb0*/  STG.E.64 [R8.64], R22 ;  /* 0x0000001608007986 */ /* 0x0011e2000c101b24 */
[----:B------:R-:W-:Y:S05]  /*9bc0*/  BRA `(.L_x_3551) ;  /* 0x00000ca000007947 */ /* 0x000fea0003800000 */
.L_x_3553:
[----:B---3--:R-:W0:Y:S02]  /*9bd0*/  F2I.FTZ.TRUNC.NTZ R3, R22 ;  /* 0x0000001600037305 */ /* 0x008e24000021f100 */
[----:B0-----:R0:W-:Y:S01]  /*9be0*/  STG.E [R8.64], R3 ;  /* 0x0000000308007986 */ /* 0x0011e2000c101924 */
[----:B------:R-:W-:Y:S05]  /*9bf0*/  BRA `(.L_x_3551) ;  /* 0x00000c7000007947 */ /* 0x000fea0003800000 */
.L_x_3552:
[----:B---3--:R-:W0:Y:S02]  /*9c00*/  F2I.FTZ.TRUNC.NTZ R3, R22 ;  /* 0x0000001600037305 */ /* 0x008e24000021f100 */
[----:B0-----:R0:W-:Y:S01]  /*9c10*/  STG.E.U16 [R8.64], R3 ;  /* 0x0000000308007986 */ /* 0x0011e2000c101524 */
[----:B------:R-:W-:Y:S05]  /*9c20*/  BRA `(.L_x_3551) ;  /* 0x00000c4000007947 */ /* 0x000fea0003800000 */
.L_x_3547:
[----:B------:R-:W-:-:S13]  /*9c30*/  ISETP.GT.AND P0, PT, R0, 0x6, PT ;  /* 0x000000060000780c */ /* 0x000fda0003f04270 */
[----:B------:R-:W-:Y:S05]  /*9c40*/  @P0 BRA `(.L_x_3554) ;  /* 0x0000009000000947 */ /* 0x000fea0003800000 */
[----:B------:R-:W-:-:S13]  /*9c50*/  ISETP.NE.AND P0, PT, R0, 0x5, PT ;  /* 0x000000050000780c */ /* 0x000fda0003f05270 */
[----:B------:R-:W-:Y:S05]  /*9c60*/  @!P0 BRA `(.L_x_3555) ;  /* 0x0000004000008947 */ /* 0x000fea0003800000 */
[----:B------:R-:W-:-:S13]  /*9c70*/  ISETP.NE.AND P0, PT, R0, 0x6, PT ;  /* 0x000000060000780c */ /* 0x000fda0003f05270 */
[----:B------:R-:W-:Y:S05]  /*9c80*/  @P0 BRA `(.L_x_3550) ;  /* 0x00000a5000000947 */ /* 0x000fea0003800000 */
[----:B---3--:R0:W-:Y:S01]  /*9c90*/  STG.E [R8.64], R22 ;  /* 0x0000001608007986 */ /* 0x0081e2000c101924 */
[----:B------:R-:W-:Y:S05]  /*9ca0*/  BRA `(.L_x_3551) ;  /* 0x00000bc000007947 */ /* 0x000fea0003800000 */
.L_x_3555:
[----:B---3--:R-:W-:-:S05]  /*9cb0*/  F2FP.PACK_AB R22, RZ, R22 ;  /* 0x00000016ff16723e */ /* 0x008fca00000000ff */
[----:B------:R0:W-:Y:S01]  /*9cc0*/  STG.E.U16 [R8.64], R22 ;  /* 0x0000001608007986 */ /* 0x0001e2000c101524 */
[----:B------:R-:W-:Y:S05]  /*9cd0*/  BRA `(.L_x_3551) ;  /* 0x00000b9000007947 */ /* 0x000fea0003800000 */
.L_x_3554:
[----:B------:R-:W-:-:S13]  /*9ce0*/  ISETP.NE.AND P0, PT, R0, 0x7, PT ;  /* 0x000000070000780c */ /* 0x000fda0003f05270 */
[----:B------:R-:W-:Y:S05]  /*9cf0*/  @!P0 BRA `(.L_x_3556) ;  /* 0x000000b000008947 */ /* 0x000fea0003800000 */
[----:B------:R-:W-:-:S13]  /*9d00*/  ISETP.NE.AND P0, PT, R0, 0x8, PT ;  /* 0x000000080000780c */ /* 0x000fda0003f05270 */
[----:B------:R-:W-:Y:S05]  /*9d10*/  @!P0 BRA `(.L_x_3557) ;  /* 0x0000005000008947 */ /* 0x000fea0003800000 */
[----:B------:R-:W-:-:S13]  /*9d20*/  ISETP.NE.AND P0, PT, R0, 0x9, PT ;  /* 0x000000090000780c */ /* 0x000fda0003f05270 */
[----:B------:R-:W-:Y:S05]  /*9d30*/  @P0 BRA `(.L_x_3550) ;  /* 0x000009a000000947 */ /* 0x000fea0003800000 */
[----:B------:R-:W-:-:S05]  /*9d40*/  IMAD.MOV.U32 R23, RZ, RZ, RZ ;  /* 0x000000ffff177224 */ /* 0x000fca00078e00ff */
[----:B---3--:R0:W-:Y:S01]  /*9d50*/  STG.E.64 [R8.64], R22 ;  /* 0x0000001608007986 */ /* 0x0081e2000c101b24 */
[----:B------:R-:W-:Y:S05]  /*9d60*/  BRA `(.L_x_3551) ;  /* 0x00000b0000007947 */ /* 0x000fea0003800000 */
.L_x_3557:
[----:B---3--:R-:W-:-:S04]  /*9d70*/  F2FP.PACK_AB R3, RZ, R22 ;  /* 0x00000016ff03723e */ /* 0x008fc800000000ff */
[----:B------:R-:W-:-:S05]  /*9d80*/  PRMT R3, R3, 0x5410, RZ ;  /* 0x0000541003037816 */ /* 0x000fca00000000ff */
[----:B------:R0:W-:Y:S01]  /*9d90*/  STG.E [R8.64], R3 ;  /* 0x0000000308007986 */ /* 0x0001e2000c101924 */
[----:B------:R-:W-:Y:S05]  /*9da0*/  BRA `(.L_x_3551) ;  /* 0x00000ac000007947 */ /* 0x000fea0003800000 */
.L_x_3556:
[----:B---3--:R-:W-:-:S06]  /*9db0*/  FMUL.FTZ R4, R22, 1 ;  /* 0x3f80000016047820 */ /* 0x008fcc0000410000 */
[----:B------:R-:W0:Y:S02]  /*9dc0*/  F2F.F64.F32 R4, R4 ;  /* 0x0000000400047310 */ /* 0x000e240000201800 */
[----:B0-----:R0:W-:Y:S01]  /*9dd0*/  STG.E.64 [R8.64], R4 ;  /* 0x0000000408007986 */ /* 0x0011e2000c101b24 */
[----:B------:R-:W-:Y:S05]  /*9de0*/  BRA `(.L_x_3551) ;  /* 0x00000a8000007947 */ /* 0x000fea0003800000 */
.L_x_3546:
        /* <DEDUP_REMOVED lines=8> */
[----:B---3--:R-:W-:-:S04]  /*9e70*/  FSETP.NEU.FTZ.AND P0, PT, R22, RZ, PT ;  /* 0x000000ff1600720b */ /* 0x008fc80003f1d000 */
[----:B------:R-:W-:-:S05]  /*9e80*/  SEL R3, RZ, 0x1, !P0 ;  /* 0x00000001ff037807 */ /* 0x000fca0004000000 */
[----:B------:R0:W-:Y:S01]  /*9e90*/  STG.E.U8 [R8.64], R3 ;  /* 0x0000000308007986 */ /* 0x0001e2000c101124 */
[----:B------:R-:W-:Y:S05]  /*9ea0*/  BRA `(.L_x_3551) ;  /* 0x000009c000007947 */ /* 0x000fea0003800000 */
.L_x_3560:
[----:B---3--:R-:W-:Y:S01]  /*9eb0*/  FMUL.FTZ R4, R22, 1 ;  /* 0x3f80000016047820 */ /* 0x008fe20000410000 */
[----:B------:R-:W-:-:S05]  /*9ec0*/  CS2R R6, SRZ ;  /* 0x0000000000067805 */ /* 0x000fca000001ff00 */
[----:B------:R-:W0:Y:S02]  /*9ed0*/  F2F.F64.F32 R4, R4 ;  /* 0x0000000400047310 */ /* 0x000e240000201800 */
[----:B0-----:R0:W-:Y:S01]  /*9ee0*/  STG.E.128 [R8.64], R4 ;  /* 0x0000000408007986 */ /* 0x0011e2000c101d24 */
[----:B------:R-:W-:Y:S05]  /*9ef0*/  BRA `(.L_x_3551) ;  /* 0x0000097000007947 */ /* 0x000fea0003800000 */
.L_x_3559:
[----:B------:R-:W-:-:S13]  /*9f00*/  ISETP.NE.AND P0, PT, R0, 0xf, PT ;  /* 0x0000000f0000780c */ /* 0x000fda0003f05270 */
[----:B------:R-:W-:Y:S05]  /*9f10*/  @!P0 BRA `(.L_x_3561) ;  /* 0x000002b000008947 */ /* 0x000fea0003800000 */
[----:B------:R-:W-:-:S13]  /*9f20*/  ISETP.NE.AND P0, PT, R0, 0x17, PT ;  /* 0x000000170000780c */ /* 0x000fda0003f05270 */
[----:B------:R-:W-:Y:S05]  /*9f30*/  @!P0 BRA `(.L_x_3562) ;  /* 0x0000014000008947 */ /* 0x000fea0003800000 */
[----:B------:R-:W-:-:S13]  /*9f40*/  ISETP.NE.AND P0, PT, R0, 0x18, PT ;  /* 0x000000180000780c */ /* 0x000fda0003f05270 */
[----:B------:R-:W-:Y:S05]  /*9f50*/  @P0 BRA `(.L_x_3550) ;  /* 0x0000078000000947 */ /* 0x000fea0003800000 */
[C---:B---3--:R-:W-:Y:S01]  /*9f60*/  LOP3.LUT R4, R22.reuse, 0x7fffffff, RZ, 0xc0, !PT ;  /* 0x7fffffff16047812 */ /* 0x048fe200078ec0ff */
        /* <DEDUP_REMOVED lines=13> */
.L_x_3564:
[----:B------:R-:W-:Y:S05]  /*a040*/  BSYNC B0 ;  /* 0x0000000000007941 */ /* 0x000fea0003800000 */
.L_x_3563:
[----:B------:R-:W-:-:S05]  /*a050*/  LOP3.LUT R5, R0, R5, RZ, 0xfc, !PT ;  /* 0x0000000500057212 */ /* 0x000fca00078efcff */
[----:B------:R0:W-:Y:S01]  /*a060*/  STG.E.U8 [R8.64], R5 ;  /* 0x0000000508007986 */ /* 0x0001e2000c101124 */
[----:B------:R-:W-:Y:S05]  /*a070*/  BRA `(.L_x_3551) ;  /* 0x000007f000007947 */ /* 0x000fea0003800000 */
.L_x_3562:
[----:B---3--:R-:W-:Y:S01]  /*a080*/  LOP3.LUT R4, R22, 0x7fffffff, RZ, 0xc0, !PT ;  /* 0x7fffffff16047812 */ /* 0x008fe200078ec0ff */
        /* <DEDUP_REMOVED lines=11> */
.L_x_3566:
[----:B------:R-:W-:Y:S01]  /*a140*/  IMAD.MOV.U32 R0, RZ, RZ, 0x7f ;  /* 0x0000007fff007424 */ /* 0x000fe200078e00ff */
[----:B------:R-:W-:-:S04]  /*a150*/  ISETP.GT.U32.AND P0, PT, R4, 0x7f800000, PT ;  /* 0x7f8000000400780c */ /* 0x000fc80003f04070 */
[----:B------:R-:W-:-:S04]  /*a160*/  SEL R0, R0, 0x7c, P0 ;  /* 0x0000007c00007807 */ /* 0x000fc80000000000 */
.L_x_3567:
[----:B------:R-:W-:Y:S05]  /*a170*/  BSYNC B0 ;  /* 0x0000000000007941 */ /* 0x000fea0003800000 */
.L_x_3565:
[----:B------:R-:W-:-:S04]  /*a180*/  LOP3.LUT R22, R22, 0x80000000, RZ, 0xc0, !PT ;  /* 0x8000000016167812 */ /* 0x000fc800078ec0ff */
[----:B------:R-:W-:-:S04]  /*a190*/  SHF.R.U32.HI R3, RZ, 0x18, R22 ;  /* 0x00000018ff037819 */ /* 0x000fc80000011616 */
[----:B------:R-:W-:-:S05]  /*a1a0*/  LOP3.LUT R3, R0, R3, RZ, 0xfc, !PT ;  /* 0x0000000300037212 */ /* 0x000fca00078efcff */
[----:B------:R0:W-:Y:S01]  /*a1b0*/  STG.E.U8 [R8.64], R3 ;  /* 0x0000000308007986 */ /* 0x0001e2000c101124 */
[----:B------:R-:W-:Y:S05]  /*a1c0*/  BRA `(.L_x_3551) ;  /* 0x000006a000007947 */ /* 0x000fea0003800000 */
.L_x_3561:
[----:B---3--:R-:W-:-:S05]  /*a1d0*/  F2FP.BF16.PACK_AB R22, RZ, R22 ;  /* 0x00000016ff16723e */ /* 0x008fca00000010ff */
[----:B------:R0:W-:Y:S01]  /*a1e0*/  STG.E.U16 [R8.64], R22 ;  /* 0x0000001608007986 */ /* 0x0001e2000c101524 */
[----:B------:R-:W-:Y:S05]  /*a1f0*/  BRA `(.L_x_3551) ;  /* 0x0000067000007947 */ /* 0x000fea0003800000 */
.L_x_3558:
        /* <DEDUP_REMOVED lines=8> */
[----:B---3--:R-:W0:Y:S02]  /*a280*/  F2I.FTZ.U32.TRUNC.NTZ R3, R22 ;  /* 0x0000001600037305 */ /* 0x008e24000021f000 */
[----:B0-----:R0:W-:Y:S01]  /*a290*/  STG.E.U16 [R8.64], R3 ;  /* 0x0000000308007986 */ /* 0x0011e2000c101524 */
[----:B------:R-:W-:Y:S05]  /*a2a0*/  BRA `(.L_x_3551) ;  /* 0x000005c000007947 */ /* 0x000fea0003800000 */
.L_x_3570:
[----:B---3--:R-:W-:Y:S01]  /*a2b0*/  LOP3.LUT R3, R22, 0x7fffffff, RZ, 0xc0, !PT ;  /* 0x7fffffff16037812 */ /* 0x008fe200078ec0ff */
        /* <DEDUP_REMOVED lines=15> */
.L_x_3573:
[----:B------:R-:W-:-:S04]  /*a3b0*/  LOP3.LUT R22, R22, 0x80000000, RZ, 0xc0, !PT ;  /* 0x8000000016167812 */ /* 0x000fc800078ec0ff */
[----:B------:R-:W-:-:S04]  /*a3c0*/  SHF.R.U32.HI R3, RZ, 0x18, R22 ;  /* 0x00000018ff037819 */ /* 0x000fc80000011616 */
[----:B------:R-:W-:-:S04]  /*a3d0*/  LOP3.LUT R0, R0, R3, RZ, 0xfc, !PT ;  /* 0x0000000300007212 */ /* 0x000fc800078efcff */
[----:B------:R-:W-:Y:S02]  /*a3e0*/  PRMT R4, R0, 0x7610, R4 ;  /* 0x0000761000047816 */ /* 0x000fe40000000004 */
.L_x_3572:
[----:B------:R-:W-:Y:S05]  /*a3f0*/  BSYNC B0 ;  /* 0x0000000000007941 */ /* 0x000fea0003800000 */
.L_x_3571:
[----:B------:R0:W-:Y:S01]  /*a400*/  STG.E.U8 [R8.64], R4 ;  /* 0x0000000408007986 */ /* 0x0001e2000c101124 */
[----:B------:R-:W-:Y:S05]  /*a410*/  BRA `(.L_x_3551) ;  /* 0x0000045000007947 */ /* 0x000fea0003800000 */
.L_x_3569:
        /* <DEDUP_REMOVED lines=16> */
.L_x_3576:
[----:B------:R-:W-:-:S04]  /*a520*/  LOP3.LUT R22, R22, 0x80000000, RZ, 0xc0, !PT ;  /* 0x8000000016167812 */ /* 0x000fc800078ec0ff */
[----:B------:R-:W-:-:S04]  /*a530*/  SHF.R.U32.HI R3, RZ, 0x18, R22 ;  /* 0x00000018ff037819 */ /* 0x000fc80000011616 */
[----:B------:R-:W-:-:S04]  /*a540*/  LOP3.LUT R0, R0, R3, RZ, 0xfc, !PT ;  /* 0x0000000300007212 */ /* 0x000fc800078efcff */
[----:B------:R-:W-:Y:S02]  /*a550*/  PRMT R4, R0, 0x7610, R4 ;  /* 0x0000761000047816 */ /* 0x000fe40000000004 */
.L_x_3575:
[----:B------:R-:W-:Y:S05]  /*a560*/  BSYNC B0 ;  /* 0x0000000000007941 */ /* 0x000fea0003800000 */
.L_x_3574:
[----:B------:R0:W-:Y:S01]  /*a570*/  STG.E.U8 [R8.64], R4 ;  /* 0x0000000408007986 */ /* 0x0001e2000c101124 */
[----:B------:R-:W-:Y:S05]  /*a580*/  BRA `(.L_x_3551) ;  /* 0x000002e000007947 */ /* 0x000fea0003800000 */
.L_x_3568:
[----:B------:R-:W-:-:S13]  /*a590*/  ISETP.NE.AND P0, PT, R0, 0x1c, PT ;  /* 0x0000001c0000780c */ /* 0x000fda0003f05270 */
[----:B------:R-:W-:Y:S05]  /*a5a0*/  @!P0 BRA `(.L_x_3577) ;  /* 0x000002a000008947 */ /* 0x000fea0003800000 */
[----:B------:R-:W-:-:S13]  /*a5b0*/  ISETP.NE.AND P0, PT, R0, 0x1d, PT ;  /* 0x0000001d0000780c */ /* 0x000fda0003f05270 */
[----:B------:R-:W-:Y:S05]  /*a5c0*/  @!P0 BRA `(.L_x_3578) ;  /* 0x0000025000008947 */ /* 0x000fea0003800000 */
[----:B------:R-:W-:-:S13]  /*a5d0*/  ISETP.NE.AND P0, PT, R0, 0x2c, PT ;  /* 0x0000002c0000780c */ /* 0x000fda0003f05270 */
[----:B------:R-:W-:Y:S05]  /*a5e0*/  @P0 BRA `(.L_x_3550) ;  /* 0x000000f000000947 */ /* 0x000fea0003800000 */
[----:B---3--:R-:W-:Y:S02]  /*a5f0*/  SHF.R.U32.HI R4, RZ, 0x17, R22 ;  /* 0x00000017ff047819 */ /* 0x008fe40000011616 */
        /* <DEDUP_REMOVED lines=14> */
.L_x_3550:
        /* <DEDUP_REMOVED lines=19> */
[----:B------:R-:W-:Y:S05]  /*a810*/  BRA `(.L_x_3551) ;  /* 0x0000005000007947 */ /* 0x000fea0003800000 */
.L_x_3578:
[----:B---3--:R-:W0:Y:S02]  /*a820*/  F2I.U64.TRUNC R22, R22 ;  /* 0x0000001600167311 */ /* 0x008e24000020d800 */
[----:B0-----:R0:W-:Y:S01]  /*a830*/  STG.E.64 [R8.64], R22 ;  /* 0x0000001608007986 */ /* 0x0011e2000c101b24 */
[----:B------:R-:W-:Y:S05]  /*a840*/  BRA `(.L_x_3551) ;  /* 0x0000002000007947 */ /* 0x000fea0003800000 */
.L_x_3577:
[----:B---3--:R-:W0:Y:S02]  /*a850*/  F2I.FTZ.U32.TRUNC.NTZ R3, R22 ;  /* 0x0000001600037305 */ /* 0x008e24000021f000 */
[----:B0-----:R0:W-:Y:S02]  /*a860*/  STG.E [R8.64], R3 ;  /* 0x0000000308007986 */ /* 0x0011e4000c101924 */
.L_x_3551:
[----:B------:R-:W-:-:S04]  /*a870*/  IADD3 R27, R27, 0x80, RZ ;  /* 0x000000801b1b7810 */ /* 0x000fc80007ffe0ff */
[----:B------:R-:W-:-:S13]  /*a880*/  ISETP.GE.AND P0, PT, R27, R26, PT ;  /* 0x0000001a1b00720c */ /* 0x000fda0003f06270 */
        /* <DEDUP_REMOVED lines=17> */
[----:B----4-:R-:W0:Y:S02]  /*a9a0*/  F2I.FTZ.TRUNC.NTZ R3, R24 ;  /* 0x0000001800037305 */ /* 0x010e24000021f100 */
[----:B0-----:R0:W-:Y:S01]  /*a9b0*/  STG.E.U8 [R8.64], R3 ;  /* 0x0000000308007986 */ /* 0x0011e2000c101124 */
[----:B------:R-:W-:Y:S05]  /*a9c0*/  BRA `(.L_x_3584) ;  /* 0x00000d7000007947 */ /* 0x000fea0003800000 */
.L_x_3582:
[----:B----4-:R-:W0:Y:S02]  /*a9d0*/  F2I.S64.TRUNC R24, R24 ;  /* 0x0000001800187311 */ /* 0x010e24000020d900 */
[----:B0-----:R-:W-:-:S05]  /*a9e0*/  IMAD.MOV.U32 R3, RZ, RZ, R24 ;  /* 0x000000ffff037224 */ /* 0x001fca00078e0018 */
[----:B------:R0:W-:Y:S01]  /*a9f0*/  STG.E.U8 [R8.64], R3 ;  /* 0x0000000308007986 */ /* 0x0001e2000c101124 */
[----:B------:R-:W-:Y:S05]  /*aa00*/  BRA `(.L_x_3584) ;  /* 0x00000d3000007947 */ /* 0x000fea0003800000 */
.L_x_3581:
[----:B------:R-:W-:-:S13]  /*aa10*/  ISETP.NE.AND P0, PT, R0, 0x2, PT ;  /* 0x000000020000780c */ /* 0x000fda0003f05270 */
[----:B------:R-:W-:Y:S05]  /*aa20*/  @!P0 BRA `(.L_x_3585) ;  /* 0x000000a000008947 */ /* 0x000fea0003800000 */
[----:B------:R-:W-:-:S13]  /*aa30*/  ISETP.NE.AND P0, PT, R0, 0x3, PT ;  /* 0x000000030000780c */ /* 0x000fda0003f05270 */
[----:B------:R-:W-:Y:S05]  /*aa40*/  @!P0 BRA `(.L_x_3586) ;  /* 0x0000005000008947 */ /* 0x000fea0003800000 */
[----:B------:R-:W-:-:S13]  /*aa50*/  ISETP.NE.AND P0, PT, R0, 0x4, PT ;  /* 0x000000040000780c */ /* 0x000fda0003f05270 */
[----:B------:R-:W-:Y:S05]  /*aa60*/  @P0 BRA `(.L_x_3583) ;  /* 0x00000b4000000947 */ /* 0x000fea0003800000 */
[----:B----4-:R-:W0:Y:S02]  /*aa70*/  F2I.S64.TRUNC R24, R24 ;  /* 0x0000001800187311 */ /* 0x010e24000020d900 */
[----:B0-----:R0:W-:Y:S01]  /*aa80*/  STG.E.64 [R8.64], R24 ;  /* 0x0000001808007986 */ /* 0x0011e2000c101b24 */
[----:B------:R-:W-:Y:S05]  /*aa90*/  BRA `(.L_x_3584) ;  /* 0x00000ca000007947 */ /* 0x000fea0003800000 */
.L_x_3586:
[----:B----4-:R-:W0:Y:S02]  /*aaa0*/  F2I.FTZ.TRUNC.NTZ R3, R24 ;  /* 0x0000001800037305 */ /* 0x010e24000021f100 */
[----:B0-----:R0:W-:Y:S01]  /*aab0*/  STG.E [R8.64], R3 ;  /* 0x0000000308007986 */ /* 0x0011e2000c101924 */
[----:B------:R-:W-:Y:S05]  /*aac0*/  BRA `(.L_x_3584) ;  /* 0x00000c7000007947 */ /* 0x000fea0003800000 */
.L_x_3585:
[----:B----4-:R-:W0:Y:S02]  /*aad0*/  F2I.FTZ.TRUNC.NTZ R3, R24 ;  /* 0x0000001800037305 */ /* 0x010e24000021f100 */
[----:B0-----:R0:W-:Y:S01]  /*aae0*/  STG.E.U16 [R8.64], R3 ;  /* 0x0000000308007986 */ /* 0x0011e2000c101524 */
[----:B------:R-:W-:Y:S05]  /*aaf0*/  BRA `(.L_x_3584) ;  /* 0x00000c4000007947 */ /* 0x000fea0003800000 */
.L_x_3580:
[----:B------:R-:W-:-:S13]  /*ab00*/  ISETP.GT.AND P0, PT, R0, 0x6, PT ;  /* 0x000000060000780c */ /* 0x000fda0003f04270 */
[----:B------:R-:W-:Y:S05]  /*ab10*/  @P0 BRA `(.L_x_3587) ;  /* 0x0000009000000947 */ /* 0x000fea0003800000 */
[----:B------:R-:W-:-:S13]  /*ab20*/  ISETP.NE.AND P0, PT, R0, 0x5, PT ;  /* 0x000000050000780c */ /* 0x000fda0003f05270 */
[----:B------:R-:W-:Y:S05]  /*ab30*/  @!P0 BRA `(.L_x_3588) ;  /* 0x0000004000008947 */ /* 0x000fea0003800000 */
[----:B------:R-:W-:-:S13]  /*ab40*/  ISETP.NE.AND P0, PT, R0, 0x6, PT ;  /* 0x000000060000780c */ /* 0x000fda0003f05270 */
[----:B------:R-:W-:Y:S05]  /*ab50*/  @P0 BRA `(.L_x_3583) ;  /* 0x00000a5000000947 */ /* 0x000fea0003800000 */
[----:B----4-:R0:W-:Y:S01]  /*ab60*/  STG.E [R8.64], R24 ;  /* 0x0000001808007986 */ /* 0x0101e2000c101924 */
[----:B------:R-:W-:Y:S05]  /*ab70*/  BRA `(.L_x_3584) ;  /* 0x00000bc000007947 */ /* 0x000fea0003800000 */
.L_x_3588:
[----:B----4-:R-:W-:-:S05]  /*ab80*/  F2FP.PACK_AB R24, RZ, R24 ;  /* 0x00000018ff18723e */ /* 0x010fca00000000ff */
[----:B------:R0:W-:Y:S01]  /*ab90*/  STG.E.U16 [R8.64], R24 ;  /* 0x0000001808007986 */ /* 0x0001e2000c101524 */
[----:B------:R-:W-:Y:S05]  /*aba0*/  BRA `(.L_x_3584) ;  /* 0x00000b9000007947 */ /* 0x000fea0003800000 */
.L_x_3587:
[----:B------:R-:W-:-:S13]  /*abb0*/  ISETP.NE.AND P0, PT, R0, 0x7, PT ;  /* 0x000000070000780c */ /* 0x000fda0003f05270 */
[----:B------:R-:W-:Y:S05]  /*abc0*/  @!P0 BRA `(.L_x_3589) ;  /* 0x000000b000008947 */ /* 0x000fea0003800000 */
[----:B------:R-:W-:-:S13]  /*abd0*/  ISETP.NE.AND P0, PT, R0, 0x8, PT ;  /* 0x000000080000780c */ /* 0x000fda0003f05270 */
[----:B------:R-:W-:Y:S05]  /*abe0*/  @!P0 BRA `(.L_x_3590) ;  /* 0x0000005000008947 */ /* 0x000fea0003800000 */
[----:B------:R-:W-:-:S13]  /*abf0*/  ISETP.NE.AND P0, PT, R0, 0x9, PT ;  /* 0x000000090000780c */ /* 0x000fda0003f05270 */
[----:B------:R-:W-:Y:S05]  /*ac00*/  @P0 BRA `(.L_x_3583) ;  /* 0x000009a000000947 */ /* 0x000fea0003800000 */
[----:B----4-:R-:W-:-:S05]  /*ac10*/  IMAD.MOV.U32 R25, RZ, RZ, RZ ;  /* 0x000000ffff197224 */ /* 0x010fca00078e00ff */
[----:B------:R0:W-:Y:S01]  /*ac20*/  STG.E.64 [R8.64], R24 ;  /* 0x0000001808007986 */ /* 0x0001e2000c101b24 */
[----:B------:R-:W-:Y:S05]  /*ac30*/  BRA `(.L_x_3584) ;  /* 0x00000b0000007947 */ /* 0x000fea0003800000 */
.L_x_3590:
[----:B----4-:R-:W-:-:S04]  /*ac40*/  F2FP.PACK_AB R3, RZ, R24 ;  /* 0x00000018ff03723e */ /* 0x010fc800000000ff */
[----:B------:R-:W-:-:S05]  /*ac50*/  PRMT R3, R3, 0x5410, RZ ;  /* 0x0000541003037816 */ /* 0x000fca00000000ff */
[----:B------:R0:W-:Y:S01]  /*ac60*/  STG.E [R8.64], R3 ;  /* 0x0000000308007986 */ /* 0x0001e2000c101924 */
[----:B------:R-:W-:Y:S05]  /*ac70*/  BRA `(.L_x_3584) ;  /* 0x00000ac000007947 */ /* 0x000fea0003800000 */
.L_x_3589:
[----:B----4-:R-:W-:-:S06]  /*ac80*/  FMUL.FTZ R4, R24, 1 ;  /* 0x3f80000018047820 */ /* 0x010fcc0000410000 */
[----:B------:R-:W0:Y:S02]  /*ac90*/  F2F.F64.F32 R4, R4 ;  /* 0x0000000400047310 */ /* 0x000e240000201800 */
[----:B0-----:R0:W-:Y:S01]  /*aca0*/  STG.E.64 [R8.64], R4 ;  /* 0x0000000408007986 */ /* 0x0011e2000c101b24 */
[----:B------:R-:W-:Y:S05]  /*acb0*/  BRA `(.L_x_3584) ;  /* 0x00000a8000007947 */ /* 0x000fea0003800000 */
.L_x_3579:
        /* <DEDUP_REMOVED lines=8> */
[----:B----4-:R-:W-:-:S04]  /*ad40*/  FSETP.NEU.FTZ.AND P0, PT, R24, RZ, PT ;  /* 0x000000ff1800720b */ /* 0x010fc80003f1d000 */
[----:B------:R-:W-:-:S05]  /*ad50*/  SEL R3, RZ, 0x1, !P0 ;  /* 0x00000001ff037807 */ /* 0x000fca0004000000 */
[----:B------:R0:W-:Y:S01]  /*ad60*/  STG.E.U8 [R8.64], R3 ;  /* 0x0000000308007986 */ /* 0x0001e2000c101124 */
[----:B------:R-:W-:Y:S05]  /*ad70*/  BRA `(.L_x_3584) ;  /* 0x000009c000007947 */ /* 0x000fea0003800000 */
.L_x_3593:
[----:B----4-:R-:W-:Y:S01]  /*ad80*/  FMUL.FTZ R4, R24, 1 ;  /* 0x3f80000018047820 */ /* 0x010fe20000410000 */
[----:B------:R-:W-:-:S05]  /*ad90*/  CS2R R6, SRZ ;  /* 0x0000000000067805 */ /* 0x000fca000001ff00 */
[----:B------:R-:W0:Y:S02]  /*ada0*/  F2F.F64.F32 R4, R4 ;  /* 0x0000000400047310 */ /* 0x000e240000201800 */
[----:B0-----:R0:W-:Y:S01]  /*adb0*/  STG.E.128 [R8.64], R4 ;  /* 0x0000000408007986 */ /* 0x0011e2000c101d24 */
[----:B------:R-:W-:Y:S05]  /*adc0*/  BRA `(.L_x_3584) ;  /* 0x0000097000007947 */ /* 0x000fea0003800000 */
.L_x_3592:
[----:B------:R-:W-:-:S13]  /*add0*/  ISETP.NE.AND P0, PT, R0, 0xf, PT ;  /* 0x0000000f0000780c */ /* 0x000fda0003f05270 */
[----:B------:R-:W-:Y:S05]  /*ade0*/  @!P0 BRA `(.L_x_3594) ;  /* 0x000002b000008947 */ /* 0x000fea0003800000 */
[----:B------:R-:W-:-:S13]  /*adf0*/  ISETP.NE.AND P0, PT, R0, 0x17, PT ;  /* 0x000000170000780c */ /* 0x000fda0003f05270 */
[----:B------:R-:W-:Y:S05]  /*ae00*/  @!P0 BRA `(.L_x_3595) ;  /* 0x0000014000008947 */ /* 0x000fea0003800000 */
[----:B------:R-:W-:-:S13]  /*ae10*/  ISETP.NE.AND P0, PT, R0, 0x18, PT ;  /* 0x000000180000780c */ /* 0x000fda0003f05270 */
[----:B------:R-:W-:Y:S05]  /*ae20*/  @P0 BRA `(.L_x_3583) ;  /* 0x0000078000000947 */ /* 0x000fea0003800000 */
[C---:B----4-:R-:W-:Y:S01]  /*ae30*/  LOP3.LUT R4, R24.reuse, 0x7fffffff, RZ, 0xc0, !PT ;  /* 0x7fffffff18047812 */ /* 0x050fe200078ec0ff */
        /* <DEDUP_REMOVED lines=13> */
.L_x_3597:
[----:B------:R-:W-:Y:S05]  /*af10*/  BSYNC B0 ;  /* 0x0000000000007941 */ /* 0x000fea0003800000 */
.L_x_3596:
[----:B------:R-:W-:-:S05]  /*af20*/  LOP3.LUT R5, R0, R5, RZ, 0xfc, !PT ;  /* 0x0000000500057212 */ /* 0x000fca00078efcff */
[----:B------:R0:W-:Y:S01]  /*af30*/  STG.E.U8 [R8.64], R5 ;  /* 0x0000000508007986 */ /* 0x0001e2000c101124 */
[----:B------:R-:W-:Y:S05]  /*af40*/  BRA `(.L_x_3584) ;  /* 0x000007f000007947 */ /* 0x000fea0003800000 */
.L_x_3595:
[----:B----4-:R-:W-:Y:S01]  /*af50*/  LOP3.LUT R4, R24, 0x7fffffff, RZ, 0xc0, !PT ;  /* 0x7fffffff18047812 */ /* 0x010fe200078ec0ff */
        /* <DEDUP_REMOVED lines=11> */
.L_x_3599:
[----:B------:R-:W-:Y:S01]  /*b010*/  IMAD.MOV.U32 R0, RZ, RZ, 0x7f ;  /* 0x0000007fff007424 */ /* 0x000fe200078e00ff */
[----:B------:R-:W-:-:S04]  /*b020*/  ISETP.GT.U32.AND P0, PT, R4, 0x7f800000, PT ;  /* 0x7f8000000400780c */ /* 0x000fc80003f04070 */
[----:B------:R-:W-:-:S04]  /*b030*/  SEL R0, R0, 0x7c, P0 ;  /* 0x0000007c00007807 */ /* 0x000fc80000000000 */
.L_x_3600:
[----:B------:R-:W-:Y:S05]  /*b040*/  BSYNC B0 ;  /* 0x0000000000007941 */ /* 0x000fea0003800000 */
.L_x_3598:
[----:B------:R-:W-:-:S04]  /*b050*/  LOP3.LUT R24, R24, 0x80000000, RZ, 0xc0, !PT ;  /* 0x8000000018187812 */ /* 0x000fc800078ec0ff */
[----:B------:R-:W-:-:S04]  /*b060*/  SHF.R.U32.HI R3, RZ, 0x18, R24 ;  /* 0x00000018ff037819 */ /* 0x000fc80000011618 */
[----:B------:R-:W-:-:S05]  /*b070*/  LOP3.LUT R3, R0, R3, RZ, 0xfc, !PT ;  /* 0x0000000300037212 */ /* 0x000fca00078efcff */
[----:B------:R0:W-:Y:S01]  /*b080*/  STG.E.U8 [R8.64], R3 ;  /* 0x0000000308007986 */ /* 0x0001e2000c101124 */
[----:B------:R-:W-:Y:S05]  /*b090*/  BRA `(.L_x_3584) ;  /* 0x000006a000007947 */ /* 0x000fea0003800000 */
.L_x_3594:
[----:B----4-:R-:W-:-:S05]  /*b0a0*/  F2FP.BF16.PACK_AB R24, RZ, R24 ;  /* 0x00000018ff18723e */ /* 0x010fca00000010ff */
[----:B------:R0:W-:Y:S01]  /*b0b0*/  STG.E.U16 [R8.64], R24 ;  /* 0x0000001808007986 */ /* 0x0001e2000c101524 */
[----:B------:R-:W-:Y:S05]  /*b0c0*/  BRA `(.L_x_3584) ;  /* 0x0000067000007947 */ /* 0x000fea0003800000 */
.L_x_3591:
        /* <DEDUP_REMOVED lines=8> */
[----:B----4-:R-:W0:Y:S02]  /*b150*/  F2I.FTZ.U32.TRUNC.NTZ R3, R24 ;  /* 0x0000001800037305 */ /* 0x010e24000021f000 */
[----:B0-----:R0:W-:Y:S01]  /*b160*/  STG.E.U16 [R8.64], R3 ;  /* 0x0000000308007986 */ /* 0x0011e2000c101524 */
[----:B------:R-:W-:Y:S05]  /*b170*/  BRA `(.L_x_3584) ;  /* 0x000005c000007947 */ /* 0x000fea0003800000 */
.L_x_3603:
[----:B----4-:R-:W-:Y:S01]  /*b180*/  LOP3.LUT R3, R24, 0x7fffffff, RZ, 0xc0, !PT ;  /* 0x7fffffff18037812 */ /* 0x010fe200078ec0ff */
        /* <DEDUP_REMOVED lines=15> */
.L_x_3606:
[----:B------:R-:W-:-:S04]  /*b280*/  LOP3.LUT R24, R24, 0x80000000, RZ, 0xc0, !PT ;  /* 0x8000000018187812 */ /* 0x000fc800078ec0ff */
[----:B------:R-:W-:-:S04]  /*b290*/  SHF.R.U32.HI R3, RZ, 0x18, R24 ;  /* 0x00000018ff037819 */ /* 0x000fc80000011618 */
[----:B------:R-:W-:-:S04]  /*b2a0*/  LOP3.LUT R0, R0, R3, RZ, 0xfc, !PT ;  /* 0x0000000300007212 */ /* 0x000fc800078efcff */
[----:B------:R-:W-:Y:S02]  /*b2b0*/  PRMT R4, R0, 0x7610, R4 ;  /* 0x0000761000047816 */ /* 0x000fe40000000004 */
.L_x_3605:
[----:B------:R-:W-:Y:S05]  /*b2c0*/  BSYNC B0 ;  /* 0x0000000000007941 */ /* 0x000fea0003800000 */
.L_x_3604:
[----:B------:R0:W-:Y:S01]  /*b2d0*/  STG.E.U8 [R8.64], R4 ;  /* 0x0000000408007986 */ /* 0x0001e2000c101124 */
[----:B------:R-:W-:Y:S05]  /*b2e0*/  BRA `(.L_x_3584) ;  /* 0x0000045000007947 */ /* 0x000fea0003800000 */
.L_x_3602:
        /* <DEDUP_REMOVED lines=16> */
.L_x_3609:
[----:B------:R-:W-:-:S04]  /*b3f0*/  LOP3.LUT R24, R24, 0x80000000, RZ, 0xc0, !PT ;  /* 0x8000000018187812 */ /* 0x000fc800078ec0ff */
[----:B------:R-:W-:-:S04]  /*b400*/  SHF.R.U32.HI R3, RZ, 0x18, R24 ;  /* 0x00000018ff037819 */ /* 0x000fc80000011618 */
[----:B------:R-:W-:-:S04]  /*b410*/  LOP3.LUT R0, R0, R3, RZ, 0xfc, !PT ;  /* 0x0000000300007212 */ /* 0x000fc800078efcff */
[----:B------:R-:W-:Y:S02]  /*b420*/  PRMT R4, R0, 0x7610, R4 ;  /* 0x0000761000047816 */ /* 0x000fe40000000004 */
.L_x_3608:
[----:B------:R-:W-:Y:S05]  /*b430*/  BSYNC B0 ;  /* 0x0000000000007941 */ /* 0x000fea0003800000 */
.L_x_3607:
[----:B------:R0:W-:Y:S01]  /*b440*/  STG.E.U8 [R8.64], R4 ;  /* 0x0000000408007986 */ /* 0x0001e2000c101124 */
[----:B------:R-:W-:Y:S05]  /*b450*/  BRA `(.L_x_3584) ;  /* 0x000002e000007947 */ /* 0x000fea0003800000 */
.L_x_3601:
[----:B------:R-:W-:-:S13]  /*b460*/  ISETP.NE.AND P0, PT, R0, 0x1c, PT ;  /* 0x0000001c0000780c */ /* 0x000fda0003f05270 */
[----:B------:R-:W-:Y:S05]  /*b470*/  @!P0 BRA `(.L_x_3610) ;  /* 0x000002a000008947 */ /* 0x000fea0003800000 */
[----:B------:R-:W-:-:S13]  /*b480*/  ISETP.NE.AND P0, PT, R0, 0x1d, PT ;  /* 0x0000001d0000780c */ /* 0x000fda0003f05270 */
[----:B------:R-:W-:Y:S05]  /*b490*/  @!P0 BRA `(.L_x_3611) ;  /* 0x0000025000008947 */ /* 0x000fea0003800000 */
[----:B------:R-:W-:-:S13]  /*b4a0*/  ISETP.NE.AND P0, PT, R0, 0x2c, PT ;  /* 0x0000002c0000780c */ /* 0x000fda0003f05270 */
[----:B------:R-:W-:Y:S05]  /*b4b0*/  @P0 BRA `(.L_x_3583) ;  /* 0x000000f000000947 */ /* 0x000fea0003800000 */
[----:B----4-:R-:W-:Y:S02]  /*b4c0*/  SHF.R.U32.HI R4, RZ, 0x17, R24 ;  /* 0x00000017ff047819 */ /* 0x010fe40000011618 */
        /* <DEDUP_REMOVED lines=14> */
.L_x_3583:
        /* <DEDUP_REMOVED lines=18> */
[----:B01----:R-:W-:Y:S05]  /*b6d0*/  CALL.ABS.NOINC R14 ;  /* 0x000000000e007343 */ /* 0x003fea0003c00000 */
[----:B------:R-:W-:Y:S05]  /*b6e0*/  BRA `(.L_x_3584) ;  /* 0x0000005000007947 */ /* 0x000fea0003800000 */
.L_x_3611:
[----:B----4-:R-:W0:Y:S02]  /*b6f0*/  F2I.U64.TRUNC R24, R24 ;  /* 0x0000001800187311 */ /* 0x010e24000020d800 */
[----:B0-----:R0:W-:Y:S01]  /*b700*/  STG.E.64 [R8.64], R24 ;  /* 0x0000001808007986 */ /* 0x0011e2000c101b24 */
[----:B------:R-:W-:Y:S05]  /*b710*/  BRA `(.L_x_3584) ;  /* 0x0000002000007947 */ /* 0x000fea0003800000 */
.L_x_3610:
[----:B----4-:R-:W0:Y:S02]  /*b720*/  F2I.FTZ.U32.TRUNC.NTZ R3, R24 ;  /* 0x0000001800037305 */ /* 0x010e24000021f000 */
[----:B0-----:R0:W-:Y:S02]  /*b730*/  STG.E [R8.64], R3 ;  /* 0x0000000308007986 */ /* 0x0011e4000c101924 */
.L_x_3584:
[----:B------:R-:W-:Y:S02]  /*b740*/  IADD3 R27, R27, 0x80, RZ ;  /* 0x000000801b1b7810 */ /* 0x000fe40007ffe0ff */
.L_x_3545:
[----:B------:R-:W-:Y:S05]  /*b750*/  BSYNC B6 ;  /* 0x0000000000067941 */ /* 0x000fea0003800000 */
.L_x_3544:
[----:B------:R-:W-:-:S13]  /*b760*/  ISETP.GE.AND P0, PT, R27, R26, PT ;  /* 0x0000001a1b00720c */ /* 0x000fda0003f06270 */
[----:B------:R-:W-:Y:S05]  /*b770*/  @P0 EXIT ;  /* 0x000000000000094d */ /* 0x000fea0003800000 */
[----:B0-----:R-:W-:Y:S01]  /*b780*/  PRMT R0, R17, 0x9910, RZ ;  /* 0x0000991011007816 */ /* 0x001fe200000000ff */
        /* <DEDUP_REMOVED lines=15> */
[----:B0-----:R-:W-:Y:S01]  /*b880*/  STG.E.U8 [R2.64], R5 ;  /* 0x0000000502007986 */ /* 0x001fe2000c101124 */
[----:B------:R-:W-:Y:S05]  /*b890*/  EXIT ;  /* 0x000000000000794d */ /* 0x000fea0003800000 */
.L_x_3615:
[----:B----4-:R-:W0:Y:S02]  /*b8a0*/  F2I.S64.TRUNC R16, R16 ;  /* 0x0000001000107311 */ /* 0x010e24000020d900 */
[----:B0-----:R-:W-:-:S05]  /*b8b0*/  IMAD.MOV.U32 R5, RZ, RZ, R16 ;  /* 0x000000ffff057224 */ /* 0x001fca00078e0010 */
[----:B------:R-:W-:Y:S01]  /*b8c0*/  STG.E.U8 [R2.64], R5 ;  /* 0x0000000502007986 */ /* 0x000fe2000c101124 */
[----:B------:R-:W-:Y:S05]  /*b8d0*/  EXIT ;  /* 0x000000000000794d */ /* 0x000fea0003800000 */
.L_x_3614:
[----:B------:R-:W-:-:S13]  /*b8e0*/  ISETP.NE.AND P0, PT, R0, 0x2, PT ;  /* 0x000000020000780c */ /* 0x000fda0003f05270 */
[----:B------:R-:W-:Y:S05]  /*b8f0*/  @!P0 BRA `(.L_x_3617) ;  /* 0x000000a000008947 */ /* 0x000fea0003800000 */
[----:B------:R-:W-:-:S13]  /*b900*/  ISETP.NE.AND P0, PT, R0, 0x3, PT ;  /* 0x000000030000780c */ /* 0x000fda0003f05270 */
[----:B------:R-:W-:Y:S05]  /*b910*/  @!P0 BRA `(.L_x_3618) ;  /* 0x0000005000008947 */ /* 0x000fea0003800000 */
[----:B------:R-:W-:-:S13]  /*b920*/  ISETP.NE.AND P0, PT, R0, 0x4, PT ;  /* 0x000000040000780c */ /* 0x000fda0003f05270 */
[----:B------:R-:W-:Y:S05]  /*b930*/  @P0 BRA `(.L_x_3616) ;  /* 0x00000b4000000947 */ /* 0x000fea0003800000 */
[----:B----4-:R-:W0:Y:S02]  /*b940*/  F2I.S64.TRUNC R16, R16 ;  /* 0x0000001000107311 */ /* 0x010e24000020d900 */
[----:B0-----:R-:W-:Y:S01]  /*b950*/  STG.E.64 [R2.64], R16 ;  /* 0x0000001002007986 */ /* 0x001fe2000c101b24 */
[----:B------:R-:W-:Y:S05]  /*b960*/  EXIT ;  /* 0x000000000000794d */ /* 0x000fea0003800000 */
.L_x_3618:
[----:B----4-:R-:W0:Y:S02]  /*b970*/  F2I.FTZ.TRUNC.NTZ R5, R16 ;  /* 0x0000001000057305 */ /* 0x010e24000021f100 */
[----:B0-----:R-:W-:Y:S01]  /*b980*/  STG.E [R2.64], R5 ;  /* 0x0000000502007986 */ /* 0x001fe2000c101924 */
[----:B------:R-:W-:Y:S05]  /*b990*/  EXIT ;  /* 0x000000000000794d */ /* 0x000fea0003800000 */
.L_x_3617:
[----:B----4-:R-:W0:Y:S02]  /*b9a0*/  F2I.FTZ.TRUNC.NTZ R5, R16 ;  /* 0x0000001000057305 */ /* 0x010e24000021f100 */
[----:B0-----:R-:W-:Y:S01]  /*b9b0*/  STG.E.U16 [R2.64], R5 ;  /* 0x0000000502007986 */ /* 0x001fe2000c101524 */
[----:B------:R-:W-:Y:S05]  /*b9c0*/  EXIT ;  /* 0x000000000000794d */ /* 0x000fea0003800000 */
.L_x_3613:
[----:B------:R-:W-:-:S13]  /*b9d0*/  ISETP.GT.AND P0, PT, R0, 0x6, PT ;  /* 0x000000060000780c */ /* 0x000fda0003f04270 */
[----:B------:R-:W-:Y:S05]  /*b9e0*/  @P0 BRA `(.L_x_3619) ;  /* 0x0000009000000947 */ /* 0x000fea0003800000 */
[----:B------:R-:W-:-:S13]  /*b9f0*/  ISETP.NE.AND P0, PT, R0, 0x5, PT ;  /* 0x000000050000780c */ /* 0x000fda0003f05270 */
[----:B------:R-:W-:Y:S05]  /*ba00*/  @!P0 BRA `(.L_x_3620) ;  /* 0x0000004000008947 */ /* 0x000fea0003800000 */
[----:B------:R-:W-:-:S13]  /*ba10*/  ISETP.NE.AND P0, PT, R0, 0x6, PT ;  /* 0x000000060000780c */ /* 0x000fda0003f05270 */
[----:B------:R-:W-:Y:S05]  /*ba20*/  @P0 BRA `(.L_x_3616) ;  /* 0x00000a5000000947 */ /* 0x000fea0003800000 */
[----:B----4-:R-:W-:Y:S01]  /*ba30*/  STG.E [R2.64], R16 ;  /* 0x0000001002007986 */ /* 0x010fe2000c101924 */
[----:B------:R-:W-:Y:S05]  /*ba40*/  EXIT ;  /* 0x000000000000794d */ /* 0x000fea0003800000 */
.L_x_3620:
[----:B----4-:R-:W-:-:S05]  /*ba50*/  F2FP.PACK_AB R16, RZ, R16 ;  /* 0x00000010ff10723e */ /* 0x010fca00000000ff */
[----:B------:R-:W-:Y:S01]  /*ba60*/  STG.E.U16 [R2.64], R16 ;  /* 0x0000001002007986 */ /* 0x000fe2000c101524 */
[----:B------:R-:W-:Y:S05]  /*ba70*/  EXIT ;  /* 0x000000000000794d */ /* 0x000fea0003800000 */
.L_x_3619:
[----:B------:R-:W-:-:S13]  /*ba80*/  ISETP.NE.AND P0, PT, R0, 0x7, PT ;  /* 0x000000070000780c */ /* 0x000fda0003f05270 */
[----:B------:R-:W-:Y:S05]  /*ba90*/  @!P0 BRA `(.L_x_3621) ;  /* 0x000000b000008947 */ /* 0x000fea0003800000 */
[----:B------:R-:W-:-:S13]  /*baa0*/  ISETP.NE.AND P0, PT, R0, 0x8, PT ;  /* 0x000000080000780c */ /* 0x000fda0003f05270 */
[----:B------:R-:W-:Y:S05]  /*bab0*/  @!P0 BRA `(.L_x_3622) ;  /* 0x0000005000008947 */ /* 0x000fea0003800000 */
[----:B------:R-:W-:-:S13]  /*bac0*/  ISETP.NE.AND P0, PT, R0, 0x9, PT ;  /* 0x000000090000780c */ /* 0x000fda0003f05270 */
[----:B------:R-:W-:Y:S05]  /*bad0*/  @P0 BRA `(.L_x_3616) ;  /* 0x000009a000000947 */ /* 0x000fea0003800000 */
[----:B------:R-:W-:-:S05]  /*bae0*/  IMAD.MOV.U32 R17, RZ, RZ, RZ ;  /* 0x000000ffff117224 */ /* 0x000fca00078e00ff */
[----:B----4-:R-:W-:Y:S01]  /*baf0*/  STG.E.64 [R2.64], R16 ;  /* 0x0000001002007986 */ /* 0x010fe2000c101b24 */
[----:B------:R-:W-:Y:S05]  /*bb00*/  EXIT ;  /* 0x000000000000794d */ /* 0x000fea0003800000 */
.L_x_3622:
[----:B----4-:R-:W-:-:S04]  /*bb10*/  F2FP.PACK_AB R5, RZ, R16 ;  /* 0x00000010ff05723e */ /* 0x010fc800000000ff */
[----:B------:R-:W-:-:S05]  /*bb20*/  PRMT R5, R5, 0x5410, RZ ;  /* 0x0000541005057816 */ /* 0x000fca00000000ff */
[----:B------:R-:W-:Y:S01]  /*bb30*/  STG.E [R2.64], R5 ;  /* 0x0000000502007986 */ /* 0x000fe2000c101924 */
[----:B------:R-:W-:Y:S05]  /*bb40*/  EXIT ;  /* 0x000000000000794d */ /* 0x000fea0003800000 */
.L_x_3621:
[----:B----4-:R-:W-:-:S06]  /*bb50*/  FMUL.FTZ R4, R16, 1 ;  /* 0x3f80000010047820 */ /* 0x010fcc0000410000 */
[----:B------:R-:W0:Y:S02]  /*bb60*/  F2F.F64.F32 R4, R4 ;  /* 0x0000000400047310 */ /* 0x000e240000201800 */
[----:B0-----:R-:W-:Y:S01]  /*bb70*/  STG.E.64 [R2.64], R4 ;  /* 0x0000000402007986 */ /* 0x001fe2000c101b24 */
[----:B------:R-:W-:Y:S05]  /*bb80*/  EXIT ;  /* 0x000000000000794d */ /* 0x000fea0003800000 */
.L_x_3612:
        /* <DEDUP_REMOVED lines=10> */
[----:B------:R-:W-:Y:S01]  /*bc30*/  STG.E.U8 [R2.64], R5 ;  /* 0x0000000502007986 */ /* 0x000fe2000c101124 */
[----:B------:R-:W-:Y:S05]  /*bc40*/  EXIT ;  /* 0x000000000000794d */ /* 0x000fea0003800000 */
.L_x_3625:
[----:B----4-:R-:W-:Y:S01]  /*bc50*/  FMUL.FTZ R4, R16, 1 ;  /* 0x3f80000010047820 */ /* 0x010fe20000410000 */
[----:B------:R-:W-:-:S05]  /*bc60*/  CS2R R6, SRZ ;  /* 0x0000000000067805 */ /* 0x000fca000001ff00 */
[----:B------:R-:W0:Y:S02]  /*bc70*/  F2F.F64.F32 R4, R4 ;  /* 0x0000000400047310 */ /* 0x000e240000201800 */
[----:B0-----:R-:W-:Y:S01]  /*bc80*/  STG.E.128 [R2.64], R4 ;  /* 0x0000000402007986 */ /* 0x001fe2000c101d24 */
[----:B------:R-:W-:Y:S05]  /*bc90*/  EXIT ;  /* 0x000000000000794d */ /* 0x000fea0003800000 */
.L_x_3624:
        /* <DEDUP_REMOVED lines=20> */
.L_x_3629:
[----:B------:R-:W-:Y:S05]  /*bde0*/  BSYNC B0 ;  /* 0x0000000000007941 */ /* 0x000fea0003800000 */
.L_x_3628:
[----:B------:R-:W-:-:S05]  /*bdf0*/  LOP3.LUT R7, R0, R7, RZ, 0xfc, !PT ;  /* 0x0000000700077212 */ /* 0x000fca00078efcff */
[----:B------:R-:W-:Y:S01]  /*be00*/  STG.E.U8 [R2.64], R7 ;  /* 0x0000000702007986 */ /* 0x000fe2000c101124 */
[----:B------:R-:W-:Y:S05]  /*be10*/  EXIT ;  /* 0x000000000000794d */ /* 0x000fea0003800000 */
.L_x_3627:
[----:B----4-:R-:W-:Y:S01]  /*be20*/  LOP3.LUT R4, R16, 0x7fffffff, RZ, 0xc0, !PT ;  /* 0x7fffffff10047812 */ /* 0x010fe200078ec0ff */
[----:B------:R-:W-:Y:S03]  /*be30*/  BSSY B0, `(.L_x_3630) ;  /* 0x000000e000007945 */ /* 0x000fe60003800000 */
        /* <DEDUP_REMOVED lines=10> */
.L_x_3631:
[----:B------:R-:W-:Y:S01]  /*bee0*/  IMAD.MOV.U32 R0, RZ, RZ, 0x7f ;  /* 0x0000007fff007424 */ /* 0x000fe200078e00ff */
[----:B------:R-:W-:-:S04]  /*bef0*/  ISETP.GT.U32.AND P0, PT, R4, 0x7f800000, PT ;  /* 0x7f8000000400780c */ /* 0x000fc80003f04070 */
[----:B------:R-:W-:-:S04]  /*bf00*/  SEL R0, R0, 0x7c, P0 ;  /* 0x0000007c00007807 */ /* 0x000fc80000000000 */
.L_x_3632:
[----:B------:R-:W-:Y:S05]  /*bf10*/  BSYNC B0 ;  /* 0x0000000000007941 */ /* 0x000fea0003800000 */
.L_x_3630:
[----:B------:R-:W-:-:S04]  /*bf20*/  LOP3.LUT R16, R16, 0x80000000, RZ, 0xc0, !PT ;  /* 0x8000000010107812 */ /* 0x000fc800078ec0ff */
[----:B------:R-:W-:-:S04]  /*bf30*/  SHF.R.U32.HI R5, RZ, 0x18, R16 ;  /* 0x00000018ff057819 */ /* 0x000fc80000011610 */
[----:B------:R-:W-:-:S05]  /*bf40*/  LOP3.LUT R5, R0, R5, RZ, 0xfc, !PT ;  /* 0x0000000500057212 */ /* 0x000fca00078efcff */
[----:B------:R-:W-:Y:S01]  /*bf50*/  STG.E.U8 [R2.64], R5 ;  /* 0x0000000502007986 */ /* 0x000fe2000c101124 */
[----:B------:R-:W-:Y:S05]  /*bf60*/  EXIT ;  /* 0x000000000000794d */ /* 0x000fea0003800000 */
.L_x_3626:
[----:B----4-:R-:W-:-:S05]  /*bf70*/  F2FP.BF16.PACK_AB R16, RZ, R16 ;  /* 0x00000010ff10723e */ /* 0x010fca00000010ff */
[----:B------:R-:W-:Y:S01]  /*bf80*/  STG.E.U16 [R2.64], R16 ;  /* 0x0000001002007986 */ /* 0x000fe2000c101524 */
[----:B------:R-:W-:Y:S05]  /*bf90*/  EXIT ;  /* 0x000000000000794d */ /* 0x000fea0003800000 */
.L_x_3623:
        /* <DEDUP_REMOVED lines=9> */
[----:B0-----:R-:W-:Y:S01]  /*c030*/  STG.E.U16 [R2.64], R5 ;  /* 0x0000000502007986 */ /* 0x001fe2000c101524 */
[----:B------:R-:W-:Y:S05]  /*c040*/  EXIT ;  /* 0x000000000000794d */ /* 0x000fea0003800000 */
.L_x_3635:
        /* <DEDUP_REMOVED lines=16> */
.L_x_3638:
[----:B------:R-:W-:-:S04]  /*c150*/  LOP3.LUT R16, R16, 0x80000000, RZ, 0xc0, !PT ;  /* 0x8000000010107812 */ /* 0x000fc800078ec0ff */
[----:B------:R-:W-:-:S04]  /*c160*/  SHF.R.U32.HI R5, RZ, 0x18, R16 ;  /* 0x00000018ff057819 */ /* 0x000fc80000011610 */
[----:B------:R-:W-:-:S04]  /*c170*/  LOP3.LUT R4, R4, R5, RZ, 0xfc, !PT ;  /* 0x0000000504047212 */ /* 0x000fc800078efcff */
[----:B------:R-:W-:Y:S02]  /*c180*/  PRMT R0, R4, 0x7610, R0 ;  /* 0x0000761004007816 */ /* 0x000fe40000000000 */
.L_x_3637:
[----:B------:R-:W-:Y:S05]  /*c190*/  BSYNC B0 ;  /* 0x0000000000007941 */ /* 0x000fea0003800000 */
.L_x_3636:
[----:B------:R-:W-:Y:S01]  /*c1a0*/  STG.E.U8 [R2.64], R0 ;  /* 0x0000000002007986 */ /* 0x000fe2000c101124 */
[----:B------:R-:W-:Y:S05]  /*c1b0*/  EXIT ;  /* 0x000000000000794d */ /* 0x000fea0003800000 */
.L_x_3634:
        /* <DEDUP_REMOVED lines=16> */
.L_x_3641:
[----:B------:R-:W-:-:S04]  /*c2c0*/  LOP3.LUT R16, R16, 0x80000000, RZ, 0xc0, !PT ;  /* 0x8000000010107812 */ /* 0x000fc800078ec0ff */
[----:B------:R-:W-:-:S04]  /*c2d0*/  SHF.R.U32.HI R5, RZ, 0x18, R16 ;  /* 0x00000018ff057819 */ /* 0x000fc80000011610 */
[----:B------:R-:W-:-:S04]  /*c2e0*/  LOP3.LUT R4, R4, R5, RZ, 0xfc, !PT ;  /* 0x0000000504047212 */ /* 0x000fc800078efcff */
[----:B------:R-:W-:Y:S02]  /*c2f0*/  PRMT R0, R4, 0x7610, R0 ;  /* 0x0000761004007816 */ /* 0x000fe40000000000 */
.L_x_3640:
[----:B------:R-:W-:Y:S05]  /*c300*/  BSYNC B0 ;  /* 0x0000000000007941 */ /* 0x000fea0003800000 */
.L_x_3639:
[----:B------:R-:W-:Y:S01]  /*c310*/  STG.E.U8 [R2.64], R0 ;  /* 0x0000000002007986 */ /* 0x000fe2000c101124 */
[----:B------:R-:W-:Y:S05]  /*c320*/  EXIT ;  /* 0x000000000000794d */ /* 0x000fea0003800000 */
.L_x_3633:
        /* <DEDUP_REMOVED lines=21> */
.L_x_3616:
        /* <DEDUP_REMOVED lines=18> */
[----:B01234-:R-:W-:Y:S05]  /*c5a0*/  CALL.ABS.NOINC R2 ;  /* 0x0000000002007343 */ /* 0x01ffea0003c00000 */
[----:B------:R-:W-:Y:S05]  /*c5b0*/  EXIT ;  /* 0x000000000000794d */ /* 0x000fea0003800000 */
.L_x_3643:
[----:B----4-:R-:W0:Y:S02]  /*c5c0*/  F2I.U64.TRUNC R16, R16 ;  /* 0x0000001000107311 */ /* 0x010e24000020d800 */
[----:B0-----:R-:W-:Y:S01]  /*c5d0*/  STG.E.64 [R2.64], R16 ;  /* 0x0000001002007986 */ /* 0x001fe2000c101b24 */
[----:B------:R-:W-:Y:S05]  /*c5e0*/  EXIT ;  /* 0x000000000000794d */ /* 0x000fea0003800000 */
.L_x_3642:
[----:B----4-:R-:W0:Y:S02]  /*c5f0*/  F2I.FTZ.U32.TRUNC.NTZ R5, R16 ;  /* 0x0000001000057305 */ /* 0x010e24000021f000 */
[----:B0-----:R-:W-:Y:S01]  /*c600*/  STG.E [R2.64], R5 ;  /* 0x0000000502007986 */ /* 0x001fe2000c101924 */
[----:B------:R-:W-:Y:S05]  /*c610*/  EXIT ;  /* 0x000000000000794d */ /* 0x000fea0003800000 */
.L_x_3644:
        /* <DEDUP_REMOVED lines=14> */
.L_x_9843:


//--------------------- .text._ZN2at6native18elementwise_kernelILi128ELi2EZNS0_22gpu_kernel_impl_nocastIZZZNS0_29binary_cross_entropy_out_cudaERKNS_6TensorES5_RKSt8optionalIS3_ElRS3_ENKUlvE_clEvENKUlvE0_clEvEUlffE_EEvRNS_18TensorIteratorBaseERKT_EUliE_EEviT1_ --------------------------
	.section	.text._ZN2at6native18elementwise_kernelILi128ELi2EZNS0_22gpu_kernel_impl_nocastIZZZNS0_29binary_cross_entropy_out_cudaERKNS_6TensorES5_RKSt8optionalIS3_ElRS3_ENKUlvE_clEvENKUlvE0_clEvEUlffE_EEvRNS_18TensorIteratorBaseERKT_EUliE_EEviT1_,"ax",@progbits
	.sectioninfo	@"SHI_REGISTERS=26"
	.align	128
        .global         _ZN2at6native18elementwise_kernelILi128ELi2EZNS0_22gpu_kernel_impl_nocastIZZZNS0_29binary_cross_entropy_out_cudaERKNS_6TensorES5_RKSt8optionalIS3_ElRS3_ENKUlvE_clEvENKUlvE0_clEvEUlffE_EEvRNS_18TensorIteratorBaseERKT_EUliE_EEviT1_
        .type           _ZN2at6native18elementwise_kernelILi128ELi2EZNS0_22gpu_kernel_impl_nocastIZZZNS0_29binary_cross_entropy_out_cudaERKNS_6TensorES5_RKSt8optionalIS3_ElRS3_ENKUlvE_clEvENKUlvE0_clEvEUlffE_EEvRNS_18TensorIteratorBaseERKT_EUliE_EEviT1_,@function
        .size           _ZN2at6native18elementwise_kernelILi128ELi2EZNS0_22gpu_kernel_impl_nocastIZZZNS0_29binary_cross_entropy_out_cudaERKNS_6TensorES5_RKSt8optionalIS3_ElRS3_ENKUlvE_clEvENKUlvE0_clEvEUlffE_EEvRNS_18TensorIteratorBaseERKT_EUliE_EEviT1_,(.L_x_9844 - _ZN2at6native18elementwise_kernelILi128ELi2EZNS0_22gpu_kernel_impl_nocastIZZZNS0_29binary_cross_entropy_out_cudaERKNS_6TensorES5_RKSt8optionalIS3_ElRS3_ENKUlvE_clEvENKUlvE0_clEvEUlffE_EEvRNS_18TensorIteratorBaseERKT_EUliE_EEviT1_)
        .other          _ZN2at6native18elementwise_kernelILi128ELi2EZNS0_22gpu_kernel_impl_nocastIZZZNS0_29binary_cross_entropy_out_cudaERKNS_6TensorES5_RKSt8optionalIS3_ElRS3_ENKUlvE_clEvENKUlvE0_clEvEUlffE_EEvRNS_18TensorIteratorBaseERKT_EUliE_EEviT1_,@"STO_CUDA_ENTRY STV_DEFAULT"
_ZN2at6native18elementwise_kernelILi128ELi2EZNS0_22gpu_kernel_impl_nocastIZZZNS0_29binary_cross_entropy_out_cudaERKNS_6TensorES5_RKSt8optionalIS3_ElRS3_ENKUlvE_clEvENKUlvE0_clEvEUlffE_EEvRNS_18TensorIteratorBaseERKT_EUliE_EEviT1_:
.text._ZN2at6native18elementwise_kernelILi128ELi2EZNS0_22gpu_kernel_impl_nocastIZZZNS0_29binary_cross_entropy_out_cudaERKNS_6TensorES5_RKSt8optionalIS3_ElRS3_ENKUlvE_clEvENKUlvE0_clEvEUlffE_EEvRNS_18TensorIteratorBaseERKT_EUliE_EEviT1_:
        /* <DEDUP_REMOVED lines=261> */
.L_x_3647:
[----:B------:R-:W-:-:S04]  /*1050*/  IADD3 R2, P0, R2, c[0x0][0x3d0], RZ ;  /* 0x0000f40002027a10 */ /* 0x000fc80007f1e0ff */
[----:B------:R-:W-:-:S05]  /*1060*/  IADD3.X R3, RZ, c[0x0][0x3d4], RZ, P0, !PT ;  /* 0x0000f500ff037a10 */ /* 0x000fca00007fe4ff */
[----:B------:R-:W2:Y:S01]  /*1070*/  LDG.E R18, [R2.64] ;  /* 0x0000002402127981 */ /* 0x000ea2000c1e1900 */
[----:B------:R-:W-:-:S04]  /*1080*/  IADD3 R22, P0, R0, c[0x0][0x3d8], RZ ;  /* 0x0000f60000167a10 */ /* 0x000fc80007f1e0ff */
[----:B------:R-:W-:-:S05]  /*1090*/  IADD3.X R23, RZ, c[0x0][0x3dc], RZ, P0, !PT ;  /* 0x0000f700ff177a10 */ /* 0x000fca00007fe4ff */
[----:B------:R0:W5:Y:S01]  /*10a0*/  LDG.E R22, [R22.64] ;  /* 0x0000002416167981 */ /* 0x000162000c1e1900 */
[----:B------:R-:W-:Y:S01]  /*10b0*/  IADD3 R16, P1, R16, c[0x0][0x3c8], RZ ;  /* 0x0000f20010107a10 */ /* 0x000fe20007f3e0ff */
[----:B------:R-:W-:Y:S03]  /*10c0*/  BSSY B6, `(.L_x_3648) ;  /* 0x0000018000067945 */ /* 0x000fe60003800000 */
[----:B------:R-:W-:Y:S02]  /*10d0*/  IADD3.X R17, RZ, c[0x0][0x3cc], RZ, P1, !PT ;  /* 0x0000f300ff117a10 */ /* 0x000fe40000ffe4ff */
[C---:B--2---:R-:W-:Y:S02]  /*10e0*/  FSETP.GE.FTZ.AND P0, PT, R18.reuse, RZ, PT ;  /* 0x000000ff1200720b */ /* 0x044fe40003f16000 */
[----:B------:R-:W-:-:S13]  /*10f0*/  FSETP.GTU.FTZ.AND P2, PT, R18, 1, PT ;  /* 0x3f8000001200780b */ /* 0x000fda0003f5c000 */
[----:B------:R-:W-:Y:S05]  /*1100*/  @P0 BRA !P2, `(.L_x_3649) ;  /* 0x0000013000000947 */ /* 0x000fea0005000000 */
[----:B0-----:R-:W-:Y:S01]  /*1110*/  MOV R2, 0x0 ;  /* 0x0000000000027802 */ /* 0x001fe20000000f00 */
[----:B------:R-:W-:Y:S01]  /*1120*/  HFMA2.MMA R8, -RZ, RZ, 0, 5.36441802978515625e-06 ;  /* 0x0000005aff087435 */ /* 0x000fe200000001ff */
[----:B------:R-:W-:Y:S01]  /*1130*/  IMAD.MOV.U32 R4, RZ, RZ, c[0x4][0x300] ;  /* 0x0100c000ff047624 */ /* 0x000fe200078e00ff */
[----:B------:R-:W-:Y:S01]  /*1140*/  HFMA2.MMA R12, -RZ, RZ, 0, 5.9604644775390625e-08 ;  /* 0x00000001ff0c7435 */ /* 0x000fe200000001ff */
[----:B------:R-:W-:Y:S02]  /*1150*/  MOV R5, c[0x4][0x304] ;  /* 0x0100c10000057a02 */ /* 0x000fe40000000f00 */
[----:B------:R-:W0:Y:S01]  /*1160*/  LDC.64 R2, c[0x4][R2] ;  /* 0x0100000002027b82 */ /* 0x000e220000000a00 */
[----:B------:R-:W-:Y:S02]  /*1170*/  MOV R6, c[0x4][0x2d0] ;  /* 0x0100b40000067a02 */ /* 0x000fe40000000f00 */
[----:B------:R-:W-:Y:S02]  /*1180*/  MOV R7, c[0x4][0x2d4] ;  /* 0x0100b50000077a02 */ /* 0x000fe40000000f00 */
[----:B------:R-:W-:-:S02]  /*1190*/  MOV R10, c[0x4][0x10] ;  /* 0x01000400000a7a02 */ /* 0x000fc40000000f00 */
[----:B------:R-:W-:Y:S02]  /*11a0*/  MOV R11, c[0x4][0x14] ;  /* 0x01000500000b7a02 */ /* 0x000fe40000000f00 */
        /* <DEDUP_REMOVED lines=9> */
.L_x_3649:
[----:B0-----:R-:W-:Y:S05]  /*1240*/  BSYNC B6 ;  /* 0x0000000000067941 */ /* 0x001fea0003800000 */
.L_x_3648:
[C---:B-----5:R-:W-:Y:S01]  /*1250*/  FSETP.GE.FTZ.AND P0, PT, R22.reuse, RZ, PT ;  /* 0x000000ff1600720b */ /* 0x060fe20003f16000 */
[----:B------:R-:W-:Y:S01]  /*1260*/  BSSY B6, `(.L_x_3650) ;  /* 0x0000016000067945 */ /* 0x000fe20003800000 */
[----:B------:R-:W-:-:S13]  /*1270*/  FSETP.GTU.FTZ.AND P1, PT, R22, 1, PT ;  /* 0x3f8000001600780b */ /* 0x000fda0003f3c000 */
[----:B------:R-:W-:Y:S05]  /*1280*/  @P0 BRA !P1, `(.L_x_3651) ;  /* 0x0000013000000947 */ /* 0x000fea0004800000 */
[----:B------:R-:W-:Y:S01]  /*1290*/  MOV R2, 0x0 ;  /* 0x0000000000027802 */ /* 0x000fe20000000f00 */
[----:B------:R-:W-:Y:S01]  /*12a0*/  HFMA2.MMA R8, -RZ, RZ, 0, 5.424022674560546875e-06 ;  /* 0x0000005bff087435 */ /* 0x000fe200000001ff */
[----:B------:R-:W-:Y:S01]  /*12b0*/  MOV R4, c[0x4][0x308] ;  /* 0x0100c20000047a02 */ /* 0x000fe20000000f00 */
[----:B------:R-:W-:Y:S01]  /*12c0*/  HFMA2.MMA R12, -RZ, RZ, 0, 5.9604644775390625e-08 ;  /* 0x00000001ff0c7435 */ /* 0x000fe200000001ff */
[----:B------:R-:W-:Y:S01]  /*12d0*/  IMAD.MOV.U32 R5, RZ, RZ, c[0x4][0x30c] ;  /* 0x0100c300ff057624 */ /* 0x000fe200078e00ff */
[----:B------:R-:W-:Y:S01]  /*12e0*/  MOV R6, c[0x4][0x2d0] ;  /* 0x0100b40000067a02 */ /* 0x000fe20000000f00 */
        /* <DEDUP_REMOVED lines=13> */
.L_x_3651:
[----:B------:R-:W-:Y:S05]  /*13c0*/  BSYNC B6 ;  /* 0x0000000000067941 */ /* 0x000fea0003800000 */
.L_x_3650:
[----:B------:R-:W-:Y:S01]  /*13d0*/  FADD.FTZ R0, -R18, -RZ ;  /* 0x800000ff12007221 */ /* 0x000fe20000010100 */
[----:B------:R-:W-:Y:S01]  /*13e0*/  HFMA2.MMA R5, -RZ, RZ, 1.625, 0 ;  /* 0x3e800000ff057435 */ /* 0x000fe200000001ff */
[----:B------:R-:W-:Y:S01]  /*13f0*/  IMAD.MOV.U32 R7, RZ, RZ, 0x3d39bf78 ;  /* 0x3d39bf78ff077424 */ /* 0x000fe200078e00ff */
[----:B------:R-:W-:Y:S01]  /*1400*/  BSSY B0, `(.L_x_3652) ;  /* 0x0000020000007945 */ /* 0x000fe20003800000 */
[C---:B------:R-:W-:Y:S01]  /*1410*/  FADD.FTZ.RZ R2, R0.reuse, 1 ;  /* 0x3f80000000027421 */ /* 0x040fe2000001c000 */
[----:B------:R-:W-:Y:S01]  /*1420*/  ISETP.GE.U32.AND P0, PT, R0, 0x7f800000, PT ;  /* 0x7f8000000000780c */ /* 0x000fe20003f06070 */
[----:B------:R-:W-:-:S03]  /*1430*/  FADD.FTZ R9, R22, -1 ;  /* 0xbf80000016097421 */ /* 0x000fc60000010000 */
[----:B------:R-:W-:-:S04]  /*1440*/  IADD3 R2, R2, -0x3f400000, RZ ;  /* 0xc0c0000002027810 */ /* 0x000fc80007ffe0ff */
[----:B------:R-:W-:-:S04]  /*1450*/  LOP3.LUT R3, R2, 0xff800000, RZ, 0xc0, !PT ;  /* 0xff80000002037812 */ /* 0x000fc800078ec0ff */
[----:B------:R-:W-:Y:S02]  /*1460*/  IADD3 R4, -R3, 0x40800000, RZ ;  /* 0x4080000003047810 */ /* 0x000fe40007ffe1ff */
[----:B------:R-:W-:Y:S02]  /*1470*/  IADD3 R2, R0, -R3, RZ ;  /* 0x8000000300027210 */ /* 0x000fe40007ffe0ff */
[----:B------:R-:W-:Y:S01]  /*1480*/  I2F R3, R3 ;  /* 0x0000000300037306 */ /* 0x000fe20000201400 */
[----:B------:R-:W-:-:S04]  /*1490*/  FFMA.FTZ R5, R4, R5, -1 ;  /* 0xbf80000004057423 */ /* 0x000fc80000010005 */
[----:B------:R-:W-:-:S03]  /*14a0*/  FADD.FTZ R2, R2, R5 ;  /* 0x0000000502027221 */ /* 0x000fc60000010000 */
[----:B------:R-:W0:Y:S01]  /*14b0*/  MUFU.LG2 R4, R18 ;  /* 0x0000001200047308 */ /* 0x000e220000000c00 */
        /* <DEDUP_REMOVED lines=17> */
[----:B------:R-:W-:-:S05]  /*15d0*/  @P0 MOV R3, 0x7f800000 ;  /* 0x7f80000000030802 */ /* 0x000fca0000000f00 */
[----:B------:R-:W-:-:S05]  /*15e0*/  @P0 FFMA.FTZ R2, -R18, R3, +INF ;  /* 0x7f80000012020423 */ /* 0x000fca0000010103 */
[----:B------:R-:W-:Y:S02]  /*15f0*/  FSEL R2, R2, -RZ, P1 ;  /* 0x800000ff02027208 */ /* 0x000fe40000800000 */
.L_x_3653:
[----:B------:R-:W-:Y:S05]  /*1600*/  BSYNC B0 ;  /* 0x0000000000007941 */ /* 0x000fea0003800000 */
.L_x_3652:
[----:B------:R-:W-:Y:S01]  /*1610*/  FMNMX.NAN R2, R2, -100, !PT ;  /* 0xc2c8000002027809 */ /* 0x000fe20007820000 */
[----:B------:R-:W-:Y:S01]  /*1620*/  FMUL.FTZ R7, R22, R7 ;  /* 0x0000000716077220 */ /* 0x000fe20000410000 */
[----:B------:R-:W-:-:S03]  /*1630*/  IADD3 R19, R19, 0x80, RZ ;  /* 0x0000008013137810 */ /* 0x000fc60007ffe0ff */
[----:B------:R-:W-:-:S05]  /*1640*/  FFMA.FTZ R7, R2, R9, -R7 ;  /* 0x0000000902077223 */ /* 0x000fca0000010807 */
[----:B------:R0:W-:Y:S02]  /*1650*/  STG.E [R16.64], R7 ;  /* 0x0000000710007986 */ /* 0x0001e4000c101924 */
.L_x_3646:
[----:B------:R-:W-:Y:S05]  /*1660*/  BSYNC B7 ;  /* 0x0000000000077941 */ /* 0x000fea0003800000 */
.L_x_3645:
[----:B------:R-:W-:-:S13]  /*1670*/  ISETP.GE.AND P0, PT, R19, c[0x0][0x160], PT ;  /* 0x0000580013007a0c */ /* 0x000fda0003f06270 */
[----:B------:R-:W-:Y:S05]  /*1680*/  @P0 EXIT ;  /* 0x000000000000094d */ /* 0x000fea0003800000 */
[----:B------:R-:W-:Y:S01]  /*1690*/  ISETP.NE.AND P0, PT, RZ, c[0x0][0x168], PT ;  /* 0x00005a00ff007a0c */ /* 0x000fe20003f05270 */
[----:B------:R-:W-:Y:S01]  /*16a0*/  HFMA2.MMA R2, -RZ, RZ, 0, 0 ;  /* 0x00000000ff027435 */ /* 0x000fe200000001ff */
[----:B------:R-:W-:Y:S02]  /*16b0*/  MOV R0, RZ ;  /* 0x000000ff00007202 */ /* 0x000fe40000000f00 */
[----:B0-----:R-:W-:-:S09]  /*16c0*/  MOV R16, RZ ;  /* 0x000000ff00107202 */ /* 0x001fd20000000f00 */
        /* <DEDUP_REMOVED lines=249> */
.L_x_3654:
        /* <DEDUP_REMOVED lines=31> */
.L_x_3656:
[----:B0-----:R-:W-:Y:S05]  /*2850*/  BSYNC B6 ;  /* 0x0000000000067941 */ /* 0x001fea0003800000 */
.L_x_3655:
        /* <DEDUP_REMOVED lines=23> */
.L_x_3658:
[----:B------:R-:W-:Y:S05]  /*29d0*/  BSYNC B6 ;  /* 0x0000000000067941 */ /* 0x000fea0003800000 */
.L_x_3657:
[----:B------:R-:W-:Y:S01]  /*29e0*/  FADD.FTZ R0, -R18, -RZ ;  /* 0x800000ff12007221 */ /* 0x000fe20000010100 */
[----:B------:R-:W-:Y:S01]  /*29f0*/  HFMA2.MMA R5, -RZ, RZ, 1.625, 0 ;  /* 0x3e800000ff057435 */ /* 0x000fe200000001ff */
[----:B------:R-:W-:Y:S01]  /*2a00*/  MOV R7, 0x3d39bf78 ;  /* 0x3d39bf7800077802 */ /* 0x000fe20000000f00 */
[----:B------:R-:W-:Y:S01]  /*2a10*/  BSSY B0, `(.L_x_3659) ;  /* 0x0000020000007945 */ /* 0x000fe20003800000 */
[C---:B------:R-:W-:Y:S01]  /*2a20*/  FADD.FTZ.RZ R2, R0.reuse, 1 ;  /* 0x3f80000000027421 */ /* 0x040fe2000001c000 */
[----:B------:R-:W-:-:S04]  /*2a30*/  ISETP.GE.U32.AND P0, PT, R0, 0x7f800000, PT ;  /* 0x7f8000000000780c */ /* 0x000fc80003f06070 */
        /* <DEDUP_REMOVED lines=8> */
[C---:B------:R-:W-:Y:S02]  /*2ac0*/  FFMA.FTZ R5, R2.reuse, -R7, 0.10546888411045074463 ;  /* 0x3dd8001202057423 */ /* 0x040fe40000010807 */
[----:B------:R-:W-:Y:S02]  /*2ad0*/  FADD.FTZ R7, R19, -1 ;  /* 0xbf80000013077421 */ /* 0x000fe40000010000 */
        /* <DEDUP_REMOVED lines=19> */
.L_x_3660:
[----:B------:R-:W-:Y:S05]  /*2c10*/  BSYNC B0 ;  /* 0x0000000000007941 */ /* 0x000fea0003800000 */
.L_x_3659:
[----:B------:R-:W-:Y:S01]  /*2c20*/  FMNMX.NAN R2, R2, -100, !PT ;  /* 0xc2c8000002027809 */ /* 0x000fe20007820000 */
[----:B------:R-:W-:-:S04]  /*2c30*/  FMUL.FTZ R4, R19, R4 ;  /* 0x0000000413047220 */ /* 0x000fc80000410000 */
[----:B------:R-:W-:-:S05]  /*2c40*/  FFMA.FTZ R7, R2, R7, -R4 ;  /* 0x0000000702077223 */ /* 0x000fca0000010804 */
[----:B------:R-:W-:Y:S01]  /*2c50*/  STG.E [R16.64], R7 ;  /* 0x0000000710007986 */ /* 0x000fe2000c101924 */
[----:B------:R-:W-:Y:S05]  /*2c60*/  EXIT ;  /* 0x000000000000794d */ /* 0x000fea0003800000 */
.L_x_3661:
        /* <DEDUP_REMOVED lines=9> */
.L_x_9844:


//--------------------- .text._ZN2at6native27unrolled_elementwise_kernelIZZZNS0_29binary_cross_entropy_out_cudaERKNS_6TensorES4_RKSt8optionalIS2_ElRS2_ENKUlvE_clEvENKUlvE0_clEvEUlffE_St5arrayIPcLm3EELi4E23TrivialOffsetCalculatorILi2EjESG_ILi1EjENS0_6memory15LoadWithoutCastENSJ_16StoreWithoutCastEEEviT_T0_T2_T3_T4_T5_ --------------------------
	.section	.text._ZN2at6native27unrolled_elementwise_kernelIZZZNS0_29binary_cross_entropy_out_cudaERKNS_6TensorES4_RKSt8optionalIS2_ElRS2_ENKUlvE_clEvENKUlvE0_clEvEUlffE_St5arrayIPcLm3EELi4E23TrivialOffsetCalculatorILi2EjESG_ILi1EjENS0_6memory15LoadWithoutCastENSJ_16StoreWithoutCastEEEviT_T0_T2_T3_T4_T5_,"ax",@progbits
	.sectioninfo	@"SHI_REGISTERS=31"
	.align	128
        .global         _ZN2at6native27unrolled_elementwise_kernelIZZZNS0_29binary_cross_entropy_out_cudaERKNS_6TensorES4_RKSt8optionalIS2_ElRS2_ENKUlvE_clEvENKUlvE0_clEvEUlffE_St5arrayIPcLm3EELi4E23TrivialOffsetCalculatorILi2EjESG_ILi1EjENS0_6memory15LoadWithoutCastENSJ_16StoreWithoutCastEEEviT_T0_T2_T3_T4_T5_
        .type           _ZN2at6native27unrolled_elementwise_kernelIZZZNS0_29binary_cross_entropy_out_cudaERKNS_6TensorES4_RKSt8optionalIS2_ElRS2_ENKUlvE_clEvENKUlvE0_clEvEUlffE_St5arrayIPcLm3EELi4E23TrivialOffsetCalculatorILi2EjESG_ILi1EjENS0_6memory15LoadWithoutCastENSJ_16StoreWithoutCastEEEviT_T0_T2_T3_T4_T5_,@function
        .size           _ZN2at6native27unrolled_elementwise_kernelIZZZNS0_29binary_cross_entropy_out_cudaERKNS_6TensorES4_RKSt8optionalIS2_ElRS2_ENKUlvE_clEvENKUlvE0_clEvEUlffE_St5arrayIPcLm3EELi4E23TrivialOffsetCalculatorILi2EjESG_ILi1EjENS0_6memory15LoadWithoutCastENSJ_16StoreWithoutCastEEEviT_T0_T2_T3_T4_T5_,(.L_x_9845 - _ZN2at6native27unrolled_elementwise_kernelIZZZNS0_29binary_cross_entropy_out_cudaERKNS_6TensorES4_RKSt8optionalIS2_ElRS2_ENKUlvE_clEvENKUlvE0_clEvEUlffE_St5arrayIPcLm3EELi4E23TrivialOffsetCalculatorILi2EjESG_ILi1EjENS0_6memory15LoadWithoutCastENSJ_16StoreWithoutCastEEEviT_T0_T2_T3_T4_T5_)
        .other          _ZN2at6native27unrolled_elementwise_kernelIZZZNS0_29binary_cross_entropy_out_cudaERKNS_6TensorES4_RKSt8optionalIS2_ElRS2_ENKUlvE_clEvENKUlvE0_clEvEUlffE_St5arrayIPcLm3EELi4E23TrivialOffsetCalculatorILi2EjESG_ILi1EjENS0_6memory15LoadWithoutCastENSJ_16StoreWithoutCastEEEviT_T0_T2_T3_T4_T5_,@"STO_CUDA_ENTRY STV_DEFAULT"
_ZN2at6native27unrolled_elementwise_kernelIZZZNS0_29binary_cross_entropy_out_cudaERKNS_6TensorES4_RKSt8optionalIS2_ElRS2_ENKUlvE_clEvENKUlvE0_clEvEUlffE_St5arrayIPcLm3EELi4E23TrivialOffsetCalculatorILi2EjESG_ILi1EjENS0_6memory15LoadWithoutCastENSJ_16StoreWithoutCastEEEviT_T0_T2_T3_T4_T5_:
.text._ZN2at6native27unrolled_elementwise_kernelIZZZNS0_29binary_cross_entropy_out_cudaERKNS_6TensorES4_RKSt8optionalIS2_ElRS2_ENKUlvE_clEvENKUlvE0_clEvEUlffE_St5arrayIPcLm3EELi4E23TrivialOffsetCalculatorILi2EjESG_ILi1EjENS0_6memory15LoadWithoutCastENSJ_16StoreWithoutCastEEEviT_T0_T2_T3_T4_T5_:
[----:B------:R-:W-:Y:S02]  /*0000*/  IMAD.MOV.U32 R1, RZ, RZ, c[0x0][0x28] ;  /* 0x00000a00ff017624 */ /* 0x000fe400078e00ff */
[----:B------:R-:W0:Y:S01]  /*0010*/  S2R R16, SR_CTAID.X ;  /* 0x0000000000107919 */ /* 0x000e220000002500 */
[----:B------:R-:W-:Y:S01]  /*0020*/  IMAD.MOV.U32 R17, RZ, RZ, -0x200 ;  /* 0xfffffe00ff117424 */ /* 0x000fe200078e00ff */
[----:B------:R-:W-:Y:S01]  /*0030*/  CS2R R26, SRZ ;  /* 0x00000000001a7805 */ /* 0x000fe2000001ff00 */
[----:B------:R-:W-:Y:S01]  /*0040*/  CS2R R18, SRZ ;  /* 0x0000000000127805 */ /* 0x000fe2000001ff00 */
[----:B------:R-:W1:Y:S01]  /*0050*/  S2R R0, SR_TID.X ;  /* 0x0000000000007919 */ /* 0x000e620000002100 */
[----:B------:R-:W-:Y:S01]  /*0060*/  ULDC.64 UR36, c[0x0][0x118] ;  /* 0x0000460000247ab9 */ /* 0x000fe20000000a00 */
[----:B0-----:R-:W-:-:S05]  /*0070*/  IMAD R17, R16, R17, c[0x0][0x160] ;  /* 0x0000580010117624 */ /* 0x001fca00078e0211 */
[----:B-1----:R-:W-:-:S13]  /*0080*/  ISETP.GE.AND P2, PT, R0, R17, PT ;  /* 0x000000110000720c */ /* 0x002fda0003f46270 */
[----:B------:R-:W-:Y:S01]  /*0090*/  @!P2 LEA R4, R16, R0, 0x9 ;  /* 0x000000001004a211 */ /* 0x000fe200078e48ff */
[----:B------:R-:W-:Y:S01]  /*00a0*/  @!P2 IMAD.MOV.U32 R5, RZ, RZ, 0x4 ;  /* 0x00000004ff05a424 */ /* 0x000fe200078e00ff */
[----:B------:R-:W-:-:S03]  /*00b0*/  @!P2 IADD3 R0, R0, 0x80, RZ ;  /* 0x000000800000a810 */ /* 0x000fc60007ffe0ff */
[----:B------:R-:W-:Y:S01]  /*00c0*/  @!P2 IMAD.WIDE.U32 R2, R4, R5, c[0x0][0x170] ;  /* 0x00005c000402a625 */ /* 0x000fe200078e0005 */
[----:B------:R-:W-:-:S03]  /*00d0*/  ISETP.GE.AND P0, PT, R0, R17, PT ;  /* 0x000000110000720c */ /* 0x000fc60003f06270 */
[----:B------:R-:W-:Y:S01]  /*00e0*/  @!P2 IMAD.WIDE.U32 R4, R4, R5, c[0x0][0x178] ;  /* 0x00005e000404a625 */ /* 0x000fe200078e0005 */
[----:B------:R0:W5:Y:S01]  /*00f0*/  @!P2 LDG.E R26, [R2.64] ;  /* 0x00000024021aa981 */ /* 0x000162000c1e1900 */
[----:B------:R-:W-:Y:S01]  /*0100*/  CS2R R22, SRZ ;  /* 0x0000000000167805 */ /* 0x000fe2000001ff00 */
[----:B------:R-:W-:Y:S02]  /*0110*/  CS2R R24, SRZ ;  /* 0x0000000000187805 */ /* 0x000fe4000001ff00 */
[----:B------:R1:W5:Y:S05]  /*0120*/  @!P2 LDG.E R27, [R4.64] ;  /* 0x00000024041ba981 */ /* 0x00036a000c1e1900 */
[----:B------:R-:W-:Y:S01]  /*0130*/  @!P0 IMAD R6, R16, 0x200, R0 ;  /* 0x0000020010068824 */ /* 0x000fe200078e0200 */
[----:B------:R-:W-:Y:S01]  /*0140*/  @!P0 IADD3 R0, R0, 0x80, RZ ;  /* 0x0000008000008810 */ /* 0x000fe20007ffe0ff */
[----:B------:R-:W-:-:S03]  /*0150*/  @!P0 IMAD.MOV.U32 R7, RZ, RZ, 0x4 ;  /* 0x00000004ff078424 */ /* 0x000fc600078e00ff */
[----:B------:R-:W-:Y:S01]  /*0160*/  ISETP.GE.AND P3, PT, R0, R17, PT ;  /* 0x000000110000720c */ /* 0x000fe20003f66270 */
[----:B------:R-:W-:-:S04]  /*0170*/  @!P0 IMAD.WIDE.U32 R8, R6, R7, c[0x0][0x170] ;  /* 0x00005c0006088625 */ /* 0x000fc800078e0007 */
[----:B0-----:R-:W-:Y:S01]  /*0180*/  @!P0 IMAD.WIDE.U32 R2, R6, R7, c[0x0][0x178] ;  /* 0x00005e0006028625 */ /* 0x001fe200078e0007 */
[----:B------:R0:W5:Y:S04]  /*0190*/  @!P0 LDG.E R18, [R8.64] ;  /* 0x0000002408128981 */ /* 0x000168000c1e1900 */
[----:B------:R2:W5:Y:S03]  /*01a0*/  @!P0 LDG.E R19, [R2.64] ;  /* 0x0000002402138981 */ /* 0x000566000c1e1900 */
[----:B------:R-:W-:Y:S02]  /*01b0*/  @!P3 LEA R10, R16, R0, 0x9 ;  /* 0x00000000100ab211 */ /* 0x000fe400078e48ff */
[----:B------:R-:W-:-:S04]  /*01c0*/  @!P3 IADD3 R0, R0, 0x80, RZ ;  /* 0x000000800000b810 */ /* 0x000fc80007ffe0ff */
[----:B------:R-:W-:Y:S01]  /*01d0*/  ISETP.GE.AND P1, PT, R0, R17, PT ;  /* 0x000000110000720c */ /* 0x000fe20003f26270 */
[----:B------:R-:W-:-:S04]  /*01e0*/  @!P3 IMAD.MOV.U32 R11, RZ, RZ, 0x4 ;  /* 0x00000004ff0bb424 */ /* 0x000fc800078e00ff */
[----:B------:R-:W-:-:S04]  /*01f0*/  @!P3 IMAD.WIDE.U32 R6, R10, R11, c[0x0][0x170] ;  /* 0x00005c000a06b625 */ /* 0x000fc800078e000b */
[----:B-1----:R-:W-:Y:S01]  /*0200*/  @!P3 IMAD.WIDE.U32 R4, R10, R11, c[0x0][0x178] ;  /* 0x00005e000a04b625 */ /* 0x002fe200078e000b */
[----:B------:R2:W5:Y:S03]  /*0210*/  @!P3 LDG.E R22, [R6.64] ;  /* 0x000000240616b981 */ /* 0x000566000c1e1900 */
[----:B------:R-:W-:Y:S01]  /*0220*/  @!P1 LEA R0, R16, R0, 0x9 ;  /* 0x0000000010009211 */ /* 0x000fe200078e48ff */
[----:B------:R-:W-:Y:S01]  /*0230*/  @!P1 IMAD.MOV.U32 R13, RZ, RZ, 0x4 ;  /* 0x00000004ff0d9424 */ /* 0x000fe200078e00ff */
[----:B------:R2:W5:Y:S03]  /*0240*/  @!P3 LDG.E R23, [R4.64] ;  /* 0x000000240417b981 */ /* 0x000566000c1e1900 */
[----:B------:R-:W-:-:S04]  /*0250*/  @!P1 IMAD.WIDE.U32 R10, R0, R13, c[0x0][0x170] ;  /* 0x00005c00000a9625 */ /* 0x000fc800078e000d */
[----:B0-----:R-:W-:Y:S01]  /*0260*/  @!P1 IMAD.WIDE.U32 R8, R0, R13, c[0x0][0x178] ;  /* 0x00005e0000089625 */ /* 0x001fe200078e000d */
[----:B------:R2:W5:Y:S04]  /*0270*/  @!P1 LDG.E R24, [R10.64] ;  /* 0x000000240a189981 */ /* 0x000568000c1e1900 */
[----:B------:R2:W5:Y:S01]  /*0280*/  @!P1 LDG.E R25, [R8.64] ;  /* 0x0000002408199981 */ /* 0x000562000c1e1900 */
[----:B------:R-:W-:Y:S01]  /*0290*/  BSSY B7, `(.L_x_3662) ;  /* 0x0000059000077945 */ /* 0x000fe20003800000 */
[----:B------:R-:W-:Y:S05]  /*02a0*/  @P2 BRA `(.L_x_3663) ;  /* 0x0000057000002947 */ /* 0x000fea0003800000 */
[C---:B-----5:R-:W-:Y:S01]  /*02b0*/  FSETP.GE.FTZ.AND P0, PT, R26.reuse, RZ, PT ;  /* 0x000000ff1a00720b */ /* 0x060fe20003f16000 */
[----:B------:R-:W-:Y:S01]  /*02c0*/  BSSY B6, `(.L_x_3664) ;  /* 0x0000016000067945 */ /* 0x000fe20003800000 */
[----:B------:R-:W-:-:S13]  /*02d0*/  FSETP.GTU.FTZ.AND P1, PT, R26, 1, PT ;  /* 0x3f8000001a00780b */ /* 0x000fda0003f3c000 */
[----:B------:R-:W-:Y:S05]  /*02e0*/  @P0 BRA !P1, `(.L_x_3665) ;  /* 0x0000013000000947 */ /* 0x000fea0004800000 */
[----:B--2---:R-:W-:Y:S01]  /*02f0*/  MOV R2, 0x0 ;  /* 0x0000000000027802 */ /* 0x004fe20000000f00 */
[----:B------:R-:W-:Y:S01]  /*0300*/  HFMA2.MMA R8, -RZ, RZ, 0, 5.36441802978515625e-06 ;  /* 0x0000005aff087435 */ /* 0x000fe200000001ff */
[----:B------:R-:W-:Y:S01]  /*0310*/  IMAD.MOV.U32 R4, RZ, RZ, c[0x4][0x300] ;  /* 0x0100c000ff047624 */ /* 0x000fe200078e00ff */
[----:B------:R-:W-:Y:S01]  /*0320*/  MOV R5, c[0x4][0x304] ;  /* 0x0100c10000057a02 */ /* 0x000fe20000000f00 */
[----:B------:R-:W-:Y:S01]  /*0330*/  IMAD.MOV.U32 R6, RZ, RZ, c[0x4][0x2d0] ;  /* 0x0100b400ff067624 */ /* 0x000fe200078e00ff */
[----:B------:R-:W-:Y:S01]  /*0340*/  MOV R12, 0x1 ;  /* 0x00000001000c7802 */ /* 0x000fe20000000f00 */
[----:B------:R-:W0:Y:S01]  /*0350*/  LDC.64 R2, c[0x4][R2] ;  /* 0x0100000002027b82 */ /* 0x000e220000000a00 */
[----:B------:R-:W-:Y:S02]  /*0360*/  IMAD.MOV.U32 R7, RZ, RZ, c[0x4][0x2d4] ;  /* 0x0100b500ff077624 */ /* 0x000fe400078e00ff */
[----:B------:R-:W-:Y:S02]  /*0370*/  IMAD.MOV.U32 R10, RZ, RZ, c[0x4][0x10] ;  /* 0x01000400ff0a7624 */ /* 0x000fe400078e00ff */
[----:B------:R-:W-:-:S02]  /*0380*/  IMAD.MOV.U32 R11, RZ, RZ, c[0x4][0x14] ;  /* 0x01000500ff0b7624 */ /* 0x000fc400078e00ff */
        /* <DEDUP_REMOVED lines=9> */
.L_x_3665:
[----:B------:R-:W-:Y:S05]  /*0420*/  BSYNC B6 ;  /* 0x0000000000067941 */ /* 0x000fea0003800000 */
.L_x_3664:
[C---:B------:R-:W-:Y:S01]  /*0430*/  FSETP.GE.FTZ.AND P0, PT, R27.reuse, RZ, PT ;  /* 0x000000ff1b00720b */ /* 0x040fe20003f16000 */
[----:B------:R-:W-:Y:S01]  /*0440*/  BSSY B6, `(.L_x_3666) ;  /* 0x0000016000067945 */ /* 0x000fe20003800000 */
[----:B------:R-:W-:-:S13]  /*0450*/  FSETP.GTU.FTZ.AND P1, PT, R27, 1, PT ;  /* 0x3f8000001b00780b */ /* 0x000fda0003f3c000 */
[----:B------:R-:W-:Y:S05]  /*0460*/  @P0 BRA !P1, `(.L_x_3667) ;  /* 0x0000013000000947 */ /* 0x000fea0004800000 */
[----:B--2---:R-:W-:Y:S01]  /*0470*/  MOV R2, 0x0 ;  /* 0x0000000000027802 */ /* 0x004fe20000000f00 */
[----:B------:R-:W-:Y:S01]  /*0480*/  HFMA2.MMA R8, -RZ, RZ, 0, 5.424022674560546875e-06 ;  /* 0x0000005bff087435 */ /* 0x000fe200000001ff */
        /* <DEDUP_REMOVED lines=17> */
.L_x_3667:
[----:B------:R-:W-:Y:S05]  /*05a0*/  BSYNC B6 ;  /* 0x0000000000067941 */ /* 0x000fea0003800000 */
.L_x_3666:
[----:B------:R-:W-:Y:S01]  /*05b0*/  FADD.FTZ R0, -R26, -RZ ;  /* 0x800000ff1a007221 */ /* 0x000fe20000010100 */
[----:B------:R-:W-:Y:S01]  /*05c0*/  BSSY B0, `(.L_x_3668) ;  /* 0x0000022000007945 */ /* 0x000fe20003800000 */
[----:B--2---:R-:W-:Y:S02]  /*05d0*/  IMAD.MOV.U32 R5, RZ, RZ, 0x3e800000 ;  /* 0x3e800000ff057424 */ /* 0x004fe400078e00ff */
[C---:B------:R-:W-:Y:S01]  /*05e0*/  FADD.FTZ.RZ R2, R0.reuse, 1 ;  /* 0x3f80000000027421 */ /* 0x040fe2000001c000 */
[----:B------:R-:W-:Y:S01]  /*05f0*/  ISETP.GE.U32.AND P0, PT, R0, 0x7f800000, PT ;  /* 0x7f8000000000780c */ /* 0x000fe20003f06070 */
[----:B------:R-:W-:-:S03]  /*0600*/  IMAD.MOV.U32 R7, RZ, RZ, 0x3d39bf78 ;  /* 0x3d39bf78ff077424 */ /* 0x000fc600078e00ff */
        /* <DEDUP_REMOVED lines=29> */
.L_x_3669:
[----:B------:R-:W-:Y:S05]  /*07e0*/  BSYNC B0 ;  /* 0x0000000000007941 */ /* 0x000fea0003800000 */
.L_x_3668:
[----:B------:R-:W-:Y:S01]  /*07f0*/  FMNMX.NAN R26, R2, -100, !PT ;  /* 0xc2c80000021a7809 */ /* 0x000fe20007820000 */
[----:B------:R-:W-:-:S04]  /*0800*/  FMUL.FTZ R4, R4, R27 ;  /* 0x0000001b04047220 */ /* 0x000fc80000410000 */
[----:B------:R-:W-:Y:S02]  /*0810*/  FFMA.FTZ R26, R26, R7, -R4 ;  /* 0x000000071a1a7223 */ /* 0x000fe40000010804 */
.L_x_3663:
[----:B------:R-:W-:Y:S05]  /*0820*/  BSYNC B7 ;  /* 0x0000000000077941 */ /* 0x000fea0003800000 */
.L_x_3662:
[----:B------:R-:W0:Y:S01]  /*0830*/  S2R R28, SR_TID.X ;  /* 0x00000000001c7919 */ /* 0x000e220000002100 */
[----:B------:R-:W-:Y:S01]  /*0840*/  BSSY B7, `(.L_x_3670) ;  /* 0x000005b000077945 */ /* 0x000fe20003800000 */
[----:B0----5:R-:W-:-:S04]  /*0850*/  IADD3 R27, R28, 0x80, RZ ;  /* 0x000000801c1b7810 */ /* 0x021fc80007ffe0ff */
[----:B------:R-:W-:-:S13]  /*0860*/  ISETP.GE.AND P0, PT, R27, R17, PT ;  /* 0x000000111b00720c */ /* 0x000fda0003f06270 */
[----:B------:R-:W-:Y:S05]  /*0870*/  @P0 BRA `(.L_x_3671) ;  /* 0x0000057000000947 */ /* 0x000fea0003800000 */
[C---:B------:R-:W-:Y:S01]  /*0880*/  FSETP.GE.FTZ.AND P0, PT, R18.reuse, RZ, PT ;  /* 0x000000ff1200720b */ /* 0x040fe20003f16000 */
[----:B------:R-:W-:Y:S01]  /*0890*/  BSSY B6, `(.L_x_3672) ;  /* 0x0000016000067945 */ /* 0x000fe20003800000 */
[----:B------:R-:W-:-:S13]  /*08a0*/  FSETP.GTU.FTZ.AND P1, PT, R18, 1, PT ;  /* 0x3f8000001200780b */ /* 0x000fda0003f3c000 */
[----:B------:R-:W-:Y:S05]  /*08b0*/  @P0 BRA !P1, `(.L_x_3673) ;  /* 0x0000013000000947 */ /* 0x000fea0004800000 */
[----:B--2---:R-:W-:Y:S01]  /*08c0*/  MOV R2, 0x0 ;  /* 0x0000000000027802 */ /* 0x004fe20000000f00 */
[----:B------:R-:W-:Y:S01]  /*08d0*/  IMAD.MOV.U32 R5, RZ, RZ, c[0x4][0x304] ;  /* 0x0100c100ff057624 */ /* 0x000fe200078e00ff */
[----:B------:R-:W-:Y:S01]  /*08e0*/  MOV R4, c[0x4][0x300] ;  /* 0x0100c00000047a02 */ /* 0x000fe20000000f00 */
[----:B------:R-:W-:Y:S01]  /*08f0*/  IMAD.MOV.U32 R6, RZ, RZ, c[0x4][0x2d0] ;  /* 0x0100b400ff067624 */ /* 0x000fe200078e00ff */
[----:B------:R-:W-:Y:S01]  /*0900*/  MOV R7, c[0x4][0x2d4] ;  /* 0x0100b50000077a02 */ /* 0x000fe20000000f00 */
[----:B------:R-:W-:Y:S01]  /*0910*/  IMAD.MOV.U32 R8, RZ, RZ, 0x5a ;  /* 0x0000005aff087424 */ /* 0x000fe200078e00ff */
[----:B------:R-:W0:Y:S01]  /*0920*/  LDC.64 R2, c[0x4][R2] ;  /* 0x0100000002027b82 */ /* 0x000e220000000a00 */
[----:B------:R-:W-:Y:S01]  /*0930*/  IMAD.MOV.U32 R10, RZ, RZ, c[0x4][0x10] ;  /* 0x01000400ff0a7624 */ /* 0x000fe200078e00ff */
[----:B------:R-:W-:Y:S01]  /*0940*/  MOV R11, c[0x4][0x14] ;  /* 0x01000500000b7a02 */ /* 0x000fe20000000f00 */
[----:B------:R-:W-:Y:S02]  /*0950*/  IMAD.MOV.U32 R12, RZ, RZ, 0x1 ;  /* 0x00000001ff0c7424 */ /* 0x000fe400078e00ff */
[----:B------:R-:W-:-:S03]  /*0960*/  IMAD.MOV.U32 R13, RZ, RZ, RZ ;  /* 0x000000ffff0d7224 */ /* 0x000fc600078e00ff */
        /* <DEDUP_REMOVED lines=8> */
.L_x_3673:
[----:B------:R-:W-:Y:S05]  /*09f0*/  BSYNC B6 ;  /* 0x0000000000067941 */ /* 0x000fea0003800000 */
.L_x_3672:
        /* <DEDUP_REMOVED lines=23> */
.L_x_3675:
[----:B------:R-:W-:Y:S05]  /*0b70*/  BSYNC B6 ;  /* 0x0000000000067941 */ /* 0x000fea0003800000 */
.L_x_3674:
[----:B------:R-:W-:Y:S01]  /*0b80*/  FADD.FTZ R0, -R18, -RZ ;  /* 0x800000ff12007221 */ /* 0x000fe20000010100 */
[----:B--2---:R-:W-:Y:S01]  /*0b90*/  HFMA2.MMA R5, -RZ, RZ, 1.625, 0 ;  /* 0x3e800000ff057435 */ /* 0x004fe200000001ff */
[----:B------:R-:W-:Y:S01]  /*0ba0*/  IMAD.MOV.U32 R7, RZ, RZ, 0x3d39bf78 ;  /* 0x3d39bf78ff077424 */ /* 0x000fe200078e00ff */
[----:B------:R-:W-:Y:S01]  /*0bb0*/  BSSY B0, `(.L_x_3676) ;  /* 0x0000020000007945 */ /* 0x000fe20003800000 */
[C---:B------:R-:W-:Y:S01]  /*0bc0*/  FADD.FTZ.RZ R2, R0.reuse, 1 ;  /* 0x3f80000000027421 */ /* 0x040fe2000001c000 */
[----:B------:R-:W-:-:S04]  /*0bd0*/  ISETP.GE.U32.AND P0, PT, R0, 0x7f800000, PT ;  /* 0x7f8000000000780c */ /* 0x000fc80003f06070 */
        /* <DEDUP_REMOVED lines=29> */
.L_x_3677:
[----:B------:R-:W-:Y:S05]  /*0db0*/  BSYNC B0 ;  /* 0x0000000000007941 */ /* 0x000fea0003800000 */
.L_x_3676:
[----:B------:R-:W-:Y:S01]  /*0dc0*/  FMNMX.NAN R18, R2, -100, !PT ;  /* 0xc2c8000002127809 */ /* 0x000fe20007820000 */
[----:B------:R-:W-:-:S04]  /*0dd0*/  FMUL.FTZ R4, R4, R19 ;  /* 0x0000001304047220 */ /* 0x000fc80000410000 */
[----:B------:R-:W-:Y:S02]  /*0de0*/  FFMA.FTZ R18, R18, R7, -R4 ;  /* 0x0000000712127223 */ /* 0x000fe40000010804 */
.L_x_3671:
[----:B------:R-:W-:Y:S05]  /*0df0*/  BSYNC B7 ;  /* 0x0000000000077941 */ /* 0x000fea0003800000 */
.L_x_3670:
[----:B------:R-:W-:Y:S01]  /*0e00*/  IADD3 R0, R28, 0x100, RZ ;  /* 0x000001001c007810 */ /* 0x000fe20007ffe0ff */
[----:B------:R-:W-:Y:S03]  /*0e10*/  BSSY B7, `(.L_x_3678) ;  /* 0x000005a000077945 */ /* 0x000fe60003800000 */
[----:B------:R-:W-:-:S13]  /*0e20*/  ISETP.GE.AND P0, PT, R0, R17, PT ;  /* 0x000000110000720c */ /* 0x000fda0003f06270 */
[----:B------:R-:W-:Y:S05]  /*0e30*/  @P0 BRA `(.L_x_3679) ;  /* 0x0000057000000947 */ /* 0x000fea0003800000 */
[C---:B------:R-:W-:Y:S01]  /*0e40*/  FSETP.GE.FTZ.AND P0, PT, R22.reuse, RZ, PT ;  /* 0x000000ff1600720b */ /* 0x040fe20003f16000 */
[----:B------:R-:W-:Y:S01]  /*0e50*/  BSSY B6, `(.L_x_3680) ;  /* 0x0000016000067945 */ /* 0x000fe20003800000 */
[----:B------:R-:W-:-:S13]  /*0e60*/  FSETP.GTU.FTZ.AND P1, PT, R22, 1, PT ;  /* 0x3f8000001600780b */ /* 0x000fda0003f3c000 */
[----:B------:R-:W-:Y:S05]  /*0e70*/  @P0 BRA !P1, `(.L_x_3681) ;  /* 0x0000013000000947 */ /* 0x000fea0004800000 */
[----:B--2---:R-:W-:Y:S01]  /*0e80*/  MOV R2, 0x0 ;  /* 0x0000000000027802 */ /* 0x004fe20000000f00 */
[----:B------:R-:W-:Y:S01]  /*0e90*/  HFMA2.MMA R13, -RZ, RZ, 0, 0 ;  /* 0x00000000ff0d7435 */ /* 0x000fe200000001ff */
[----:B------:R-:W-:Y:S01]  /*0ea0*/  IMAD.MOV.U32 R4, RZ, RZ, c[0x4][0x300] ;  /* 0x0100c000ff047624 */ /* 0x000fe200078e00ff */
[----:B------:R-:W-:Y:S01]  /*0eb0*/  MOV R6, c[0x4][0x2d0] ;  /* 0x0100b40000067a02 */ /* 0x000fe20000000f00 */
[----:B------:R-:W-:Y:S01]  /*0ec0*/  IMAD.MOV.U32 R5, RZ, RZ, c[0x4][0x304] ;  /* 0x0100c100ff057624 */ /* 0x000fe200078e00ff */
[----:B------:R-:W-:Y:S01]  /*0ed0*/  MOV R10, c[0x4][0x10] ;  /* 0x01000400000a7a02 */ /* 0x000fe20000000f00 */
[----:B------:R-:W0:Y:S01]  /*0ee0*/  LDC.64 R2, c[0x4][R2] ;  /* 0x0100000002027b82 */ /* 0x000e220000000a00 */
[----:B------:R-:W-:Y:S02]  /*0ef0*/  IMAD.MOV.U32 R7, RZ, RZ, c[0x4][0x2d4] ;  /* 0x0100b500ff077624 */ /* 0x000fe400078e00ff */
[----:B------:R-:W-:Y:S02]  /*0f00*/  IMAD.MOV.U32 R8, RZ, RZ, 0x5a ;  /* 0x0000005aff087424 */ /* 0x000fe400078e00ff */
[----:B------:R-:W-:-:S02]  /*0f10*/  IMAD.MOV.U32 R11, RZ, RZ, c[0x4][0x14] ;  /* 0x01000500ff0b7624 */ /* 0x000fc400078e00ff */
        /* <DEDUP_REMOVED lines=9> */
.L_x_3681:
[----:B------:R-:W-:Y:S05]  /*0fb0*/  BSYNC B6 ;  /* 0x0000000000067941 */ /* 0x000fea0003800000 */
.L_x_3680:
        /* <DEDUP_REMOVED lines=23> */
.L_x_3683:
[----:B------:R-:W-:Y:S05]  /*1130*/  BSYNC B6 ;  /* 0x0000000000067941 */ /* 0x000fea0003800000 */
.L_x_3682:
[----:B------:R-:W-:Y:S01]  /*1140*/  FADD.FTZ R0, -R22, -RZ ;  /* 0x800000ff16007221 */ /* 0x000fe20000010100 */
[----:B--2---:R-:W-:Y:S01]  /*1150*/  MOV R7, 0x3d39bf78 ;  /* 0x3d39bf7800077802 */ /* 0x004fe20000000f00 */
[----:B------:R-:W-:Y:S01]  /*1160*/  IMAD.MOV.U32 R5, RZ, RZ, 0x3e800000 ;  /* 0x3e800000ff057424 */ /* 0x000fe200078e00ff */
[----:B------:R-:W-:Y:S01]  /*1170*/  BSSY B0, `(.L_x_3684) ;  /* 0x0000020000007945 */ /* 0x000fe20003800000 */
[C---:B------:R-:W-:Y:S01]  /*1180*/  FADD.FTZ.RZ R2, R0.reuse, 1 ;  /* 0x3f80000000027421 */ /* 0x040fe2000001c000 */
[----:B------:R-:W-:Y:S01]  /*1190*/  ISETP.GE.U32.AND P0, PT, R0, 0x7f800000, PT ;  /* 0x7f8000000000780c */ /* 0x000fe20003f06070 */
[----:B------:R-:W-:-:S03]  /*11a0*/  FADD.FTZ R6, R23, -1 ;  /* 0xbf80000017067421 */ /* 0x000fc60000010000 */
        /* <DEDUP_REMOVED lines=28> */
.L_x_3685:
[----:B------:R-:W-:Y:S05]  /*1370*/  BSYNC B0 ;  /* 0x0000000000007941 */ /* 0x000fea0003800000 */
.L_x_3684:
[----:B------:R-:W-:Y:S01]  /*1380*/  FMNMX.NAN R19, R2, -100, !PT ;  /* 0xc2c8000002137809 */ /* 0x000fe20007820000 */
[----:B------:R-:W-:-:S04]  /*1390*/  FMUL.FTZ R4, R4, R23 ;  /* 0x0000001704047220 */ /* 0x000fc80000410000 */
[----:B------:R-:W-:Y:S02]  /*13a0*/  FFMA.FTZ R19, R19, R6, -R4 ;  /* 0x0000000613137223 */ /* 0x000fe40000010804 */
.L_x_3679:
[----:B------:R-:W-:Y:S05]  /*13b0*/  BSYNC B7 ;  /* 0x0000000000077941 */ /* 0x000fea0003800000 */
.L_x_3678:
        /* <DEDUP_REMOVED lines=9> */
[----:B------:R-:W-:Y:S01]  /*1450*/  HFMA2.MMA R8, -RZ, RZ, 0, 5.36441802978515625e-06 ;  /* 0x0000005aff087435 */ /* 0x000fe200000001ff */
[----:B------:R-:W-:Y:S01]  /*1460*/  IMAD.MOV.U32 R4, RZ, RZ, c[0x4][0x300] ;  /* 0x0100c000ff047624 */ /* 0x000fe200078e00ff */
[----:B------:R-:W-:Y:S01]  /*1470*/  HFMA2.MMA R13, -RZ, RZ, 0, 0 ;  /* 0x00000000ff0d7435 */ /* 0x000fe200000001ff */
[----:B------:R-:W-:Y:S01]  /*1480*/  MOV R5, c[0x4][0x304] ;  /* 0x0100c10000057a02 */ /* 0x000fe20000000f00 */
[----:B------:R-:W-:Y:S01]  /*1490*/  IMAD.MOV.U32 R6, RZ, RZ, c[0x4][0x2d0] ;  /* 0x0100b400ff067624 */ /* 0x000fe200078e00ff */
[----:B------:R-:W0:Y:S01]  /*14a0*/  LDC.64 R2, c[0x4][R2] ;  /* 0x0100000002027b82 */ /* 0x000e220000000a00 */
[----:B------:R-:W-:Y:S01]  /*14b0*/  IMAD.MOV.U32 R7, RZ, RZ, c[0x4][0x2d4] ;  /* 0x0100b500ff077624 */ /* 0x000fe200078e00ff */
[----:B------:R-:W-:Y:S01]  /*14c0*/  MOV R11, c[0x4][0x14] ;  /* 0x01000500000b7a02 */ /* 0x000fe20000000f00 */
[----:B------:R-:W-:Y:S02]  /*14d0*/  IMAD.MOV.U32 R10, RZ, RZ, c[0x4][0x10] ;  /* 0x01000400ff0a7624 */ /* 0x000fe400078e00ff */
[----:B------:R-:W-:-:S03]  /*14e0*/  IMAD.MOV.U32 R12, RZ, RZ, 0x1 ;  /* 0x00000001ff0c7424 */ /* 0x000fc600078e00ff */
        /* <DEDUP_REMOVED lines=8> */
.L_x_3689:
[----:B------:R-:W-:Y:S05]  /*1570*/  BSYNC B6 ;  /* 0x0000000000067941 */ /* 0x000fea0003800000 */
.L_x_3688:
[C---:B------:R-:W-:Y:S01]  /*1580*/  FSETP.GE.FTZ.AND P0, PT, R25.reuse, RZ, PT ;  /* 0x000000ff1900720b */ /* 0x040fe20003f16000 */
[----:B------:R-:W-:Y:S01]  /*1590*/  BSSY B6, `(.L_x_3690) ;  /* 0x0000016000067945 */ /* 0x000fe20003800000 */
[----:B------:R-:W-:-:S13]  /*15a0*/  FSETP.GTU.FTZ.AND P1, PT, R25, 1, PT ;  /* 0x3f8000001900780b */ /* 0x000fda0003f3c000 */
[----:B------:R-:W-:Y:S05]  /*15b0*/  @P0 BRA !P1, `(.L_x_3691) ;  /* 0x0000013000000947 */ /* 0x000fea0004800000 */
[----:B--2---:R-:W-:Y:S01]  /*15c0*/  MOV R2, 0x0 ;  /* 0x0000000000027802 */ /* 0x004fe20000000f00 */
[----:B------:R-:W-:Y:S01]  /*15d0*/  HFMA2.MMA R12, -RZ, RZ, 0, 5.9604644775390625e-08 ;  /* 0x00000001ff0c7435 */ /* 0x000fe200000001ff */
[----:B------:R-:W-:Y:S01]  /*15e0*/  IMAD.MOV.U32 R4, RZ, RZ, c[0x4][0x308] ;  /* 0x0100c200ff047624 */ /* 0x000fe200078e00ff */
[----:B------:R-:W-:Y:S01]  /*15f0*/  MOV R5, c[0x4][0x30c] ;  /* 0x0100c30000057a02 */ /* 0x000fe20000000f00 */
[----:B------:R-:W-:Y:S01]  /*1600*/  IMAD.MOV.U32 R6, RZ, RZ, c[0x4][0x2d0] ;  /* 0x0100b400ff067624 */ /* 0x000fe200078e00ff */
[----:B------:R-:W-:Y:S01]  /*1610*/  MOV R7, c[0x4][0x2d4] ;  /* 0x0100b50000077a02 */ /* 0x000fe20000000f00 */
[----:B------:R-:W0:Y:S01]  /*1620*/  LDC.64 R2, c[0x4][R2] ;  /* 0x0100000002027b82 */ /* 0x000e220000000a00 */
[----:B------:R-:W-:Y:S01]  /*1630*/  IMAD.MOV.U32 R8, RZ, RZ, 0x5b ;  /* 0x0000005bff087424 */ /* 0x000fe200078e00ff */
[----:B------:R-:W-:Y:S01]  /*1640*/  MOV R10, c[0x4][0x10] ;  /* 0x01000400000a7a02 */ /* 0x000fe20000000f00 */
[----:B------:R-:W-:Y:S02]  /*1650*/  IMAD.MOV.U32 R11, RZ, RZ, c[0x4][0x14] ;  /* 0x01000500ff0b7624 */ /* 0x000fe400078e00ff */
        /* <DEDUP_REMOVED lines=9> */
.L_x_3691:
[----:B------:R-:W-:Y:S05]  /*16f0*/  BSYNC B6 ;  /* 0x0000000000067941 */ /* 0x000fea0003800000 */
.L_x_3690:
[----:B------:R-:W-:Y:S01]  /*1700*/  FADD.FTZ R0, -R24, -RZ ;  /* 0x800000ff18007221 */ /* 0x000fe20000010100 */
[----:B--2---:R-:W-:Y:S01]  /*1710*/  MOV R5, 0x3e800000 ;  /* 0x3e80000000057802 */ /* 0x004fe20000000f00 */
[----:B------:R-:W-:Y:S01]  /*1720*/  HFMA2.MMA R7, -RZ, RZ, 1.3056640625, -1.8671875 ;  /* 0x3d39bf78ff077435 */ /* 0x000fe200000001ff */
        /* <DEDUP_REMOVED lines=32> */
.L_x_3693:
[----:B------:R-:W-:Y:S05]  /*1930*/  BSYNC B0 ;  /* 0x0000000000007941 */ /* 0x000fea0003800000 */
.L_x_3692:
[----:B------:R-:W-:Y:S01]  /*1940*/  FMNMX.NAN R2, R2, -100, !PT ;  /* 0xc2c8000002027809 */ /* 0x000fe20007820000 */
[----:B------:R-:W-:-:S04]  /*1950*/  FMUL.FTZ R4, R4, R25 ;  /* 0x0000001904047220 */ /* 0x000fc80000410000 */
[----:B------:R-:W-:Y:S02]  /*1960*/  FFMA.FTZ R7, R2, R7, -R4 ;  /* 0x0000000702077223 */ /* 0x000fe40000010804 */
.L_x_3687:
[----:B------:R-:W-:Y:S05]  /*1970*/  BSYNC B7 ;  /* 0x0000000000077941 */ /* 0x000fea0003800000 */
.L_x_3686:
[----:B------:R-:W-:Y:S01]  /*1980*/  ISETP.GE.AND P0, PT, R28, R17, PT ;  /* 0x000000111c00720c */ /* 0x000fe20003f06270 */
[----:B------:R-:W-:Y:S01]  /*1990*/  BSSY B0, `(.L_x_3694) ;  /* 0x0000018000007945 */ /* 0x000fe20003800000 */
[----:B------:R-:W-:Y:S11]  /*19a0*/  BSSY B1, `(.L_x_3695) ;  /* 0x0000010000017945 */ /* 0x000ff60003800000 */
[----:B------:R-:W-:Y:S05]  /*19b0*/  @P0 BRA `(.L_x_3696) ;  /* 0x000000e000000947 */ /* 0x000fea0003800000 */
[----:B--2---:R-:W0:Y:S01]  /*19c0*/  S2R R3, SR_TID.X ;  /* 0x0000000000037919 */ /* 0x004e220000002100 */
[----:B------:R-:W-:-:S02]  /*19d0*/  MOV R5, 0x4 ;  /* 0x0000000400057802 */ /* 0x000fc40000000f00 */
[----:B------:R-:W-:-:S04]  /*19e0*/  MOV R28, R27 ;  /* 0x0000001b001c7202 */ /* 0x000fc80000000f00 */
[----:B------:R-:W-:-:S13]  /*19f0*/  ISETP.GE.AND P0, PT, R28, R17, PT ;  /* 0x000000111c00720c */ /* 0x000fda0003f06270 */
[----:B------:R-:W-:Y:S01]  /*1a00*/  @P0 BREAK B1 ;  /* 0x0000000000010942 */ /* 0x000fe20003800000 */
[----:B0-----:R-:W-:-:S04]  /*1a10*/  IMAD R2, R16, 0x200, R3 ;  /* 0x0000020010027824 */ /* 0x001fc800078e0203 */
[----:B------:R-:W-:-:S05]  /*1a20*/  IMAD.WIDE.U32 R2, R2, R5, c[0x0][0x168] ;  /* 0x00005a0002027625 */ /* 0x000fca00078e0005 */
[----:B------:R0:W-:Y:S01]  /*1a30*/  STG.E [R2.64], R26 ;  /* 0x0000001a02007986 */ /* 0x0001e2000c101924 */
[----:B------:R-:W-:Y:S05]  /*1a40*/  @P0 BRA `(.L_x_3697) ;  /* 0x000000c000000947 */ /* 0x000fea0003800000 */
[----:B0-----:R-:W-:Y:S01]  /*1a50*/  HFMA2.MMA R3, -RZ, RZ, 0, 2.384185791015625e-07 ;  /* 0x00000004ff037435 */ /* 0x001fe200000001ff */
[----:B------:R-:W-:Y:S01]  /*1a60*/  IMAD R2, R16, 0x200, R28 ;  /* 0x0000020010027824 */ /* 0x000fe200078e021c */
[----:B------:R-:W-:-:S08]  /*1a70*/  IADD3 R28, R28, 0x80, RZ ;  /* 0x000000801c1c7810 */ /* 0x000fd00007ffe0ff */
[----:B------:R-:W-:-:S05]  /*1a80*/  IMAD.WIDE.U32 R2, R2, R3, c[0x0][0x168] ;  /* 0x00005a0002027625 */ /* 0x000fca00078e0003 */
[----:B------:R0:W-:Y:S02]  /*1a90*/  STG.E [R2.64], R18 ;  /* 0x0000001202007986 */ /* 0x0001e4000c101924 */
.L_x_3696:
[----:B------:R-:W-:Y:S05]  /*1aa0*/  BSYNC B1 ;  /* 0x0000000000017941 */ /* 0x000fea0003800000 */
.L_x_3695:
[----:B------:R-:W-:-:S13]  /*1ab0*/  ISETP.GE.AND P0, PT, R28, R17, PT ;  /* 0x000000111c00720c */ /* 0x000fda0003f06270 */
[----:B0-2---:R-:W-:Y:S01]  /*1ac0*/  @!P0 MOV R3, 0x4 ;  /* 0x0000000400038802 */ /* 0x005fe20000000f00 */
[----:B------:R-:W-:Y:S01]  /*1ad0*/  @!P0 IMAD R2, R16, 0x200, R28 ;  /* 0x0000020010028824 */ /* 0x000fe200078e021c */
[----:B------:R-:W-:-:S03]  /*1ae0*/  @!P0 IADD3 R28, R28, 0x80, RZ ;  /* 0x000000801c1c8810 */ /* 0x000fc60007ffe0ff */
[----:B------:R-:W-:-:S05]  /*1af0*/  @!P0 IMAD.WIDE.U32 R2, R2, R3, c[0x0][0x168] ;  /* 0x00005a0002028625 */ /* 0x000fca00078e0003 */
[----:B------:R0:W-:Y:S02]  /*1b00*/  @!P0 STG.E [R2.64], R19 ;  /* 0x0000001302008986 */ /* 0x0001e4000c101924 */
.L_x_3697:
[----:B------:R-:W-:Y:S05]  /*1b10*/  BSYNC B0 ;  /* 0x0000000000007941 */ /* 0x000fea0003800000 */
.L_x_3694:
[----:B------:R-:W-:-:S13]  /*1b20*/  ISETP.GE.AND P0, PT, R28, R17, PT ;  /* 0x000000111c00720c */ /* 0x000fda0003f06270 */
[----:B------:R-:W-:Y:S05]  /*1b30*/  @P0 EXIT ;  /* 0x000000000000094d */ /* 0x000fea0003800000 */
[----:B0-----:R-:W-:Y:S01]  /*1b40*/  HFMA2.MMA R3, -RZ, RZ, 0, 2.384185791015625e-07 ;  /* 0x00000004ff037435 */ /* 0x001fe200000001ff */
[----:B------:R-:W-:-:S09]  /*1b50*/  IMAD R2, R16, 0x200, R28 ;  /* 0x0000020010027824 */ /* 0x000fd200078e021c */
[----:B------:R-:W-:-:S05]  /*1b60*/  IMAD.WIDE.U32 R2, R2, R3, c[0x0][0x168] ;  /* 0x00005a0002027625 */ /* 0x000fca00078e0003 */
[----:B------:R-:W-:Y:S01]  /*1b70*/  STG.E [R2.64], R7 ;  /* 0x0000000702007986 */ /* 0x000fe2000c101924 */
[----:B------:R-:W-:Y:S05]  /*1b80*/  EXIT ;  /* 0x000000000000794d */ /* 0x000fea0003800000 */
.L_x_3698:
        /* <DEDUP_REMOVED lines=15> */
.L_x_9845:


//--------------------- .text._ZN2at6native29vectorized_elementwise_kernelILi2EZZZNS0_29binary_cross_entropy_out_cudaERKNS_6TensorES4_RKSt8optionalIS2_ElRS2_ENKUlvE_clEvENKUlvE0_clEvEUlffE_St5arrayIPcLm3EEEEviT0_T1_ --------------------------
	.section	.text._ZN2at6native29vectorized_elementwise_kernelILi2EZZZNS0_29binary_cross_entropy_out_cudaERKNS_6TensorES4_RKSt8optionalIS2_ElRS2_ENKUlvE_clEvENKUlvE0_clEvEUlffE_St5arrayIPcLm3EEEEviT0_T1_,"ax",@progbits
	.sectioninfo	@"SHI_REGISTERS=39"
	.align	128
        .global         _ZN2at6native29vectorized_elementwise_kernelILi2EZZZNS0_29binary_cross_entropy_out_cudaERKNS_6TensorES4_RKSt8optionalIS2_ElRS2_ENKUlvE_clEvENKUlvE0_clEvEUlffE_St5arrayIPcLm3EEEEviT0_T1_
        .type           _ZN2at6native29vectorized_elementwise_kernelILi2EZZZNS0_29binary_cross_entropy_out_cudaERKNS_6TensorES4_RKSt8optionalIS2_ElRS2_ENKUlvE_clEvENKUlvE0_clEvEUlffE_St5arrayIPcLm3EEEEviT0_T1_,@function
        .size           _ZN2at6native29vectorized_elementwise_kernelILi2EZZZNS0_29binary_cross_entropy_out_cudaERKNS_6TensorES4_RKSt8optionalIS2_ElRS2_ENKUlvE_clEvENKUlvE0_clEvEUlffE_St5arrayIPcLm3EEEEviT0_T1_,(.L_x_9846 - _ZN2at6native29vectorized_elementwise_kernelILi2EZZZNS0_29binary_cross_entropy_out_cudaERKNS_6TensorES4_RKSt8optionalIS2_ElRS2_ENKUlvE_clEvENKUlvE0_clEvEUlffE_St5arrayIPcLm3EEEEviT0_T1_)
        .other          _ZN2at6native29vectorized_elementwise_kernelILi2EZZZNS0_29binary_cross_entropy_out_cudaERKNS_6TensorES4_RKSt8optionalIS2_ElRS2_ENKUlvE_clEvENKUlvE0_clEvEUlffE_St5arrayIPcLm3EEEEviT0_T1_,@"STO_CUDA_ENTRY STV_DEFAULT"
_ZN2at6native29vectorized_elementwise_kernelILi2EZZZNS0_29binary_cross_entropy_out_cudaERKNS_6TensorES4_RKSt8optionalIS2_ElRS2_ENKUlvE_clEvENKUlvE0_clEvEUlffE_St5arrayIPcLm3EEEEviT0_T1_:
.text._ZN2at6native29vectorized_elementwise_kernelILi2EZZZNS0_29binary_cross_entropy_out_cudaERKNS_6TensorES4_RKSt8optionalIS2_ElRS2_ENKUlvE_clEvENKUlvE0_clEvEUlffE_St5arrayIPcLm3EEEEviT0_T1_:
        /* <DEDUP_REMOVED lines=8> */
[----:B------:R-:W-:-:S10]  /*0080*/  HFMA2.MMA R7, -RZ, RZ, 0, 2.384185791015625e-07 ;  /* 0x00000004ff077435 */ /* 0x000fd400000001ff */
[----:B------:R-:W-:-:S04]  /*0090*/  IMAD.WIDE R4, R16, R7, c[0x0][0x170] ;  /* 0x00005c0010047625 */ /* 0x000fc800078e0207 */
[----:B------:R-:W-:-:S04]  /*00a0*/  IMAD.WIDE R6, R16, R7, c[0x0][0x178] ;  /* 0x00005e0010067625 */ /* 0x000fc800078e0207 */
[----:B0-----:R-:W-:-:S05]  /*00b0*/  IMAD.WIDE.U32 R4, R2, 0x8, R4 ;  /* 0x0000000802047825 */ /* 0x001fca00078e0004 */
[----:B------:R-:W2:Y:S01]  /*00c0*/  LDG.E.64 R18, [R4.64] ;  /* 0x0000002404127981 */ /* 0x000ea2000c1e1b00 */
[----:B------:R-:W-:-:S03]  /*00d0*/  IMAD.WIDE.U32 R6, R2, 0x8, R6 ;  /* 0x0000000802067825 */ /* 0x000fc600078e0006 */
[----:B------:R0:W5:Y:S04]  /*00e0*/  LDG.E.64 R22, [R4.64+0x400] ;  /* 0x0004002404167981 */ /* 0x000168000c1e1b00 */
[----:B------:R0:W5:Y:S04]  /*00f0*/  LDG.E.64 R24, [R4.64+0x800] ;  /* 0x0008002404187981 */ /* 0x000168000c1e1b00 */
[----:B------:R0:W5:Y:S04]  /*0100*/  LDG.E.64 R26, [R4.64+0xc00] ;  /* 0x000c0024041a7981 */ /* 0x000168000c1e1b00 */
[----:B------:R0:W5:Y:S04]  /*0110*/  LDG.E.64 R28, [R6.64] ;  /* 0x00000024061c7981 */ /* 0x000168000c1e1b00 */
[----:B------:R0:W5:Y:S04]  /*0120*/  LDG.E.64 R30, [R6.64+0x400] ;  /* 0x00040024061e7981 */ /* 0x000168000c1e1b00 */
[----:B------:R0:W5:Y:S04]  /*0130*/  LDG.E.64 R32, [R6.64+0x800] ;  /* 0x0008002406207981 */ /* 0x000168000c1e1b00 */
[----:B------:R0:W5:Y:S01]  /*0140*/  LDG.E.64 R34, [R6.64+0xc00] ;  /* 0x000c002406227981 */ /* 0x000162000c1e1b00 */
[----:B------:R-:W-:Y:S01]  /*0150*/  BSSY B6, `(.L_x_3700) ;  /* 0x0000017000067945 */ /* 0x000fe20003800000 */
[----:B--2---:R-:W-:-:S02]  /*0160*/  FSETP.GE.FTZ.AND P0, PT, R18, RZ, PT ;  /* 0x000000ff1200720b */ /* 0x004fc40003f16000 */
[----:B------:R-:W-:-:S13]  /*0170*/  FSETP.GTU.FTZ.AND P1, PT, R18, 1, PT ;  /* 0x3f8000001200780b */ /* 0x000fda0003f3c000 */
[----:B------:R-:W-:Y:S05]  /*0180*/  @P0 BRA !P1, `(.L_x_3701) ;  /* 0x0000013000000947 */ /* 0x000fea0004800000 */
[----:B0-----:R-:W-:Y:S01]  /*0190*/  MOV R14, 0x0 ;  /* 0x00000000000e7802 */ /* 0x001fe20000000f00 */
[----:B------:R-:W-:Y:S01]  /*01a0*/  IMAD.MOV.U32 R4, RZ, RZ, c[0x4][0x300] ;  /* 0x0100c000ff047624 */ /* 0x000fe200078e00ff */
[----:B------:R-:W-:Y:S01]  /*01b0*/  MOV R6, c[0x4][0x2d0] ;  /* 0x0100b40000067a02 */ /* 0x000fe20000000f00 */
[----:B------:R-:W-:Y:S01]  /*01c0*/  IMAD.MOV.U32 R5, RZ, RZ, c[0x4][0x304] ;  /* 0x0100c100ff057624 */ /* 0x000fe200078e00ff */
[----:B------:R-:W-:Y:S01]  /*01d0*/  MOV R10, c[0x4][0x10] ;  /* 0x01000400000a7a02 */ /* 0x000fe20000000f00 */
[----:B------:R-:W-:Y:S01]  /*01e0*/  IMAD.MOV.U32 R7, RZ, RZ, c[0x4][0x2d4] ;  /* 0x0100b500ff077624 */ /* 0x000fe200078e00ff */
[----:B------:R-:W0:Y:S01]  /*01f0*/  LDC.64 R14, c[0x4][R14] ;  /* 0x010000000e0e7b82 */ /* 0x000e220000000a00 */
[----:B------:R-:W-:Y:S01]  /*0200*/  IMAD.MOV.U32 R8, RZ, RZ, 0x5a ;  /* 0x0000005aff087424 */ /* 0x000fe200078e00ff */
[----:B------:R-:W-:Y:S01]  /*0210*/  MOV R13, RZ ;  /* 0x000000ff000d7202 */ /* 0x000fe20000000f00 */
        /* <DEDUP_REMOVED lines=10> */
.L_x_3701:
[----:B0-----:R-:W-:Y:S05]  /*02c0*/  BSYNC B6 ;  /* 0x0000000000067941 */ /* 0x001fea0003800000 */
.L_x_3700:
[C---:B-----5:R-:W-:Y:S01]  /*02d0*/  FSETP.GE.FTZ.AND P0, PT, R28.reuse, RZ, PT ;  /* 0x000000ff1c00720b */ /* 0x060fe20003f16000 */
[----:B------:R-:W-:Y:S01]  /*02e0*/  BSSY B6, `(.L_x_3702) ;  /* 0x0000016000067945 */ /* 0x000fe20003800000 */
[----:B------:R-:W-:-:S13]  /*02f0*/  FSETP.GTU.FTZ.AND P1, PT, R28, 1, PT ;  /* 0x3f8000001c00780b */ /* 0x000fda0003f3c000 */
[----:B------:R-:W-:Y:S05]  /*0300*/  @P0 BRA !P1, `(.L_x_3703) ;  /* 0x0000013000000947 */ /* 0x000fea0004800000 */
[----:B------:R-:W-:Y:S01]  /*0310*/  MOV R14, 0x0 ;  /* 0x00000000000e7802 */ /* 0x000fe20000000f00 */
        /* <DEDUP_REMOVED lines=18> */
.L_x_3703:
[----:B------:R-:W-:Y:S05]  /*0440*/  BSYNC B6 ;  /* 0x0000000000067941 */ /* 0x000fea0003800000 */
.L_x_3702:
[----:B------:R-:W-:Y:S01]  /*0450*/  FADD.FTZ R0, -R18, -RZ ;  /* 0x800000ff12007221 */ /* 0x000fe20000010100 */
[----:B------:R-:W-:Y:S01]  /*0460*/  MOV R7, 0x3d39bf78 ;  /* 0x3d39bf7800077802 */ /* 0x000fe20000000f00 */
[----:B------:R-:W-:Y:S01]  /*0470*/  IMAD.MOV.U32 R6, RZ, RZ, 0x3e800000 ;  /* 0x3e800000ff067424 */ /* 0x000fe200078e00ff */
[----:B------:R-:W-:Y:S01]  /*0480*/  BSSY B0, `(.L_x_3704) ;  /* 0x0000020000007945 */ /* 0x000fe20003800000 */
[C---:B------:R-:W-:Y:S01]  /*0490*/  FADD.FTZ.RZ R3, R0.reuse, 1 ;  /* 0x3f80000000037421 */ /* 0x040fe2000001c000 */
[----:B------:R-:W-:Y:S02]  /*04a0*/  ISETP.GE.U32.AND P0, PT, R0, 0x7f800000, PT ;  /* 0x7f8000000000780c */ /* 0x000fe40003f06070 */
[----:B------:R-:W-:Y:S02]  /*04b0*/  FSETP.GTU.FTZ.AND P2, PT, R19, 1, PT ;  /* 0x3f8000001300780b */ /* 0x000fe40003f5c000 */
        /* <DEDUP_REMOVED lines=28> */
.L_x_3705:
[----:B------:R-:W-:Y:S05]  /*0680*/  BSYNC B0 ;  /* 0x0000000000007941 */ /* 0x000fea0003800000 */
.L_x_3704:
[----:B------:R-:W-:Y:S01]  /*0690*/  FSETP.GE.FTZ.AND P0, PT, R19, RZ, PT ;  /* 0x000000ff1300720b */ /* 0x000fe20003f16000 */
[----:B------:R-:W-:Y:S01]  /*06a0*/  FMUL.FTZ R7, R28, R7 ;  /* 0x000000071c077220 */ /* 0x000fe20000410000 */
[----:B------:R-:W-:Y:S01]  /*06b0*/  FMNMX.NAN R18, R4, -100, !PT ;  /* 0xc2c8000004127809 */ /* 0x000fe20007820000 */
[----:B------:R-:W-:Y:S01]  /*06c0*/  FADD.FTZ R3, R28, -1 ;  /* 0xbf8000001c037421 */ /* 0x000fe20000010000 */
[----:B------:R-:W-:Y:S03]  /*06d0*/  BSSY B6, `(.L_x_3706) ;  /* 0x0000016000067945 */ /* 0x000fe60003800000 */
[----:B------:R-:W-:-:S06]  /*06e0*/  FFMA.FTZ R18, R18, R3, -R7 ;  /* 0x0000000312127223 */ /* 0x000fcc0000010807 */
[----:B------:R-:W-:Y:S05]  /*06f0*/  @P0 BRA !P2, `(.L_x_3707) ;  /* 0x0000013000000947 */ /* 0x000fea0005000000 */
[----:B------:R-:W-:Y:S01]  /*0700*/  MOV R14, 0x0 ;  /* 0x00000000000e7802 */ /* 0x000fe20000000f00 */
        /* <DEDUP_REMOVED lines=18> */
.L_x_3707:
[----:B------:R-:W-:Y:S05]  /*0830*/  BSYNC B6 ;  /* 0x0000000000067941 */ /* 0x000fea0003800000 */
.L_x_3706:
[C---:B------:R-:W-:Y:S01]  /*0840*/  FSETP.GE.FTZ.AND P0, PT, R29.reuse, RZ, PT ;  /* 0x000000ff1d00720b */ /* 0x040fe20003f16000 */
[----:B------:R-:W-:Y:S01]  /*0850*/  BSSY B6, `(.L_x_3708) ;  /* 0x0000016000067945 */ /* 0x000fe20003800000 */
[----:B------:R-:W-:-:S13]  /*0860*/  FSETP.GTU.FTZ.AND P1, PT, R29, 1, PT ;  /* 0x3f8000001d00780b */ /* 0x000fda0003f3c000 */
[----:B------:R-:W-:Y:S05]  /*0870*/  @P0 BRA !P1, `(.L_x_3709) ;  /* 0x0000013000000947 */ /* 0x000fea0004800000 */
[----:B------:R-:W-:Y:S01]  /*0880*/  MOV R14, 0x0 ;  /* 0x00000000000e7802 */ /* 0x000fe20000000f00 */
        /* <DEDUP_REMOVED lines=18> */
.L_x_3709:
[----:B------:R-:W-:Y:S05]  /*09b0*/  BSYNC B6 ;  /* 0x0000000000067941 */ /* 0x000fea0003800000 */
.L_x_3708:
[----:B------:R-:W-:Y:S01]  /*09c0*/  FADD.FTZ R0, -R19, -RZ ;  /* 0x800000ff13007221 */ /* 0x000fe20000010100 */
[----:B------:R-:W-:Y:S01]  /*09d0*/  BSSY B0, `(.L_x_3710) ;  /* 0x0000022000007945 */ /* 0x000fe20003800000 */
[----:B------:R-:W-:Y:S01]  /*09e0*/  IMAD.MOV.U32 R6, RZ, RZ, 0x3e800000 ;  /* 0x3e800000ff067424 */ /* 0x000fe200078e00ff */
[----:B------:R-:W-:Y:S01]  /*09f0*/  FSETP.GTU.FTZ.AND P2, PT, R22, 1, PT ;  /* 0x3f8000001600780b */ /* 0x000fe20003f5c000 */
        /* <DEDUP_REMOVED lines=31> */
.L_x_3711:
[----:B------:R-:W-:Y:S05]  /*0bf0*/  BSYNC B0 ;  /* 0x0000000000007941 */ /* 0x000fea0003800000 */
.L_x_3710:
[----:B------:R-:W-:Y:S01]  /*0c00*/  FSETP.GE.FTZ.AND P0, PT, R22, RZ, PT ;  /* 0x000000ff1600720b */ /* 0x000fe20003f16000 */
[C---:B------:R-:W-:Y:S01]  /*0c10*/  FMUL.FTZ R6, R29.reuse, R6 ;  /* 0x000000061d067220 */ /* 0x040fe20000410000 */
[----:B------:R-:W-:Y:S01]  /*0c20*/  FMNMX.NAN R19, R4, -100, !PT ;  /* 0xc2c8000004137809 */ /* 0x000fe20007820000 */
[----:B------:R-:W-:Y:S01]  /*0c30*/  FADD.FTZ R0, R29, -1 ;  /* 0xbf8000001d007421 */ /* 0x000fe20000010000 */
[----:B------:R-:W-:Y:S03]  /*0c40*/  BSSY B6, `(.L_x_3712) ;  /* 0x0000016000067945 */ /* 0x000fe60003800000 */
[----:B------:R-:W-:-:S06]  /*0c50*/  FFMA.FTZ R19, R19, R0, -R6 ;  /* 0x0000000013137223 */ /* 0x000fcc0000010806 */
[----:B------:R-:W-:Y:S05]  /*0c60*/  @P0 BRA !P2, `(.L_x_3713) ;  /* 0x0000013000000947 */ /* 0x000fea0005000000 */
[----:B------:R-:W-:Y:S01]  /*0c70*/  MOV R14, 0x0 ;  /* 0x00000000000e7802 */ /* 0x000fe20000000f00 */
        /* <DEDUP_REMOVED lines=18> */
.L_x_3713:
[----:B------:R-:W-:Y:S05]  /*0da0*/  BSYNC B6 ;  /* 0x0000000000067941 */ /* 0x000fea0003800000 */
.L_x_3712:
[C---:B------:R-:W-:Y:S01]  /*0db0*/  FSETP.GE.FTZ.AND P0, PT, R30.reuse, RZ, PT ;  /* 0x000000ff1e00720b */ /* 0x040fe20003f16000 */
[----:B------:R-:W-:Y:S01]  /*0dc0*/  BSSY B6, `(.L_x_3714) ;  /* 0x0000016000067945 */ /* 0x000fe20003800000 */
[----:B------:R-:W-:-:S13]  /*0dd0*/  FSETP.GTU.FTZ.AND P1, PT, R30, 1, PT ;  /* 0x3f8000001e00780b */ /* 0x000fda0003f3c000 */
        /* <DEDUP_REMOVED lines=20> */
.L_x_3715:
[----:B------:R-:W-:Y:S05]  /*0f20*/  BSYNC B6 ;  /* 0x0000000000067941 */ /* 0x000fea0003800000 */
.L_x_3714:
[----:B------:R-:W-:Y:S01]  /*0f30*/  FADD.FTZ R0, -R22, -RZ ;  /* 0x800000ff16007221 */ /* 0x000fe20000010100 */
[----:B------:R-:W-:Y:S01]  /*0f40*/  HFMA2.MMA R6, -RZ, RZ, 1.625, 0 ;  /* 0x3e800000ff067435 */ /* 0x000fe200000001ff */
        /* <DEDUP_REMOVED lines=33> */
.L_x_3717:
[----:B------:R-:W-:Y:S05]  /*1160*/  BSYNC B0 ;  /* 0x0000000000007941 */ /* 0x000fea0003800000 */
.L_x_3716:
        /* <DEDUP_REMOVED lines=26> */
.L_x_3719:
[----:B------:R-:W-:Y:S05]  /*1310*/  BSYNC B6 ;  /* 0x0000000000067941 */ /* 0x000fea0003800000 */
.L_x_3718:
[C---:B------:R-:W-:Y:S01]  /*1320*/  FSETP.GE.FTZ.AND P0, PT, R31.reuse, RZ, PT ;  /* 0x000000ff1f00720b */ /* 0x040fe20003f16000 */
        /* <DEDUP_REMOVED lines=22> */
.L_x_3721:
[----:B------:R-:W-:Y:S05]  /*1490*/  BSYNC B6 ;  /* 0x0000000000067941 */ /* 0x000fea0003800000 */
.L_x_3720:
        /* <DEDUP_REMOVED lines=35> */
.L_x_3723:
[----:B------:R-:W-:Y:S05]  /*16d0*/  BSYNC B0 ;  /* 0x0000000000007941 */ /* 0x000fea0003800000 */
.L_x_3722:
        /* <DEDUP_REMOVED lines=26> */
.L_x_3725:
[----:B------:R-:W-:Y:S05]  /*1880*/  BSYNC B6 ;  /* 0x0000000000067941 */ /* 0x000fea0003800000 */
.L_x_3724:
        /* <DEDUP_REMOVED lines=23> */
.L_x_3727:
[----:B------:R-:W-:Y:S05]  /*1a00*/  BSYNC B6 ;  /* 0x0000000000067941 */ /* 0x000fea0003800000 */
.L_x_3726:
        /* <DEDUP_REMOVED lines=35> */
.L_x_3729:
[----:B------:R-:W-:Y:S05]  /*1c40*/  BSYNC B0 ;  /* 0x0000000000007941 */ /* 0x000fea0003800000 */
.L_x_3728:
        /* <DEDUP_REMOVED lines=26> */
.L_x_3731:
[----:B------:R-:W-:Y:S05]  /*1df0*/  BSYNC B6 ;  /* 0x0000000000067941 */ /* 0x000fea0003800000 */
.L_x_3730:
        /* <DEDUP_REMOVED lines=23> */
.L_x_3733:
[----:B------:R-:W-:Y:S05]  /*1f70*/  BSYNC B6 ;  /* 0x0000000000067941 */ /* 0x000fea0003800000 */
.L_x_3732:
        /* <DEDUP_REMOVED lines=35> */
.L_x_3735:
[----:B------:R-:W-:Y:S05]  /*21b0*/  BSYNC B0 ;  /* 0x0000000000007941 */ /* 0x000fea0003800000 */
.L_x_3734:
        /* <DEDUP_REMOVED lines=26> */
.L_x_3737:
[----:B------:R-:W-:Y:S05]  /*2360*/  BSYNC B6 ;  /* 0x0000000000067941 */ /* 0x000fea0003800000 */
.L_x_3736:
        /* <DEDUP_REMOVED lines=23> */
.L_x_3739:
[----:B------:R-:W-:Y:S05]  /*24e0*/  BSYNC B6 ;  /* 0x0000000000067941 */ /* 0x000fea0003800000 */
.L_x_3738:
        /* <DEDUP_REMOVED lines=35> */
.L_x_3741:
[----:B------:R-:W-:Y:S05]  /*2720*/  BSYNC B0 ;  /* 0x0000000000007941 */ /* 0x000fea0003800000 */
.L_x_3740:
        /* <DEDUP_REMOVED lines=26> */
.L_x_3743:
[----:B------:R-:W-:Y:S05]  /*28d0*/  BSYNC B6 ;  /* 0x0000000000067941 */ /* 0x000fea0003800000 */
.L_x_3742:
        /* <DEDUP_REMOVED lines=23> */
.L_x_3745:
[----:B------:R-:W-:Y:S05]  /*2a50*/  BSYNC B6 ;  /* 0x0000000000067941 */ /* 0x000fea0003800000 */
.L_x_3744:
[----:B------:R-:W-:Y:S01]  /*2a60*/  FADD.FTZ R0, -R27, -RZ ;  /* 0x800000ff1b007221 */ /* 0x000fe20000010100 */
[----:B------:R-:W-:Y:S01]  /*2a70*/  BSSY B0, `(.L_x_3746) ;  /* 0x0000024000007945 */ /* 0x000fe20003800000 */
[----:B------:R-:W-:Y:S02]  /*2a80*/  IMAD.MOV.U32 R6, RZ, RZ, 0x3e800000 ;  /* 0x3e800000ff067424 */ /* 0x000fe400078e00ff */
[C---:B------:R-:W-:Y:S01]  /*2a90*/  FADD.FTZ.RZ R3, R0.reuse, 1 ;  /* 0x3f80000000037421 */ /* 0x040fe2000001c000 */
[----:B------:R-:W-:Y:S01]  /*2aa0*/  ISETP.GE.U32.AND P0, PT, R0, 0x7f800000, PT ;  /* 0x7f8000000000780c */ /* 0x000fe20003f06070 */
[----:B------:R-:W-:Y:S02]  /*2ab0*/  IMAD.MOV.U32 R7, RZ, RZ, 0x3d39bf78 ;  /* 0x3d39bf78ff077424 */ /* 0x000fe400078e00ff */
[----:B------:R-:W-:Y:S01]  /*2ac0*/  IMAD.MOV.U32 R17, RZ, RZ, 0x4 ;  /* 0x00000004ff117424 */ /* 0x000fe200078e00ff */
[----:B------:R-:W-:-:S03]  /*2ad0*/  IADD3 R3, R3, -0x3f400000, RZ ;  /* 0xc0c0000003037810 */ /* 0x000fc60007ffe0ff */
[----:B------:R-:W-:Y:S01]  /*2ae0*/  IMAD.WIDE.U32 R16, R16, R17, c[0x0][0x168] ;  /* 0x00005a0010107625 */ /* 0x000fe200078e0011 */
        /* <DEDUP_REMOVED lines=15> */
[C---:B------:R-:W-:Y:S02]  /*2be0*/  FFMA.FTZ R5, R4.reuse, R5, 0.33333510160446166992 ;  /* 0x3eaaaae604057423 */ /* 0x040fe40000010005 */
[----:B------:R-:W-:Y:S02]  /*2bf0*/  FMUL.FTZ R6, R35, R6 ;  /* 0x0000000623067220 */ /* 0x000fe40000410000 */
        /* <DEDUP_REMOVED lines=11> */
.L_x_3747:
[----:B------:R-:W-:Y:S05]  /*2cb0*/  BSYNC B0 ;  /* 0x0000000000007941 */ /* 0x000fea0003800000 */
.L_x_3746:
[----:B------:R-:W-:Y:S01]  /*2cc0*/  FMNMX.NAN R27, R4, -100, !PT ;  /* 0xc2c80000041b7809 */ /* 0x000fe20007820000 */
[----:B------:R-:W-:Y:S02]  /*2cd0*/  FADD.FTZ R0, R35, -1 ;  /* 0xbf80000023007421 */ /* 0x000fe40000010000 */
[----:B------:R-:W-:-:S04]  /*2ce0*/  IMAD.WIDE R16, R2, 0x8, R16 ;  /* 0x0000000802107825 */ /* 0x000fc800078e0210 */
[----:B------:R-:W-:Y:S01]  /*2cf0*/  FFMA.FTZ R27, R27, R0, -R6 ;  /* 0x000000001b1b7223 */ /* 0x000fe20000010806 */
[----:B------:R-:W-:Y:S04]  /*2d00*/  STG.E.64 [R16.64], R18 ;  /* 0x0000001210007986 */ /* 0x000fe8000c101b24 */
[----:B------:R-:W-:Y:S04]  /*2d10*/  STG.E.64 [R16.64+0x400], R22 ;  /* 0x0004001610007986 */ /* 0x000fe8000c101b24 */
[----:B------:R-:W-:Y:S04]  /*2d20*/  STG.E.64 [R16.64+0x800], R24 ;  /* 0x0008001810007986 */ /* 0x000fe8000c101b24 */
[----:B------:R-:W-:Y:S01]  /*2d30*/  STG.E.64 [R16.64+0xc00], R26 ;  /* 0x000c001a10007986 */ /* 0x000fe2000c101b24 */
[----:B------:R-:W-:Y:S05]  /*2d40*/  EXIT ;  /* 0x000000000000794d */ /* 0x000fea0003800000 */
.L_x_3699:
[----:B------:R-:W0:Y:S01]  /*2d50*/  S2R R12, SR_TID.X ;  /* 0x00000000000c7919 */ /* 0x000e220000002100 */
[----:B------:R-:W-:Y:S01]  /*2d60*/  CS2R R34, SRZ ;  /* 0x0000000000227805 */ /* 0x000fe2000001ff00 */
[----:B0-----:R-:W-:-:S13]  /*2d70*/  ISETP.GE.AND P0, PT, R12, R17, PT ;  /* 0x000000110c00720c */ /* 0x001fda0003f06270 */
[----:B------:R-:W-:Y:S01]  /*2d80*/  @!P0 IMAD.IADD R10, R16, 0x1, R12 ;  /* 0x00000001100a8824 */ /* 0x000fe200078e020c */
[----:B------:R-:W-:Y:S01]  /*2d90*/  @!P0 IADD3 R12, R12, 0x80, RZ ;  /* 0x000000800c0c8810 */ /* 0x000fe20007ffe0ff */
[----:B------:R-:W-:Y:S01]  /*2da0*/  CS2R R18, SRZ ;  /* 0x0000000000127805 */ /* 0x000fe2000001ff00 */
[----:B------:R-:W-:Y:S02]  /*2db0*/  @!P0 IMAD.MOV.U32 R11, RZ, RZ, 0x4 ;  /* 0x00000004ff0b8424 */ /* 0x000fe400078e00ff */
[----:B------:R-:W-:Y:S02]  /*2dc0*/  ISETP.GE.AND P5, PT, R12, R17, PT ;  /* 0x000000110c00720c */ /* 0x000fe40003fa6270 */
[----:B------:R-:W-:-:S04]  /*2dd0*/  @!P0 IMAD.WIDE.U32 R2, R10, R11, c[0x0][0x170] ;  /* 0x00005c000a028625 */ /* 0x000fc800078e000b */
[----:B------:R-:W-:Y:S01]  /*2de0*/  @!P0 IMAD.WIDE.U32 R10, R10, R11, c[0x0][0x178] ;  /* 0x00005e000a0a8625 */ /* 0x000fe200078e000b */
[----:B------:R-:W-:Y:S01]  /*2df0*/  CS2R R22, SRZ ;  /* 0x0000000000167805 */ /* 0x000fe2000001ff00 */
[----:B------:R0:W5:Y:S04]  /*2e00*/  @!P0 LDG.E R34, [R2.64] ;  /* 0x0000002402228981 */ /* 0x000168000c1e1900 */
[----:B------:R1:W5:Y:S01]  /*2e10*/  @!P0 LDG.E R35, [R10.64] ;  /* 0x000000240a238981 */ /* 0x000362000c1e1900 */
[----:B------:R-:W-:Y:S01]  /*2e20*/  @!P5 IMAD.IADD R14, R16, 0x1, R12 ;  /* 0x00000001100ed824 */ /* 0x000fe200078e020c */
[----:B------:R-:W-:-:S04]  /*2e30*/  @!P5 IADD3 R12, R12, 0x80, RZ ;  /* 0x000000800c0cd810 */ /* 0x000fc80007ffe0ff */
[----:B------:R-:W-:-:S13]  /*2e40*/  ISETP.GE.AND P6, PT, R12, R17, PT ;  /* 0x000000110c00720c */ /* 0x000fda0003fc6270 */
[----:B------:R-:W-:Y:S02]  /*2e50*/  @!P6 IADD3 R20, R16, R12, RZ ;  /* 0x0000000c1014e210 */ /* 0x000fe40007ffe0ff */
        /* <DEDUP_REMOVED lines=9> */
[----:B------:R-:W-:Y:S02]  /*2ef0*/  @!P3 IADD3 R13, R16, R12, RZ ;  /* 0x0000000c100db210 */ /* 0x000fe40007ffe0ff */
[----:B------:R-:W-:-:S04]  /*2f00*/  @!P3 IADD3 R12, R12, 0x80, RZ ;  /* 0x000000800c0cb810 */ /* 0x000fc80007ffe0ff */
[----:B------:R-:W-:Y:S01]  /*2f10*/  ISETP.GE.AND P4, PT, R12, R17, PT ;  /* 0x000000110c00720c */ /* 0x000fe20003f86270 */
[----:B------:R-:W-:-:S04]  /*2f20*/  @!P5 IMAD.WIDE.U32 R6, R14, R15, c[0x0][0x170] ;  /* 0x00005c000e06d625 */ /* 0x000fc800078e000f */
[----:B------:R-:W-:Y:S01]  /*2f30*/  @!P5 IMAD.WIDE.U32 R14, R14, R15, c[0x0][0x178] ;  /* 0x00005e000e0ed625 */ /* 0x000fe200078e000f */
[----:B------:R2:W5:Y:S04]  /*2f40*/  @!P5 LDG.E R18, [R6.64] ;  /* 0x000000240612d981 */ /* 0x000568000c1e1900 */
[----:B------:R3:W5:Y:S03]  /*2f50*/  @!P5 LDG.E R19, [R14.64] ;  /* 0x000000240e13d981 */ /* 0x000766000c1e1900 */
[----:B------:R-:W-:Y:S02]  /*2f60*/  @!P4 IADD3 R0, R16, R12, RZ ;  /* 0x0000000c1000c210 */ /* 0x000fe40007ffe0ff */
[----:B------:R-:W-:Y:S01]  /*2f70*/  @!P4 IADD3 R12, R12, 0x80, RZ ;  /* 0x000000800c0cc810 */ /* 0x000fe20007ffe0ff */
[----:B------:R-:W-:-:S03]  /*2f80*/  @!P6 IMAD.MOV.U32 R21, RZ, RZ, 0x4 ;  /* 0x00000004ff15e424 */ /* 0x000fc600078e00ff */
[----:B------:R-:W-:Y:S01]  /*2f90*/  ISETP.GE.AND P5, PT, R12, R17, PT ;  /* 0x000000110c00720c */ /* 0x000fe20003fa6270 */
[----:B-1----:R-:W-:-:S04]  /*2fa0*/  @!P6 IMAD.WIDE.U32 R10, R20, R21, c[0x0][0x170] ;  /* 0x00005c00140ae625 */ /* 0x002fc800078e0015 */
[----:B------:R-:W-:Y:S01]  /*2fb0*/  @!P1 IMAD.MOV.U32 R5, RZ, RZ, 0x4 ;  /* 0x00000004ff059424 */ /* 0x000fe200078e00ff */
[----:B------:R1:W5:Y:S01]  /*2fc0*/  @!P6 LDG.E R22, [R10.64] ;  /* 0x000000240a16e981 */ /* 0x000362000c1e1900 */
[----:B------:R-:W-:Y:S02]  /*2fd0*/  @!P2 IMAD.MOV.U32 R9, RZ, RZ, 0x4 ;  /* 0x00000004ff09a424 */ /* 0x000fe400078e00ff */
[----:B------:R-:W-:Y:S01]  /*2fe0*/  @!P6 IMAD.WIDE.U32 R20, R20, R21, c[0x0][0x178] ;  /* 0x00005e001414e625 */ /* 0x000fe200078e0015 */
[----:B------:R-:W-:-:S03]  /*2ff0*/  CS2R R24, SRZ ;  /* 0x0000000000187805 */ /* 0x000fc6000001ff00 */
[----:B---3--:R-:W-:Y:S01]  /*3000*/  @!P3 IMAD.MOV.U32 R14, RZ, RZ, 0x4 ;  /* 0x00000004ff0eb424 */ /* 0x008fe200078e00ff */
[----:B------:R-:W-:Y:S01]  /*3010*/  CS2R R26, SRZ ;  /* 0x00000000001a7805 */ /* 0x000fe2000001ff00 */
[----:B------:R-:W-:Y:S01]  /*3020*/  CS2R R28, SRZ ;  /* 0x00000000001c7805 */ /* 0x000fe2000001ff00 */
[----:B0-----:R-:W-:Y:S01]  /*3030*/  @!P1 IMAD.WIDE.U32 R2, R4, R5, c[0x0][0x170] ;  /* 0x00005c0004029625 */ /* 0x001fe200078e0005 */
[----:B------:R0:W5:Y:S01]  /*3040*/  @!P6 LDG.E R23, [R20.64] ;  /* 0x000000241417e981 */ /* 0x000162000c1e1900 */
[----:B------:R-:W-:Y:S02]  /*3050*/  @!P5 IADD3 R12, R16, R12, RZ ;  /* 0x0000000c100cd210 */ /* 0x000fe40007ffe0ff */
[----:B--2---:R-:W-:Y:S01]  /*3060*/  @!P2 IMAD.WIDE.U32 R6, R8, R9, c[0x0][0x170] ;  /* 0x00005c000806a625 */ /* 0x004fe200078e0009 */
[----:B------:R2:W5:Y:S03]  /*3070*/  @!P1 LDG.E R24, [R2.64] ;  /* 0x0000002402189981 */ /* 0x000566000c1e1900 */
[----:B------:R-:W-:Y:S01]  /*3080*/  @!P1 IMAD.WIDE.U32 R4, R4, R5, c[0x0][0x178] ;  /* 0x00005e0004049625 */ /* 0x000fe200078e0005 */
[----:B------:R3:W5:Y:S03]  /*3090*/  @!P2 LDG.E R26, [R6.64] ;  /* 0x00000024061aa981 */ /* 0x000766000c1e1900 */
[----:B------:R-:W-:Y:S01]  /*30a0*/  @!P2 IMAD.WIDE.U32 R8, R8, R9, c[0x0][0x178] ;  /* 0x00005e000808a625 */ /* 0x000fe200078e0009 */
[----:B------:R4:W5:Y:S03]  /*30b0*/  @!P1 LDG.E R25, [R4.64] ;  /* 0x0000002404199981 */ /* 0x000966000c1e1900 */
[CC--:B-1----:R-:W-:Y:S01]  /*30c0*/  @!P3 IMAD.WIDE.U32 R10, R13.reuse, R14.reuse, c[0x0][0x170] ;  /* 0x00005c000d0ab625 */ /* 0x0c2fe200078e000e */
[----:B------:R1:W5:Y:S03]  /*30d0*/  @!P2 LDG.E R27, [R8.64] ;  /* 0x00000024081ba981 */ /* 0x000366000c1e1900 */
[----:B------:R-:W-:Y:S01]  /*30e0*/  @!P4 IMAD.MOV.U32 R15, RZ, RZ, 0x4 ;  /* 0x00000004ff0fc424 */ /* 0x000fe200078e00ff */
[----:B------:R1:W5:Y:S01]  /*30f0*/  @!P3 LDG.E R28, [R10.64] ;  /* 0x000000240a1cb981 */ /* 0x000362000c1e1900 */
[----:B0-----:R-:W-:Y:S01]  /*3100*/  @!P5 IMAD.MOV.U32 R21, RZ, RZ, 0x4 ;  /* 0x00000004ff15d424 */ /* 0x001fe200078e00ff */
[----:B------:R-:W-:Y:S01]  /*3110*/  CS2R R30, SRZ ;  /* 0x00000000001e7805 */ /* 0x000fe2000001ff00 */
[----:B------:R-:W-:Y:S01]  /*3120*/  CS2R R32, SRZ ;  /* 0x0000000000207805 */ /* 0x000fe2000001ff00 */
[----:B---3--:R-:W-:-:S04]  /*3130*/  @!P3 IMAD.WIDE.U32 R6, R13, R14, c[0x0][0x178] ;  /* 0x00005e000d06b625 */ /* 0x008fc800078e000e */
[CC--:B----4-:R-:W-:Y:S01]  /*3140*/  @!P4 IMAD.WIDE.U32 R4, R0.reuse, R15.reuse, c[0x0][0x170] ;  /* 0x00005c000004c625 */ /* 0x0d0fe200078e000f */
[----:B------:R0:W5:Y:S03]  /*3150*/  @!P3 LDG.E R29, [R6.64] ;  /* 0x00000024061db981 */ /* 0x000166000c1e1900 */
[----:B--2---:R-:W-:Y:S01]  /*3160*/  @!P4 IMAD.WIDE.U32 R2, R0, R15, c[0x0][0x178] ;  /* 0x00005e000002c625 */ /* 0x004fe200078e000f */
[----:B------:R0:W5:Y:S03]  /*3170*/  @!P4 LDG.E R30, [R4.64] ;  /* 0x00000024041ec981 */ /* 0x000166000c1e1900 */
[CC--:B-1----:R-:W-:Y:S01]  /*3180*/  @!P5 IMAD.WIDE.U32 R10, R12.reuse, R21.reuse, c[0x0][0x170] ;  /* 0x00005c000c0ad625 */ /* 0x0c2fe200078e0015 */
[----:B------:R0:W5:Y:S03]  /*3190*/  @!P4 LDG.E R31, [R2.64] ;  /* 0x00000024021fc981 */ /* 0x000166000c1e1900 */
[----:B------:R-:W-:Y:S01]  /*31a0*/  @!P5 IMAD.WIDE.U32 R8, R12, R21, c[0x0][0x178] ;  /* 0x00005e000c08d625 */ /* 0x000fe200078e0015 */
        /* <DEDUP_REMOVED lines=8> */
[----:B0-----:R-:W-:Y:S01]  /*3230*/  MOV R2, 0x0 ;  /* 0x0000000000027802 */ /* 0x001fe20000000f00 */
        /* <DEDUP_REMOVED lines=18> */
.L_x_3751:
[----:B------:R-:W-:Y:S05]  /*3360*/  BSYNC B6 ;  /* 0x0000000000067941 */ /* 0x000fea0003800000 */
.L_x_3750:
[C---:B------:R-:W-:Y:S01]  /*3370*/  FSETP.GE.FTZ.AND P0, PT, R35.reuse, RZ, PT ;  /* 0x000000ff2300720b */ /* 0x040fe20003f16000 */
[----:B------:R-:W-:Y:S01]  /*3380*/  BSSY B6, `(.L_x_3752) ;  /* 0x0000016000067945 */ /* 0x000fe20003800000 */
[----:B------:R-:W-:-:S13]  /*3390*/  FSETP.GTU.FTZ.AND P1, PT, R35, 1, PT ;  /* 0x3f8000002300780b */ /* 0x000fda0003f3c000 */
[----:B------:R-:W-:Y:S05]  /*33a0*/  @P0 BRA !P1, `(.L_x_3753) ;  /* 0x0000013000000947 */ /* 0x000fea0004800000 */
[----:B0-----:R-:W-:Y:S01]  /*33b0*/  MOV R2, 0x0 ;  /* 0x0000000000027802 */ /* 0x001fe20000000f00 */
        /* <DEDUP_REMOVED lines=18> */
.L_x_3753:
[----:B------:R-:W-:Y:S05]  /*34e0*/  BSYNC B6 ;  /* 0x0000000000067941 */ /* 0x000fea0003800000 */
.L_x_3752:
[----:B------:R-:W-:Y:S01]  /*34f0*/  FADD.FTZ R0, -R34, -RZ ;  /* 0x800000ff22007221 */ /* 0x000fe20000010100 */
[----:B------:R-:W-:Y:S01]  /*3500*/  BSSY B0, `(.L_x_3754) ;  /* 0x0000022000007945 */ /* 0x000fe20003800000 */
[----:B0-----:R-:W-:Y:S02]  /*3510*/  IMAD.MOV.U32 R5, RZ, RZ, 0x3e800000 ;  /* 0x3e800000ff057424 */ /* 0x001fe400078e00ff */
        /* <DEDUP_REMOVED lines=32> */
.L_x_3755:
[----:B------:R-:W-:Y:S05]  /*3720*/  BSYNC B0 ;  /* 0x0000000000007941 */ /* 0x000fea0003800000 */
.L_x_3754:
[----:B------:R-:W-:Y:S01]  /*3730*/  FMNMX.NAN R34, R2, -100, !PT ;  /* 0xc2c8000002227809 */ /* 0x000fe20007820000 */
[----:B------:R-:W-:-:S04]  /*3740*/  FMUL.FTZ R4, R4, R35 ;  /* 0x0000002304047220 */ /* 0x000fc80000410000 */
[----:B------:R-:W-:Y:S02]  /*3750*/  FFMA.FTZ R34, R34, R7, -R4 ;  /* 0x0000000722227223 */ /* 0x000fe40000010804 */
.L_x_3749:
[----:B------:R-:W-:Y:S05]  /*3760*/  BSYNC B7 ;  /* 0x0000000000077941 */ /* 0x000fea0003800000 */
.L_x_3748:
[----:B------:R-:W1:Y:S01]  /*3770*/  S2R R36, SR_TID.X ;  /* 0x0000000000247919 */ /* 0x000e620000002100 */
[----:B------:R-:W-:Y:S01]  /*3780*/  BSSY B7, `(.L_x_3756) ;  /* 0x000005b000077945 */ /* 0x000fe20003800000 */
[----:B-1---5:R-:W-:-:S04]  /*3790*/  IADD3 R35, R36, 0x80, RZ ;  /* 0x0000008024237810 */ /* 0x022fc80007ffe0ff */
[----:B------:R-:W-:-:S13]  /*37a0*/  ISETP.GE.AND P0, PT, R35, R17, PT ;  /* 0x000000112300720c */ /* 0x000fda0003f06270 */
[----:B------:R-:W-:Y:S05]  /*37b0*/  @P0 BRA `(.L_x_3757) ;  /* 0x0000057000000947 */ /* 0x000fea0003800000 */
[C---:B------:R-:W-:Y:S01]  /*37c0*/  FSETP.GE.FTZ.AND P0, PT, R18.reuse, RZ, PT ;  /* 0x000000ff1200720b */ /* 0x040fe20003f16000 */
[----:B------:R-:W-:Y:S01]  /*37d0*/  BSSY B6, `(.L_x_3758) ;  /* 0x0000016000067945 */ /* 0x000fe20003800000 */
[----:B------:R-:W-:-:S13]  /*37e0*/  FSETP.GTU.FTZ.AND P1, PT, R18, 1, PT ;  /* 0x3f8000001200780b */ /* 0x000fda0003f3c000 */
[----:B------:R-:W-:Y:S05]  /*37f0*/  @P0 BRA !P1, `(.L_x_3759) ;  /* 0x0000013000000947 */ /* 0x000fea0004800000 */
[----:B0-----:R-:W-:Y:S01]  /*3800*/  MOV R2, 0x0 ;  /* 0x0000000000027802 */ /* 0x001fe20000000f00 */
        /* <DEDUP_REMOVED lines=18> */
.L_x_3759:
[----:B------:R-:W-:Y:S05]  /*3930*/  BSYNC B6 ;  /* 0x0000000000067941 */ /* 0x000fea0003800000 */
.L_x_3758:
        /* <DEDUP_REMOVED lines=23> */
.L_x_3761:
[----:B------:R-:W-:Y:S05]  /*3ab0*/  BSYNC B6 ;  /* 0x0000000000067941 */ /* 0x000fea0003800000 */
.L_x_3760:
[----:B------:R-:W-:Y:S01]  /*3ac0*/  FADD.FTZ R0, -R18, -RZ ;  /* 0x800000ff12007221 */ /* 0x000fe20000010100 */
[----:B0-----:R-:W-:Y:S01]  /*3ad0*/  HFMA2.MMA R5, -RZ, RZ, 1.625, 0 ;  /* 0x3e800000ff057435 */ /* 0x001fe200000001ff */
        /* <DEDUP_REMOVED lines=33> */
.L_x_3763:
[----:B------:R-:W-:Y:S05]  /*3cf0*/  BSYNC B0 ;  /* 0x0000000000007941 */ /* 0x000fea0003800000 */
.L_x_3762:
[----:B------:R-:W-:Y:S01]  /*3d00*/  FMNMX.NAN R18, R2, -100, !PT ;  /* 0xc2c8000002127809 */ /* 0x000fe20007820000 */
[----:B------:R-:W-:-:S04]  /*3d10*/  FMUL.FTZ R4, R4, R19 ;  /* 0x0000001304047220 */ /* 0x000fc80000410000 */
[----:B------:R-:W-:Y:S02]  /*3d20*/  FFMA.FTZ R18, R18, R7, -R4 ;  /* 0x0000000712127223 */ /* 0x000fe40000010804 */
.L_x_3757:
[----:B------:R-:W-:Y:S05]  /*3d30*/  BSYNC B7 ;  /* 0x0000000000077941 */ /* 0x000fea0003800000 */
.L_x_3756:
        /* <DEDUP_REMOVED lines=8> */
[----:B0-----:R-:W-:Y:S01]  /*3dc0*/  MOV R2, 0x0 ;  /* 0x0000000000027802 */ /* 0x001fe20000000f00 */
        /* <DEDUP_REMOVED lines=18> */
.L_x_3767:
[----:B------:R-:W-:Y:S05]  /*3ef0*/  BSYNC B6 ;  /* 0x0000000000067941 */ /* 0x000fea0003800000 */
.L_x_3766:
        /* <DEDUP_REMOVED lines=23> */
.L_x_3769:
[----:B------:R-:W-:Y:S05]  /*4070*/  BSYNC B6 ;  /* 0x0000000000067941 */ /* 0x000fea0003800000 */
.L_x_3768:
[----:B------:R-:W-:Y:S01]  /*4080*/  FADD.FTZ R0, -R22, -RZ ;  /* 0x800000ff16007221 */ /* 0x000fe20000010100 */
[----:B0-----:R-:W-:Y:S01]  /*4090*/  MOV R7, 0x3d39bf78 ;  /* 0x3d39bf7800077802 */ /* 0x001fe20000000f00 */
        /* <DEDUP_REMOVED lines=33> */
.L_x_3771:
[----:B------:R-:W-:Y:S05]  /*42b0*/  BSYNC B0 ;  /* 0x0000000000007941 */ /* 0x000fea0003800000 */
.L_x_3770:
[----:B------:R-:W-:Y:S01]  /*42c0*/  FMNMX.NAN R19, R2, -100, !PT ;  /* 0xc2c8000002137809 */ /* 0x000fe20007820000 */
[----:B------:R-:W-:-:S04]  /*42d0*/  FMUL.FTZ R4, R4, R23 ;  /* 0x0000001704047220 */ /* 0x000fc80000410000 */
[----:B------:R-:W-:Y:S02]  /*42e0*/  FFMA.FTZ R19, R19, R6, -R4 ;  /* 0x0000000613137223 */ /* 0x000fe40000010804 */
.L_x_3765:
[----:B------:R-:W-:Y:S05]  /*42f0*/  BSYNC B7 ;  /* 0x0000000000077941 */ /* 0x000fea0003800000 */
.L_x_3764:
        /* <DEDUP_REMOVED lines=27> */
.L_x_3775:
[----:B------:R-:W-:Y:S05]  /*44b0*/  BSYNC B6 ;  /* 0x0000000000067941 */ /* 0x000fea0003800000 */
.L_x_3774:
        /* <DEDUP_REMOVED lines=23> */
.L_x_3777:
[----:B------:R-:W-:Y:S05]  /*4630*/  BSYNC B6 ;  /* 0x0000000000067941 */ /* 0x000fea0003800000 */
.L_x_3776:
        /* <DEDUP_REMOVED lines=35> */
.L_x_3779:
[----:B------:R-:W-:Y:S05]  /*4870*/  BSYNC B0 ;  /* 0x0000000000007941 */ /* 0x000fea0003800000 */
.L_x_3778:
[----:B------:R-:W-:Y:S01]  /*4880*/  FMNMX.NAN R22, R2, -100, !PT ;  /* 0xc2c8000002167809 */ /* 0x000fe20007820000 */
[----:B------:R-:W-:-:S04]  /*4890*/  FMUL.FTZ R4, R4, R25 ;  /* 0x0000001904047220 */ /* 0x000fc80000410000 */
[----:B------:R-:W-:Y:S02]  /*48a0*/  FFMA.FTZ R22, R22, R7, -R4 ;  /* 0x0000000716167223 */ /* 0x000fe40000010804 */
.L_x_3773:
[----:B------:R-:W-:Y:S05]  /*48b0*/  BSYNC B7 ;  /* 0x0000000000077941 */ /* 0x000fea0003800000 */
.L_x_3772:
        /* <DEDUP_REMOVED lines=27> */
.L_x_3783:
[----:B------:R-:W-:Y:S05]  /*4a70*/  BSYNC B6 ;  /* 0x0000000000067941 */ /* 0x000fea0003800000 */
.L_x_3782:
        /* <DEDUP_REMOVED lines=23> */
.L_x_3785:
[----:B------:R-:W-:Y:S05]  /*4bf0*/  BSYNC B6 ;  /* 0x0000000000067941 */ /* 0x000fea0003800000 */
.L_x_3784:
[----:B------:R-:W-:Y:S01]  /*4c00*/  FADD.FTZ R0, -R26, -RZ ;  /* 0x800000ff1a007221 */ /* 0x000fe20000010100 */
[----:B0-----:R-:W-:Y:S01]  /*4c10*/  HFMA2.MMA R5, -RZ, RZ, 1.625, 0 ;  /* 0x3e800000ff057435 */ /* 0x001fe200000001ff */
        /* <DEDUP_REMOVED lines=33> */
.L_x_3787:
[----:B------:R-:W-:Y:S05]  /*4e30*/  BSYNC B0 ;  /* 0x0000000000007941 */ /* 0x000fea0003800000 */
.L_x_3786:
[----:B------:R-:W-:Y:S01]  /*4e40*/  FMNMX.NAN R23, R2, -100, !PT ;  /* 0xc2c8000002177809 */ /* 0x000fe20007820000 */
[----:B------:R-:W-:-:S04]  /*4e50*/  FMUL.FTZ R4, R4, R27 ;  /* 0x0000001b04047220 */ /* 0x000fc80000410000 */
[----:B------:R-:W-:Y:S02]  /*4e60*/  FFMA.FTZ R23, R23, R6, -R4 ;  /* 0x0000000617177223 */ /* 0x000fe40000010804 */
.L_x_3781:
[----:B------:R-:W-:Y:S05]  /*4e70*/  BSYNC B7 ;  /* 0x0000000000077941 */ /* 0x000fea0003800000 */
.L_x_3780:
        /* <DEDUP_REMOVED lines=27> */
.L_x_3791:
[----:B------:R-:W-:Y:S05]  /*5030*/  BSYNC B6 ;  /* 0x0000000000067941 */ /* 0x000fea0003800000 */
.L_x_3790:
        /* <DEDUP_REMOVED lines=23> */
.L_x_3793:
[----:B------:R-:W-:Y:S05]  /*51b0*/  BSYNC B6 ;  /* 0x0000000000067941 */ /* 0x000fea0003800000 */
.L_x_3792:
[----:B------:R-:W-:Y:S01]  /*51c0*/  FADD.FTZ R0, -R28, -RZ ;  /* 0x800000ff1c007221 */ /* 0x000fe20000010100 */
[----:B0-----:R-:W-:Y:S01]  /*51d0*/  MOV R7, 0x3d39bf78 ;  /* 0x3d39bf7800077802 */ /* 0x001fe20000000f00 */
        /* <DEDUP_REMOVED lines=33> */
.L_x_3795:
[----:B------:R-:W-:Y:S05]  /*53f0*/  BSYNC B0 ;  /* 0x0000000000007941 */ /* 0x000fea0003800000 */
.L_x_3794:
[----:B------:R-:W-:Y:S01]  /*5400*/  FMNMX.NAN R24, R2, -100, !PT ;  /* 0xc2c8000002187809 */ /* 0x000fe20007820000 */
[----:B------:R-:W-:-:S04]  /*5410*/  FMUL.FTZ R4, R4, R29 ;  /* 0x0000001d04047220 */ /* 0x000fc80000410000 */
[----:B------:R-:W-:Y:S02]  /*5420*/  FFMA.FTZ R24, R24, R7, -R4 ;  /* 0x0000000718187223 */ /* 0x000fe40000010804 */
.L_x_3789:
[----:B------:R-:W-:Y:S05]  /*5430*/  BSYNC B7 ;  /* 0x0000000000077941 */ /* 0x000fea0003800000 */
.L_x_3788:
        /* <DEDUP_REMOVED lines=10> */
[----:B------:R-:W-:Y:S01]  /*54e0*/  MOV R4, c[0x4][0x300] ;  /* 0x0100c00000047a02 */ /* 0x000fe20000000f00 */
[----:B------:R-:W-:Y:S01]  /*54f0*/  HFMA2.MMA R13, -RZ, RZ, 0, 0 ;  /* 0x00000000ff0d7435 */ /* 0x000fe200000001ff */
[----:B------:R-:W-:Y:S01]  /*5500*/  IMAD.MOV.U32 R5, RZ, RZ, c[0x4][0x304] ;  /* 0x0100c100ff057624 */ /* 0x000fe200078e00ff */
[----:B------:R-:W-:Y:S01]  /*5510*/  MOV R6, c[0x4][0x2d0] ;  /* 0x0100b40000067a02 */ /* 0x000fe20000000f00 */
        /* <DEDUP_REMOVED lines=13> */
.L_x_3799:
[----:B------:R-:W-:Y:S05]  /*55f0*/  BSYNC B6 ;  /* 0x0000000000067941 */ /* 0x000fea0003800000 */
.L_x_3798:
[C---:B------:R-:W-:Y:S01]  /*5600*/  FSETP.GE.FTZ.AND P0, PT, R31.reuse, RZ, PT ;  /* 0x000000ff1f00720b */ /* 0x040fe20003f16000 */
[----:B------:R-:W-:Y:S01]  /*5610*/  BSSY B6, `(.L_x_3800) ;  /* 0x0000016000067945 */ /* 0x000fe20003800000 */
[----:B------:R-:W-:-:S13]  /*5620*/  FSETP.GTU.FTZ.AND P1, PT, R31, 1, PT ;  /* 0x3f8000001f00780b */ /* 0x000fda0003f3c000 */
[----:B------:R-:W-:Y:S05]  /*5630*/  @P0 BRA !P1, `(.L_x_3801) ;  /* 0x0000013000000947 */ /* 0x000fea0004800000 */
[----:B0-----:R-:W-:Y:S01]  /*5640*/  MOV R2, 0x0 ;  /* 0x0000000000027802 */ /* 0x001fe20000000f00 */
        /* <DEDUP_REMOVED lines=18> */
.L_x_3801:
[----:B------:R-:W-:Y:S05]  /*5770*/  BSYNC B6 ;  /* 0x0000000000067941 */ /* 0x000fea0003800000 */
.L_x_3800:
[----:B------:R-:W-:Y:S01]  /*5780*/  FADD.FTZ R0, -R30, -RZ ;  /* 0x800000ff1e007221 */ /* 0x000fe20000010100 */
[----:B0-----:R-:W-:Y:S01]  /*5790*/  MOV R5, 0x3e800000 ;  /* 0x3e80000000057802 */ /* 0x001fe20000000f00 */
[----:B------:R-:W-:Y:S01]  /*57a0*/  HFMA2.MMA R7, -RZ, RZ, 1.3056640625, -1.8671875 ;  /* 0x3d39bf78ff077435 */ /* 0x000fe200000001ff */
        /* <DEDUP_REMOVED lines=32> */
.L_x_3803:
[----:B------:R-:W-:Y:S05]  /*59b0*/  BSYNC B0 ;  /* 0x0000000000007941 */ /* 0x000fea0003800000 */
.L_x_3802:
[----:B------:R-:W-:Y:S01]  /*59c0*/  FMNMX.NAN R25, R2, -100, !PT ;  /* 0xc2c8000002197809 */ /* 0x000fe20007820000 */
[----:B------:R-:W-:-:S04]  /*59d0*/  FMUL.FTZ R4, R4, R31 ;  /* 0x0000001f04047220 */ /* 0x000fc80000410000 */
[----:B------:R-:W-:Y:S02]  /*59e0*/  FFMA.FTZ R25, R25, R6, -R4 ;  /* 0x0000000619197223 */ /* 0x000fe40000010804 */
.L_x_3797:
[----:B------:R-:W-:Y:S05]  /*59f0*/  BSYNC B7 ;  /* 0x0000000000077941 */ /* 0x000fea0003800000 */
.L_x_3796:
        /* <DEDUP_REMOVED lines=27> */
.L_x_3807:
[----:B------:R-:W-:Y:S05]  /*5bb0*/  BSYNC B6 ;  /* 0x0000000000067941 */ /* 0x000fea0003800000 */
.L_x_3806:
        /* <DEDUP_REMOVED lines=23> */
.L_x_3809:
[----:B------:R-:W-:Y:S05]  /*5d30*/  BSYNC B6 ;  /* 0x0000000000067941 */ /* 0x000fea0003800000 */
.L_x_3808:
[----:B------:R-:W-:Y:S01]  /*5d40*/  FADD.FTZ R0, -R32, -RZ ;  /* 0x800000ff20007221 */ /* 0x000fe20000010100 */
[----:B0-----:R-:W-:Y:S01]  /*5d50*/  MOV R5, 0x3e800000 ;  /* 0x3e80000000057802 */ /* 0x001fe20000000f00 */
        /* <DEDUP_REMOVED lines=33> */
.L_x_3811:
[----:B------:R-:W-:Y:S05]  /*5f70*/  BSYNC B0 ;  /* 0x0000000000007941 */ /* 0x000fea0003800000 */
.L_x_3810:
[----:B------:R-:W-:Y:S01]  /*5f80*/  FMNMX.NAN R0, R2, -100, !PT ;  /* 0xc2c8000002007809 */ /* 0x000fe20007820000 */
[----:B------:R-:W-:-:S04]  /*5f90*/  FMUL.FTZ R4, R4, R33 ;  /* 0x0000002104047220 */ /* 0x000fc80000410000 */
[----:B------:R-:W-:Y:S02]  /*5fa0*/  FFMA.FTZ R0, R0, R7, -R4 ;  /* 0x0000000700007223 */ /* 0x000fe40000010804 */
.L_x_3805:
[----:B------:R-:W-:Y:S05]  /*5fb0*/  BSYNC B7 ;  /* 0x0000000000077941 */ /* 0x000fea0003800000 */
.L_x_3804:
[----:B------:R-:W-:Y:S01]  /*5fc0*/  ISETP.GE.AND P0, PT, R36, R17, PT ;  /* 0x000000112400720c */ /* 0x000fe20003f06270 */
[----:B------:R-:W-:Y:S01]  /*5fd0*/  BSSY B0, `(.L_x_3812) ;  /* 0x0000034000007945 */ /* 0x000fe20003800000 */
[----:B------:R-:W-:Y:S11]  /*5fe0*/  BSSY B1, `(.L_x_3813) ;  /* 0x000002c000017945 */ /* 0x000ff60003800000 */
[----:B------:R-:W-:Y:S05]  /*5ff0*/  @P0 BRA `(.L_x_3814) ;  /* 0x000000d000000947 */ /* 0x000fea0003800000 */
[----:B0-----:R-:W0:Y:S01]  /*6000*/  S2R R3, SR_TID.X ;  /* 0x0000000000037919 */ /* 0x001e220000002100 */
[----:B------:R-:W-:-:S02]  /*6010*/  MOV R5, 0x4 ;  /* 0x0000000400057802 */ /* 0x000fc40000000f00 */
[----:B------:R-:W-:-:S04]  /*6020*/  MOV R36, R35 ;  /* 0x0000002300247202 */ /* 0x000fc80000000f00 */
[----:B------:R-:W-:Y:S01]  /*6030*/  ISETP.GE.AND P0, PT, R36, R17, PT ;  /* 0x000000112400720c */ /* 0x000fe20003f06270 */
[----:B0-----:R-:W-:-:S04]  /*6040*/  IMAD.IADD R2, R16, 0x1, R3 ;  /* 0x0000000110027824 */ /* 0x001fc800078e0203 */
[----:B------:R-:W-:-:S05]  /*6050*/  IMAD.WIDE.U32 R2, R2, R5, c[0x0][0x168] ;  /* 0x00005a0002027625 */ /* 0x000fca00078e0005 */
[----:B------:R0:W-:Y:S03]  /*6060*/  STG.E [R2.64], R34 ;  /* 0x0000002202007986 */ /* 0x0001e6000c101924 */
[----:B------:R-:W-:Y:S05]  /*6070*/  @P0 BRA `(.L_x_3815) ;  /* 0x000000c000000947 */ /* 0x000fea0003800000 */
[----:B0-----:R-:W-:Y:S01]  /*6080*/  HFMA2.MMA R3, -RZ, RZ, 0, 2.384185791015625e-07 ;  /* 0x00000004ff037435 */ /* 0x001fe200000001ff */
[----:B------:R-:W-:Y:S01]  /*6090*/  IMAD.IADD R2, R16, 0x1, R36 ;  /* 0x0000000110027824 */ /* 0x000fe200078e0224 */
[----:B------:R-:W-:-:S08]  /*60a0*/  IADD3 R36, R36, 0x80, RZ ;  /* 0x0000008024247810 */ /* 0x000fd00007ffe0ff */
[----:B------:R-:W-:-:S05]  /*60b0*/  IMAD.WIDE.U32 R2, R2, R3, c[0x0][0x168] ;  /* 0x00005a0002027625 */ /* 0x000fca00078e0003 */
[----:B------:R0:W-:Y:S02]  /*60c0*/  STG.E [R2.64], R18 ;  /* 0x0000001202007986 */ /* 0x0001e4000c101924 */
.L_x_3814:
[----:B------:R-:W-:-:S13]  /*60d0*/  ISETP.GE.AND P0, PT, R36, R17, PT ;  /* 0x000000112400720c */ /* 0x000fda0003f06270 */
[----:B------:R-:W-:Y:S05]  /*60e0*/  @P0 BRA `(.L_x_3816) ;  /* 0x000000c000000947 */ /* 0x000fea0003800000 */
[----:B0-----:R-:W-:Y:S01]  /*60f0*/  MOV R3, 0x4 ;  /* 0x0000000400037802 */ /* 0x001fe20000000f00 */
[----:B------:R-:W-:Y:S01]  /*6100*/  IMAD.IADD R2, R16, 0x1, R36 ;  /* 0x0000000110027824 */ /* 0x000fe200078e0224 */
[----:B------:R-:W-:-:S03]  /*6110*/  IADD3 R36, R36, 0x80, RZ ;  /* 0x0000008024247810 */ /* 0x000fc60007ffe0ff */
[----:B------:R-:W-:-:S05]  /*6120*/  IMAD.WIDE.U32 R2, R2, R3, c[0x0][0x168] ;  /* 0x00005a0002027625 */ /* 0x000fca00078e0003 */
[----:B------:R0:W-:Y:S02]  /*6130*/  STG.E [R2.64], R19 ;  /* 0x0000001302007986 */ /* 0x0001e4000c101924 */
.L_x_3815:
[----:B------:R-:W-:-:S13]  /*6140*/  ISETP.GE.AND P0, PT, R36, R17, PT ;  /* 0x000000112400720c */ /* 0x000fda0003f06270 */
[----:B------:R-:W-:Y:S05]  /*6150*/  @P0 BRA `(.L_x_3817) ;  /* 0x000000c000000947 */ /* 0x000fea0003800000 */
[----:B0-----:R-:W-:Y:S01]  /*6160*/  HFMA2.MMA R3, -RZ, RZ, 0, 2.384185791015625e-07 ;  /* 0x00000004ff037435 */ /* 0x001fe200000001ff */
[----:B------:R-:W-:Y:S01]  /*6170*/  IMAD.IADD R2, R16, 0x1, R36 ;  /* 0x0000000110027824 */ /* 0x000fe200078e0224 */
[----:B------:R-:W-:-:S08]  /*6180*/  IADD3 R36, R36, 0x80, RZ ;  /* 0x0000008024247810 */ /* 0x000fd00007ffe0ff */
[----:B------:R-:W-:-:S05]  /*6190*/  IMAD.WIDE.U32 R2, R2, R3, c[0x0][0x168] ;  /* 0x00005a0002027625 */ /* 0x000fca00078e0003 */
[----:B------:R0:W-:Y:S02]  /*61a0*/  STG.E [R2.64], R22 ;  /* 0x0000001602007986 */ /* 0x0001e4000c101924 */
.L_x_3816:
[----:B------:R-:W-:-:S13]  /*61b0*/  ISETP.GE.AND P0, PT, R36, R17, PT ;  /* 0x000000112400720c */ /* 0x000fda0003f06270 */
[----:B------:R-:W-:Y:S05]  /*61c0*/  @P0 BRA `(.L_x_3818) ;  /* 0x000000d000000947 */ /* 0x000fea0003800000 */
[----:B0-----:R-:W-:Y:S01]  /*61d0*/  MOV R3, 0x4 ;  /* 0x0000000400037802 */ /* 0x001fe20000000f00 */
[----:B------:R-:W-:Y:S01]  /*61e0*/  IMAD.IADD R2, R16, 0x1, R36 ;  /* 0x0000000110027824 */ /* 0x000fe200078e0224 */
[----:B------:R-:W-:-:S03]  /*61f0*/  IADD3 R36, R36, 0x80, RZ ;  /* 0x0000008024247810 */ /* 0x000fc60007ffe0ff */
[----:B------:R-:W-:-:S05]  /*6200*/  IMAD.WIDE.U32 R2, R2, R3, c[0x0][0x168] ;  /* 0x00005a0002027625 */ /* 0x000fca00078e0003 */
[----:B------:R0:W-:Y:S02]  /*6210*/  STG.E [R2.64], R23 ;  /* 0x0000001702007986 */ /* 0x0001e4000c101924 */
.L_x_3817:
[----:B------:R-:W-:-:S13]  /*6220*/  ISETP.GE.AND P0, PT, R36, R17, PT ;  /* 0x000000112400720c */ /* 0x000fda0003f06270 */
[----:B------:R-:W-:Y:S01]  /*6230*/  @P0 BREAK B1 ;  /* 0x0000000000010942 */ /* 0x000fe20003800000 */
[----:B------:R-:W-:Y:S05]  /*6240*/  @P0 BRA `(.L_x_3819) ;  /* 0x000000c000000947 */ /* 0x000fea0003800000 */
[----:B0-----:R-:W-:Y:S01]  /*6250*/  HFMA2.MMA R3, -RZ, RZ, 0, 2.384185791015625e-07 ;  /* 0x00000004ff037435 */ /* 0x001fe200000001ff */
[----:B------:R-:W-:Y:S01]  /*6260*/  IMAD.IADD R2, R16, 0x1, R36 ;  /* 0x0000000110027824 */ /* 0x000fe200078e0224 */
[----:B------:R-:W-:-:S08]  /*6270*/  IADD3 R36, R36, 0x80, RZ ;  /* 0x0000008024247810 */ /* 0x000fd00007ffe0ff */
[----:B------:R-:W-:-:S05]  /*6280*/  IMAD.WIDE.U32 R2, R2, R3, c[0x0][0x168] ;  /* 0x00005a0002027625 */ /* 0x000fca00078e0003 */
[----:B------:R0:W-:Y:S02]  /*6290*/  STG.E [R2.64], R24 ;  /* 0x0000001802007986 */ /* 0x0001e4000c101924 */
.L_x_3818:
[----:B------:R-:W-:Y:S05]  /*62a0*/  BSYNC B1 ;  /* 0x0000000000017941 */ /* 0x000fea0003800000 */
.L_x_3813:
[----:B------:R-:W-:-:S13]  /*62b0*/  ISETP.GE.AND P0, PT, R36, R17, PT ;  /* 0x000000112400720c */ /* 0x000fda0003f06270 */
[----:B0-----:R-:W-:Y:S01]  /*62c0*/  @!P0 MOV R3, 0x4 ;  /* 0x0000000400038802 */ /* 0x001fe20000000f00 */
[----:B------:R-:W-:Y:S01]  /*62d0*/  @!P0 IMAD.IADD R2, R16, 0x1, R36 ;  /* 0x0000000110028824 */ /* 0x000fe200078e0224 */
[----:B------:R-:W-:-:S03]  /*62e0*/  @!P0 IADD3 R36, R36, 0x80, RZ ;  /* 0x0000008024248810 */ /* 0x000fc60007ffe0ff */
[----:B------:R-:W-:-:S05]  /*62f0*/  @!P0 IMAD.WIDE.U32 R2, R2, R3, c[0x0][0x168] ;  /* 0x00005a0002028625 */ /* 0x000fca00078e0003 */
[----:B------:R0:W-:Y:S02]  /*6300*/  @!P0 STG.E [R2.64], R25 ;  /* 0x0000001902008986 */ /* 0x0001e4000c101924 */
.L_x_3819:
[----:B------:R-:W-:Y:S05]  /*6310*/  BSYNC B0 ;  /* 0x0000000000007941 */ /* 0x000fea0003800000 */
.L_x_3812:
[----:B------:R-:W-:-:S13]  /*6320*/  ISETP.GE.AND P0, PT, R36, R17, PT ;  /* 0x000000112400720c */ /* 0x000fda0003f06270 */
[----:B------:R-:W-:Y:S05]  /*6330*/  @P0 EXIT ;  /* 0x000000000000094d */ /* 0x000fea0003800000 */
[----:B0-----:R-:W-:Y:S01]  /*6340*/  HFMA2.MMA R3, -RZ, RZ, 0, 2.384185791015625e-07 ;  /* 0x00000004ff037435 */ /* 0x001fe200000001ff */
[----:B------:R-:W-:-:S09]  /*6350*/  IMAD.IADD R2, R16, 0x1, R36 ;  /* 0x0000000110027824 */ /* 0x000fd200078e0224 */
[----:B------:R-:W-:-:S05]  /*6360*/  IMAD.WIDE.U32 R2, R2, R3, c[0x0][0x168] ;  /* 0x00005a0002027625 */ /* 0x000fca00078e0003 */
[----:B------:R-:W-:Y:S01]  /*6370*/  STG.E [R2.64], R0 ;  /* 0x0000000002007986 */ /* 0x000fe2000c101924 */
[----:B------:R-:W-:Y:S05]  /*6380*/  EXIT ;  /* 0x000000000000794d */ /* 0x000fea0003800000 */
.L_x_3820:
        /* <DEDUP_REMOVED lines=15> */
.L_x_9846:


//--------------------- .text._ZN2at6native29vectorized_elementwise_kernelILi4EZZZNS0_29binary_cross_entropy_out_cudaERKNS_6TensorES4_RKSt8optionalIS2_ElRS2_ENKUlvE_clEvENKUlvE0_clEvEUlffE_St5arrayIPcLm3EEEEviT0_T1_ --------------------------
	.section	.text._ZN2at6native29vectorized_elementwise_kernelILi4EZZZNS0_29binary_cross_entropy_out_cudaERKNS_6TensorES4_RKSt8optionalIS2_ElRS2_ENKUlvE_clEvENKUlvE0_clEvEUlffE_St5arrayIPcLm3EEEEviT0_T1_,"ax",@progbits
	.sectioninfo	@"SHI_REGISTERS=40"
	.align	128
        .global         _ZN2at6native29vectorized_elementwise_kernelILi4EZZZNS0_29binary_cross_entropy_out_cudaERKNS_6TensorES4_RKSt8optionalIS2_ElRS2_ENKUlvE_clEvENKUlvE0_clEvEUlffE_St5arrayIPcLm3EEEEviT0_T1_
        .type           _ZN2at6native29vectorized_elementwise_kernelILi4EZZZNS0_29binary_cross_entropy_out_cudaERKNS_6TensorES4_RKSt8optionalIS2_ElRS2_ENKUlvE_clEvENKUlvE0_clEvEUlffE_St5arrayIPcLm3EEEEviT0_T1_,@function
        .size           _ZN2at6native29vectorized_elementwise_kernelILi4EZZZNS0_29binary_cross_entropy_out_cudaERKNS_6TensorES4_RKSt8optionalIS2_ElRS2_ENKUlvE_clEvENKUlvE0_clEvEUlffE_St5arrayIPcLm3EEEEviT0_T1_,(.L_x_9847 - _ZN2at6native29vectorized_elementwise_kernelILi4EZZZNS0_29binary_cross_entropy_out_cudaERKNS_6TensorES4_RKSt8optionalIS2_ElRS2_ENKUlvE_clEvENKUlvE0_clEvEUlffE_St5arrayIPcLm3EEEEviT0_T1_)
        .other          _ZN2at6native29vectorized_elementwise_kernelILi4EZZZNS0_29binary_cross_entropy_out_cudaERKNS_6TensorES4_RKSt8optionalIS2_ElRS2_ENKUlvE_clEvENKUlvE0_clEvEUlffE_St5arrayIPcLm3EEEEviT0_T1_,@"STO_CUDA_ENTRY STV_DEFAULT"
_ZN2at6native29vectorized_elementwise_kernelILi4EZZZNS0_29binary_cross_entropy_out_cudaERKNS_6TensorES4_RKSt8optionalIS2_ElRS2_ENKUlvE_clEvENKUlvE0_clEvEUlffE_St5arrayIPcLm3EEEEviT0_T1_:
.text._ZN2at6native29vectorized_elementwise_kernelILi4EZZZNS0_29binary_cross_entropy_out_cudaERKNS_6TensorES4_RKSt8optionalIS2_ElRS2_ENKUlvE_clEvENKUlvE0_clEvEUlffE_St5arrayIPcLm3EEEEviT0_T1_:
        /* <DEDUP_REMOVED lines=9> */
[----:B------:R-:W-:-:S06]  /*0090*/  IMAD.WIDE R4, R22, R7, c[0x0][0x170] ;  /* 0x00005c0016047625 */ /* 0x000fcc00078e0207 */
[----:B0-----:R-:W-:-:S05]  /*00a0*/  IMAD.WIDE.U32 R4, R2, 0x10, R4 ;  /* 0x0000001002047825 */ /* 0x001fca00078e0004 */
[----:B------:R-:W2:Y:S01]  /*00b0*/  LDG.E.128 R32, [R4.64] ;  /* 0x0000002404207981 */ /* 0x000ea2000c1e1d00 */
[----:B------:R-:W-:-:S03]  /*00c0*/  IMAD.WIDE R6, R22, R7, c[0x0][0x178] ;  /* 0x00005e0016067625 */ /* 0x000fc600078e0207 */
[----:B------:R0:W5:Y:S03]  /*00d0*/  LDG.E.128 R16, [R4.64+0x800] ;  /* 0x0008002404107981 */ /* 0x000166000c1e1d00 */
[----:B------:R-:W-:-:S05]  /*00e0*/  IMAD.WIDE.U32 R6, R2, 0x10, R6 ;  /* 0x0000001002067825 */ /* 0x000fca00078e0006 */
[----:B------:R0:W5:Y:S04]  /*00f0*/  LDG.E.128 R24, [R6.64] ;  /* 0x0000002406187981 */ /* 0x000168000c1e1d00 */
[----:B------:R0:W5:Y:S01]  /*0100*/  LDG.E.128 R28, [R6.64+0x800] ;  /* 0x00080024061c7981 */ /* 0x000162000c1e1d00 */
[----:B------:R-:W-:Y:S01]  /*0110*/  BSSY B6, `(.L_x_3822) ;  /* 0x0000017000067945 */ /* 0x000fe20003800000 */
[C---:B--2---:R-:W-:Y:S02]  /*0120*/  FSETP.GE.FTZ.AND P0, PT, R32.reuse, RZ, PT ;  /* 0x000000ff2000720b */ /* 0x044fe40003f16000 */
        /* <DEDUP_REMOVED lines=21> */
.L_x_3823:
[----:B0-----:R-:W-:Y:S05]  /*0280*/  BSYNC B6 ;  /* 0x0000000000067941 */ /* 0x001fea0003800000 */
.L_x_3822:
        /* <DEDUP_REMOVED lines=23> */
.L_x_3825:
[----:B------:R-:W-:Y:S05]  /*0400*/  BSYNC B6 ;  /* 0x0000000000067941 */ /* 0x000fea0003800000 */
.L_x_3824:
        /* <DEDUP_REMOVED lines=35> */
.L_x_3827:
[----:B------:R-:W-:Y:S05]  /*0640*/  BSYNC B0 ;  /* 0x0000000000007941 */ /* 0x000fea0003800000 */
.L_x_3826:
        /* <DEDUP_REMOVED lines=26> */
.L_x_3829:
[----:B------:R-:W-:Y:S05]  /*07f0*/  BSYNC B6 ;  /* 0x0000000000067941 */ /* 0x000fea0003800000 */
.L_x_3828:
        /* <DEDUP_REMOVED lines=23> */
.L_x_3831:
[----:B------:R-:W-:Y:S05]  /*0970*/  BSYNC B6 ;  /* 0x0000000000067941 */ /* 0x000fea0003800000 */
.L_x_3830:
        /* <DEDUP_REMOVED lines=35> */
.L_x_3833:
[----:B------:R-:W-:Y:S05]  /*0bb0*/  BSYNC B0 ;  /* 0x0000000000007941 */ /* 0x000fea0003800000 */
.L_x_3832:
        /* <DEDUP_REMOVED lines=26> */
.L_x_3835:
[----:B------:R-:W-:Y:S05]  /*0d60*/  BSYNC B6 ;  /* 0x0000000000067941 */ /* 0x000fea0003800000 */
.L_x_3834:
        /* <DEDUP_REMOVED lines=23> */
.L_x_3837:
[----:B------:R-:W-:Y:S05]  /*0ee0*/  BSYNC B6 ;  /* 0x0000000000067941 */ /* 0x000fea0003800000 */
.L_x_3836:
        /* <DEDUP_REMOVED lines=35> */
.L_x_3839:
[----:B------:R-:W-:Y:S05]  /*1120*/  BSYNC B0 ;  /* 0x0000000000007941 */ /* 0x000fea0003800000 */
.L_x_3838:
        /* <DEDUP_REMOVED lines=26> */
.L_x_3841:
[----:B------:R-:W-:Y:S05]  /*12d0*/  BSYNC B6 ;  /* 0x0000000000067941 */ /* 0x000fea0003800000 */
.L_x_3840:
        /* <DEDUP_REMOVED lines=23> */
.L_x_3843:
[----:B------:R-:W-:Y:S05]  /*1450*/  BSYNC B6 ;  /* 0x0000000000067941 */ /* 0x000fea0003800000 */
.L_x_3842:
        /* <DEDUP_REMOVED lines=35> */
.L_x_3845:
[----:B------:R-:W-:Y:S05]  /*1690*/  BSYNC B0 ;  /* 0x0000000000007941 */ /* 0x000fea0003800000 */
.L_x_3844:
        /* <DEDUP_REMOVED lines=26> */
.L_x_3847:
[----:B------:R-:W-:Y:S05]  /*1840*/  BSYNC B6 ;  /* 0x0000000000067941 */ /* 0x000fea0003800000 */
.L_x_3846:
        /* <DEDUP_REMOVED lines=23> */
.L_x_3849:
[----:B------:R-:W-:Y:S05]  /*19c0*/  BSYNC B6 ;  /* 0x0000000000067941 */ /* 0x000fea0003800000 */
.L_x_3848:
        /* <DEDUP_REMOVED lines=35> */
.L_x_3851:
[----:B------:R-:W-:Y:S05]  /*1c00*/  BSYNC B0 ;  /* 0x0000000000007941 */ /* 0x000fea0003800000 */
.L_x_3850:
        /* <DEDUP_REMOVED lines=26> */
.L_x_3853:
[----:B------:R-:W-:Y:S05]  /*1db0*/  BSYNC B6 ;  /* 0x0000000000067941 */ /* 0x000fea0003800000 */
.L_x_3852:
        /* <DEDUP_REMOVED lines=23> */
.L_x_3855:
[----:B------:R-:W-:Y:S05]  /*1f30*/  BSYNC B6 ;  /* 0x0000000000067941 */ /* 0x000fea0003800000 */
.L_x_3854:
        /* <DEDUP_REMOVED lines=35> */
.L_x_3857:
[----:B------:R-:W-:Y:S05]  /*2170*/  BSYNC B0 ;  /* 0x0000000000007941 */ /* 0x000fea0003800000 */
.L_x_3856:
        /* <DEDUP_REMOVED lines=26> */
.L_x_3859:
[----:B------:R-:W-:Y:S05]  /*2320*/  BSYNC B6 ;  /* 0x0000000000067941 */ /* 0x000fea0003800000 */
.L_x_3858:
        /* <DEDUP_REMOVED lines=23> */
.L_x_3861:
[----:B------:R-:W-:Y:S05]  /*24a0*/  BSYNC B6 ;  /* 0x0000000000067941 */ /* 0x000fea0003800000 */
.L_x_3860:
        /* <DEDUP_REMOVED lines=35> */
.L_x_3863:
[----:B------:R-:W-:Y:S05]  /*26e0*/  BSYNC B0 ;  /* 0x0000000000007941 */ /* 0x000fea0003800000 */
.L_x_3862:
        /* <DEDUP_REMOVED lines=26> */
.L_x_3865:
[----:B------:R-:W-:Y:S05]  /*2890*/  BSYNC B6 ;  /* 0x0000000000067941 */ /* 0x000fea0003800000 */
.L_x_3864:
        /* <DEDUP_REMOVED lines=23> */
.L_x_3867:
[----:B------:R-:W-:Y:S05]  /*2a10*/  BSYNC B6 ;  /* 0x0000000000067941 */ /* 0x000fea0003800000 */
.L_x_3866:
        /* <DEDUP_REMOVED lines=37> */
.L_x_3869:
[----:B------:R-:W-:Y:S05]  /*2c70*/  BSYNC B0 ;  /* 0x0000000000007941 */ /* 0x000fea0003800000 */
.L_x_3868:
[----:B------:R-:W-:Y:S01]  /*2c80*/  FMNMX.NAN R19, R4, -100, !PT ;  /* 0xc2c8000004137809 */ /* 0x000fe20007820000 */
[----:B------:R-:W-:Y:S02]  /*2c90*/  FADD.FTZ R0, R31, -1 ;  /* 0xbf8000001f007421 */ /* 0x000fe40000010000 */
[----:B------:R-:W-:-:S04]  /*2ca0*/  IMAD.WIDE R22, R2, 0x10, R22 ;  /* 0x0000001002167825 */ /* 0x000fc800078e0216 */
[----:B------:R-:W-:Y:S01]  /*2cb0*/  FFMA.FTZ R19, R19, R0, -R6 ;  /* 0x0000000013137223 */ /* 0x000fe20000010806 */
[----:B------:R-:W-:Y:S04]  /*2cc0*/  STG.E.128 [R22.64], R24 ;  /* 0x0000001816007986 */ /* 0x000fe8000c101d24 */
[----:B------:R-:W-:Y:S01]  /*2cd0*/  STG.E.128 [R22.64+0x800], R16 ;  /* 0x0008001016007986 */ /* 0x000fe2000c101d24 */
[----:B------:R-:W-:Y:S05]  /*2ce0*/  EXIT ;  /* 0x000000000000794d */ /* 0x000fea0003800000 */
.L_x_3821:
[----:B------:R-:W0:Y:S01]  /*2cf0*/  S2R R13, SR_TID.X ;  /* 0x00000000000d7919 */ /* 0x000e220000002100 */
[----:B------:R-:W-:Y:S01]  /*2d00*/  CS2R R34, SRZ ;  /* 0x0000000000227805 */ /* 0x000fe2000001ff00 */
[----:B0-----:R-:W-:-:S13]  /*2d10*/  ISETP.GE.AND P0, PT, R13, R16, PT ;  /* 0x000000100d00720c */ /* 0x001fda0003f06270 */
[----:B------:R-:W-:Y:S01]  /*2d20*/  @!P0 IMAD.IADD R10, R22, 0x1, R13 ;  /* 0x00000001160a8824 */ /* 0x000fe200078e020d */
[----:B------:R-:W-:Y:S01]  /*2d30*/  @!P0 IADD3 R13, R13, 0x80, RZ ;  /* 0x000000800d0d8810 */ /* 0x000fe20007ffe0ff */
[----:B------:R-:W-:Y:S01]  /*2d40*/  IMAD.MOV.U32 R17, RZ, RZ, RZ ;  /* 0x000000ffff117224 */ /* 0x000fe200078e00ff */
[----:B------:R-:W-:Y:S01]  /*2d50*/  CS2R R18, SRZ ;  /* 0x0000000000127805 */ /* 0x000fe2000001ff00 */
[----:B------:R-:W-:Y:S01]  /*2d60*/  @!P0 IMAD.MOV.U32 R11, RZ, RZ, 0x4 ;  /* 0x00000004ff0b8424 */ /* 0x000fe200078e00ff */
[----:B------:R-:W-:-:S03]  /*2d70*/  ISETP.GE.AND P5, PT, R13, R16, PT ;  /* 0x000000100d00720c */ /* 0x000fc60003fa6270 */
[----:B------:R-:W-:Y:S01]  /*2d80*/  @!P0 IMAD.WIDE.U32 R2, R10, R11, c[0x0][0x170] ;  /* 0x00005c000a028625 */ /* 0x000fe200078e000b */
[----:B------:R-:W-:-:S03]  /*2d90*/  HFMA2.MMA R23, -RZ, RZ, 0, 0 ;  /* 0x00000000ff177435 */ /* 0x000fc600000001ff */
[----:B------:R-:W-:Y:S01]  /*2da0*/  @!P0 IMAD.WIDE.U32 R10, R10, R11, c[0x0][0x178] ;  /* 0x00005e000a0a8625 */ /* 0x000fe200078e000b */
        /* <DEDUP_REMOVED lines=20> */
[----:B------:R2:W5:Y:S04]  /*2ef0*/  @!P5 LDG.E R17, [R6.64] ;  /* 0x000000240611d981 */ /* 0x000568000c1e1900 */
[----:B------:R3:W5:Y:S03]  /*2f00*/  @!P5 LDG.E R18, [R14.64] ;  /* 0x000000240e12d981 */ /* 0x000766000c1e1900 */
[----:B------:R-:W-:Y:S01]  /*2f10*/  @!P4 IMAD.IADD R0, R22, 0x1, R13 ;  /* 0x000000011600c824 */ /* 0x000fe200078e020d */
[----:B------:R-:W-:Y:S01]  /*2f20*/  @!P4 IADD3 R13, R13, 0x80, RZ ;  /* 0x000000800d0dc810 */ /* 0x000fe20007ffe0ff */
[----:B------:R-:W-:-:S03]  /*2f30*/  @!P6 IMAD.MOV.U32 R21, RZ, RZ, 0x4 ;  /* 0x00000004ff15e424 */ /* 0x000fc600078e00ff */
[----:B------:R-:W-:Y:S01]  /*2f40*/  ISETP.GE.AND P5, PT, R13, R16, PT ;  /* 0x000000100d00720c */ /* 0x000fe20003fa6270 */
[CC--:B-1----:R-:W-:Y:S01]  /*2f50*/  @!P6 IMAD.WIDE.U32 R10, R20.reuse, R21.reuse, c[0x0][0x170] ;  /* 0x00005c00140ae625 */ /* 0x0c2fe200078e0015 */
[----:B------:R-:W-:Y:S02]  /*2f60*/  @!P1 MOV R5, 0x4 ;  /* 0x0000000400059802 */ /* 0x000fe40000000f00 */
[----:B---3--:R-:W-:Y:S01]  /*2f70*/  @!P3 MOV R15, 0x4 ;  /* 0x00000004000fb802 */ /* 0x008fe20000000f00 */
[----:B------:R-:W-:Y:S01]  /*2f80*/  @!P2 IMAD.MOV.U32 R9, RZ, RZ, 0x4 ;  /* 0x00000004ff09a424 */ /* 0x000fe200078e00ff */
[----:B------:R1:W5:Y:S01]  /*2f90*/  @!P6 LDG.E R19, [R10.64] ;  /* 0x000000240a13e981 */ /* 0x000362000c1e1900 */
[----:B------:R-:W-:Y:S01]  /*2fa0*/  @!P6 IMAD.WIDE.U32 R20, R20, R21, c[0x0][0x178] ;  /* 0x00005e001414e625 */ /* 0x000fe200078e0015 */
[----:B------:R-:W-:Y:S01]  /*2fb0*/  CS2R R24, SRZ ;  /* 0x0000000000187805 */ /* 0x000fe2000001ff00 */
[----:B------:R-:W-:Y:S01]  /*2fc0*/  CS2R R26, SRZ ;  /* 0x00000000001a7805 */ /* 0x000fe2000001ff00 */
[----:B------:R-:W-:Y:S01]  /*2fd0*/  CS2R R28, SRZ ;  /* 0x00000000001c7805 */ /* 0x000fe2000001ff00 */
[----:B0-----:R-:W-:Y:S01]  /*2fe0*/  @!P1 IMAD.WIDE.U32 R2, R4, R5, c[0x0][0x170] ;  /* 0x00005c0004029625 */ /* 0x001fe200078e0005 */
[----:B------:R0:W5:Y:S01]  /*2ff0*/  @!P6 LDG.E R23, [R20.64] ;  /* 0x000000241417e981 */ /* 0x000162000c1e1900 */
[----:B------:R-:W-:-:S02]  /*3000*/  @!P5 MOV R14, 0x4 ;  /* 0x00000004000ed802 */ /* 0x000fc40000000f00 */
[----:B--2---:R-:W-:Y:S01]  /*3010*/  @!P2 IMAD.WIDE.U32 R6, R8, R9, c[0x0][0x170] ;  /* 0x00005c000806a625 */ /* 0x004fe200078e0009 */
[----:B------:R2:W5:Y:S03]  /*3020*/  @!P1 LDG.E R24, [R2.64] ;  /* 0x0000002402189981 */ /* 0x000566000c1e1900 */
[----:B------:R-:W-:Y:S01]  /*3030*/  @!P1 IMAD.WIDE.U32 R4, R4, R5, c[0x0][0x178] ;  /* 0x00005e0004049625 */ /* 0x000fe200078e0005 */
[----:B------:R3:W5:Y:S03]  /*3040*/  @!P2 LDG.E R26, [R6.64] ;  /* 0x00000024061aa981 */ /* 0x000766000c1e1900 */
[----:B------:R-:W-:Y:S01]  /*3050*/  @!P2 IMAD.WIDE.U32 R8, R8, R9, c[0x0][0x178] ;  /* 0x00005e000808a625 */ /* 0x000fe200078e0009 */
[----:B------:R4:W5:Y:S03]  /*3060*/  @!P1 LDG.E R25, [R4.64] ;  /* 0x0000002404199981 */ /* 0x000966000c1e1900 */
[-C--:B-1----:R-:W-:Y:S01]  /*3070*/  @!P3 IMAD.WIDE.U32 R10, R12, R15.reuse, c[0x0][0x170] ;  /* 0x00005c000c0ab625 */ /* 0x082fe200078e000f */
[----:B------:R1:W5:Y:S03]  /*3080*/  @!P2 LDG.E R27, [R8.64] ;  /* 0x00000024081ba981 */ /* 0x000366000c1e1900 */
[----:B0-----:R-:W-:Y:S01]  /*3090*/  @!P4 IMAD.MOV.U32 R21, RZ, RZ, 0x4 ;  /* 0x00000004ff15c424 */ /* 0x001fe200078e00ff */
[----:B------:R0:W5:Y:S01]  /*30a0*/  @!P3 LDG.E R28, [R10.64] ;  /* 0x000000240a1cb981 */ /* 0x000162000c1e1900 */
[----:B------:R-:W-:Y:S01]  /*30b0*/  @!P5 IMAD.IADD R13, R22, 0x1, R13 ;  /* 0x00000001160dd824 */ /* 0x000fe200078e020d */
[----:B------:R-:W-:Y:S01]  /*30c0*/  CS2R R30, SRZ ;  /* 0x00000000001e7805 */ /* 0x000fe2000001ff00 */
[----:B------:R-:W-:Y:S01]  /*30d0*/  CS2R R32, SRZ ;  /* 0x0000000000207805 */ /* 0x000fe2000001ff00 */
[----:B---3--:R-:W-:-:S04]  /*30e0*/  @!P3 IMAD.WIDE.U32 R6, R12, R15, c[0x0][0x178] ;  /* 0x00005e000c06b625 */ /* 0x008fc800078e000f */
[CC--:B----4-:R-:W-:Y:S01]  /*30f0*/  @!P4 IMAD.WIDE.U32 R4, R0.reuse, R21.reuse, c[0x0][0x170] ;  /* 0x00005c000004c625 */ /* 0x0d0fe200078e0015 */
[----:B------:R3:W5:Y:S03]  /*3100*/  @!P3 LDG.E R29, [R6.64] ;  /* 0x00000024061db981 */ /* 0x000766000c1e1900 */
[----:B--2---:R-:W-:Y:S01]  /*3110*/  @!P4 IMAD.WIDE.U32 R2, R0, R21, c[0x0][0x178] ;  /* 0x00005e000002c625 */ /* 0x004fe200078e0015 */
[----:B------:R3:W5:Y:S03]  /*3120*/  @!P4 LDG.E R30, [R4.64] ;  /* 0x00000024041ec981 */ /* 0x000766000c1e1900 */
[CC--:B0-----:R-:W-:Y:S01]  /*3130*/  @!P5 IMAD.WIDE.U32 R10, R13.reuse, R14.reuse, c[0x0][0x170] ;  /* 0x00005c000d0ad625 */ /* 0x0c1fe200078e000e */
[----:B------:R3:W5:Y:S03]  /*3140*/  @!P4 LDG.E R31, [R2.64] ;  /* 0x00000024021fc981 */ /* 0x000766000c1e1900 */
[----:B-1----:R-:W-:Y:S01]  /*3150*/  @!P5 IMAD.WIDE.U32 R8, R13, R14, c[0x0][0x178] ;  /* 0x00005e000d08d625 */ /* 0x002fe200078e000e */
        /* <DEDUP_REMOVED lines=8> */
[----:B---3--:R-:W-:Y:S01]  /*31e0*/  MOV R2, 0x0 ;  /* 0x0000000000027802 */ /* 0x008fe20000000f00 */
        /* <DEDUP_REMOVED lines=18> */
.L_x_3873:
[----:B------:R-:W-:Y:S05]  /*3310*/  BSYNC B6 ;  /* 0x0000000000067941 */ /* 0x000fea0003800000 */
.L_x_3872:
[C---:B------:R-:W-:Y:S01]  /*3320*/  FSETP.GE.FTZ.AND P0, PT, R35.reuse, RZ, PT ;  /* 0x000000ff2300720b */ /* 0x040fe20003f16000 */
        /* <DEDUP_REMOVED lines=22> */
.L_x_3875:
[----:B------:R-:W-:Y:S05]  /*3490*/  BSYNC B6 ;  /* 0x0000000000067941 */ /* 0x000fea0003800000 */
.L_x_3874:
[----:B------:R-:W-:Y:S01]  /*34a0*/  FADD.FTZ R0, -R34, -RZ ;  /* 0x800000ff22007221 */ /* 0x000fe20000010100 */
[----:B---3--:R-:W-:Y:S01]  /*34b0*/  MOV R7, 0x3d39bf78 ;  /* 0x3d39bf7800077802 */ /* 0x008fe20000000f00 */
        /* <DEDUP_REMOVED lines=33> */
.L_x_3877:
[----:B------:R-:W-:Y:S05]  /*36d0*/  BSYNC B0 ;  /* 0x0000000000007941 */ /* 0x000fea0003800000 */
.L_x_3876:
[----:B------:R-:W-:Y:S01]  /*36e0*/  FMNMX.NAN R34, R2, -100, !PT ;  /* 0xc2c8000002227809 */ /* 0x000fe20007820000 */
[----:B------:R-:W-:-:S04]  /*36f0*/  FMUL.FTZ R4, R4, R35 ;  /* 0x0000002304047220 */ /* 0x000fc80000410000 */
[----:B------:R-:W-:Y:S02]  /*3700*/  FFMA.FTZ R34, R34, R7, -R4 ;  /* 0x0000000722227223 */ /* 0x000fe40000010804 */
.L_x_3871:
[----:B------:R-:W-:Y:S05]  /*3710*/  BSYNC B7 ;  /* 0x0000000000077941 */ /* 0x000fea0003800000 */
.L_x_3870:
[----:B-----5:R-:W0:Y:S01]  /*3720*/  S2R R35, SR_TID.X ;  /* 0x0000000000237919 */ /* 0x020e220000002100 */
[----:B------:R-:W-:Y:S01]  /*3730*/  BSSY B7, `(.L_x_3878) ;  /* 0x000005b000077945 */ /* 0x000fe20003800000 */
[----:B0-----:R-:W-:-:S04]  /*3740*/  IADD3 R37, R35, 0x80, RZ ;  /* 0x0000008023257810 */ /* 0x001fc80007ffe0ff */
[----:B------:R-:W-:-:S13]  /*3750*/  ISETP.GE.AND P0, PT, R37, R16, PT ;  /* 0x000000102500720c */ /* 0x000fda0003f06270 */
[----:B------:R-:W-:Y:S05]  /*3760*/  @P0 BRA `(.L_x_3879) ;  /* 0x0000057000000947 */ /* 0x000fea0003800000 */
[C---:B------:R-:W-:Y:S01]  /*3770*/  FSETP.GE.FTZ.AND P0, PT, R17.reuse, RZ, PT ;  /* 0x000000ff1100720b */ /* 0x040fe20003f16000 */
[----:B------:R-:W-:Y:S01]  /*3780*/  BSSY B6, `(.L_x_3880) ;  /* 0x0000016000067945 */ /* 0x000fe20003800000 */
[----:B------:R-:W-:-:S13]  /*3790*/  FSETP.GTU.FTZ.AND P1, PT, R17, 1, PT ;  /* 0x3f8000001100780b */ /* 0x000fda0003f3c000 */
[----:B------:R-:W-:Y:S05]  /*37a0*/  @P0 BRA !P1, `(.L_x_3881) ;  /* 0x0000013000000947 */ /* 0x000fea0004800000 */
[----:B---3--:R-:W-:Y:S01]  /*37b0*/  MOV R2, 0x0 ;  /* 0x0000000000027802 */ /* 0x008fe20000000f00 */
        /* <DEDUP_REMOVED lines=18> */
.L_x_3881:
[----:B------:R-:W-:Y:S05]  /*38e0*/  BSYNC B6 ;  /* 0x0000000000067941 */ /* 0x000fea0003800000 */
.L_x_3880:
[C---:B------:R-:W-:Y:S01]  /*38f0*/  FSETP.GE.FTZ.AND P0, PT, R18.reuse, RZ, PT ;  /* 0x000000ff1200720b */ /* 0x040fe20003f16000 */
[----:B------:R-:W-:Y:S01]  /*3900*/  BSSY B6, `(.L_x_3882) ;  /* 0x0000016000067945 */ /* 0x000fe20003800000 */
[----:B------:R-:W-:-:S13]  /*3910*/  FSETP.GTU.FTZ.AND P1, PT, R18, 1, PT ;  /* 0x3f8000001200780b */ /* 0x000fda0003f3c000 */
[----:B------:R-:W-:Y:S05]  /*3920*/  @P0 BRA !P1, `(.L_x_3883) ;  /* 0x0000013000000947 */ /* 0x000fea0004800000 */
[----:B---3--:R-:W-:Y:S01]  /*3930*/  MOV R2, 0x0 ;  /* 0x0000000000027802 */ /* 0x008fe20000000f00 */
        /* <DEDUP_REMOVED lines=18> */
.L_x_3883:
[----:B------:R-:W-:Y:S05]  /*3a60*/  BSYNC B6 ;  /* 0x0000000000067941 */ /* 0x000fea0003800000 */
.L_x_3882:
[----:B------:R-:W-:Y:S01]  /*3a70*/  FADD.FTZ R0, -R17, -RZ ;  /* 0x800000ff11007221 */ /* 0x000fe20000010100 */
[----:B------:R-:W-:Y:S01]  /*3a80*/  BSSY B0, `(.L_x_3884) ;  /* 0x0000022000007945 */ /* 0x000fe20003800000 */
[----:B---3--:R-:W-:Y:S02]  /*3a90*/  IMAD.MOV.U32 R5, RZ, RZ, 0x3e800000 ;  /* 0x3e800000ff057424 */ /* 0x008fe400078e00ff */
[C---:B------:R-:W-:Y:S01]  /*3aa0*/  FADD.FTZ.RZ R2, R0.reuse, 1 ;  /* 0x3f80000000027421 */ /* 0x040fe2000001c000 */
[----:B------:R-:W-:Y:S01]  /*3ab0*/  ISETP.GE.U32.AND P0, PT, R0, 0x7f800000, PT ;  /* 0x7f8000000000780c */ /* 0x000fe20003f06070 */
[----:B------:R-:W-:Y:S02]  /*3ac0*/  IMAD.MOV.U32 R7, RZ, RZ, 0x3d39bf78 ;  /* 0x3d39bf78ff077424 */ /* 0x000fe400078e00ff */
[----:B------:R-:W-:Y:S01]  /*3ad0*/  FADD.FTZ R6, R18, -1 ;  /* 0xbf80000012067421 */ /* 0x000fe20000010000 */
        /* <DEDUP_REMOVED lines=28> */
.L_x_3885:
[----:B------:R-:W-:Y:S05]  /*3ca0*/  BSYNC B0 ;  /* 0x0000000000007941 */ /* 0x000fea0003800000 */
.L_x_3884:
[----:B------:R-:W-:Y:S01]  /*3cb0*/  FMNMX.NAN R17, R2, -100, !PT ;  /* 0xc2c8000002117809 */ /* 0x000fe20007820000 */
[----:B------:R-:W-:-:S04]  /*3cc0*/  FMUL.FTZ R7, R7, R18 ;  /* 0x0000001207077220 */ /* 0x000fc80000410000 */
[----:B------:R-:W-:Y:S02]  /*3cd0*/  FFMA.FTZ R17, R17, R6, -R7 ;  /* 0x0000000611117223 */ /* 0x000fe40000010807 */
.L_x_3879:
[----:B------:R-:W-:Y:S05]  /*3ce0*/  BSYNC B7 ;  /* 0x0000000000077941 */ /* 0x000fea0003800000 */
.L_x_3878:
[----:B---3--:R-:W-:Y:S01]  /*3cf0*/  IADD3 R3, R35, 0x100, RZ ;  /* 0x0000010023037810 */ /* 0x008fe20007ffe0ff */
[----:B------:R-:W-:Y:S03]  /*3d00*/  BSSY B7, `(.L_x_3886) ;  /* 0x000005a000077945 */ /* 0x000fe60003800000 */
[----:B------:R-:W-:-:S13]  /*3d10*/  ISETP.GE.AND P0, PT, R3, R16, PT ;  /* 0x000000100300720c */ /* 0x000fda0003f06270 */
[----:B------:R-:W-:Y:S05]  /*3d20*/  @P0 BRA `(.L_x_3887) ;  /* 0x0000057000000947 */ /* 0x000fea0003800000 */
        /* <DEDUP_REMOVED lines=23> */
.L_x_3889:
[----:B------:R-:W-:Y:S05]  /*3ea0*/  BSYNC B6 ;  /* 0x0000000000067941 */ /* 0x000fea0003800000 */
.L_x_3888:
        /* <DEDUP_REMOVED lines=23> */
.L_x_3891:
[----:B------:R-:W-:Y:S05]  /*4020*/  BSYNC B6 ;  /* 0x0000000000067941 */ /* 0x000fea0003800000 */
.L_x_3890:
[----:B------:R-:W-:Y:S01]  /*4030*/  FADD.FTZ R0, -R19, -RZ ;  /* 0x800000ff13007221 */ /* 0x000fe20000010100 */
[----:B------:R-:W-:Y:S01]  /*4040*/  HFMA2.MMA R5, -RZ, RZ, 1.625, 0 ;  /* 0x3e800000ff057435 */ /* 0x000fe200000001ff */
        /* <DEDUP_REMOVED lines=33> */
.L_x_3893:
[----:B------:R-:W-:Y:S05]  /*4260*/  BSYNC B0 ;  /* 0x0000000000007941 */ /* 0x000fea0003800000 */
.L_x_3892:
[----:B------:R-:W-:Y:S01]  /*4270*/  FMNMX.NAN R18, R2, -100, !PT ;  /* 0xc2c8000002127809 */ /* 0x000fe20007820000 */
[----:B------:R-:W-:-:S04]  /*4280*/  FMUL.FTZ R4, R4, R23 ;  /* 0x0000001704047220 */ /* 0x000fc80000410000 */
[----:B------:R-:W-:Y:S02]  /*4290*/  FFMA.FTZ R18, R18, R7, -R4 ;  /* 0x0000000712127223 */ /* 0x000fe40000010804 */
.L_x_3887:
[----:B------:R-:W-:Y:S05]  /*42a0*/  BSYNC B7 ;  /* 0x0000000000077941 */ /* 0x000fea0003800000 */
.L_x_3886:
        /* <DEDUP_REMOVED lines=27> */
.L_x_3897:
[----:B------:R-:W-:Y:S05]  /*4460*/  BSYNC B6 ;  /* 0x0000000000067941 */ /* 0x000fea0003800000 */
.L_x_3896:
        /* <DEDUP_REMOVED lines=23> */
.L_x_3899:
[----:B------:R-:W-:Y:S05]  /*45e0*/  BSYNC B6 ;  /* 0x0000000000067941 */ /* 0x000fea0003800000 */
.L_x_3898:
[----:B------:R-:W-:Y:S01]  /*45f0*/  FADD.FTZ R0, -R24, -RZ ;  /* 0x800000ff18007221 */ /* 0x000fe20000010100 */
[----:B------:R-:W-:Y:S01]  /*4600*/  MOV R7, 0x3d39bf78 ;  /* 0x3d39bf7800077802 */ /* 0x000fe20000000f00 */
        /* <DEDUP_REMOVED lines=33> */
.L_x_3901:
[----:B------:R-:W-:Y:S05]  /*4820*/  BSYNC B0 ;  /* 0x0000000000007941 */ /* 0x000fea0003800000 */
.L_x_3900:
[----:B------:R-:W-:Y:S01]  /*4830*/  FMNMX.NAN R19, R2, -100, !PT ;  /* 0xc2c8000002137809 */ /* 0x000fe20007820000 */
[----:B------:R-:W-:-:S04]  /*4840*/  FMUL.FTZ R4, R4, R25 ;  /* 0x0000001904047220 */ /* 0x000fc80000410000 */
[----:B------:R-:W-:Y:S02]  /*4850*/  FFMA.FTZ R19, R19, R6, -R4 ;  /* 0x0000000613137223 */ /* 0x000fe40000010804 */
.L_x_3895:
[----:B------:R-:W-:Y:S05]  /*4860*/  BSYNC B7 ;  /* 0x0000000000077941 */ /* 0x000fea0003800000 */
.L_x_3894:
        /* <DEDUP_REMOVED lines=27> */
.L_x_3905:
[----:B------:R-:W-:Y:S05]  /*4a20*/  BSYNC B6 ;  /* 0x0000000000067941 */ /* 0x000fea0003800000 */
.L_x_3904:
        /* <DEDUP_REMOVED lines=23> */
.L_x_3907:
[----:B------:R-:W-:Y:S05]  /*4ba0*/  BSYNC B6 ;  /* 0x0000000000067941 */ /* 0x000fea0003800000 */
.L_x_3906:
        /* <DEDUP_REMOVED lines=35> */
.L_x_3909:
[----:B------:R-:W-:Y:S05]  /*4de0*/  BSYNC B0 ;  /* 0x0000000000007941 */ /* 0x000fea0003800000 */
.L_x_3908:
[----:B------:R-:W-:Y:S01]  /*4df0*/  FMNMX.NAN R23, R2, -100, !PT ;  /* 0xc2c8000002177809 */ /* 0x000fe20007820000 */
[----:B------:R-:W-:-:S04]  /*4e00*/  FMUL.FTZ R4, R4, R27 ;  /* 0x0000001b04047220 */ /* 0x000fc80000410000 */
[----:B------:R-:W-:Y:S02]  /*4e10*/  FFMA.FTZ R23, R23, R6, -R4 ;  /* 0x0000000617177223 */ /* 0x000fe40000010804 */
.L_x_3903:
[----:B------:R-:W-:Y:S05]  /*4e20*/  BSYNC B7 ;  /* 0x0000000000077941 */ /* 0x000fea0003800000 */
.L_x_3902:
        /* <DEDUP_REMOVED lines=27> */
.L_x_3913:
[----:B------:R-:W-:Y:S05]  /*4fe0*/  BSYNC B6 ;  /* 0x0000000000067941 */ /* 0x000fea0003800000 */
.L_x_3912:
        /* <DEDUP_REMOVED lines=23> */
.L_x_3915:
[----:B------:R-:W-:Y:S05]  /*5160*/  BSYNC B6 ;  /* 0x0000000000067941 */ /* 0x000fea0003800000 */
.L_x_3914:
        /* <DEDUP_REMOVED lines=35> */
.L_x_3917:
[----:B------:R-:W-:Y:S05]  /*53a0*/  BSYNC B0 ;  /* 0x0000000000007941 */ /* 0x000fea0003800000 */
.L_x_3916:
[----:B------:R-:W-:Y:S01]  /*53b0*/  FMNMX.NAN R24, R2, -100, !PT ;  /* 0xc2c8000002187809 */ /* 0x000fe20007820000 */
[----:B------:R-:W-:-:S04]  /*53c0*/  FMUL.FTZ R4, R4, R29 ;  /* 0x0000001d04047220 */ /* 0x000fc80000410000 */
[----:B------:R-:W-:Y:S02]  /*53d0*/  FFMA.FTZ R24, R24, R7, -R4 ;  /* 0x0000000718187223 */ /* 0x000fe40000010804 */
.L_x_3911:
[----:B------:R-:W-:Y:S05]  /*53e0*/  BSYNC B7 ;  /* 0x0000000000077941 */ /* 0x000fea0003800000 */
.L_x_3910:
        /* <DEDUP_REMOVED lines=27> */
.L_x_3921:
[----:B------:R-:W-:Y:S05]  /*55a0*/  BSYNC B6 ;  /* 0x0000000000067941 */ /* 0x000fea0003800000 */
.L_x_3920:
[C---:B------:R-:W-:Y:S01]  /*55b0*/  FSETP.GE.FTZ.AND P0, PT, R31.reuse, RZ, PT ;  /* 0x000000ff1f00720b */ /* 0x040fe20003f16000 */
[----:B------:R-:W-:Y:S01]  /*55c0*/  BSSY B6, `(.L_x_3922) ;  /* 0x0000016000067945 */ /* 0x000fe20003800000 */
[----:B------:R-:W-:-:S13]  /*55d0*/  FSETP.GTU.FTZ.AND P1, PT, R31, 1, PT ;  /* 0x3f8000001f00780b */ /* 0x000fda0003f3c000 */
[----:B------:R-:W-:Y:S05]  /*55e0*/  @P0 BRA !P1, `(.L_x_3923) ;  /* 0x0000013000000947 */ /* 0x000fea0004800000 */
[----:B------:R-:W-:Y:S01]  /*55f0*/  MOV R2, 0x0 ;  /* 0x0000000000027802 */ /* 0x000fe20000000f00 */
        /* <DEDUP_REMOVED lines=18> */
.L_x_3923:
[----:B------:R-:W-:Y:S05]  /*5720*/  BSYNC B6 ;  /* 0x0000000000067941 */ /* 0x000fea0003800000 */
.L_x_3922:
[----:B------:R-:W-:Y:S01]  /*5730*/  FADD.FTZ R0, -R30, -RZ ;  /* 0x800000ff1e007221 */ /* 0x000fe20000010100 */
[----:B------:R-:W-:Y:S01]  /*5740*/  MOV R5, 0x3e800000 ;  /* 0x3e80000000057802 */ /* 0x000fe20000000f00 */
        /* <DEDUP_REMOVED lines=33> */
.L_x_3925:
[----:B------:R-:W-:Y:S05]  /*5960*/  BSYNC B0 ;  /* 0x0000000000007941 */ /* 0x000fea0003800000 */
.L_x_3924:
[----:B------:R-:W-:Y:S01]  /*5970*/  FMNMX.NAN R25, R2, -100, !PT ;  /* 0xc2c8000002197809 */ /* 0x000fe20007820000 */
[----:B------:R-:W-:-:S04]  /*5980*/  FMUL.FTZ R4, R4, R31 ;  /* 0x0000001f04047220 */ /* 0x000fc80000410000 */
[----:B------:R-:W-:Y:S02]  /*5990*/  FFMA.FTZ R25, R25, R6, -R4 ;  /* 0x0000000619197223 */ /* 0x000fe40000010804 */
.L_x_3919:
[----:B------:R-:W-:Y:S05]  /*59a0*/  BSYNC B7 ;  /* 0x0000000000077941 */ /* 0x000fea0003800000 */
.L_x_3918:
        /* <DEDUP_REMOVED lines=27> */
.L_x_3929:
[----:B------:R-:W-:Y:S05]  /*5b60*/  BSYNC B6 ;  /* 0x0000000000067941 */ /* 0x000fea0003800000 */
.L_x_3928:
        /* <DEDUP_REMOVED lines=23> */
.L_x_3931:
[----:B------:R-:W-:Y:S05]  /*5ce0*/  BSYNC B6 ;  /* 0x0000000000067941 */ /* 0x000fea0003800000 */
.L_x_3930:
[----:B------:R-:W-:Y:S01]  /*5cf0*/  FADD.FTZ R0, -R32, -RZ ;  /* 0x800000ff20007221 */ /* 0x000fe20000010100 */
[----:B------:R-:W-:Y:S01]  /*5d00*/  MOV R5, 0x3e800000 ;  /* 0x3e80000000057802 */ /* 0x000fe20000000f00 */
        /* <DEDUP_REMOVED lines=33> */
.L_x_3933:
[----:B------:R-:W-:Y:S05]  /*5f20*/  BSYNC B0 ;  /* 0x0000000000007941 */ /* 0x000fea0003800000 */
.L_x_3932:
[----:B------:R-:W-:Y:S01]  /*5f30*/  FMNMX.NAN R0, R2, -100, !PT ;  /* 0xc2c8000002007809 */ /* 0x000fe20007820000 */
[----:B------:R-:W-:-:S04]  /*5f40*/  FMUL.FTZ R4, R4, R33 ;  /* 0x0000002104047220 */ /* 0x000fc80000410000 */
[----:B------:R-:W-:Y:S02]  /*5f50*/  FFMA.FTZ R0, R0, R7, -R4 ;  /* 0x0000000700007223 */ /* 0x000fe40000010804 */
.L_x_3927:
[----:B------:R-:W-:Y:S05]  /*5f60*/  BSYNC B7 ;  /* 0x0000000000077941 */ /* 0x000fea0003800000 */
.L_x_3926:
[----:B------:R-:W-:Y:S01]  /*5f70*/  ISETP.GE.AND P0, PT, R35, R16, PT ;  /* 0x000000102300720c */ /* 0x000fe20003f06270 */
[----:B------:R-:W-:Y:S01]  /*5f80*/  BSSY B0, `(.L_x_3934) ;  /* 0x0000034000007945 */ /* 0x000fe20003800000 */
[----:B------:R-:W-:Y:S11]  /*5f90*/  BSSY B1, `(.L_x_3935) ;  /* 0x000002c000017945 */ /* 0x000ff60003800000 */
[----:B------:R-:W-:Y:S05]  /*5fa0*/  @P0 BRA `(.L_x_3936) ;  /* 0x000000d000000947 */ /* 0x000fea0003800000 */
[----:B------:R-:W0:Y:S01]  /*5fb0*/  S2R R3, SR_TID.X ;  /* 0x0000000000037919 */ /* 0x000e220000002100 */
        /* <DEDUP_REMOVED lines=12> */
.L_x_3936:
[----:B------:R-:W-:-:S13]  /*6080*/  ISETP.GE.AND P0, PT, R35, R16, PT ;  /* 0x000000102300720c */ /* 0x000fda0003f06270 */
[----:B------:R-:W-:Y:S05]  /*6090*/  @P0 BRA `(.L_x_3938) ;  /* 0x000000c000000947 */ /* 0x000fea0003800000 */
[----:B0-----:R-:W-:Y:S01]  /*60a0*/  MOV R3, 0x4 ;  /* 0x0000000400037802 */ /* 0x001fe20000000f00 */
[----:B------:R-:W-:Y:S01]  /*60b0*/  IMAD.IADD R2, R22, 0x1, R35 ;  /* 0x0000000116027824 */ /* 0x000fe200078e0223 */
[----:B------:R-:W-:-:S03]  /*60c0*/  IADD3 R35, R35, 0x80, RZ ;  /* 0x0000008023237810 */ /* 0x000fc60007ffe0ff */
[----:B------:R-:W-:-:S05]  /*60d0*/  IMAD.WIDE.U32 R2, R2, R3, c[0x0][0x168] ;  /* 0x00005a0002027625 */ /* 0x000fca00078e0003 */
[----:B------:R0:W-:Y:S02]  /*60e0*/  STG.E [R2.64], R18 ;  /* 0x0000001202007986 */ /* 0x0001e4000c101924 */
.L_x_3937:
[----:B------:R-:W-:-:S13]  /*60f0*/  ISETP.GE.AND P0, PT, R35, R16, PT ;  /* 0x000000102300720c */ /* 0x000fda0003f06270 */
[----:B------:R-:W-:Y:S05]  /*6100*/  @P0 BRA `(.L_x_3939) ;  /* 0x000000c000000947 */ /* 0x000fea0003800000 */
[----:B0-----:R-:W-:Y:S01]  /*6110*/  HFMA2.MMA R3, -RZ, RZ, 0, 2.384185791015625e-07 ;  /* 0x00000004ff037435 */ /* 0x001fe200000001ff */
[----:B------:R-:W-:Y:S01]  /*6120*/  IMAD.IADD R2, R22, 0x1, R35 ;  /* 0x0000000116027824 */ /* 0x000fe200078e0223 */
[----:B------:R-:W-:-:S08]  /*6130*/  IADD3 R35, R35, 0x80, RZ ;  /* 0x0000008023237810 */ /* 0x000fd00007ffe0ff */
[----:B------:R-:W-:-:S05]  /*6140*/  IMAD.WIDE.U32 R2, R2, R3, c[0x0][0x168] ;  /* 0x00005a0002027625 */ /* 0x000fca00078e0003 */
[----:B------:R0:W-:Y:S02]  /*6150*/  STG.E [R2.64], R19 ;  /* 0x0000001302007986 */ /* 0x0001e4000c101924 */
.L_x_3938:
[----:B------:R-:W-:-:S13]  /*6160*/  ISETP.GE.AND P0, PT, R35, R16, PT ;  /* 0x000000102300720c */ /* 0x000fda0003f06270 */
[----:B------:R-:W-:Y:S05]  /*6170*/  @P0 BRA `(.L_x_3940) ;  /* 0x000000d000000947 */ /* 0x000fea0003800000 */
[----:B0-----:R-:W-:Y:S01]  /*6180*/  MOV R3, 0x4 ;  /* 0x0000000400037802 */ /* 0x001fe20000000f00 */
[----:B------:R-:W-:Y:S01]  /*6190*/  IMAD.IADD R2, R22, 0x1, R35 ;  /* 0x0000000116027824 */ /* 0x000fe200078e0223 */
[----:B------:R-:W-:-:S03]  /*61a0*/  IADD3 R35, R35, 0x80, RZ ;  /* 0x0000008023237810 */ /* 0x000fc60007ffe0ff */
[----:B------:R-:W-:-:S05]  /*61b0*/  IMAD.WIDE.U32 R2, R2, R3, c[0x0][0x168] ;  /* 0x00005a0002027625 */ /* 0x000fca00078e0003 */
[----:B------:R0:W-:Y:S02]  /*61c0*/  STG.E [R2.64], R23 ;  /* 0x0000001702007986 */ /* 0x0001e4000c101924 */
.L_x_3939:
        /* <DEDUP_REMOVED lines=8> */
.L_x_3940:
[----:B------:R-:W-:Y:S05]  /*6250*/  BSYNC B1 ;  /* 0x0000000000017941 */ /* 0x000fea0003800000 */
.L_x_3935:
[----:B------:R-:W-:-:S13]  /*6260*/  ISETP.GE.AND P0, PT, R35, R16, PT ;  /* 0x000000102300720c */ /* 0x000fda0003f06270 */
[----:B0-----:R-:W-:Y:S01]  /*6270*/  @!P0 MOV R3, 0x4 ;  /* 0x0000000400038802 */ /* 0x001fe20000000f00 */
[----:B------:R-:W-:Y:S01]  /*6280*/  @!P0 IMAD.IADD R2, R22, 0x1, R35 ;  /* 0x0000000116028824 */ /* 0x000fe200078e0223 */
[----:B------:R-:W-:-:S03]  /*6290*/  @!P0 IADD3 R35, R35, 0x80, RZ ;  /* 0x0000008023238810 */ /* 0x000fc60007ffe0ff */
[----:B------:R-:W-:-:S05]  /*62a0*/  @!P0 IMAD.WIDE.U32 R2, R2, R3, c[0x0][0x168] ;  /* 0x00005a0002028625 */ /* 0x000fca00078e0003 */
[----:B------:R0:W-:Y:S02]  /*62b0*/  @!P0 STG.E [R2.64], R25 ;  /* 0x0000001902008986 */ /* 0x0001e4000c101924 */
.L_x_3941:
[----:B------:R-:W-:Y:S05]  /*62c0*/  BSYNC B0 ;  /* 0x0000000000007941 */ /* 0x000fea0003800000 */
.L_x_3934:
[----:B------:R-:W-:-:S13]  /*62d0*/  ISETP.GE.AND P0, PT, R35, R16, PT ;  /* 0x000000102300720c */ /* 0x000fda0003f06270 */
[----:B------:R-:W-:Y:S05]  /*62e0*/  @P0 EXIT ;  /* 0x000000000000094d */ /* 0x000fea0003800000 */
[----:B0-----:R-:W-:Y:S01]  /*62f0*/  HFMA2.MMA R3, -RZ, RZ, 0, 2.384185791015625e-07 ;  /* 0x00000004ff037435 */ /* 0x001fe200000001ff */
[----:B------:R-:W-:-:S09]  /*6300*/  IMAD.IADD R2, R22, 0x1, R35 ;  /* 0x0000000116027824 */ /* 0x000fd200078e0223 */
[----:B------:R-:W-:-:S05]  /*6310*/  IMAD.WIDE.U32 R2, R2, R3, c[0x0][0x168] ;  /* 0x00005a0002027625 */ /* 0x000fca00078e0003 */
[----:B------:R-:W-:Y:S01]  /*6320*/  STG.E [R2.64], R0 ;  /* 0x0000000002007986 */ /* 0x000fe2000c101924 */
[----:B------:R-:W-:Y:S05]  /*6330*/  EXIT ;  /* 0x000000000000794d */ /* 0x000fea0003800000 */
.L_x_3942:
        /* <DEDUP_REMOVED lines=12> */
.L_x_9847:


//--------------------- .text._ZN2at6native29vectorized_elementwise_kernelILi8EZZZNS0_29binary_cross_entropy_out_cudaERKNS_6TensorES4_RKSt8optionalIS2_ElRS2_ENKUlvE_clEvENKUlvE0_clEvEUlffE_St5arrayIPcLm3EEEEviT0_T1_ --------------------------
	.section	.text._ZN2at6native29vectorized_elementwise_kernelILi8EZZZNS0_29binary_cross_entropy_out_cudaERKNS_6TensorES4_RKSt8optionalIS2_ElRS2_ENKUlvE_clEvENKUlvE0_clEvEUlffE_St5arrayIPcLm3EEEEviT0_T1_,"ax",@progbits
	.sectioninfo	@"SHI_REGISTERS=4"
	.align	128
        .global         _ZN2at6native29vectorized_elementwise_kernelILi8EZZZNS0_29binary_cross_entropy_out_cudaERKNS_6TensorES4_RKSt8optionalIS2_ElRS2_ENKUlvE_clEvENKUlvE0_clEvEUlffE_St5arrayIPcLm3EEEEviT0_T1_
        .type           _ZN2at6native29vectorized_elementwise_kernelILi8EZZZNS0_29binary_cross_entropy_out_cudaERKNS_6TensorES4_RKSt8optionalIS2_ElRS2_ENKUlvE_clEvENKUlvE0_clEvEUlffE_St5arrayIPcLm3EEEEviT0_T1_,@function
        .size           _ZN2at6native29vectorized_elementwise_kernelILi8EZZZNS0_29binary_cross_entropy_out_cudaERKNS_6TensorES4_RKSt8optionalIS2_ElRS2_ENKUlvE_clEvENKUlvE0_clEvEUlffE_St5arrayIPcLm3EEEEviT0_T1_,(.L_x_9848 - _ZN2at6native29vectorized_elementwise_kernelILi8EZZZNS0_29binary_cross_entropy_out_cudaERKNS_6TensorES4_RKSt8optionalIS2_ElRS2_ENKUlvE_clEvENKUlvE0_clEvEUlffE_St5arrayIPcLm3EEEEviT0_T1_)
        .other          _ZN2at6native29vectorized_elementwise_kernelILi8EZZZNS0_29binary_cross_entropy_out_cudaERKNS_6TensorES4_RKSt8optionalIS2_ElRS2_ENKUlvE_clEvENKUlvE0_clEvEUlffE_St5arrayIPcLm3EEEEviT0_T1_,@"STO_CUDA_ENTRY STV_DEFAULT"
_ZN2at6native29vectorized_elementwise_kernelILi8EZZZNS0_29binary_cross_entropy_out_cudaERKNS_6TensorES4_RKSt8optionalIS2_ElRS2_ENKUlvE_clEvENKUlvE0_clEvEUlffE_St5arrayIPcLm3EEEEviT0_T1_:
.text._ZN2at6native29vectorized_elementwise_kernelILi8EZZZNS0_29binary_cross_entropy_out_cudaERKNS_6TensorES4_RKSt8optionalIS2_ElRS2_ENKUlvE_clEvENKUlvE0_clEvEUlffE_St5arrayIPcLm3EEEEviT0_T1_:
[----:B------:R-:W-:Y:S02]  /*0000*/  MOV R1, c[0x0][0x28] ;  /* 0x00000a0000017a02 */ /* 0x000fe40000000f00 */
[----:B------:R-:W-:Y:S05]  /*0010*/  EXIT ;  /* 0x000000000000794d */ /* 0x000fea0003800000 */
.L_x_3943:
        /* <DEDUP_REMOVED lines=14> */
.L_x_9848:


//--------------------- .text._ZN2at6native18elementwise_kernelILi128ELi4EZNS0_15gpu_kernel_implIZZZNS0_29binary_cross_entropy_out_cudaERKNS_6TensorES5_RKSt8optionalIS3_ElRS3_ENKUlvE_clEvENKUlvE_clEvEUlddE_EEvRNS_18TensorIteratorBaseERKT_EUliE_EEviT1_ --------------------------
	.section	.text._ZN2at6native18elementwise_kernelILi128ELi4EZNS0_15gpu_kernel_implIZZZNS0_29binary_cross_entropy_out_cudaERKNS_6TensorES5_RKSt8optionalIS3_ElRS3_ENKUlvE_clEvENKUlvE_clEvEUlddE_EEvRNS_18TensorIteratorBaseERKT_EUliE_EEviT1_,"ax",@progbits
	.sectioninfo	@"SHI_REGISTERS=36"
	.align	128
        .global         _ZN2at6native18elementwise_kernelILi128ELi4EZNS0_15gpu_kernel_implIZZZNS0_29binary_cross_entropy_out_cudaERKNS_6TensorES5_RKSt8optionalIS3_ElRS3_ENKUlvE_clEvENKUlvE_clEvEUlddE_EEvRNS_18TensorIteratorBaseERKT_EUliE_EEviT1_
        .type           _ZN2at6native18elementwise_kernelILi128ELi4EZNS0_15gpu_kernel_implIZZZNS0_29binary_cross_entropy_out_cudaERKNS_6TensorES5_RKSt8optionalIS3_ElRS3_ENKUlvE_clEvENKUlvE_clEvEUlddE_EEvRNS_18TensorIteratorBaseERKT_EUliE_EEviT1_,@function
        .size           _ZN2at6native18elementwise_kernelILi128ELi4EZNS0_15gpu_kernel_implIZZZNS0_29binary_cross_entropy_out_cudaERKNS_6TensorES5_RKSt8optionalIS3_ElRS3_ENKUlvE_clEvENKUlvE_clEvEUlddE_EEvRNS_18TensorIteratorBaseERKT_EUliE_EEviT1_,(.L_x_9816 - _ZN2at6native18elementwise_kernelILi128ELi4EZNS0_15gpu_kernel_implIZZZNS0_29binary_cross_entropy_out_cudaERKNS_6TensorES5_RKSt8optionalIS3_ElRS3_ENKUlvE_clEvENKUlvE_clEvEUlddE_EEvRNS_18TensorIteratorBaseERKT_EUliE_EEviT1_)
        .other          _ZN2at6native18elementwise_kernelILi128ELi4EZNS0_15gpu_kernel_implIZZZNS0_29binary_cross_entropy_out_cudaERKNS_6TensorES5_RKSt8optionalIS3_ElRS3_ENKUlvE_clEvENKUlvE_clEvEUlddE_EEvRNS_18TensorIteratorBaseERKT_EUliE_EEviT1_,@"STO_CUDA_ENTRY STV_DEFAULT"
_ZN2at6native18elementwise_kernelILi128ELi4EZNS0_15gpu_kernel_implIZZZNS0_29binary_cross_entropy_out_cudaERKNS_6TensorES5_RKSt8optionalIS3_ElRS3_ENKUlvE_clEvENKUlvE_clEvEUlddE_EEvRNS_18TensorIteratorBaseERKT_EUliE_EEviT1_:
.text._ZN2at6native18elementwise_kernelILi128ELi4EZNS0_15gpu_kernel_implIZZZNS0_29binary_cross_entropy_out_cudaERKNS_6TensorES5_RKSt8optionalIS3_ElRS3_ENKUlvE_clEvENKUlvE_clEvEUlddE_EEvRNS_18TensorIteratorBaseERKT_EUliE_EEviT1_:
        /* <DEDUP_REMOVED lines=14> */
[----:B------:R-:W-:Y:S02]  /*00e0*/  IMAD.MOV.U32 R3, RZ, RZ, R25 ;  /* 0x000000ffff037224 */ /* 0x000fe400078e0019 */
        /* <DEDUP_REMOVED lines=16> */
[C---:B------:R-:W-:Y:S02]  /*01f0*/  IMAD R16, R2.reuse, c[0x0][0x2a4], RZ ;  /* 0x0000a90002107a24 */ /* 0x040fe400078e02ff */
[C---:B------:R-:W-:Y:S02]  /*0200*/  IMAD R0, R2.reuse, c[0x0][0x2a8], RZ ;  /* 0x0000aa0002007a24 */ /* 0x040fe400078e02ff */
[----:B------:R-:W-:Y:S02]  /*0210*/  IMAD R2, R2, c[0x0][0x2ac], RZ ;  /* 0x0000ab0002027a24 */ /* 0x000fe400078e02ff */
        /* <DEDUP_REMOVED lines=232> */
.L_x_3946:
        /* <DEDUP_REMOVED lines=17> */
[----:B--2---:R0:W1:Y:S01]  /*11b0*/  I2F.F64.S16 R22, R2 ;  /* 0x0000000200167312 */ /* 0x0040620000101c00 */
[----:B------:R-:W-:Y:S05]  /*11c0*/  BRA `(.L_x_3952) ;  /* 0x00000e2000007947 */ /* 0x000fea0003800000 */
.L_x_3950:
[----:B------:R-:W2:Y:S02]  /*11d0*/  LDG.E.U8 R2, [R2.64] ;  /* 0x0000002402027981 */ /* 0x000ea4000c1e1100 */
[----:B--2---:R0:W1:Y:S01]  /*11e0*/  I2F.F64.U16 R22, R2 ;  /* 0x0000000200167312 */ /* 0x0040620000101800 */
[----:B------:R-:W-:Y:S05]  /*11f0*/  BRA `(.L_x_3952) ;  /* 0x00000df000007947 */ /* 0x000fea0003800000 */
.L_x_3949:
[----:B------:R-:W-:-:S13]  /*1200*/  ISETP.NE.AND P0, PT, R4, 0x2, PT ;  /* 0x000000020400780c */ /* 0x000fda0003f05270 */
[----:B------:R-:W-:Y:S05]  /*1210*/  @!P0 BRA `(.L_x_3953) ;  /* 0x000000a000008947 */ /* 0x000fea0003800000 */
[----:B------:R-:W-:-:S13]  /*1220*/  ISETP.NE.AND P0, PT, R4, 0x3, PT ;  /* 0x000000030400780c */ /* 0x000fda0003f05270 */
[----:B------:R-:W-:Y:S05]  /*1230*/  @!P0 BRA `(.L_x_3954) ;  /* 0x0000005000008947 */ /* 0x000fea0003800000 */
[----:B------:R-:W-:-:S13]  /*1240*/  ISETP.NE.AND P0, PT, R4, 0x4, PT ;  /* 0x000000040400780c */ /* 0x000fda0003f05270 */
[----:B------:R-:W-:Y:S05]  /*1250*/  @P0 BRA `(.L_x_3951) ;  /* 0x00000bf000000947 */ /* 0x000fea0003800000 */
[----:B------:R-:W2:Y:S02]  /*1260*/  LDG.E.64 R22, [R2.64] ;  /* 0x0000002402167981 */ /* 0x000ea4000c1e1b00 */
[----:B--2---:R-:W0:Y:S01]  /*1270*/  I2F.F64.S64 R22, R22 ;  /* 0x0000001600167312 */ /* 0x004e220000301c00 */
[----:B------:R-:W-:Y:S05]  /*1280*/  BRA `(.L_x_3952) ;  /* 0x00000d6000007947 */ /* 0x000fea0003800000 */
.L_x_3954:
[----:B------:R-:W2:Y:S02]  /*1290*/  LDG.E R2, [R2.64] ;  /* 0x0000002402027981 */ /* 0x000ea4000c1e1900 */
[----:B--2---:R0:W1:Y:S01]  /*12a0*/  I2F.F64 R22, R2 ;  /* 0x0000000200167312 */ /* 0x0040620000201c00 */
[----:B------:R-:W-:Y:S05]  /*12b0*/  BRA `(.L_x_3952) ;  /* 0x00000d3000007947 */ /* 0x000fea0003800000 */
.L_x_3953:
[----:B------:R-:W2:Y:S02]  /*12c0*/  LDG.E.U16 R2, [R2.64] ;  /* 0x0000002402027981 */ /* 0x000ea4000c1e1500 */
[----:B--2---:R0:W1:Y:S01]  /*12d0*/  I2F.F64.S16 R22, R2 ;  /* 0x0000000200167312 */ /* 0x0040620000101c00 */
[----:B------:R-:W-:Y:S05]  /*12e0*/  BRA `(.L_x_3952) ;  /* 0x00000d0000007947 */ /* 0x000fea0003800000 */
.L_x_3948:
[----:B------:R-:W-:-:S13]  /*12f0*/  ISETP.GT.AND P0, PT, R4, 0x6, PT ;  /* 0x000000060400780c */ /* 0x000fda0003f04270 */
[----:B------:R-:W-:Y:S05]  /*1300*/  @P0 BRA `(.L_x_3955) ;  /* 0x000000d000000947 */ /* 0x000fea0003800000 */
[----:B------:R-:W-:-:S13]  /*1310*/  ISETP.NE.AND P0, PT, R4, 0x5, PT ;  /* 0x000000050400780c */ /* 0x000fda0003f05270 */
[----:B------:R-:W-:Y:S05]  /*1320*/  @!P0 BRA `(.L_x_3956) ;  /* 0x0000006000008947 */ /* 0x000fea0003800000 */
[----:B------:R-:W-:-:S13]  /*1330*/  ISETP.NE.AND P0, PT, R4, 0x6, PT ;  /* 0x000000060400780c */ /* 0x000fda0003f05270 */
[----:B------:R-:W-:Y:S05]  /*1340*/  @P0 BRA `(.L_x_3951) ;  /* 0x00000b0000000947 */ /* 0x000fea0003800000 */
[----:B------:R-:W2:Y:S02]  /*1350*/  LDG.E R22, [R2.64] ;  /* 0x0000002402167981 */ /* 0x000ea4000c1e1900 */
[----:B--2---:R-:W-:-:S06]  /*1360*/  FMUL.FTZ R22, R22, 1 ;  /* 0x3f80000016167820 */ /* 0x004fcc0000410000 */
[----:B------:R-:W0:Y:S01]  /*1370*/  F2F.F64.F32 R22, R22 ;  /* 0x0000001600167310 */ /* 0x000e220000201800 */
[----:B------:R-:W-:Y:S05]  /*1380*/  BRA `(.L_x_3952) ;  /* 0x00000c6000007947 */ /* 0x000fea0003800000 */
.L_x_3956:
[----:B------:R-:W2:Y:S02]  /*1390*/  LDG.E.U16 R0, [R2.64] ;  /* 0x0000002402007981 */ /* 0x000ea4000c1e1500 */
[----:B--2---:R-:W-:-:S05]  /*13a0*/  HADD2.F32 R0, -RZ, R0.H0_H0 ;  /* 0x20000000ff007230 */ /* 0x004fca0000004100 */
[----:B------:R-:W-:-:S04]  /*13b0*/  FMUL.FTZ R0, R0, 1 ;  /* 0x3f80000000007820 */ /* 0x000fc80000410000 */
[----:B------:R0:W1:Y:S01]  /*13c0*/  F2F.F64.F32 R22, R0 ;  /* 0x0000000000167310 */ /* 0x0000620000201800 */
[----:B------:R-:W-:Y:S05]  /*13d0*/  BRA `(.L_x_3952) ;  /* 0x00000c1000007947 */ /* 0x000fea0003800000 */
.L_x_3955:
[----:B------:R-:W-:-:S13]  /*13e0*/  ISETP.NE.AND P0, PT, R4, 0x7, PT ;  /* 0x000000070400780c */ /* 0x000fda0003f05270 */
[----:B------:R-:W-:Y:S05]  /*13f0*/  @!P0 BRA `(.L_x_3957) ;  /* 0x000000d000008947 */ /* 0x000fea0003800000 */
        /* <DEDUP_REMOVED lines=8> */
.L_x_3958:
[----:B------:R-:W2:Y:S02]  /*1480*/  LDG.E.U16 R2, [R2.64] ;  /* 0x0000002402027981 */ /* 0x000ea4000c1e1500 */
[----:B--2---:R-:W-:-:S05]  /*1490*/  HADD2.F32 R0, -RZ, R2.H0_H0 ;  /* 0x20000002ff007230 */ /* 0x004fca0000004100 */
[----:B------:R-:W-:-:S04]  /*14a0*/  FMUL.FTZ R0, R0, 1 ;  /* 0x3f80000000007820 */ /* 0x000fc80000410000 */
[----:B------:R0:W1:Y:S01]  /*14b0*/  F2F.F64.F32 R22, R0 ;  /* 0x0000000000167310 */ /* 0x0000620000201800 */
[----:B------:R-:W-:Y:S05]  /*14c0*/  BRA `(.L_x_3952) ;  /* 0x00000b2000007947 */ /* 0x000fea0003800000 */
.L_x_3957:
[----:B------:R0:W5:Y:S01]  /*14d0*/  LDG.E.64 R22, [R2.64] ;  /* 0x0000002402167981 */ /* 0x000162000c1e1b00 */
[----:B------:R-:W-:Y:S05]  /*14e0*/  BRA `(.L_x_3952) ;  /* 0x00000b0000007947 */ /* 0x000fea0003800000 */
.L_x_3947:
        /* <DEDUP_REMOVED lines=8> */
[----:B------:R-:W2:Y:S01]  /*1570*/  LDG.E.U8 R2, [R2.64] ;  /* 0x0000002402027981 */ /* 0x000ea2000c1e1100 */
[----:B------:R-:W-:Y:S01]  /*1580*/  IMAD.MOV.U32 R22, RZ, RZ, RZ ;  /* 0x000000ffff167224 */ /* 0x000fe200078e00ff */
[----:B--2---:R-:W-:-:S04]  /*1590*/  ISETP.NE.AND P0, PT, R2, RZ, PT ;  /* 0x000000ff0200720c */ /* 0x004fc80003f05270 */
[----:B------:R-:W-:Y:S01]  /*15a0*/  FSEL R23, RZ, 1.875, !P0 ;  /* 0x3ff00000ff177808 */ /* 0x000fe20004000000 */
[----:B------:R-:W-:Y:S05]  /*15b0*/  BRA `(.L_x_3952) ;  /* 0x00000a3000007947 */ /* 0x000fea0003800000 */
.L_x_3961:
[----:B------:R0:W5:Y:S01]  /*15c0*/  LDG.E.64 R22, [R2.64] ;  /* 0x0000002402167981 */ /* 0x000162000c1e1b00 */
[----:B------:R-:W-:Y:S05]  /*15d0*/  BRA `(.L_x_3952) ;  /* 0x00000a1000007947 */ /* 0x000fea0003800000 */
.L_x_3960:
        /* <DEDUP_REMOVED lines=24> */
[----:B------:R-:W-:-:S05]  /*1760*/  LOP3.LUT R5, R5, 0x80000000, R0, 0xf8, !PT ;  /* 0x8000000005057812 */ /* 0x000fca00078ef800 */
[----:B------:R-:W-:-:S04]  /*1770*/  FMUL.FTZ R5, R5, 1 ;  /* 0x3f80000005057820 */ /* 0x000fc80000410000 */
[----:B------:R0:W1:Y:S01]  /*1780*/  F2F.F64.F32 R22, R5 ;  /* 0x0000000500167310 */ /* 0x0000620000201800 */
[----:B------:R-:W-:Y:S05]  /*1790*/  BRA `(.L_x_3952) ;  /* 0x0000085000007947 */ /* 0x000fea0003800000 */
.L_x_3963:
        /* <DEDUP_REMOVED lines=11> */
[----:B------:R-:W-:-:S05]  /*1850*/  LOP3.LUT R4, R4, 0x80000000, R5, 0xf8, !PT ;  /* 0x8000000004047812 */ /* 0x000fca00078ef805 */
[----:B------:R-:W-:-:S04]  /*1860*/  FMUL.FTZ R4, R4, 1 ;  /* 0x3f80000004047820 */ /* 0x000fc80000410000 */
[----:B------:R0:W1:Y:S01]  /*1870*/  F2F.F64.F32 R22, R4 ;  /* 0x0000000400167310 */ /* 0x0000620000201800 */
[----:B------:R-:W-:Y:S05]  /*1880*/  BRA `(.L_x_3952) ;  /* 0x0000076000007947 */ /* 0x000fea0003800000 */
.L_x_3962:
[----:B------:R-:W2:Y:S02]  /*1890*/  LDG.E.U16 R0, [R2.64] ;  /* 0x0000002402007981 */ /* 0x000ea4000c1e1500 */
[----:B--2---:R-:W-:-:S05]  /*18a0*/  PRMT R0, RZ, 0x5410, R0 ;  /* 0x00005410ff007816 */ /* 0x004fca0000000000 */
[----:B------:R-:W-:-:S04]  /*18b0*/  FMUL.FTZ R0, R0, 1 ;  /* 0x3f80000000007820 */ /* 0x000fc80000410000 */
[----:B------:R0:W1:Y:S01]  /*18c0*/  F2F.F64.F32 R22, R0 ;  /* 0x0000000000167310 */ /* 0x0000620000201800 */
[----:B------:R-:W-:Y:S05]  /*18d0*/  BRA `(.L_x_3952) ;  /* 0x0000071000007947 */ /* 0x000fea0003800000 */
.L_x_3959:
        /* <DEDUP_REMOVED lines=9> */
[----:B--2---:R0:W1:Y:S01]  /*1970*/  I2F.F64.U16 R22, R2 ;  /* 0x0000000200167312 */ /* 0x0040620000101800 */
[----:B------:R-:W-:Y:S05]  /*1980*/  BRA `(.L_x_3952) ;  /* 0x0000066000007947 */ /* 0x000fea0003800000 */
.L_x_3966:
        /* <DEDUP_REMOVED lines=21> */
.L_x_3970:
[----:B------:R-:W-:Y:S05]  /*1ae0*/  BSYNC B1 ;  /* 0x0000000000017941 */ /* 0x000fea0003800000 */
.L_x_3969:
[----:B------:R-:W-:Y:S01]  /*1af0*/  LEA R3, R0, 0x3b800000, 0x17 ;  /* 0x3b80000000037811 */ /* 0x000fe200078eb8ff */
[----:B------:R-:W-:-:S05]  /*1b00*/  IMAD.SHL.U32 R0, R2, 0x100000, RZ ;  /* 0x0010000002007824 */ /* 0x000fca00078e00ff */
[----:B------:R-:W-:Y:S02]  /*1b10*/  LOP3.LUT R0, R3, R0, R4, 0xfe, !PT ;  /* 0x0000000003007212 */ /* 0x000fe400078efe04 */
.L_x_3968:
[----:B------:R-:W-:Y:S05]  /*1b20*/  BSYNC B0 ;  /* 0x0000000000007941 */ /* 0x000fea0003800000 */
.L_x_3967:
[----:B------:R-:W-:-:S04]  /*1b30*/  FMUL.FTZ R0, R0, 1 ;  /* 0x3f80000000007820 */ /* 0x000fc80000410000 */
[----:B------:R0:W1:Y:S01]  /*1b40*/  F2F.F64.F32 R22, R0 ;  /* 0x0000000000167310 */ /* 0x0000620000201800 */
[----:B------:R-:W-:Y:S05]  /*1b50*/  BRA `(.L_x_3952) ;  /* 0x0000049000007947 */ /* 0x000fea0003800000 */
.L_x_3965:
        /* <DEDUP_REMOVED lines=21> */
.L_x_3974:
[----:B------:R-:W-:Y:S05]  /*1cb0*/  BSYNC B1 ;  /* 0x0000000000017941 */ /* 0x000fea0003800000 */
.L_x_3973:
[----:B------:R-:W-:Y:S01]  /*1cc0*/  LEA R3, R0, 0x37800000, 0x17 ;  /* 0x3780000000037811 */ /* 0x000fe200078eb8ff */
[----:B------:R-:W-:-:S05]  /*1cd0*/  IMAD.SHL.U32 R0, R2, 0x200000, RZ ;  /* 0x0020000002007824 */ /* 0x000fca00078e00ff */
[----:B------:R-:W-:Y:S02]  /*1ce0*/  LOP3.LUT R0, R3, R0, R4, 0xfe, !PT ;  /* 0x0000000003007212 */ /* 0x000fe400078efe04 */
.L_x_3972:
[----:B------:R-:W-:Y:S05]  /*1cf0*/  BSYNC B0 ;  /* 0x0000000000007941 */ /* 0x000fea0003800000 */
.L_x_3971:
[----:B------:R-:W-:-:S04]  /*1d00*/  FMUL.FTZ R0, R0, 1 ;  /* 0x3f80000000007820 */ /* 0x000fc80000410000 */
[----:B------:R0:W1:Y:S01]  /*1d10*/  F2F.F64.F32 R22, R0 ;  /* 0x0000000000167310 */ /* 0x0000620000201800 */
[----:B------:R-:W-:Y:S05]  /*1d20*/  BRA `(.L_x_3952) ;  /* 0x000002c000007947 */ /* 0x000fea0003800000 */
.L_x_3964:
        /* <DEDUP_REMOVED lines=14> */
.L_x_3978:
[----:B------:R-:W-:Y:S05]  /*1e10*/  BSYNC B0 ;  /* 0x0000000000007941 */ /* 0x000fea0003800000 */
.L_x_3977:
[----:B------:R-:W-:-:S04]  /*1e20*/  FMUL.FTZ R0, R0, 1 ;  /* 0x3f80000000007820 */ /* 0x000fc80000410000 */
[----:B------:R0:W1:Y:S01]  /*1e30*/  F2F.F64.F32 R22, R0 ;  /* 0x0000000000167310 */ /* 0x0000620000201800 */
[----:B------:R-:W-:Y:S05]  /*1e40*/  BRA `(.L_x_3952) ;  /* 0x000001a000007947 */ /* 0x000fea0003800000 */
.L_x_3951:
        /* <DEDUP_REMOVED lines=19> */
[----:B------:R-:W-:Y:S01]  /*1f80*/  CS2R R22, SRZ ;  /* 0x0000000000167805 */ /* 0x000fe2000001ff00 */
[----:B------:R-:W-:Y:S05]  /*1f90*/  BRA `(.L_x_3952) ;  /* 0x0000005000007947 */ /* 0x000fea0003800000 */
.L_x_3976:
[----:B------:R-:W2:Y:S02]  /*1fa0*/  LDG.E.64 R22, [R2.64] ;  /* 0x0000002402167981 */ /* 0x000ea4000c1e1b00 */
[----:B--2---:R-:W0:Y:S01]  /*1fb0*/  I2F.F64.U64 R22, R22 ;  /* 0x0000001600167312 */ /* 0x004e220000301800 */
[----:B------:R-:W-:Y:S05]  /*1fc0*/  BRA `(.L_x_3952) ;  /* 0x0000002000007947 */ /* 0x000fea0003800000 */
.L_x_3975:
[----:B------:R-:W2:Y:S02]  /*1fd0*/  LDG.E R2, [R2.64] ;  /* 0x0000002402027981 */ /* 0x000ea4000c1e1900 */
[----:B--2---:R0:W1:Y:S02]  /*1fe0*/  I2F.F64.U32 R22, R2 ;  /* 0x0000000200167312 */ /* 0x0040640000201800 */
.L_x_3952:
[----:B0-----:R-:W0:Y:S01]  /*1ff0*/  LDC.U8 R4, c[0x0][0x3e3] ;  /* 0x0000f8c0ff047b82 */ /* 0x001e220000000000 */
[----:B------:R-:W-:-:S05]  /*2000*/  IADD3 R2, P1, R18, c[0x0][0x3d8], RZ ;  /* 0x0000f60012027a10 */ /* 0x000fca0007f3e0ff */
        /* <DEDUP_REMOVED lines=13> */
[----:B--2---:R0:W2:Y:S01]  /*20e0*/  I2F.F64.S16 R18, R2 ;  /* 0x0000000200127312 */ /* 0x0040a20000101c00 */
[----:B------:R-:W-:Y:S05]  /*20f0*/  BRA `(.L_x_3984) ;  /* 0x00000e2000007947 */ /* 0x000fea0003800000 */
.L_x_3982:
[----:B------:R-:W2:Y:S02]  /*2100*/  LDG.E.U8 R2, [R2.64] ;  /* 0x0000002402027981 */ /* 0x000ea4000c1e1100 */
[----:B--2---:R0:W2:Y:S01]  /*2110*/  I2F.F64.U16 R18, R2 ;  /* 0x0000000200127312 */ /* 0x0040a20000101800 */
[----:B------:R-:W-:Y:S05]  /*2120*/  BRA `(.L_x_3984) ;  /* 0x00000df000007947 */ /* 0x000fea0003800000 */
.L_x_3981:
        /* <DEDUP_REMOVED lines=9> */
.L_x_3986:
[----:B------:R-:W2:Y:S02]  /*21c0*/  LDG.E R2, [R2.64] ;  /* 0x0000002402027981 */ /* 0x000ea4000c1e1900 */
[----:B--2---:R0:W2:Y:S01]  /*21d0*/  I2F.F64 R18, R2 ;  /* 0x0000000200127312 */ /* 0x0040a20000201c00 */
[----:B------:R-:W-:Y:S05]  /*21e0*/  BRA `(.L_x_3984) ;  /* 0x00000d3000007947 */ /* 0x000fea0003800000 */
.L_x_3985:
[----:B------:R-:W2:Y:S02]  /*21f0*/  LDG.E.U16 R2, [R2.64] ;  /* 0x0000002402027981 */ /* 0x000ea4000c1e1500 */
[----:B--2---:R0:W2:Y:S01]  /*2200*/  I2F.F64.S16 R18, R2 ;  /* 0x0000000200127312 */ /* 0x0040a20000101c00 */
[----:B------:R-:W-:Y:S05]  /*2210*/  BRA `(.L_x_3984) ;  /* 0x00000d0000007947 */ /* 0x000fea0003800000 */
.L_x_3980:
        /* <DEDUP_REMOVED lines=10> */
.L_x_3988:
[----:B------:R-:W2:Y:S02]  /*22c0*/  LDG.E.U16 R0, [R2.64] ;  /* 0x0000002402007981 */ /* 0x000ea4000c1e1500 */
[----:B--2---:R-:W-:-:S05]  /*22d0*/  HADD2.F32 R0, -RZ, R0.H0_H0 ;  /* 0x20000000ff007230 */ /* 0x004fca0000004100 */
[----:B------:R-:W-:-:S04]  /*22e0*/  FMUL.FTZ R0, R0, 1 ;  /* 0x3f80000000007820 */ /* 0x000fc80000410000 */
[----:B------:R0:W2:Y:S01]  /*22f0*/  F2F.F64.F32 R18, R0 ;  /* 0x0000000000127310 */ /* 0x0000a20000201800 */
[----:B------:R-:W-:Y:S05]  /*2300*/  BRA `(.L_x_3984) ;  /* 0x00000c1000007947 */ /* 0x000fea0003800000 */
.L_x_3987:
        /* <DEDUP_REMOVED lines=10> */
.L_x_3990:
[----:B------:R-:W2:Y:S02]  /*23b0*/  LDG.E.U16 R2, [R2.64] ;  /* 0x0000002402027981 */ /* 0x000ea4000c1e1500 */
[----:B--2---:R-:W-:-:S05]  /*23c0*/  HADD2.F32 R0, -RZ, R2.H0_H0 ;  /* 0x20000002ff007230 */ /* 0x004fca0000004100 */
[----:B------:R-:W-:-:S04]  /*23d0*/  FMUL.FTZ R0, R0, 1 ;  /* 0x3f80000000007820 */ /* 0x000fc80000410000 */
[----:B------:R0:W2:Y:S01]  /*23e0*/  F2F.F64.F32 R18, R0 ;  /* 0x0000000000127310 */ /* 0x0000a20000201800 */
[----:B------:R-:W-:Y:S05]  /*23f0*/  BRA `(.L_x_3984) ;  /* 0x00000b2000007947 */ /* 0x000fea0003800000 */
.L_x_3989:
[----:B------:R0:W5:Y:S01]  /*2400*/  LDG.E.64 R18, [R2.64] ;  /* 0x0000002402127981 */ /* 0x000162000c1e1b00 */
[----:B------:R-:W-:Y:S05]  /*2410*/  BRA `(.L_x_3984) ;  /* 0x00000b0000007947 */ /* 0x000fea0003800000 */
.L_x_3979:
        /* <DEDUP_REMOVED lines=13> */
.L_x_3993:
[----:B------:R0:W5:Y:S01]  /*24f0*/  LDG.E.64 R18, [R2.64] ;  /* 0x0000002402127981 */ /* 0x000162000c1e1b00 */
[----:B------:R-:W-:Y:S05]  /*2500*/  BRA `(.L_x_3984) ;  /* 0x00000a1000007947 */ /* 0x000fea0003800000 */
.L_x_3992:
        /* <DEDUP_REMOVED lines=26> */
[----:B------:R0:W2:Y:S01]  /*26b0*/  F2F.F64.F32 R18, R5 ;  /* 0x0000000500127310 */ /* 0x0000a20000201800 */
[----:B------:R-:W-:Y:S05]  /*26c0*/  BRA `(.L_x_3984) ;  /* 0x0000085000007947 */ /* 0x000fea0003800000 */
.L_x_3995:
        /* <DEDUP_REMOVED lines=13> */
[----:B------:R0:W2:Y:S01]  /*27a0*/  F2F.F64.F32 R18, R4 ;  /* 0x0000000400127310 */ /* 0x0000a20000201800 */
[----:B------:R-:W-:Y:S05]  /*27b0*/  BRA `(.L_x_3984) ;  /* 0x0000076000007947 */ /* 0x000fea0003800000 */
.L_x_3994:
[----:B------:R-:W2:Y:S02]  /*27c0*/  LDG.E.U16 R0, [R2.64] ;  /* 0x0000002402007981 */ /* 0x000ea4000c1e1500 */
[----:B--2---:R-:W-:-:S05]  /*27d0*/  PRMT R0, RZ, 0x5410, R0 ;  /* 0x00005410ff007816 */ /* 0x004fca0000000000 */
[----:B------:R-:W-:-:S04]  /*27e0*/  FMUL.FTZ R0, R0, 1 ;  /* 0x3f80000000007820 */ /* 0x000fc80000410000 */
[----:B------:R0:W2:Y:S01]  /*27f0*/  F2F.F64.F32 R18, R0 ;  /* 0x0000000000127310 */ /* 0x0000a20000201800 */
[----:B------:R-:W-:Y:S05]  /*2800*/  BRA `(.L_x_3984) ;  /* 0x0000071000007947 */ /* 0x000fea0003800000 */
.L_x_3991:
        /* <DEDUP_REMOVED lines=9> */
[----:B--2---:R0:W2:Y:S01]  /*28a0*/  I2F.F64.U16 R18, R2 ;  /* 0x0000000200127312 */ /* 0x0040a20000101800 */
[----:B------:R-:W-:Y:S05]  /*28b0*/  BRA `(.L_x_3984) ;  /* 0x0000066000007947 */ /* 0x000fea0003800000 */
.L_x_3998:
        /* <DEDUP_REMOVED lines=21> */
.L_x_4002:
[----:B------:R-:W-:Y:S05]  /*2a10*/  BSYNC B1 ;  /* 0x0000000000017941 */ /* 0x000fea0003800000 */
.L_x_4001:
[----:B------:R-:W-:Y:S01]  /*2a20*/  LEA R3, R0, 0x3b800000, 0x17 ;  /* 0x3b80000000037811 */ /* 0x000fe200078eb8ff */
[----:B------:R-:W-:-:S05]  /*2a30*/  IMAD.SHL.U32 R0, R2, 0x100000, RZ ;  /* 0x0010000002007824 */ /* 0x000fca00078e00ff */
[----:B------:R-:W-:Y:S02]  /*2a40*/  LOP3.LUT R0, R3, R0, R4, 0xfe, !PT ;  /* 0x0000000003007212 */ /* 0x000fe400078efe04 */
.L_x_4000:
[----:B------:R-:W-:Y:S05]  /*2a50*/  BSYNC B0 ;  /* 0x0000000000007941 */ /* 0x000fea0003800000 */
.L_x_3999:
[----:B------:R-:W-:-:S04]  /*2a60*/  FMUL.FTZ R0, R0, 1 ;  /* 0x3f80000000007820 */ /* 0x000fc80000410000 */
[----:B------:R0:W2:Y:S01]  /*2a70*/  F2F.F64.F32 R18, R0 ;  /* 0x0000000000127310 */ /* 0x0000a20000201800 */
[----:B------:R-:W-:Y:S05]  /*2a80*/  BRA `(.L_x_3984) ;  /* 0x0000049000007947 */ /* 0x000fea0003800000 */
.L_x_3997:
        /* <DEDUP_REMOVED lines=21> */
.L_x_4006:
[----:B------:R-:W-:Y:S05]  /*2be0*/  BSYNC B1 ;  /* 0x0000000000017941 */ /* 0x000fea0003800000 */
.L_x_4005:
[----:B------:R-:W-:Y:S01]  /*2bf0*/  LEA R3, R0, 0x37800000, 0x17 ;  /* 0x3780000000037811 */ /* 0x000fe200078eb8ff */
[----:B------:R-:W-:-:S05]  /*2c00*/  IMAD.SHL.U32 R0, R2, 0x200000, RZ ;  /* 0x0020000002007824 */ /* 0x000fca00078e00ff */
[----:B------:R-:W-:Y:S02]  /*2c10*/  LOP3.LUT R0, R3, R0, R4, 0xfe, !PT ;  /* 0x0000000003007212 */ /* 0x000fe400078efe04 */
.L_x_4004:
[----:B------:R-:W-:Y:S05]  /*2c20*/  BSYNC B0 ;  /* 0x0000000000007941 */ /* 0x000fea0003800000 */
.L_x_4003:
[----:B------:R-:W-:-:S04]  /*2c30*/  FMUL.FTZ R0, R0, 1 ;  /* 0x3f80000000007820 */ /* 0x000fc80000410000 */
[----:B------:R0:W2:Y:S01]  /*2c40*/  F2F.F64.F32 R18, R0 ;  /* 0x0000000000127310 */ /* 0x0000a20000201800 */
[----:B------:R-:W-:Y:S05]  /*2c50*/  BRA `(.L_x_3984) ;  /* 0x000002c000007947 */ /* 0x000fea0003800000 */
.L_x_3996:
        /* <DEDUP_REMOVED lines=14> */
.L_x_4010:
[----:B------:R-:W-:Y:S05]  /*2d40*/  BSYNC B0 ;  /* 0x0000000000007941 */ /* 0x000fea0003800000 */
.L_x_4009:
[----:B------:R-:W-:-:S04]  /*2d50*/  FMUL.FTZ R0, R0, 1 ;  /* 0x3f80000000007820 */ /* 0x000fc80000410000 */
[----:B------:R0:W2:Y:S01]  /*2d60*/  F2F.F64.F32 R18, R0 ;  /* 0x0000000000127310 */ /* 0x0000a20000201800 */
[----:B------:R-:W-:Y:S05]  /*2d70*/  BRA `(.L_x_3984) ;  /* 0x000001a000007947 */ /* 0x000fea0003800000 */
.L_x_3983:
        /* <DEDUP_REMOVED lines=18> */
[----:B01---5:R-:W-:Y:S05]  /*2ea0*/  CALL.ABS.NOINC R2 ;  /* 0x0000000002007343 */ /* 0x023fea0003c00000 */
[----:B------:R-:W-:Y:S01]  /*2eb0*/  CS2R R18, SRZ ;  /* 0x0000000000127805 */ /* 0x000fe2000001ff00 */
[----:B------:R-:W-:Y:S05]  /*2ec0*/  BRA `(.L_x_3984) ;  /* 0x0000005000007947 */ /* 0x000fea0003800000 */
.L_x_4008:
[----:B------:R-:W2:Y:S02]  /*2ed0*/  LDG.E.64 R18, [R2.64] ;  /* 0x0000002402127981 */ /* 0x000ea4000c1e1b00 */
[----:B--2---:R-:W0:Y:S01]  /*2ee0*/  I2F.F64.U64 R18, R18 ;  /* 0x0000001200127312 */ /* 0x004e220000301800 */
[----:B------:R-:W-:Y:S05]  /*2ef0*/  BRA `(.L_x_3984) ;  /* 0x0000002000007947 */ /* 0x000fea0003800000 */
.L_x_4007:
[----:B------:R-:W2:Y:S02]  /*2f00*/  LDG.E R2, [R2.64] ;  /* 0x0000002402027981 */ /* 0x000ea4000c1e1900 */
[----:B--2---:R0:W2:Y:S02]  /*2f10*/  I2F.F64.U32 R18, R2 ;  /* 0x0000000200127312 */ /* 0x0040a40000201800 */
.L_x_3984:
[C---:B-1---5:R-:W-:Y:S01]  /*2f20*/  DSETP.GE.AND P0, PT, R22.reuse, RZ, PT ;  /* 0x000000ff1600722a */ /* 0x062fe20003f06000 */
[----:B------:R-:W-:Y:S03]  /*2f30*/  BSSY B7, `(.L_x_4011) ;  /* 0x0000016000077945 */ /* 0x000fe60003800000 */
[----:B------:R-:W1:-:S14]  /*2f40*/  DSETP.LE.AND P1, PT, R22, 1, PT ;  /* 0x3ff000001600742a */ /* 0x000e5c0003f23000 */
[----:B-1----:R-:W-:Y:S05]  /*2f50*/  @P0 BRA P1, `(.L_x_4012) ;  /* 0x0000013000000947 */ /* 0x002fea0000800000 */
        /* <DEDUP_REMOVED lines=19> */
.L_x_4012:
[----:B------:R-:W-:Y:S05]  /*3090*/  BSYNC B7 ;  /* 0x0000000000077941 */ /* 0x000fea0003800000 */
.L_x_4011:
[C---:B0-2---:R-:W-:Y:S01]  /*30a0*/  DSETP.GE.AND P0, PT, R18.reuse, RZ, PT ;  /* 0x000000ff1200722a */ /* 0x045fe20003f06000 */
[----:B------:R-:W-:Y:S03]  /*30b0*/  BSSY B7, `(.L_x_4013) ;  /* 0x0000016000077945 */ /* 0x000fe60003800000 */
[----:B------:R-:W0:-:S14]  /*30c0*/  DSETP.LE.AND P1, PT, R18, 1, PT ;  /* 0x3ff000001200742a */ /* 0x000e1c0003f23000 */
[----:B0-----:R-:W-:Y:S05]  /*30d0*/  @P0 BRA P1, `(.L_x_4014) ;  /* 0x0000013000000947 */ /* 0x001fea0000800000 */
        /* <DEDUP_REMOVED lines=19> */
.L_x_4014:
[----:B------:R-:W-:Y:S05]  /*3210*/  BSYNC B7 ;  /* 0x0000000000077941 */ /* 0x000fea0003800000 */
.L_x_4013:
[----:B------:R-:W-:Y:S01]  /*3220*/  ISETP.GT.AND P1, PT, R23, 0xfffff, PT ;  /* 0x000fffff1700780c */ /* 0x000fe20003f24270 */
[--C-:B------:R-:W-:Y:S01]  /*3230*/  IMAD.MOV.U32 R6, RZ, RZ, R22.reuse ;  /* 0x000000ffff067224 */ /* 0x100fe200078e0016 */
[----:B------:R-:W0:Y:S01]  /*3240*/  DADD R2, -RZ, -R22 ;  /* 0x00000000ff027229 */ /* 0x000e220000000916 */
[--C-:B------:R-:W-:Y:S01]  /*3250*/  IMAD.MOV.U32 R7, RZ, RZ, R23.reuse ;  /* 0x000000ffff077224 */ /* 0x100fe200078e0017 */
[----:B------:R-:W-:Y:S01]  /*3260*/  BSSY B0, `(.L_x_4015) ;  /* 0x000003d000007945 */ /* 0x000fe20003800000 */
[----:B------:R-:W-:Y:S02]  /*3270*/  IMAD.MOV.U32 R5, RZ, RZ, R23 ;  /* 0x000000ffff057224 */ /* 0x000fe400078e0017 */
[----:B------:R-:W-:-:S05]  /*3280*/  IMAD.MOV.U32 R4, RZ, RZ, R22 ;  /* 0x000000ffff047224 */ /* 0x000fca00078e0016 */
[----:B0-----:R-:W-:Y:S01]  /*3290*/  FSETP.GEU.FTZ.AND P0, PT, R3, 1.7916666269302368164, PT ;  /* 0x3fe555550300780b */ /* 0x001fe20003f1e000 */
[----:B------:R-:W0:-:S10]  /*32a0*/  @!P1 DMUL R6, R22, 1.80143985094819840000e+16 ;  /* 0x4350000016069828 */ /* 0x000e140000000000 */
[----:B0-----:R-:W-:Y:S02]  /*32b0*/  @!P1 IMAD.MOV.U32 R5, RZ, RZ, R7 ;  /* 0x000000ffff059224 */ /* 0x001fe400078e0007 */
[----:B------:R-:W-:-:S03]  /*32c0*/  @!P1 IMAD.MOV.U32 R4, RZ, RZ, R6 ;  /* 0x000000ffff049224 */ /* 0x000fc600078e0006 */
[----:B------:R-:W-:-:S04]  /*32d0*/  IADD3 R0, R5, -0x1, RZ ;  /* 0xffffffff05007810 */ /* 0x000fc80007ffe0ff */
[----:B------:R-:W-:Y:S01]  /*32e0*/  ISETP.GE.U32.AND P2, PT, R0, 0x7fefffff, PT ;  /* 0x7fefffff0000780c */ /* 0x000fe20003f46070 */
[----:B------:R-:W-:Y:S02]  /*32f0*/  IMAD.MOV.U32 R0, RZ, RZ, -0x3ff ;  /* 0xfffffc01ff007424 */ /* 0x000fe400078e00ff */
[----:B------:R-:W-:-:S10]  /*3300*/  @!P1 IMAD.MOV.U32 R0, RZ, RZ, -0x435 ;  /* 0xfffffbcbff009424 */ /* 0x000fd400078e00ff */
[----:B------:R-:W-:Y:S01]  /*3310*/  @P2 IMAD.MOV.U32 R8, RZ, RZ, 0x0 ;  /* 0x00000000ff082424 */ /* 0x000fe200078e00ff */
[----:B------:R-:W-:Y:S01]  /*3320*/  @P2 FSETP.NEU.FTZ.AND P3, PT, R7, RZ, PT ;  /* 0x000000ff0700220b */ /* 0x000fe20003f7d000 */
[----:B------:R-:W-:-:S06]  /*3330*/  @P2 IMAD.MOV.U32 R9, RZ, RZ, 0x7ff00000 ;  /* 0x7ff00000ff092424 */ /* 0x000fcc00078e00ff */
[----:B------:R-:W0:-:S10]  /*3340*/  @P2 DFMA R8, R6, R8, +INF ;  /* 0x7ff000000608242b */ /* 0x000e140000000008 */
[----:B0-----:R-:W-:Y:S02]  /*3350*/  @P2 FSEL R12, R8, RZ, P3 ;  /* 0x000000ff080c2208 */ /* 0x001fe40001800000 */
[----:B------:R-:W-:Y:S02]  /*3360*/  @P2 FSEL R13, R9, -QNAN , P3 ;  /* 0xfff00000090d2808 */ /* 0x000fe40001800000 */
[----:B------:R-:W-:Y:S01]  /*3370*/  FSETP.GT.FTZ.AND P3, PT, R3, -1.6999999284744262695, PT ;  /* 0xbfd999990300780b */ /* 0x000fe20003f74000 */
[----:B------:R-:W-:Y:S07]  /*3380*/  @P2 BRA `(.L_x_4016) ;  /* 0x000002a000002947 */ /* 0x000fee0003800000 */
[C---:B------:R-:W-:Y:S01]  /*3390*/  LOP3.LUT R6, R5.reuse, 0x800fffff, RZ, 0xc0, !PT ;  /* 0x800fffff05067812 */ /* 0x040fe200078ec0ff */
[----:B------:R-:W-:Y:S01]  /*33a0*/  IMAD.MOV.U32 R8, RZ, RZ, RZ ;  /* 0x000000ffff087224 */ /* 0x000fe200078e00ff */
[----:B------:R-:W-:Y:S01]  /*33b0*/  LEA.HI R0, R5, R0, RZ, 0xc ;  /* 0x0000000005007211 */ /* 0x000fe200078f60ff */
[----:B------:R-:W-:Y:S01]  /*33c0*/  IMAD.MOV.U32 R20, RZ, RZ, 0x3ae80f1e ;  /* 0x3ae80f1eff147424 */ /* 0x000fe200078e00ff */
[----:B------:R-:W-:Y:S01]  /*33d0*/  LOP3.LUT R7, R6, 0x3ff00000, RZ, 0xfc, !PT ;  /* 0x3ff0000006077812 */ /* 0x000fe200078efcff */
[----:B------:R-:W-:-:S02]  /*33e0*/  IMAD.MOV.U32 R6, RZ, RZ, R4 ;  /* 0x000000ffff067224 */ /* 0x000fc400078e0004 */
[----:B------:R-:W-:Y:S01]  /*33f0*/  IMAD.MOV.U32 R21, RZ, RZ, 0x3eb1380b ;  /* 0x3eb1380bff157424 */ /* 0x000fe200078e00ff */
[----:B------:R-:W-:Y:S01]  /*3400*/  ISETP.GE.AND P1, PT, R7, 0x3ff6a09f, PT ;  /* 0x3ff6a09f0700780c */ /* 0x000fe20003f26270 */
[----:B------:R-:W-:-:S12]  /*3410*/  IMAD.MOV.U32 R5, RZ, RZ, 0x43300000 ;  /* 0x43300000ff057424 */ /* 0x000fd800078e00ff */
[----:B------:R-:W-:Y:S02]  /*3420*/  @P1 IADD3 R9, R7, -0x100000, RZ ;  /* 0xfff0000007091810 */ /* 0x000fe40007ffe0ff */
[----:B------:R-:W-:-:S03]  /*3430*/  @P1 IADD3 R0, R0, 0x1, RZ ;  /* 0x0000000100001810 */ /* 0x000fc60007ffe0ff */
[----:B------:R-:W-:Y:S01]  /*3440*/  @P1 IMAD.MOV.U32 R7, RZ, RZ, R9 ;  /* 0x000000ffff071224 */ /* 0x000fe200078e0009 */
[----:B------:R-:W-:-:S05]  /*3450*/  LOP3.LUT R4, R0, 0x80000000, RZ, 0x3c, !PT ;  /* 0x8000000000047812 */ /* 0x000fca00078e3cff */
[----:B------:R-:W0:-:S04]  /*3460*/  DADD R14, R6, 1 ;  /* 0x3ff00000060e7429 */ /* 0x000e080000000000 */
[----:B------:R-:W-:Y:S02]  /*3470*/  DADD R6, R6, -1 ;  /* 0xbff0000006067429 */ /* 0x000fe40000000000 */
[----:B0-----:R-:W0:Y:S02]  /*3480*/  MUFU.RCP64H R9, R15 ;  /* 0x0000000f00097308 */ /* 0x001e240000001800 */
[----:B------:R-:W-:-:S04]  /*3490*/  DADD R4, R4, c[0x2][0x38] ;  /* 0x00800e0004047629 */ /* 0x000fc80000000000 */
[----:B0-----:R-:W0:-:S06]  /*34a0*/  DFMA R10, -R14, R8, 1 ;  /* 0x3ff000000e0a742b */ /* 0x001e0c0000000108 */
[----:B0-----:R-:W0:-:S06]  /*34b0*/  DFMA R10, R10, R10, R10 ;  /* 0x0000000a0a0a722b */ /* 0x001e0c000000000a */
[----:B0-----:R-:W0:-:S06]  /*34c0*/  DFMA R8, R8, R10, R8 ;  /* 0x0000000a0808722b */ /* 0x001e0c0000000008 */
[----:B0-----:R-:W0:-:S06]  /*34d0*/  DMUL R10, R8, R6 ;  /* 0x00000006080a7228 */ /* 0x001e0c0000000000 */
[----:B0-----:R-:W0:-:S06]  /*34e0*/  DFMA R10, R8, R6, R10 ;  /* 0x00000006080a722b */ /* 0x001e0c000000000a */
[----:B0-----:R-:W0:-:S04]  /*34f0*/  DMUL R12, R10, R10 ;  /* 0x0000000a0a0c7228 */ /* 0x001e080000000000 */
[----:B------:R-:W1:-:S04]  /*3500*/  DADD R14, R6, -R10 ;  /* 0x00000000060e7229 */ /* 0x000e48000000080a */
[----:B0-----:R-:W0:-:S04]  /*3510*/  DFMA R20, R12, R20, c[0x2][0x0] ;  /* 0x008000000c14762b */ /* 0x001e080000000014 */
[----:B-1----:R-:W-:-:S04]  /*3520*/  DADD R28, R14, R14 ;  /* 0x000000000e1c7229 */ /* 0x002fc8000000000e */
[----:B0-----:R-:W0:-:S04]  /*3530*/  DFMA R20, R12, R20, c[0x2][0x8] ;  /* 0x008002000c14762b */ /* 0x001e080000000014 */
[----:B------:R-:W-:-:S04]  /*3540*/  DFMA R14, R4, c[0x2][0x40], R10 ;  /* 0x00801000040e7a2b */ /* 0x000fc8000000000a */
[----:B0-----:R-:W0:-:S04]  /*3550*/  DFMA R20, R12, R20, c[0x2][0x10] ;  /* 0x008004000c14762b */ /* 0x001e080000000014 */
[----:B------:R-:W-:-:S04]  /*3560*/  DFMA R28, R6, -R10, R28 ;  /* 0x8000000a061c722b */ /* 0x000fc8000000001c */
[----:B0-----:R-:W0:-:S04]  /*3570*/  DFMA R20, R12, R20, c[0x2][0x18] ;  /* 0x008006000c14762b */ /* 0x001e080000000014 */
[----:B------:R-:W-:-:S04]  /*3580*/  DFMA R6, -R4, c[0x2][0x40], R14 ;  /* 0x0080100004067a2b */ /* 0x000fc8000000010e */
[----:B0-----:R-:W0:-:S04]  /*3590*/  DFMA R20, R12, R20, c[0x2][0x20] ;  /* 0x008008000c14762b */ /* 0x001e080000000014 */
[----:B------:R-:W-:-:S04]  /*35a0*/  DMUL R28, R8, R28 ;  /* 0x0000001c081c7228 */ /* 0x000fc80000000000 */
[----:B0-----:R-:W0:-:S04]  /*35b0*/  DFMA R20, R12, R20, c[0x2][0x28] ;  /* 0x00800a000c14762b */ /* 0x001e080000000014 */
[----:B------:R-:W-:-:S04]  /*35c0*/  DADD R6, -R10, R6 ;  /* 0x000000000a067229 */ /* 0x000fc80000000106 */
[----:B0-----:R-:W0:-:S06]  /*35d0*/  DFMA R20, R12, R20, c[0x2][0x30] ;  /* 0x00800c000c14762b */ /* 0x001e0c0000000014 */
[----:B0-----:R-:W0:-:S06]  /*35e0*/  DMUL R20, R12, R20 ;  /* 0x000000140c147228 */ /* 0x001e0c0000000000 */
[----:B0-----:R-:W0:-:S06]  /*35f0*/  DFMA R20, R10, R20, R28 ;  /* 0x000000140a14722b */ /* 0x001e0c000000001c */
[----:B0-----:R-:W0:-:S06]  /*3600*/  DADD R6, R20, -R6 ;  /* 0x0000000014067229 */ /* 0x001e0c0000000806 */
[----:B0-----:R-:W0:-:S06]  /*3610*/  DFMA R6, R4, c[0x2][0x48], R6 ;  /* 0x0080120004067a2b */ /* 0x001e0c0000000006 */
[----:B0-----:R0:W1:-:S06]  /*3620*/  DADD R12, R14, R6 ;  /* 0x000000000e0c7229 */ /* 0x00104c0000000006 */
.L_x_4016:
[----:B------:R-:W-:Y:S05]  /*3630*/  BSYNC B0 ;  /* 0x0000000000007941 */ /* 0x000fea0003800000 */
.L_x_4015:
[----:B------:R-:W-:Y:S01]  /*3640*/  BSSY B0, `(.L_x_4017) ;  /* 0x0000063000007945 */ /* 0x000fe20003800000 */
[----:B------:R-:W-:Y:S05]  /*3650*/  @P3 BRA !P0, `(.L_x_4018) ;  /* 0x000003d000003947 */ /* 0x000fea0004000000 */
[----:B------:R-:W2:-:S10]  /*3660*/  DADD R2, -R22, 1 ;  /* 0x3ff0000016027429 */ /* 0x000e940000000100 */
[----:B--2---:R-:W-:Y:S01]  /*3670*/  ISETP.GT.AND P0, PT, R3, 0xfffff, PT ;  /* 0x000fffff0300780c */ /* 0x004fe20003f04270 */
[----:B------:R-:W-:Y:S02]  /*3680*/  IMAD.MOV.U32 R4, RZ, RZ, R2 ;  /* 0x000000ffff047224 */ /* 0x000fe400078e0002 */
[----:B------:R-:W-:-:S10]  /*3690*/  IMAD.MOV.U32 R5, RZ, RZ, R3 ;  /* 0x000000ffff057224 */ /* 0x000fd400078e0003 */
[----:B------:R-:W2:-:S10]  /*36a0*/  @!P0 DMUL R4, R4, 1.80143985094819840000e+16 ;  /* 0x4350000004048828 */ /* 0x000e940000000000 */
[----:B--2---:R-:W-:Y:S02]  /*36b0*/  @!P0 IMAD.MOV.U32 R3, RZ, RZ, R5 ;  /* 0x000000ffff038224 */ /* 0x004fe400078e0005 */
[----:B------:R-:W-:-:S03]  /*36c0*/  @!P0 IMAD.MOV.U32 R2, RZ, RZ, R4 ;  /* 0x000000ffff028224 */ /* 0x000fc600078e0004 */
[----:B------:R-:W-:-:S04]  /*36d0*/  IADD3 R0, R3, -0x1, RZ ;  /* 0xffffffff03007810 */ /* 0x000fc80007ffe0ff */
[----:B------:R-:W-:Y:S01]  /*36e0*/  ISETP.GE.U32.AND P1, PT, R0, 0x7fefffff, PT ;  /* 0x7fefffff0000780c */ /* 0x000fe20003f26070 */
[----:B------:R-:W-:Y:S02]  /*36f0*/  IMAD.MOV.U32 R0, RZ, RZ, -0x3ff ;  /* 0xfffffc01ff007424 */ /* 0x000fe400078e00ff */
[----:B------:R-:W-:-:S10]  /*3700*/  @!P0 IMAD.MOV.U32 R0, RZ, RZ, -0x435 ;  /* 0xfffffbcbff008424 */ /* 0x000fd400078e00ff */
[----:B0-----:R-:W-:Y:S01]  /*3710*/  @P1 IMAD.MOV.U32 R6, RZ, RZ, 0x0 ;  /* 0x00000000ff061424 */ /* 0x001fe200078e00ff */
[----:B------:R-:W-:Y:S01]  /*3720*/  @P1 FSETP.NEU.FTZ.AND P2, PT, R5, RZ, PT ;  /* 0x000000ff0500120b */ /* 0x000fe20003f5d000 */
[----:B------:R-:W-:-:S06]  /*3730*/  @P1 IMAD.MOV.U32 R7, RZ, RZ, 0x7ff00000 ;  /* 0x7ff00000ff071424 */ /* 0x000fcc00078e00ff */
[----:B------:R-:W0:-:S10]  /*3740*/  @P1 DFMA R6, R4, R6, +INF ;  /* 0x7ff000000406142b */ /* 0x000e140000000006 */
[----:B0-----:R-:W-:Y:S02]  /*3750*/  @P1 FSEL R8, R6, RZ, P2 ;  /* 0x000000ff06081208 */ /* 0x001fe40001000000 */
[----:B------:R-:W-:Y:S01]  /*3760*/  @P1 FSEL R9, R7, -QNAN , P2 ;  /* 0xfff0000007091808 */ /* 0x000fe20001000000 */
[----:B------:R-:W-:Y:S05]  /*3770*/  @P1 BRA `(.L_x_4019) ;  /* 0x000004f000001947 */ /* 0x000fea0003800000 */
[C---:B------:R-:W-:Y:S01]  /*3780*/  LOP3.LUT R4, R3.reuse, 0x800fffff, RZ, 0xc0, !PT ;  /* 0x800fffff03047812 */ /* 0x040fe200078ec0ff */
[----:B------:R-:W-:Y:S01]  /*3790*/  IMAD.MOV.U32 R6, RZ, RZ, RZ ;  /* 0x000000ffff067224 */ /* 0x000fe200078e00ff */
[----:B------:R-:W-:Y:S01]  /*37a0*/  LEA.HI R3, R3, R0, RZ, 0xc ;  /* 0x0000000003037211 */ /* 0x000fe200078f60ff */
[----:B------:R-:W-:Y:S01]  /*37b0*/  IMAD.MOV.U32 R20, RZ, RZ, 0x3ae80f1e ;  /* 0x3ae80f1eff147424 */ /* 0x000fe200078e00ff */
[----:B------:R-:W-:Y:S01]  /*37c0*/  LOP3.LUT R5, R4, 0x3ff00000, RZ, 0xfc, !PT ;  /* 0x3ff0000004057812 */ /* 0x000fe200078efcff */
[----:B------:R-:W-:Y:S02]  /*37d0*/  IMAD.MOV.U32 R4, RZ, RZ, R2 ;  /* 0x000000ffff047224 */ /* 0x000fe400078e0002 */
[----:B------:R-:W-:Y:S01]  /*37e0*/  IMAD.MOV.U32 R21, RZ, RZ, 0x3eb1380b ;  /* 0x3eb1380bff157424 */ /* 0x000fe200078e00ff */
[----:B------:R-:W-:-:S13]  /*37f0*/  ISETP.GE.AND P0, PT, R5, 0x3ff6a09f, PT ;  /* 0x3ff6a09f0500780c */ /* 0x000fda0003f06270 */
[----:B------:R-:W-:Y:S02]  /*3800*/  @P0 IADD3 R7, R5, -0x100000, RZ ;  /* 0xfff0000005070810 */ /* 0x000fe40007ffe0ff */
[----:B------:R-:W-:-:S03]  /*3810*/  @P0 IADD3 R3, R3, 0x1, RZ ;  /* 0x0000000103030810 */ /* 0x000fc60007ffe0ff */
[----:B------:R-:W-:Y:S01]  /*3820*/  @P0 IMAD.MOV.U32 R5, RZ, RZ, R7 ;  /* 0x000000ffff050224 */ /* 0x000fe200078e0007 */
[----:B------:R-:W-:Y:S01]  /*3830*/  LOP3.LUT R2, R3, 0x80000000, RZ, 0x3c, !PT ;  /* 0x8000000003027812 */ /* 0x000fe200078e3cff */
[----:B------:R-:W-:-:S04]  /*3840*/  IMAD.MOV.U32 R3, RZ, RZ, 0x43300000 ;  /* 0x43300000ff037424 */ /* 0x000fc800078e00ff */
        /* <DEDUP_REMOVED lines=10> */
[----:B------:R-:W2:-:S04]  /*38f0*/  DADD R14, R4, -R8 ;  /* 0x00000000040e7229 */ /* 0x000e880000000808 */
[----:B0-----:R-:W0:-:S04]  /*3900*/  DFMA R20, R10, R20, c[0x2][0x0] ;  /* 0x008000000a14762b */ /* 0x001e080000000014 */
[----:B--2---:R-:W-:-:S04]  /*3910*/  DADD R22, R14, R14 ;  /* 0x000000000e167229 */ /* 0x004fc8000000000e */
        /* <DEDUP_REMOVED lines=15> */
[----:B0-----:R0:W2:Y:S01]  /*3a10*/  DADD R8, R14, R4 ;  /* 0x000000000e087229 */ /* 0x0010a20000000004 */
[----:B------:R-:W-:Y:S05]  /*3a20*/  BRA `(.L_x_4019) ;  /* 0x0000024000007947 */ /* 0x000fea0003800000 */
.L_x_4018:
[----:B------:R-:W2:Y:S01]  /*3a30*/  DADD R4, -R22, 2 ;  /* 0x4000000016047429 */ /* 0x000ea20000000100 */
[----:B0-----:R-:W-:Y:S01]  /*3a40*/  IMAD.MOV.U32 R6, RZ, RZ, 0x1 ;  /* 0x00000001ff067424 */ /* 0x001fe200078e00ff */
[----:B------:R-:W-:Y:S01]  /*3a50*/  FSETP.GEU.AND P1, PT, |R3|, 6.5827683646048100446e-37, PT ;  /* 0x036000000300780b */ /* 0x000fe20003f2e200 */
[----:B------:R-:W-:Y:S03]  /*3a60*/  BSSY B1, `(.L_x_4020) ;  /* 0x0000011000017945 */ /* 0x000fe60003800000 */
[----:B--2---:R-:W0:Y:S02]  /*3a70*/  MUFU.RCP64H R7, R5 ;  /* 0x0000000500077308 */ /* 0x004e240000001800 */
[----:B0-----:R-:W0:-:S06]  /*3a80*/  DFMA R8, -R4, R6, 1 ;  /* 0x3ff000000408742b */ /* 0x001e0c0000000106 */
[----:B0-----:R-:W0:-:S06]  /*3a90*/  DFMA R8, R8, R8, R8 ;  /* 0x000000080808722b */ /* 0x001e0c0000000008 */
[----:B0-----:R-:W0:-:S06]  /*3aa0*/  DFMA R8, R6, R8, R6 ;  /* 0x000000080608722b */ /* 0x001e0c0000000006 */
[----:B0-----:R-:W0:-:S06]  /*3ab0*/  DFMA R6, -R4, R8, 1 ;  /* 0x3ff000000406742b */ /* 0x001e0c0000000108 */
[----:B0-----:R-:W0:-:S06]  /*3ac0*/  DFMA R6, R8, R6, R8 ;  /* 0x000000060806722b */ /* 0x001e0c0000000008 */
[----:B0-----:R-:W0:-:S06]  /*3ad0*/  DMUL R8, R6, -R22 ;  /* 0x8000001606087228 */ /* 0x001e0c0000000000 */
[----:B0-----:R-:W0:-:S06]  /*3ae0*/  DFMA R10, -R4, R8, -R22 ;  /* 0x00000008040a722b */ /* 0x001e0c0000000916 */
[----:B0-----:R-:W0:-:S10]  /*3af0*/  DFMA R6, R6, R10, R8 ;  /* 0x0000000a0606722b */ /* 0x001e140000000008 */
[----:B0-----:R-:W-:-:S05]  /*3b00*/  FFMA R0, RZ, R5, R7 ;  /* 0x00000005ff007223 */ /* 0x001fca0000000007 */
[----:B------:R-:W-:-:S13]  /*3b10*/  FSETP.GT.AND P0, PT, |R0|, 1.469367938527859385e-39, PT ;  /* 0x001000000000780b */ /* 0x000fda0003f04200 */
[----:B------:R-:W-:Y:S05]  /*3b20*/  @P0 BRA P1, `(.L_x_4021) ;  /* 0x0000004000000947 */ /* 0x000fea0000800000 */
[----:B------:R-:W-:Y:S02]  /*3b30*/  MOV R0, 0x3b50 ;  /* 0x00003b5000007802 */ /* 0x000fe40000000f00 */
[----:B-1----:R-:W-:Y:S05]  /*3b40*/  CALL.REL.NOINC `($__internal_6_$__cuda_sm20_div_rn_f64_full) ;  /* 0x0000f7c000007944 */ /* 0x002fea0003c00000 */
[----:B------:R-:W-:Y:S02]  /*3b50*/  IMAD.MOV.U32 R6, RZ, RZ, R2 ;  /* 0x000000ffff067224 */ /* 0x000fe400078e0002 */
[----:B------:R-:W-:Y:S02]  /*3b60*/  IMAD.MOV.U32 R7, RZ, RZ, R3 ;  /* 0x000000ffff077224 */ /* 0x000fe400078e0003 */
.L_x_4021:
[----:B------:R-:W-:Y:S05]  /*3b70*/  BSYNC B1 ;  /* 0x0000000000017941 */ /* 0x000fea0003800000 */
.L_x_4020:
[----:B------:R-:W0:Y:S01]  /*3b80*/  DMUL R6, R6, -R22 ;  /* 0x8000001606067228 */ /* 0x000e220000000000 */
[----:B------:R-:W-:Y:S02]  /*3b90*/  IMAD.MOV.U32 R8, RZ, RZ, 0x2fbe14b5 ;  /* 0x2fbe14b5ff087424 */ /* 0x000fe400078e00ff */
[----:B------:R-:W-:-:S03]  /*3ba0*/  IMAD.MOV.U32 R9, RZ, RZ, 0x3eb372fb ;  /* 0x3eb372fbff097424 */ /* 0x000fc600078e00ff */
[----:B0-----:R-:W0:-:S06]  /*3bb0*/  DADD R2, -R6, -R22 ;  /* 0x0000000006027229 */ /* 0x001e0c0000000916 */
[----:B0-----:R-:W0:-:S06]  /*3bc0*/  DMUL R4, R2, R2 ;  /* 0x0000000202047228 */ /* 0x001e0c0000000000 */
[----:B0-----:R-:W0:-:S06]  /*3bd0*/  DFMA R8, R4, R8, c[0x2][0x50] ;  /* 0x008014000408762b */ /* 0x001e0c0000000008 */
[----:B0-----:R-:W0:-:S06]  /*3be0*/  DFMA R8, R4, R8, c[0x2][0x58] ;  /* 0x008016000408762b */ /* 0x001e0c0000000008 */
[----:B0-----:R-:W0:-:S06]  /*3bf0*/  DFMA R8, R4, R8, c[0x2][0x60] ;  /* 0x008018000408762b */ /* 0x001e0c0000000008 */
[----:B0-----:R-:W0:-:S06]  /*3c00*/  DFMA R8, R4, R8, c[0x2][0x68] ;  /* 0x00801a000408762b */ /* 0x001e0c0000000008 */
[----:B0-----:R-:W0:-:S06]  /*3c10*/  DFMA R8, R4, R8, c[0x2][0x70] ;  /* 0x00801c000408762b */ /* 0x001e0c0000000008 */
[----:B0-----:R-:W0:-:S06]  /*3c20*/  DFMA R8, R4, R8, c[0x2][0x78] ;  /* 0x00801e000408762b */ /* 0x001e0c0000000008 */
[----:B0-----:R-:W0:-:S06]  /*3c30*/  DFMA R8, R4, R8, c[0x2][0x80] ;  /* 0x008020000408762b */ /* 0x001e0c0000000008 */
[----:B0-----:R-:W0:-:S06]  /*3c40*/  DMUL R8, R4, R8 ;  /* 0x0000000804087228 */ /* 0x001e0c0000000000 */
[----:B0-----:R-:W0:-:S06]  /*3c50*/  DFMA R8, R2, R8, -R6 ;  /* 0x000000080208722b */ /* 0x001e0c0000000806 */
[----:B0-----:R0:W2:-:S06]  /*3c60*/  DADD R8, R8, -R22 ;  /* 0x0000000008087229 */ /* 0x00108c0000000816 */
.L_x_4019:
[----:B------:R-:W-:Y:S05]  /*3c70*/  BSYNC B0 ;  /* 0x0000000000007941 */ /* 0x000fea0003800000 */
.L_x_4017:
[----:B------:R-:W3:Y:S01]  /*3c80*/  LDC.U8 R10, c[0x0][0x3e1] ;  /* 0x0000f840ff0a7b82 */ /* 0x000ee20000000000 */
[----:B-1----:R-:W1:-:S04]  /*3c90*/  DSETP.GEU.AND P0, PT, R12, -100, PT ;  /* 0xc05900000c00742a */ /* 0x002e480003f0e000 */
[----:B0-----:R-:W-:Y:S02]  /*3ca0*/  DADD R4, R18, -1 ;  /* 0xbff0000012047429 */ /* 0x001fe40000000000 */
[----:B-1----:R-:W-:Y:S02]  /*3cb0*/  FSEL R2, R12, RZ, P0 ;  /* 0x000000ff0c027208 */ /* 0x002fe40000000000 */
[----:B------:R-:W-:Y:S01]  /*3cc0*/  FSEL R3, R13, -3.390625, P0 ;  /* 0xc05900000d037808 */ /* 0x000fe20000000000 */
[----:B--2---:R-:W0:-:S05]  /*3cd0*/  DSETP.GEU.AND P0, PT, R8, -100, PT ;  /* 0xc05900000800742a */ /* 0x004e0a0003f0e000 */
[----:B------:R-:W1:Y:S01]  /*3ce0*/  DMUL R2, R18, R2 ;  /* 0x0000000212027228 */ /* 0x000e620000000000 */
[----:B0-----:R-:W-:Y:S02]  /*3cf0*/  FSEL R6, R8, RZ, P0 ;  /* 0x000000ff08067208 */ /* 0x001fe40000000000 */
[----:B------:R-:W-:Y:S02]  /*3d00*/  FSEL R7, R9, -3.390625, P0 ;  /* 0xc059000009077808 */ /* 0x000fe40000000000 */
[----:B---3--:R-:W-:-:S04]  /*3d10*/  PRMT R0, R10, 0x9910, RZ ;  /* 0x000099100a007816 */ /* 0x008fc800000000ff */
[----:B-1----:R0:W1:Y:S01]  /*3d20*/  DFMA R4, R4, R6, -R2 ;  /* 0x000000060404722b */ /* 0x0020620000000802 */
[----:B------:R-:W-:-:S13]  /*3d30*/  ISETP.GT.AND P0, PT, R0, 0x9, PT ;  /* 0x000000090000780c */ /* 0x000fda0003f04270 */
[----:B------:R-:W-:Y:S05]  /*3d40*/  @P0 BRA `(.L_x_4022) ;  /* 0x0000044000000947 */ /* 0x000fea0003800000 */
[----:B01----:R-:W-:-:S13]  /*3d50*/  ISETP.GT.AND P0, PT, R0, 0x4, PT ;  /* 0x000000040000780c */ /* 0x003fda0003f04270 */
[----:B------:R-:W-:Y:S05]  /*3d60*/  @P0 BRA `(.L_x_4023) ;  /* 0x000001c000000947 */ /* 0x000fea0003800000 */
[----:B------:R-:W-:-:S13]  /*3d70*/  ISETP.GT.AND P0, PT, R0, 0x1, PT ;  /* 0x000000010000780c */ /* 0x000fda0003f04270 */
[----:B------:R-:W-:Y:S05]  /*3d80*/  @P0 BRA `(.L_x_4024) ;  /* 0x000000b000000947 */ /* 0x000fea0003800000 */
[----:B------:R-:W-:-:S13]  /*3d90*/  ISETP.NE.AND P0, PT, R10, RZ, PT ;  /* 0x000000ff0a00720c */ /* 0x000fda0003f05270 */
[----:B------:R-:W-:Y:S05]  /*3da0*/  @!P0 BRA `(.L_x_4025) ;  /* 0x0000005000008947 */ /* 0x000fea0003800000 */
[----:B------:R-:W-:-:S13]  /*3db0*/  ISETP.NE.AND P0, PT, R0, 0x1, PT ;  /* 0x000000010000780c */ /* 0x000fda0003f05270 */
[----:B------:R-:W-:Y:S05]  /*3dc0*/  @P0 BRA `(.L_x_4026) ;  /* 0x00000db000000947 */ /* 0x000fea0003800000 */
[----:B------:R-:W0:Y:S02]  /*3dd0*/  F2I.F64.TRUNC R5, R4 ;  /* 0x0000000400057311 */ /* 0x000e24000030d100 */
[----:B0-----:R0:W-:Y:S01]  /*3de0*/  STG.E.U8 [R16.64], R5 ;  /* 0x0000000510007986 */ /* 0x0011e2000c101124 */
[----:B------:R-:W-:Y:S05]  /*3df0*/  BRA `(.L_x_4027) ;  /* 0x00000f1000007947 */ /* 0x000fea0003800000 */
.L_x_4025:
[----:B------:R-:W0:Y:S02]  /*3e00*/  F2I.S64.F64.TRUNC R4, R4 ;  /* 0x0000000400047311 */ /* 0x000e24000030d900 */
[----:B0-----:R-:W-:-:S05]  /*3e10*/  IMAD.MOV.U32 R3, RZ, RZ, R4 ;  /* 0x000000ffff037224 */ /* 0x001fca00078e0004 */
[----:B------:R0:W-:Y:S01]  /*3e20*/  STG.E.U8 [R16.64], R3 ;  /* 0x0000000310007986 */ /* 0x0001e2000c101124 */
[----:B------:R-:W-:Y:S05]  /*3e30*/  BRA `(.L_x_4027) ;  /* 0x00000ed000007947 */ /* 0x000fea0003800000 */
.L_x_4024:
[----:B------:R-:W-:-:S13]  /*3e40*/  ISETP.NE.AND P0, PT, R0, 0x2, PT ;  /* 0x000000020000780c */ /* 0x000fda0003f05270 */
[----:B------:R-:W-:Y:S05]  /*3e50*/  @!P0 BRA `(.L_x_4028) ;  /* 0x000000a000008947 */ /* 0x000fea0003800000 */
[----:B------:R-:W-:-:S13]  /*3e60*/  ISETP.NE.AND P0, PT, R0, 0x3, PT ;  /* 0x000000030000780c */ /* 0x000fda0003f05270 */
[----:B------:R-:W-:Y:S05]  /*3e70*/  @!P0 BRA `(.L_x_4029) ;  /* 0x0000005000008947 */ /* 0x000fea0003800000 */
[----:B------:R-:W-:-:S13]  /*3e80*/  ISETP.NE.AND P0, PT, R0, 0x4, PT ;  /* 0x000000040000780c */ /* 0x000fda0003f05270 */
[----:B------:R-:W-:Y:S05]  /*3e90*/  @P0 BRA `(.L_x_4026) ;  /* 0x00000ce000000947 */ /* 0x000fea0003800000 */
[----:B------:R-:W0:Y:S02]  /*3ea0*/  F2I.S64.F64.TRUNC R4, R4 ;  /* 0x0000000400047311 */ /* 0x000e24000030d900 */
[----:B0-----:R0:W-:Y:S01]  /*3eb0*/  STG.E.64 [R16.64], R4 ;  /* 0x0000000410007986 */ /* 0x0011e2000c101b24 */
[----:B------:R-:W-:Y:S05]  /*3ec0*/  BRA `(.L_x_4027) ;  /* 0x00000e4000007947 */ /* 0x000fea0003800000 */
.L_x_4029:
[----:B------:R-:W0:Y:S02]  /*3ed0*/  F2I.F64.TRUNC R5, R4 ;  /* 0x0000000400057311 */ /* 0x000e24000030d100 */
[----:B0-----:R0:W-:Y:S01]  /*3ee0*/  STG.E [R16.64], R5 ;  /* 0x0000000510007986 */ /* 0x0011e2000c101924 */
[----:B------:R-:W-:Y:S05]  /*3ef0*/  BRA `(.L_x_4027) ;  /* 0x00000e1000007947 */ /* 0x000fea0003800000 */
.L_x_4028:
[----:B------:R-:W0:Y:S02]  /*3f00*/  F2I.F64.TRUNC R5, R4 ;  /* 0x0000000400057311 */ /* 0x000e24000030d100 */
[----:B0-----:R0:W-:Y:S01]  /*3f10*/  STG.E.U16 [R16.64], R5 ;  /* 0x0000000510007986 */ /* 0x0011e2000c101524 */
[----:B------:R-:W-:Y:S05]  /*3f20*/  BRA `(.L_x_4027) ;  /* 0x00000de000007947 */ /* 0x000fea0003800000 */
.L_x_4023:
[----:B------:R-:W-:-:S13]  /*3f30*/  ISETP.GT.AND P0, PT, R0, 0x6, PT ;  /* 0x000000060000780c */ /* 0x000fda0003f04270 */
[----:B------:R-:W-:Y:S05]  /*3f40*/  @P0 BRA `(.L_x_4030) ;  /* 0x000000f000000947 */ /* 0x000fea0003800000 */
[----:B------:R-:W-:-:S13]  /*3f50*/  ISETP.NE.AND P0, PT, R0, 0x5, PT ;  /* 0x000000050000780c */ /* 0x000fda0003f05270 */
[----:B------:R-:W-:Y:S05]  /*3f60*/  @!P0 BRA `(.L_x_4031) ;  /* 0x0000007000008947 */ /* 0x000fea0003800000 */
[----:B------:R-:W-:-:S13]  /*3f70*/  ISETP.NE.AND P0, PT, R0, 0x6, PT ;  /* 0x000000060000780c */ /* 0x000fda0003f05270 */
[----:B------:R-:W-:Y:S05]  /*3f80*/  @P0 BRA `(.L_x_4026) ;  /* 0x00000bf000000947 */ /* 0x000fea0003800000 */
[----:B------:R-:W0:Y:S01]  /*3f90*/  F2F.F32.F64 R3, R4 ;  /* 0x0000000400037310 */ /* 0x000e220000301000 */
[----:B------:R-:W0:-:S14]  /*3fa0*/  DSETP.GEU.AND P0, PT, |R4|, c[0x2][0x88], PT ;  /* 0x008022000400762a */ /* 0x000e1c0003f0e200 */
[----:B0-----:R-:W-:-:S05]  /*3fb0*/  @!P0 FMUL R3, R3, 1.175494350822287508e-38 ;  /* 0x0080000003038820 */ /* 0x001fca0000400000 */
[----:B------:R0:W-:Y:S01]  /*3fc0*/  STG.E [R16.64], R3 ;  /* 0x0000000310007986 */ /* 0x0001e2000c101924 */
[----:B------:R-:W-:Y:S05]  /*3fd0*/  BRA `(.L_x_4027) ;  /* 0x00000d3000007947 */ /* 0x000fea0003800000 */
.L_x_4031:
[----:B------:R-:W0:Y:S01]  /*3fe0*/  F2F.F32.F64 R0, R4 ;  /* 0x0000000400007310 */ /* 0x000e220000301000 */
[----:B------:R-:W0:-:S14]  /*3ff0*/  DSETP.GEU.AND P0, PT, |R4|, c[0x2][0x88], PT ;  /* 0x008022000400762a */ /* 0x000e1c0003f0e200 */
[----:B0-----:R-:W-:-:S05]  /*4000*/  @!P0 FMUL R0, R0, 1.175494350822287508e-38 ;  /* 0x0080000000008820 */ /* 0x001fca0000400000 */
[----:B------:R-:W-:-:S05]  /*4010*/  F2FP.PACK_AB R0, RZ, R0 ;  /* 0x00000000ff00723e */ /* 0x000fca00000000ff */
[----:B------:R0:W-:Y:S01]  /*4020*/  STG.E.U16 [R16.64], R0 ;  /* 0x0000000010007986 */ /* 0x0001e2000c101524 */
[----:B------:R-:W-:Y:S05]  /*4030*/  BRA `(.L_x_4027) ;  /* 0x00000cd000007947 */ /* 0x000fea0003800000 */
.L_x_4030:
[----:B------:R-:W-:-:S13]  /*4040*/  ISETP.NE.AND P0, PT, R0, 0x7, PT ;  /* 0x000000070000780c */ /* 0x000fda0003f05270 */
[----:B------:R-:W-:Y:S05]  /*4050*/  @!P0 BRA `(.L_x_4032) ;  /* 0x0000011000008947 */ /* 0x000fea0003800000 */
[----:B------:R-:W-:-:S13]  /*4060*/  ISETP.NE.AND P0, PT, R0, 0x8, PT ;  /* 0x000000080000780c */ /* 0x000fda0003f05270 */
[----:B------:R-:W-:Y:S05]  /*4070*/  @!P0 BRA `(.L_x_4033) ;  /* 0x0000008000008947 */ /* 0x000fea0003800000 */
[----:B------:R-:W-:-:S13]  /*4080*/  ISETP.NE.AND P0, PT, R0, 0x9, PT ;  /* 0x000000090000780c */ /* 0x000fda0003f05270 */
[----:B------:R-:W-:Y:S05]  /*4090*/  @P0 BRA `(.L_x_4026) ;  /* 0x00000ae000000947 */ /* 0x000fea0003800000 */
[----:B------:R-:W0:Y:S01]  /*40a0*/  F2F.F32.F64 R2, R4 ;  /* 0x0000000400027310 */ /* 0x000e220000301000 */
[----:B------:R-:W0:Y:S01]  /*40b0*/  DSETP.GEU.AND P0, PT, |R4|, c[0x2][0x88], PT ;  /* 0x008022000400762a */ /* 0x000e220003f0e200 */
[----:B------:R-:W-:-:S13]  /*40c0*/  IMAD.MOV.U32 R3, RZ, RZ, RZ ;  /* 0x000000ffff037224 */ /* 0x000fda00078e00ff */
[----:B0-----:R-:W-:-:S05]  /*40d0*/  @!P0 FMUL R2, R2, 1.175494350822287508e-38 ;  /* 0x0080000002028820 */ /* 0x001fca0000400000 */
[----:B------:R0:W-:Y:S01]  /*40e0*/  STG.E.64 [R16.64], R2 ;  /* 0x0000000210007986 */ /* 0x0001e2000c101b24 */
[----:B------:R-:W-:Y:S05]  /*40f0*/  BRA `(.L_x_4027) ;  /* 0x00000c1000007947 */ /* 0x000fea0003800000 */
.L_x_4033:
[----:B------:R-:W0:Y:S01]  /*4100*/  F2F.F32.F64 R0, R4 ;  /* 0x0000000400007310 */ /* 0x000e220000301000 */
[----:B------:R-:W0:-:S14]  /*4110*/  DSETP.GEU.AND P0, PT, |R4|, c[0x2][0x88], PT ;  /* 0x008022000400762a */ /* 0x000e1c0003f0e200 */
[----:B0-----:R-:W-:-:S05]  /*4120*/  @!P0 FMUL R0, R0, 1.175494350822287508e-38 ;  /* 0x0080000000008820 */ /* 0x001fca0000400000 */
[----:B------:R-:W-:-:S04]  /*4130*/  F2FP.PACK_AB R3, RZ, R0 ;  /* 0x00000000ff03723e */ /* 0x000fc800000000ff */
[----:B------:R-:W-:-:S05]  /*4140*/  PRMT R3, R3, 0x5410, RZ ;  /* 0x0000541003037816 */ /* 0x000fca00000000ff */
[----:B------:R0:W-:Y:S01]  /*4150*/  STG.E [R16.64], R3 ;  /* 0x0000000310007986 */ /* 0x0001e2000c101924 */
[----:B------:R-:W-:Y:S05]  /*4160*/  BRA `(.L_x_4027) ;  /* 0x00000ba000007947 */ /* 0x000fea0003800000 */
.L_x_4032:
[----:B------:R0:W-:Y:S01]  /*4170*/  STG.E.64 [R16.64], R4 ;  /* 0x0000000410007986 */ /* 0x0001e2000c101b24 */
[----:B------:R-:W-:Y:S05]  /*4180*/  BRA `(.L_x_4027) ;  /* 0x00000b8000007947 */ /* 0x000fea0003800000 */
.L_x_4022:
[----:B01----:R-:W-:-:S13]  /*4190*/  ISETP.GT.AND P0, PT, R0, 0x18, PT ;  /* 0x000000180000780c */ /* 0x003fda0003f04270 */
[----:B------:R-:W-:Y:S05]  /*41a0*/  @P0 BRA `(.L_x_4034) ;  /* 0x0000046000000947 */ /* 0x000fea0003800000 */
[----:B------:R-:W-:-:S13]  /*41b0*/  ISETP.GT.AND P0, PT, R0, 0xe, PT ;  /* 0x0000000e0000780c */ /* 0x000fda0003f04270 */
[----:B------:R-:W-:Y:S05]  /*41c0*/  @P0 BRA `(.L_x_4035) ;  /* 0x000000b000000947 */ /* 0x000fea0003800000 */
[----:B------:R-:W-:-:S13]  /*41d0*/  ISETP.NE.AND P0, PT, R0, 0xa, PT ;  /* 0x0000000a0000780c */ /* 0x000fda0003f05270 */
[----:B------:R-:W-:Y:S05]  /*41e0*/  @!P0 BRA `(.L_x_4036) ;  /* 0x0000006000008947 */ /* 0x000fea0003800000 */
[----:B------:R-:W-:-:S13]  /*41f0*/  ISETP.NE.AND P0, PT, R0, 0xb, PT ;  /* 0x0000000b0000780c */ /* 0x000fda0003f05270 */
[----:B------:R-:W-:Y:S05]  /*4200*/  @P0 BRA `(.L_x_4026) ;  /* 0x0000097000000947 */ /* 0x000fea0003800000 */
[----:B------:R-:W0:-:S06]  /*4210*/  DSETP.NEU.AND P0, PT, R4, RZ, PT ;  /* 0x000000ff0400722a */ /* 0x000e0c0003f0d000 */
[----:B0-----:R-:W-:-:S05]  /*4220*/  SEL R3, RZ, 0x1, !P0 ;  /* 0x00000001ff037807 */ /* 0x001fca0004000000 */
[----:B------:R0:W-:Y:S01]  /*4230*/  STG.E.U8 [R16.64], R3 ;  /* 0x0000000310007986 */ /* 0x0001e2000c101124 */
[----:B------:R-:W-:Y:S05]  /*4240*/  BRA `(.L_x_4027) ;  /* 0x00000ac000007947 */ /* 0x000fea0003800000 */
.L_x_4036:
[----:B------:R-:W-:-:S05]  /*4250*/  CS2R R6, SRZ ;  /* 0x0000000000067805 */ /* 0x000fca000001ff00 */
[----:B------:R0:W-:Y:S01]  /*4260*/  STG.E.128 [R16.64], R4 ;  /* 0x0000000410007986 */ /* 0x0001e2000c101d24 */
[----:B------:R-:W-:Y:S05]  /*4270*/  BRA `(.L_x_4027) ;  /* 0x00000a9000007947 */ /* 0x000fea0003800000 */
.L_x_4035:
        /* <DEDUP_REMOVED lines=8> */
[----:B------:R-:W-:-:S13]  /*4300*/  BSSY B0, `(.L_x_4039) ;  /* 0x000000f000007945 */ /* 0x000fda0003800000 */
[----:B0-----:R-:W-:-:S05]  /*4310*/  @!P0 FMUL R7, R7, 1.175494350822287508e-38 ;  /* 0x0080000007078820 */ /* 0x001fca0000400000 */
        /* <DEDUP_REMOVED lines=13> */
.L_x_4040:
[----:B------:R-:W-:Y:S05]  /*43f0*/  BSYNC B0 ;  /* 0x0000000000007941 */ /* 0x000fea0003800000 */
.L_x_4039:
[----:B------:R-:W-:-:S05]  /*4400*/  LOP3.LUT R3, R0, R3, RZ, 0xfc, !PT ;  /* 0x0000000300037212 */ /* 0x000fca00078efcff */
[----:B------:R0:W-:Y:S01]  /*4410*/  STG.E.U8 [R16.64], R3 ;  /* 0x0000000310007986 */ /* 0x0001e2000c101124 */
[----:B------:R-:W-:Y:S05]  /*4420*/  BRA `(.L_x_4027) ;  /* 0x000008e000007947 */ /* 0x000fea0003800000 */
.L_x_4038:
[----:B------:R-:W0:Y:S01]  /*4430*/  F2F.F32.F64 R3, R4 ;  /* 0x0000000400037310 */ /* 0x000e220000301000 */
[----:B------:R-:W0:Y:S01]  /*4440*/  DSETP.GEU.AND P0, PT, |R4|, c[0x2][0x88], PT ;  /* 0x008022000400762a */ /* 0x000e220003f0e200 */
[----:B------:R-:W-:-:S13]  /*4450*/  BSSY B0, `(.L_x_4041) ;  /* 0x0000010000007945 */ /* 0x000fda0003800000 */
[----:B0-----:R-:W-:-:S05]  /*4460*/  @!P0 FMUL R3, R3, 1.175494350822287508e-38 ;  /* 0x0080000003038820 */ /* 0x001fca0000400000 */
        /* <DEDUP_REMOVED lines=11> */
.L_x_4042:
[----:B------:R-:W-:Y:S01]  /*4520*/  IMAD.MOV.U32 R0, RZ, RZ, 0x7f ;  /* 0x0000007fff007424 */ /* 0x000fe200078e00ff */
[----:B------:R-:W-:-:S04]  /*4530*/  ISETP.GT.U32.AND P0, PT, R2, 0x7f800000, PT ;  /* 0x7f8000000200780c */ /* 0x000fc80003f04070 */
[----:B------:R-:W-:-:S04]  /*4540*/  SEL R0, R0, 0x7c, P0 ;  /* 0x0000007c00007807 */ /* 0x000fc80000000000 */
.L_x_4043:
[----:B------:R-:W-:Y:S05]  /*4550*/  BSYNC B0 ;  /* 0x0000000000007941 */ /* 0x000fea0003800000 */
.L_x_4041:
[----:B------:R-:W-:-:S04]  /*4560*/  LOP3.LUT R2, R3, 0x80000000, RZ, 0xc0, !PT ;  /* 0x8000000003027812 */ /* 0x000fc800078ec0ff */
[----:B------:R-:W-:-:S04]  /*4570*/  SHF.R.U32.HI R3, RZ, 0x18, R2 ;  /* 0x00000018ff037819 */ /* 0x000fc80000011602 */
[----:B------:R-:W-:-:S05]  /*4580*/  LOP3.LUT R3, R0, R3, RZ, 0xfc, !PT ;  /* 0x0000000300037212 */ /* 0x000fca00078efcff */
[----:B------:R0:W-:Y:S01]  /*4590*/  STG.E.U8 [R16.64], R3 ;  /* 0x0000000310007986 */ /* 0x0001e2000c101124 */
[----:B------:R-:W-:Y:S05]  /*45a0*/  BRA `(.L_x_4027) ;  /* 0x0000076000007947 */ /* 0x000fea0003800000 */
.L_x_4037:
[----:B------:R-:W0:Y:S01]  /*45b0*/  F2F.F32.F64 R0, R4 ;  /* 0x0000000400007310 */ /* 0x000e220000301000 */
[----:B------:R-:W0:-:S14]  /*45c0*/  DSETP.GEU.AND P0, PT, |R4|, c[0x2][0x88], PT ;  /* 0x008022000400762a */ /* 0x000e1c0003f0e200 */
[----:B0-----:R-:W-:-:S05]  /*45d0*/  @!P0 FMUL R0, R0, 1.175494350822287508e-38 ;  /* 0x0080000000008820 */ /* 0x001fca0000400000 */
[----:B------:R-:W-:-:S05]  /*45e0*/  F2FP.BF16.PACK_AB R0, RZ, R0 ;  /* 0x00000000ff00723e */ /* 0x000fca00000010ff */
[----:B------:R0:W-:Y:S01]  /*45f0*/  STG.E.U16 [R16.64], R0 ;  /* 0x0000000010007986 */ /* 0x0001e2000c101524 */
[----:B------:R-:W-:Y:S05]  /*4600*/  BRA `(.L_x_4027) ;  /* 0x0000070000007947 */ /* 0x000fea0003800000 */
.L_x_4034:
        /* <DEDUP_REMOVED lines=8> */
[----:B------:R-:W0:Y:S02]  /*4690*/  F2I.U32.F64.TRUNC R5, R4 ;  /* 0x0000000400057311 */ /* 0x000e24000030d000 */
[----:B0-----:R0:W-:Y:S01]  /*46a0*/  STG.E.U16 [R16.64], R5 ;  /* 0x0000000510007986 */ /* 0x0011e2000c101524 */
[----:B------:R-:W-:Y:S05]  /*46b0*/  BRA `(.L_x_4027) ;  /* 0x0000065000007947 */ /* 0x000fea0003800000 */
.L_x_4046:
[----:B------:R-:W0:Y:S01]  /*46c0*/  F2F.F32.F64 R3, R4 ;  /* 0x0000000400037310 */ /* 0x000e220000301000 */
[----:B------:R-:W0:Y:S01]  /*46d0*/  DSETP.GEU.AND P0, PT, |R4|, c[0x2][0x88], PT ;  /* 0x008022000400762a */ /* 0x000e220003f0e200 */
[----:B------:R-:W-:Y:S01]  /*46e0*/  BSSY B0, `(.L_x_4047) ;  /* 0x0000015000007945 */ /* 0x000fe20003800000 */
[----:B------:R-:W-:-:S12]  /*46f0*/  IMAD.MOV.U32 R8, RZ, RZ, 0x80 ;  /* 0x00000080ff087424 */ /* 0x000fd800078e00ff */
[----:B0-----:R-:W-:-:S05]  /*4700*/  @!P0 FMUL R3, R3, 1.175494350822287508e-38 ;  /* 0x0080000003038820 */ /* 0x001fca0000400000 */
        /* <DEDUP_REMOVED lines=14> */
.L_x_4049:
[----:B------:R-:W-:-:S04]  /*47f0*/  LOP3.LUT R2, R3, 0x80000000, RZ, 0xc0, !PT ;  /* 0x8000000003027812 */ /* 0x000fc800078ec0ff */
[----:B------:R-:W-:-:S04]  /*4800*/  SHF.R.U32.HI R3, RZ, 0x18, R2 ;  /* 0x00000018ff037819 */ /* 0x000fc80000011602 */
[----:B------:R-:W-:-:S04]  /*4810*/  LOP3.LUT R0, R0, R3, RZ, 0xfc, !PT ;  /* 0x0000000300007212 */ /* 0x000fc800078efcff */
[----:B------:R-:W-:Y:S02]  /*4820*/  PRMT R8, R0, 0x7610, R8 ;  /* 0x0000761000087816 */ /* 0x000fe40000000008 */
.L_x_4048:
[----:B------:R-:W-:Y:S05]  /*4830*/  BSYNC B0 ;  /* 0x0000000000007941 */ /* 0x000fea0003800000 */
.L_x_4047:
[----:B------:R0:W-:Y:S01]  /*4840*/  STG.E.U8 [R16.64], R8 ;  /* 0x0000000810007986 */ /* 0x0001e2000c101124 */
[----:B------:R-:W-:Y:S05]  /*4850*/  BRA `(.L_x_4027) ;  /* 0x000004b000007947 */ /* 0x000fea0003800000 */
.L_x_4045:
        /* <DEDUP_REMOVED lines=19> */
.L_x_4052:
[----:B------:R-:W-:-:S04]  /*4990*/  LOP3.LUT R2, R3, 0x80000000, RZ, 0xc0, !PT ;  /* 0x8000000003027812 */ /* 0x000fc800078ec0ff */
[----:B------:R-:W-:-:S04]  /*49a0*/  SHF.R.U32.HI R3, RZ, 0x18, R2 ;  /* 0x00000018ff037819 */ /* 0x000fc80000011602 */
[----:B------:R-:W-:-:S04]  /*49b0*/  LOP3.LUT R0, R0, R3, RZ, 0xfc, !PT ;  /* 0x0000000300007212 */ /* 0x000fc800078efcff */
[----:B------:R-:W-:Y:S02]  /*49c0*/  PRMT R8, R0, 0x7610, R8 ;  /* 0x0000761000087816 */ /* 0x000fe40000000008 */
.L_x_4051:
[----:B------:R-:W-:Y:S05]  /*49d0*/  BSYNC B0 ;  /* 0x0000000000007941 */ /* 0x000fea0003800000 */
.L_x_4050:
[----:B------:R0:W-:Y:S01]  /*49e0*/  STG.E.U8 [R16.64], R8 ;  /* 0x0000000810007986 */ /* 0x0001e2000c101124 */
[----:B------:R-:W-:Y:S05]  /*49f0*/  BRA `(.L_x_4027) ;  /* 0x0000031000007947 */ /* 0x000fea0003800000 */
.L_x_4044:
[----:B------:R-:W-:-:S13]  /*4a00*/  ISETP.NE.AND P0, PT, R0, 0x1c, PT ;  /* 0x0000001c0000780c */ /* 0x000fda0003f05270 */
[----:B------:R-:W-:Y:S05]  /*4a10*/  @!P0 BRA `(.L_x_4053) ;  /* 0x000002d000008947 */ /* 0x000fea0003800000 */
[----:B------:R-:W-:-:S13]  /*4a20*/  ISETP.NE.AND P0, PT, R0, 0x1d, PT ;  /* 0x0000001d0000780c */ /* 0x000fda0003f05270 */
[----:B------:R-:W-:Y:S05]  /*4a30*/  @!P0 BRA `(.L_x_4054) ;  /* 0x0000028000008947 */ /* 0x000fea0003800000 */
[----:B------:R-:W-:-:S13]  /*4a40*/  ISETP.NE.AND P0, PT, R0, 0x2c, PT ;  /* 0x0000002c0000780c */ /* 0x000fda0003f05270 */
[----:B------:R-:W-:Y:S05]  /*4a50*/  @P0 BRA `(.L_x_4026) ;  /* 0x0000012000000947 */ /* 0x000fea0003800000 */
[----:B------:R-:W0:Y:S01]  /*4a60*/  F2F.F32.F64 R6, R4 ;  /* 0x0000000400067310 */ /* 0x000e220000301000 */
[----:B------:R-:W0:-:S14]  /*4a70*/  DSETP.GEU.AND P0, PT, |R4|, c[0x2][0x88], PT ;  /* 0x008022000400762a */ /* 0x000e1c0003f0e200 */
[----:B0-----:R-:W-:Y:S01]  /*4a80*/  @!P0 FMUL R6, R6, 1.175494350822287508e-38 ;  /* 0x0080000006068820 */ /* 0x001fe20000400000 */
        /* <DEDUP_REMOVED lines=15> */
.L_x_4026:
        /* <DEDUP_REMOVED lines=20> */
.L_x_4054:
[----:B------:R-:W0:Y:S02]  /*4cc0*/  F2I.U64.F64.TRUNC R4, R4 ;  /* 0x0000000400047311 */ /* 0x000e24000030d800 */
[----:B0-----:R0:W-:Y:S01]  /*4cd0*/  STG.E.64 [R16.64], R4 ;  /* 0x0000000410007986 */ /* 0x0011e2000c101b24 */
[----:B------:R-:W-:Y:S05]  /*4ce0*/  BRA `(.L_x_4027) ;  /* 0x0000002000007947 */ /* 0x000fea0003800000 */
.L_x_4053:
[----:B------:R-:W0:Y:S02]  /*4cf0*/  F2I.U32.F64.TRUNC R5, R4 ;  /* 0x0000000400057311 */ /* 0x000e24000030d000 */
[----:B0-----:R0:W-:Y:S02]  /*4d00*/  STG.E [R16.64], R5 ;  /* 0x0000000510007986 */ /* 0x0011e4000c101924 */
.L_x_4027:
[----:B------:R-:W-:-:S05]  /*4d10*/  IMAD R24, R24, 0x200, R27 ;  /* 0x0000020018187824 */ /* 0x000fca00078e021b */
[----:B------:R-:W-:Y:S02]  /*4d20*/  IADD3 R25, R24, 0x80, RZ ;  /* 0x0000008018197810 */ /* 0x000fe40007ffe0ff */
.L_x_3945:
[----:B------:R-:W-:Y:S05]  /*4d30*/  BSYNC B6 ;  /* 0x0000000000067941 */ /* 0x000fea0003800000 */
.L_x_3944:
        /* <DEDUP_REMOVED lines=258> */
.L_x_4057:
        /* <DEDUP_REMOVED lines=19> */
.L_x_4061:
[----:B------:R-:W2:Y:S02]  /*5e90*/  LDG.E.U8 R2, [R2.64] ;  /* 0x0000002402027981 */ /* 0x000ea4000c1e1100 */
[----:B--2---:R0:W1:Y:S01]  /*5ea0*/  I2F.F64.U16 R22, R2 ;  /* 0x0000000200167312 */ /* 0x0040620000101800 */
[----:B------:R-:W-:Y:S05]  /*5eb0*/  BRA `(.L_x_4063) ;  /* 0x00000df000007947 */ /* 0x000fea0003800000 */
.L_x_4060:
        /* <DEDUP_REMOVED lines=9> */
.L_x_4065:
[----:B------:R-:W2:Y:S02]  /*5f50*/  LDG.E R2, [R2.64] ;  /* 0x0000002402027981 */ /* 0x000ea4000c1e1900 */
[----:B--2---:R0:W1:Y:S01]  /*5f60*/  I2F.F64 R22, R2 ;  /* 0x0000000200167312 */ /* 0x0040620000201c00 */
[----:B------:R-:W-:Y:S05]  /*5f70*/  BRA `(.L_x_4063) ;  /* 0x00000d3000007947 */ /* 0x000fea0003800000 */
.L_x_4064:
[----:B------:R-:W2:Y:S02]  /*5f80*/  LDG.E.U16 R2, [R2.64] ;  /* 0x0000002402027981 */ /* 0x000ea4000c1e1500 */
[----:B--2---:R0:W1:Y:S01]  /*5f90*/  I2F.F64.S16 R22, R2 ;  /* 0x0000000200167312 */ /* 0x0040620000101c00 */
[----:B------:R-:W-:Y:S05]  /*5fa0*/  BRA `(.L_x_4063) ;  /* 0x00000d0000007947 */ /* 0x000fea0003800000 */
.L_x_4059:
        /* <DEDUP_REMOVED lines=10> */
.L_x_4067:
[----:B------:R-:W2:Y:S02]  /*6050*/  LDG.E.U16 R0, [R2.64] ;  /* 0x0000002402007981 */ /* 0x000ea4000c1e1500 */
[----:B--2---:R-:W-:-:S05]  /*6060*/  HADD2.F32 R0, -RZ, R0.H0_H0 ;  /* 0x20000000ff007230 */ /* 0x004fca0000004100 */
[----:B------:R-:W-:-:S04]  /*6070*/  FMUL.FTZ R0, R0, 1 ;  /* 0x3f80000000007820 */ /* 0x000fc80000410000 */
[----:B------:R0:W1:Y:S01]  /*6080*/  F2F.F64.F32 R22, R0 ;  /* 0x0000000000167310 */ /* 0x0000620000201800 */
[----:B------:R-:W-:Y:S05]  /*6090*/  BRA `(.L_x_4063) ;  /* 0x00000c1000007947 */ /* 0x000fea0003800000 */
.L_x_4066:
        /* <DEDUP_REMOVED lines=10> */
.L_x_4069:
[----:B------:R-:W2:Y:S02]  /*6140*/  LDG.E.U16 R2, [R2.64] ;  /* 0x0000002402027981 */ /* 0x000ea4000c1e1500 */
[----:B--2---:R-:W-:-:S05]  /*6150*/  HADD2.F32 R0, -RZ, R2.H0_H0 ;  /* 0x20000002ff007230 */ /* 0x004fca0000004100 */
[----:B------:R-:W-:-:S04]  /*6160*/  FMUL.FTZ R0, R0, 1 ;  /* 0x3f80000000007820 */ /* 0x000fc80000410000 */
[----:B------:R0:W1:Y:S01]  /*6170*/  F2F.F64.F32 R22, R0 ;  /* 0x0000000000167310 */ /* 0x0000620000201800 */
[----:B------:R-:W-:Y:S05]  /*6180*/  BRA `(.L_x_4063) ;  /* 0x00000b2000007947 */ /* 0x000fea0003800000 */
.L_x_4068:
[----:B------:R0:W5:Y:S01]  /*6190*/  LDG.E.64 R22, [R2.64] ;  /* 0x0000002402167981 */ /* 0x000162000c1e1b00 */
[----:B------:R-:W-:Y:S05]  /*61a0*/  BRA `(.L_x_4063) ;  /* 0x00000b0000007947 */ /* 0x000fea0003800000 */
.L_x_4058:
        /* <DEDUP_REMOVED lines=13> */
.L_x_4072:
[----:B------:R0:W5:Y:S01]  /*6280*/  LDG.E.64 R22, [R2.64] ;  /* 0x0000002402167981 */ /* 0x000162000c1e1b00 */
[----:B------:R-:W-:Y:S05]  /*6290*/  BRA `(.L_x_4063) ;  /* 0x00000a1000007947 */ /* 0x000fea0003800000 */
.L_x_4071:
        /* <DEDUP_REMOVED lines=28> */
.L_x_4074:
        /* <DEDUP_REMOVED lines=15> */
.L_x_4073:
[----:B------:R-:W2:Y:S02]  /*6550*/  LDG.E.U16 R0, [R2.64] ;  /* 0x0000002402007981 */ /* 0x000ea4000c1e1500 */
[----:B--2---:R-:W-:-:S05]  /*6560*/  PRMT R0, RZ, 0x5410, R0 ;  /* 0x00005410ff007816 */ /* 0x004fca0000000000 */
[----:B------:R-:W-:-:S04]  /*6570*/  FMUL.FTZ R0, R0, 1 ;  /* 0x3f80000000007820 */ /* 0x000fc80000410000 */
[----:B------:R0:W1:Y:S01]  /*6580*/  F2F.F64.F32 R22, R0 ;  /* 0x0000000000167310 */ /* 0x0000620000201800 */
[----:B------:R-:W-:Y:S05]  /*6590*/  BRA `(.L_x_4063) ;  /* 0x0000071000007947 */ /* 0x000fea0003800000 */
.L_x_4070:
        /* <DEDUP_REMOVED lines=11> */
.L_x_4077:
        /* <DEDUP_REMOVED lines=21> */
.L_x_4081:
[----:B------:R-:W-:Y:S05]  /*67a0*/  BSYNC B1 ;  /* 0x0000000000017941 */ /* 0x000fea0003800000 */
.L_x_4080:
[----:B------:R-:W-:Y:S01]  /*67b0*/  LEA R3, R0, 0x3b800000, 0x17 ;  /* 0x3b80000000037811 */ /* 0x000fe200078eb8ff */
[----:B------:R-:W-:-:S05]  /*67c0*/  IMAD.SHL.U32 R0, R2, 0x100000, RZ ;  /* 0x0010000002007824 */ /* 0x000fca00078e00ff */
[----:B------:R-:W-:Y:S02]  /*67d0*/  LOP3.LUT R0, R3, R0, R4, 0xfe, !PT ;  /* 0x0000000003007212 */ /* 0x000fe400078efe04 */
.L_x_4079:
[----:B------:R-:W-:Y:S05]  /*67e0*/  BSYNC B0 ;  /* 0x0000000000007941 */ /* 0x000fea0003800000 */
.L_x_4078:
[----:B------:R-:W-:-:S04]  /*67f0*/  FMUL.FTZ R0, R0, 1 ;  /* 0x3f80000000007820 */ /* 0x000fc80000410000 */
[----:B------:R0:W1:Y:S01]  /*6800*/  F2F.F64.F32 R22, R0 ;  /* 0x0000000000167310 */ /* 0x0000620000201800 */
[----:B------:R-:W-:Y:S05]  /*6810*/  BRA `(.L_x_4063) ;  /* 0x0000049000007947 */ /* 0x000fea0003800000 */
.L_x_4076:
        /* <DEDUP_REMOVED lines=21> */
.L_x_4085:
[----:B------:R-:W-:Y:S05]  /*6970*/  BSYNC B1 ;  /* 0x0000000000017941 */ /* 0x000fea0003800000 */
.L_x_4084:
[----:B------:R-:W-:Y:S01]  /*6980*/  LEA R3, R0, 0x37800000, 0x17 ;  /* 0x3780000000037811 */ /* 0x000fe200078eb8ff */
[----:B------:R-:W-:-:S05]  /*6990*/  IMAD.SHL.U32 R0, R2, 0x200000, RZ ;  /* 0x0020000002007824 */ /* 0x000fca00078e00ff */
[----:B------:R-:W-:Y:S02]  /*69a0*/  LOP3.LUT R0, R3, R0, R4, 0xfe, !PT ;  /* 0x0000000003007212 */ /* 0x000fe400078efe04 */
.L_x_4083:
[----:B------:R-:W-:Y:S05]  /*69b0*/  BSYNC B0 ;  /* 0x0000000000007941 */ /* 0x000fea0003800000 */
.L_x_4082:
[----:B------:R-:W-:-:S04]  /*69c0*/  FMUL.FTZ R0, R0, 1 ;  /* 0x3f80000000007820 */ /* 0x000fc80000410000 */
[----:B------:R0:W1:Y:S01]  /*69d0*/  F2F.F64.F32 R22, R0 ;  /* 0x0000000000167310 */ /* 0x0000620000201800 */
[----:B------:R-:W-:Y:S05]  /*69e0*/  BRA `(.L_x_4063) ;  /* 0x000002c000007947 */ /* 0x000fea0003800000 */
.L_x_4075:
        /* <DEDUP_REMOVED lines=14> */
.L_x_4089:
[----:B------:R-:W-:Y:S05]  /*6ad0*/  BSYNC B0 ;  /* 0x0000000000007941 */ /* 0x000fea0003800000 */
.L_x_4088:
[----:B------:R-:W-:-:S04]  /*6ae0*/  FMUL.FTZ R0, R0, 1 ;  /* 0x3f80000000007820 */ /* 0x000fc80000410000 */
[----:B------:R0:W1:Y:S01]  /*6af0*/  F2F.F64.F32 R22, R0 ;  /* 0x0000000000167310 */ /* 0x0000620000201800 */
[----:B------:R-:W-:Y:S05]  /*6b00*/  BRA `(.L_x_4063) ;  /* 0x000001a000007947 */ /* 0x000fea0003800000 */
.L_x_4062:
        /* <DEDUP_REMOVED lines=21> */
.L_x_4087:
[----:B------:R-:W2:Y:S02]  /*6c60*/  LDG.E.64 R22, [R2.64] ;  /* 0x0000002402167981 */ /* 0x000ea4000c1e1b00 */
[----:B--2---:R-:W0:Y:S01]  /*6c70*/  I2F.F64.U64 R22, R22 ;  /* 0x0000001600167312 */ /* 0x004e220000301800 */
[----:B------:R-:W-:Y:S05]  /*6c80*/  BRA `(.L_x_4063) ;  /* 0x0000002000007947 */ /* 0x000fea0003800000 */
.L_x_4086:
[----:B------:R-:W2:Y:S02]  /*6c90*/  LDG.E R2, [R2.64] ;  /* 0x0000002402027981 */ /* 0x000ea4000c1e1900 */
[----:B--2---:R0:W1:Y:S02]  /*6ca0*/  I2F.F64.U32 R22, R2 ;  /* 0x0000000200167312 */ /* 0x0040640000201800 */
.L_x_4063:
        /* <DEDUP_REMOVED lines=17> */
.L_x_4093:
[----:B------:R-:W2:Y:S02]  /*6dc0*/  LDG.E.U8 R2, [R2.64] ;  /* 0x0000002402027981 */ /* 0x000ea4000c1e1100 */
[----:B--2---:R0:W2:Y:S01]  /*6dd0*/  I2F.F64.U16 R18, R2 ;  /* 0x0000000200127312 */ /* 0x0040a20000101800 */
[----:B------:R-:W-:Y:S05]  /*6de0*/  BRA `(.L_x_4095) ;  /* 0x00000df000007947 */ /* 0x000fea0003800000 */
.L_x_4092:
        /* <DEDUP_REMOVED lines=9> */
.L_x_4097:
[----:B------:R-:W2:Y:S02]  /*6e80*/  LDG.E R2, [R2.64] ;  /* 0x0000002402027981 */ /* 0x000ea4000c1e1900 */
[----:B--2---:R0:W2:Y:S01]  /*6e90*/  I2F.F64 R18, R2 ;  /* 0x0000000200127312 */ /* 0x0040a20000201c00 */
[----:B------:R-:W-:Y:S05]  /*6ea0*/  BRA `(.L_x_4095) ;  /* 0x00000d3000007947 */ /* 0x000fea0003800000 */
.L_x_4096:
[----:B------:R-:W2:Y:S02]  /*6eb0*/  LDG.E.U16 R2, [R2.64] ;  /* 0x0000002402027981 */ /* 0x000ea4000c1e1500 */
[----:B--2---:R0:W2:Y:S01]  /*6ec0*/  I2F.F64.S16 R18, R2 ;  /* 0x0000000200127312 */ /* 0x0040a20000101c00 */
[----:B------:R-:W-:Y:S05]  /*6ed0*/  BRA `(.L_x_4095) ;  /* 0x00000d0000007947 */ /* 0x000fea0003800000 */
.L_x_4091:
        /* <DEDUP_REMOVED lines=10> */
.L_x_4099:
[----:B------:R-:W2:Y:S02]  /*6f80*/  LDG.E.U16 R0, [R2.64] ;  /* 0x0000002402007981 */ /* 0x000ea4000c1e1500 */
[----:B--2---:R-:W-:-:S05]  /*6f90*/  HADD2.F32 R0, -RZ, R0.H0_H0 ;  /* 0x20000000ff007230 */ /* 0x004fca0000004100 */
[----:B------:R-:W-:-:S04]  /*6fa0*/  FMUL.FTZ R0, R0, 1 ;  /* 0x3f80000000007820 */ /* 0x000fc80000410000 */
[----:B------:R0:W2:Y:S01]  /*6fb0*/  F2F.F64.F32 R18, R0 ;  /* 0x0000000000127310 */ /* 0x0000a20000201800 */
[----:B------:R-:W-:Y:S05]  /*6fc0*/  BRA `(.L_x_4095) ;  /* 0x00000c1000007947 */ /* 0x000fea0003800000 */
.L_x_4098:
        /* <DEDUP_REMOVED lines=10> */
.L_x_4101:
[----:B------:R-:W2:Y:S02]  /*7070*/  LDG.E.U16 R2, [R2.64] ;  /* 0x0000002402027981 */ /* 0x000ea4000c1e1500 */
[----:B--2---:R-:W-:-:S05]  /*7080*/  HADD2.F32 R0, -RZ, R2.H0_H0 ;  /* 0x20000002ff007230 */ /* 0x004fca0000004100 */
[----:B------:R-:W-:-:S04]  /*7090*/  FMUL.FTZ R0, R0, 1 ;  /* 0x3f80000000007820 */ /* 0x000fc80000410000 */
[----:B------:R0:W2:Y:S01]  /*70a0*/  F2F.F64.F32 R18, R0 ;  /* 0x0000000000127310 */ /* 0x0000a20000201800 */
[----:B------:R-:W-:Y:S05]  /*70b0*/  BRA `(.L_x_4095) ;  /* 0x00000b2000007947 */ /* 0x000fea0003800000 */
.L_x_4100:
[----:B------:R0:W5:Y:S01]  /*70c0*/  LDG.E.64 R18, [R2.64] ;  /* 0x0000002402127981 */ /* 0x000162000c1e1b00 */
[----:B------:R-:W-:Y:S05]  /*70d0*/  BRA `(.L_x_4095) ;  /* 0x00000b0000007947 */ /* 0x000fea0003800000 */
.L_x_4090:
        /* <DEDUP_REMOVED lines=13> */
.L_x_4104:
[----:B------:R0:W5:Y:S01]  /*71b0*/  LDG.E.64 R18, [R2.64] ;  /* 0x0000002402127981 */ /* 0x000162000c1e1b00 */
[----:B------:R-:W-:Y:S05]  /*71c0*/  BRA `(.L_x_4095) ;  /* 0x00000a1000007947 */ /* 0x000fea0003800000 */
.L_x_4103:
        /* <DEDUP_REMOVED lines=28> */
.L_x_4106:
        /* <DEDUP_REMOVED lines=15> */
.L_x_4105:
[----:B------:R-:W2:Y:S02]  /*7480*/  LDG.E.U16 R0, [R2.64] ;  /* 0x0000002402007981 */ /* 0x000ea4000c1e1500 */
[----:B--2---:R-:W-:-:S05]  /*7490*/  PRMT R0, RZ, 0x5410, R0 ;  /* 0x00005410ff007816 */ /* 0x004fca0000000000 */
[----:B------:R-:W-:-:S04]  /*74a0*/  FMUL.FTZ R0, R0, 1 ;  /* 0x3f80000000007820 */ /* 0x000fc80000410000 */
[----:B------:R0:W2:Y:S01]  /*74b0*/  F2F.F64.F32 R18, R0 ;  /* 0x0000000000127310 */ /* 0x0000a20000201800 */
[----:B------:R-:W-:Y:S05]  /*74c0*/  BRA `(.L_x_4095) ;  /* 0x0000071000007947 */ /* 0x000fea0003800000 */
.L_x_4102:
        /* <DEDUP_REMOVED lines=11> */
.L_x_4109:
        /* <DEDUP_REMOVED lines=21> */
.L_x_4113:
[----:B------:R-:W-:Y:S05]  /*76d0*/  BSYNC B1 ;  /* 0x0000000000017941 */ /* 0x000fea0003800000 */
.L_x_4112:
[----:B------:R-:W-:Y:S01]  /*76e0*/  LEA R3, R0, 0x3b800000, 0x17 ;  /* 0x3b80000000037811 */ /* 0x000fe200078eb8ff */
[----:B------:R-:W-:-:S05]  /*76f0*/  IMAD.SHL.U32 R0, R2, 0x100000, RZ ;  /* 0x0010000002007824 */ /* 0x000fca00078e00ff */
[----:B------:R-:W-:Y:S02]  /*7700*/  LOP3.LUT R0, R3, R0, R4, 0xfe, !PT ;  /* 0x0000000003007212 */ /* 0x000fe400078efe04 */
.L_x_4111:
[----:B------:R-:W-:Y:S05]  /*7710*/  BSYNC B0 ;  /* 0x0000000000007941 */ /* 0x000fea0003800000 */
.L_x_4110:
[----:B------:R-:W-:-:S04]  /*7720*/  FMUL.FTZ R0, R0, 1 ;  /* 0x3f80000000007820 */ /* 0x000fc80000410000 */
[----:B------:R0:W2:Y:S01]  /*7730*/  F2F.F64.F32 R18, R0 ;  /* 0x0000000000127310 */ /* 0x0000a20000201800 */
[----:B------:R-:W-:Y:S05]  /*7740*/  BRA `(.L_x_4095) ;  /* 0x0000049000007947 */ /* 0x000fea0003800000 */
.L_x_4108:
        /* <DEDUP_REMOVED lines=21> */
.L_x_4117:
[----:B------:R-:W-:Y:S05]  /*78a0*/  BSYNC B1 ;  /* 0x0000000000017941 */ /* 0x000fea0003800000 */
.L_x_4116:
[----:B------:R-:W-:Y:S01]  /*78b0*/  LEA R3, R0, 0x37800000, 0x17 ;  /* 0x3780000000037811 */ /* 0x000fe200078eb8ff */
[----:B------:R-:W-:-:S05]  /*78c0*/  IMAD.SHL.U32 R0, R2, 0x200000, RZ ;  /* 0x0020000002007824 */ /* 0x000fca00078e00ff */
[----:B------:R-:W-:Y:S02]  /*78d0*/  LOP3.LUT R0, R3, R0, R4, 0xfe, !PT ;  /* 0x0000000003007212 */ /* 0x000fe400078efe04 */
.L_x_4115:
[----:B------:R-:W-:Y:S05]  /*78e0*/  BSYNC B0 ;  /* 0x0000000000007941 */ /* 0x000fea0003800000 */
.L_x_4114:
[----:B------:R-:W-:-:S04]  /*78f0*/  FMUL.FTZ R0, R0, 1 ;  /* 0x3f80000000007820 */ /* 0x000fc80000410000 */
[----:B------:R0:W2:Y:S01]  /*7900*/  F2F.F64.F32 R18, R0 ;  /* 0x0000000000127310 */ /* 0x0000a20000201800 */
[----:B------:R-:W-:Y:S05]  /*7910*/  BRA `(.L_x_4095) ;  /* 0x000002c000007947 */ /* 0x000fea0003800000 */
.L_x_4107:
        /* <DEDUP_REMOVED lines=14> */
.L_x_4121:
[----:B------:R-:W-:Y:S05]  /*7a00*/  BSYNC B0 ;  /* 0x0000000000007941 */ /* 0x000fea0003800000 */
.L_x_4120:
[----:B------:R-:W-:-:S04]  /*7a10*/  FMUL.FTZ R0, R0, 1 ;  /* 0x3f80000000007820 */ /* 0x000fc80000410000 */
[----:B------:R0:W2:Y:S01]  /*7a20*/  F2F.F64.F32 R18, R0 ;  /* 0x0000000000127310 */ /* 0x0000a20000201800 */
[----:B------:R-:W-:Y:S05]  /*7a30*/  BRA `(.L_x_4095) ;  /* 0x000001a000007947 */ /* 0x000fea0003800000 */
.L_x_4094:
        /* <DEDUP_REMOVED lines=21> */
.L_x_4119:
[----:B------:R-:W2:Y:S02]  /*7b90*/  LDG.E.64 R18, [R2.64] ;  /* 0x0000002402127981 */ /* 0x000ea4000c1e1b00 */
[----:B--2---:R-:W0:Y:S01]  /*7ba0*/  I2F.F64.U64 R18, R18 ;  /* 0x0000001200127312 */ /* 0x004e220000301800 */
[----:B------:R-:W-:Y:S05]  /*7bb0*/  BRA `(.L_x_4095) ;  /* 0x0000002000007947 */ /* 0x000fea0003800000 */
.L_x_4118:
[----:B------:R-:W2:Y:S02]  /*7bc0*/  LDG.E R2, [R2.64] ;  /* 0x0000002402027981 */ /* 0x000ea4000c1e1900 */
[----:B--2---:R0:W2:Y:S02]  /*7bd0*/  I2F.F64.U32 R18, R2 ;  /* 0x0000000200127312 */ /* 0x0040a40000201800 */
.L_x_4095:
        /* <DEDUP_REMOVED lines=23> */
.L_x_4123:
[----:B------:R-:W-:Y:S05]  /*7d50*/  BSYNC B7 ;  /* 0x0000000000077941 */ /* 0x000fea0003800000 */
.L_x_4122:
        /* <DEDUP_REMOVED lines=23> */
.L_x_4125:
[----:B------:R-:W-:Y:S05]  /*7ed0*/  BSYNC B7 ;  /* 0x0000000000077941 */ /* 0x000fea0003800000 */
.L_x_4124:
        /* <DEDUP_REMOVED lines=65> */
.L_x_4127:
[----:B------:R-:W-:Y:S05]  /*82f0*/  BSYNC B0 ;  /* 0x0000000000007941 */ /* 0x000fea0003800000 */
.L_x_4126:
        /* <DEDUP_REMOVED lines=63> */
.L_x_4129:
        /* <DEDUP_REMOVED lines=20> */
.L_x_4132:
[----:B------:R-:W-:Y:S05]  /*8830*/  BSYNC B1 ;  /* 0x0000000000017941 */ /* 0x000fea0003800000 */
.L_x_4131:
        /* <DEDUP_REMOVED lines=15> */
.L_x_4130:
[----:B------:R-:W-:Y:S05]  /*8930*/  BSYNC B0 ;  /* 0x0000000000007941 */ /* 0x000fea0003800000 */
.L_x_4128:
        /* <DEDUP_REMOVED lines=24> */
.L_x_4136:
[----:B------:R-:W0:Y:S02]  /*8ac0*/  F2I.S64.F64.TRUNC R4, R4 ;  /* 0x0000000400047311 */ /* 0x000e24000030d900 */
[----:B0-----:R-:W-:-:S05]  /*8ad0*/  IMAD.MOV.U32 R3, RZ, RZ, R4 ;  /* 0x000000ffff037224 */ /* 0x001fca00078e0004 */
[----:B------:R0:W-:Y:S01]  /*8ae0*/  STG.E.U8 [R16.64], R3 ;  /* 0x0000000310007986 */ /* 0x0001e2000c101124 */
[----:B------:R-:W-:Y:S05]  /*8af0*/  BRA `(.L_x_4138) ;  /* 0x00000ed000007947 */ /* 0x000fea0003800000 */
.L_x_4135:
        /* <DEDUP_REMOVED lines=9> */
.L_x_4140:
[----:B------:R-:W0:Y:S02]  /*8b90*/  F2I.F64.TRUNC R5, R4 ;  /* 0x0000000400057311 */ /* 0x000e24000030d100 */
[----:B0-----:R0:W-:Y:S01]  /*8ba0*/  STG.E [R16.64], R5 ;  /* 0x0000000510007986 */ /* 0x0011e2000c101924 */
[----:B------:R-:W-:Y:S05]  /*8bb0*/  BRA `(.L_x_4138) ;  /* 0x00000e1000007947 */ /* 0x000fea0003800000 */
.L_x_4139:
[----:B------:R-:W0:Y:S02]  /*8bc0*/  F2I.F64.TRUNC R5, R4 ;  /* 0x0000000400057311 */ /* 0x000e24000030d100 */
[----:B0-----:R0:W-:Y:S01]  /*8bd0*/  STG.E.U16 [R16.64], R5 ;  /* 0x0000000510007986 */ /* 0x0011e2000c101524 */
[----:B------:R-:W-:Y:S05]  /*8be0*/  BRA `(.L_x_4138) ;  /* 0x00000de000007947 */ /* 0x000fea0003800000 */
.L_x_4134:
        /* <DEDUP_REMOVED lines=11> */
.L_x_4142:
[----:B------:R-:W0:Y:S01]  /*8ca0*/  F2F.F32.F64 R0, R4 ;  /* 0x0000000400007310 */ /* 0x000e220000301000 */
[----:B------:R-:W0:-:S14]  /*8cb0*/  DSETP.GEU.AND P0, PT, |R4|, c[0x2][0x88], PT ;  /* 0x008022000400762a */ /* 0x000e1c0003f0e200 */
[----:B0-----:R-:W-:-:S05]  /*8cc0*/  @!P0 FMUL R0, R0, 1.175494350822287508e-38 ;  /* 0x0080000000008820 */ /* 0x001fca0000400000 */
[----:B------:R-:W-:-:S05]  /*8cd0*/  F2FP.PACK_AB R0, RZ, R0 ;  /* 0x00000000ff00723e */ /* 0x000fca00000000ff */
[----:B------:R0:W-:Y:S01]  /*8ce0*/  STG.E.U16 [R16.64], R0 ;  /* 0x0000000010007986 */ /* 0x0001e2000c101524 */
[----:B------:R-:W-:Y:S05]  /*8cf0*/  BRA `(.L_x_4138) ;  /* 0x00000cd000007947 */ /* 0x000fea0003800000 */
.L_x_4141:
        /* <DEDUP_REMOVED lines=12> */
.L_x_4144:
[----:B------:R-:W0:Y:S01]  /*8dc0*/  F2F.F32.F64 R0, R4 ;  /* 0x0000000400007310 */ /* 0x000e220000301000 */
[----:B------:R-:W0:-:S14]  /*8dd0*/  DSETP.GEU.AND P0, PT, |R4|, c[0x2][0x88], PT ;  /* 0x008022000400762a */ /* 0x000e1c0003f0e200 */
[----:B0-----:R-:W-:-:S05]  /*8de0*/  @!P0 FMUL R0, R0, 1.175494350822287508e-38 ;  /* 0x0080000000008820 */ /* 0x001fca0000400000 */
[----:B------:R-:W-:-:S04]  /*8df0*/  F2FP.PACK_AB R3, RZ, R0 ;  /* 0x00000000ff03723e */ /* 0x000fc800000000ff */
[----:B------:R-:W-:-:S05]  /*8e00*/  PRMT R3, R3, 0x5410, RZ ;  /* 0x0000541003037816 */ /* 0x000fca00000000ff */
[----:B------:R0:W-:Y:S01]  /*8e10*/  STG.E [R16.64], R3 ;  /* 0x0000000310007986 */ /* 0x0001e2000c101924 */
[----:B------:R-:W-:Y:S05]  /*8e20*/  BRA `(.L_x_4138) ;  /* 0x00000ba000007947 */ /* 0x000fea0003800000 */
.L_x_4143:
[----:B------:R0:W-:Y:S01]  /*8e30*/  STG.E.64 [R16.64], R4 ;  /* 0x0000000410007986 */ /* 0x0001e2000c101b24 */
[----:B------:R-:W-:Y:S05]  /*8e40*/  BRA `(.L_x_4138) ;  /* 0x00000b8000007947 */ /* 0x000fea0003800000 */
.L_x_4133:
        /* <DEDUP_REMOVED lines=12> */
.L_x_4147:
[----:B------:R-:W-:-:S05]  /*8f10*/  CS2R R6, SRZ ;  /* 0x0000000000067805 */ /* 0x000fca000001ff00 */
[----:B------:R0:W-:Y:S01]  /*8f20*/  STG.E.128 [R16.64], R4 ;  /* 0x0000000410007986 */ /* 0x0001e2000c101d24 */
[----:B------:R-:W-:Y:S05]  /*8f30*/  BRA `(.L_x_4138) ;  /* 0x00000a9000007947 */ /* 0x000fea0003800000 */
.L_x_4146:
        /* <DEDUP_REMOVED lines=23> */
.L_x_4151:
[----:B------:R-:W-:Y:S05]  /*90b0*/  BSYNC B0 ;  /* 0x0000000000007941 */ /* 0x000fea0003800000 */
.L_x_4150:
[----:B------:R-:W-:-:S05]  /*90c0*/  LOP3.LUT R3, R0, R3, RZ, 0xfc, !PT ;  /* 0x0000000300037212 */ /* 0x000fca00078efcff */
[----:B------:R0:W-:Y:S01]  /*90d0*/  STG.E.U8 [R16.64], R3 ;  /* 0x0000000310007986 */ /* 0x0001e2000c101124 */
[----:B------:R-:W-:Y:S05]  /*90e0*/  BRA `(.L_x_4138) ;  /* 0x000008e000007947 */ /* 0x000fea0003800000 */
.L_x_4149:
        /* <DEDUP_REMOVED lines=15> */
.L_x_4153:
[----:B------:R-:W-:Y:S01]  /*91e0*/  IMAD.MOV.U32 R0, RZ, RZ, 0x7f ;  /* 0x0000007fff007424 */ /* 0x000fe200078e00ff */
[----:B------:R-:W-:-:S04]  /*91f0*/  ISETP.GT.U32.AND P0, PT, R2, 0x7f800000, PT ;  /* 0x7f8000000200780c */ /* 0x000fc80003f04070 */
[----:B------:R-:W-:-:S04]  /*9200*/  SEL R0, R0, 0x7c, P0 ;  /* 0x0000007c00007807 */ /* 0x000fc80000000000 */
.L_x_4154:
[----:B------:R-:W-:Y:S05]  /*9210*/  BSYNC B0 ;  /* 0x0000000000007941 */ /* 0x000fea0003800000 */
.L_x_4152:
[----:B------:R-:W-:-:S04]  /*9220*/  LOP3.LUT R2, R3, 0x80000000, RZ, 0xc0, !PT ;  /* 0x8000000003027812 */ /* 0x000fc800078ec0ff */
[----:B------:R-:W-:-:S04]  /*9230*/  SHF.R.U32.HI R3, RZ, 0x18, R2 ;  /* 0x00000018ff037819 */ /* 0x000fc80000011602 */
[----:B------:R-:W-:-:S05]  /*9240*/  LOP3.LUT R3, R0, R3, RZ, 0xfc, !PT ;  /* 0x0000000300037212 */ /* 0x000fca00078efcff */
[----:B------:R0:W-:Y:S01]  /*9250*/  STG.E.U8 [R16.64], R3 ;  /* 0x0000000310007986 */ /* 0x0001e2000c101124 */
[----:B------:R-:W-:Y:S05]  /*9260*/  BRA `(.L_x_4138) ;  /* 0x0000076000007947 */ /* 0x000fea0003800000 */
.L_x_4148:
[----:B------:R-:W0:Y:S01]  /*9270*/  F2F.F32.F64 R0, R4 ;  /* 0x0000000400007310 */ /* 0x000e220000301000 */
[----:B------:R-:W0:-:S14]  /*9280*/  DSETP.GEU.AND P0, PT, |R4|, c[0x2][0x88], PT ;  /* 0x008022000400762a */ /* 0x000e1c0003f0e200 */
[----:B0-----:R-:W-:-:S05]  /*9290*/  @!P0 FMUL R0, R0, 1.175494350822287508e-38 ;  /* 0x0080000000008820 */ /* 0x001fca0000400000 */
[----:B------:R-:W-:-:S05]  /*92a0*/  F2FP.BF16.PACK_AB R0, RZ, R0 ;  /* 0x00000000ff00723e */ /* 0x000fca00000010ff */
[----:B------:R0:W-:Y:S01]  /*92b0*/  STG.E.U16 [R16.64], R0 ;  /* 0x0000000010007986 */ /* 0x0001e2000c101524 */
[----:B------:R-:W-:Y:S05]  /*92c0*/  BRA `(.L_x_4138) ;  /* 0x0000070000007947 */ /* 0x000fea0003800000 */
.L_x_4145:
        /* <DEDUP_REMOVED lines=11> */
.L_x_4157:
        /* <DEDUP_REMOVED lines=19> */
.L_x_4160:
[----:B------:R-:W-:-:S04]  /*94b0*/  LOP3.LUT R2, R3, 0x80000000, RZ, 0xc0, !PT ;  /* 0x8000000003027812 */ /* 0x000fc800078ec0ff */
[----:B------:R-:W-:-:S04]  /*94c0*/  SHF.R.U32.HI R3, RZ, 0x18, R2 ;  /* 0x00000018ff037819 */ /* 0x000fc80000011602 */
[----:B------:R-:W-:-:S04]  /*94d0*/  LOP3.LUT R0, R0, R3, RZ, 0xfc, !PT ;  /* 0x0000000300007212 */ /* 0x000fc800078efcff */
[----:B------:R-:W-:Y:S02]  /*94e0*/  PRMT R8, R0, 0x7610, R8 ;  /* 0x0000761000087816 */ /* 0x000fe40000000008 */
.L_x_4159:
[----:B------:R-:W-:Y:S05]  /*94f0*/  BSYNC B0 ;  /* 0x0000000000007941 */ /* 0x000fea0003800000 */
.L_x_4158:
[----:B------:R0:W-:Y:S01]  /*9500*/  STG.E.U8 [R16.64], R8 ;  /* 0x0000000810007986 */ /* 0x0001e2000c101124 */
[----:B------:R-:W-:Y:S05]  /*9510*/  BRA `(.L_x_4138) ;  /* 0x000004b000007947 */ /* 0x000fea0003800000 */
.L_x_4156:
        /* <DEDUP_REMOVED lines=19> */
.L_x_4163:
[----:B------:R-:W-:-:S04]  /*9650*/  LOP3.LUT R2, R3, 0x80000000, RZ, 0xc0, !PT ;  /* 0x8000000003027812 */ /* 0x000fc800078ec0ff */
[----:B------:R-:W-:-:S04]  /*9660*/  SHF.R.U32.HI R3, RZ, 0x18, R2 ;  /* 0x00000018ff037819 */ /* 0x000fc80000011602 */
[----:B------:R-:W-:-:S04]  /*9670*/  LOP3.LUT R0, R0, R3, RZ, 0xfc, !PT ;  /* 0x0000000300007212 */ /* 0x000fc800078efcff */
[----:B------:R-:W-:Y:S02]  /*9680*/  PRMT R8, R0, 0x7610, R8 ;  /* 0x0000761000087816 */ /* 0x000fe40000000008 */
.L_x_4162:
[----:B------:R-:W-:Y:S05]  /*9690*/  BSYNC B0 ;  /* 0x0000000000007941 */ /* 0x000fea0003800000 */
.L_x_4161:
[----:B------:R0:W-:Y:S01]  /*96a0*/  STG.E.U8 [R16.64], R8 ;  /* 0x0000000810007986 */ /* 0x0001e2000c101124 */
[----:B------:R-:W-:Y:S05]  /*96b0*/  BRA `(.L_x_4138) ;  /* 0x0000031000007947 */ /* 0x000fea0003800000 */
.L_x_4155:
        /* <DEDUP_REMOVED lines=24> */
.L_x_4137:
[----:B------:R-:W-:Y:S01]  /*9840*/  MOV R0, 0x0 ;  /* 0x0000000000007802 */ /* 0x000fe20000000f00 */
[----:B------:R-:W-:Y:S02]  /*9850*/  IMAD.MOV.U32 R4, RZ, RZ, c[0x4][0x310] ;  /* 0x0100c400ff047624 */ /* 0x000fe400078e00ff */
[----:B------:R-:W-:Y:S01]  /*9860*/  IMAD.MOV.U32 R5, RZ, RZ, c[0x4][0x314] ;  /* 0x0100c500ff057624 */ /* 0x000fe200078e00ff */
[----:B------:R0:W1:Y:S01]  /*9870*/  LDC.64 R2, c[0x4][R0] ;  /* 0x0100000000027b82 */ /* 0x0000620000000a00 */
[----:B------:R-:W-:Y:S02]  /*9880*/  IMAD.MOV.U32 R6, RZ, RZ, c[0x4][0x318] ;  /* 0x0100c600ff067624 */ /* 0x000fe400078e00ff */
[----:B------:R-:W-:Y:S02]  /*9890*/  IMAD.MOV.U32 R7, RZ, RZ, c[0x4][0x31c] ;  /* 0x0100c700ff077624 */ /* 0x000fe400078e00ff */
[----:B------:R-:W-:-:S02]  /*98a0*/  IMAD.MOV.U32 R8, RZ, RZ, 0x65 ;  /* 0x00000065ff087424 */ /* 0x000fc400078e00ff */
[----:B------:R-:W-:Y:S02]  /*98b0*/  IMAD.MOV.U32 R10, RZ, RZ, c[0x4][0x30] ;  /* 0x01000c00ff0a7624 */ /* 0x000fe400078e00ff */
[----:B------:R-:W-:Y:S02]  /*98c0*/  IMAD.MOV.U32 R11, RZ, RZ, c[0x4][0x34] ;  /* 0x01000d00ff0b7624 */ /* 0x000fe400078e00ff */
[----:B------:R-:W-:Y:S02]  /*98d0*/  IMAD.MOV.U32 R12, RZ, RZ, 0x1 ;  /* 0x00000001ff0c7424 */ /* 0x000fe400078e00ff */
[----:B------:R-:W-:Y:S02]  /*98e0*/  IMAD.MOV.U32 R13, RZ, RZ, RZ ;  /* 0x000000ffff0d7224 */ /* 0x000fe400078e00ff */
[----:B0-----:R-:W-:Y:S01]  /*98f0*/  LEPC R14 ;  /* 0x00000000000e734e */ /* 0x001fe20000000000 */
[----:B------:R-:W-:Y:S02]  /*9900*/  MOV R9, 0x9970 ;  /* 0x0000997000097802 */ /* 0x000fe40000000f00 */
[----:B------:R-:W-:Y:S02]  /*9910*/  MOV R20, 0x98f0 ;  /* 0x000098f000147802 */ /* 0x000fe40000000f00 */
[----:B------:R-:W-:-:S02]  /*9920*/  MOV R21, 0x0 ;  /* 0x0000000000157802 */ /* 0x000fc40000000f00 */
[----:B------:R-:W-:Y:S02]  /*9930*/  MOV R0, 0x0 ;  /* 0x0000000000007802 */ /* 0x000fe40000000f00 */
[----:B------:R-:W-:-:S04]  /*9940*/  IADD3 R20, P0, P1, -R20, R9, R14 ;  /* 0x0000000914147210 */ /* 0x000fc8000791e10e */
[----:B------:R-:W-:-:S04]  /*9950*/  IADD3.X R21, ~R0, R21, R15, P0, P1 ;  /* 0x0000001500157210 */ /* 0x000fc800007e250f */
[----:B-1----:R-:W-:Y:S05]  /*9960*/  CALL.ABS.NOINC R2 ;  /* 0x0000000002007343 */ /* 0x002fea0003c00000 */
[----:B------:R-:W-:Y:S05]  /*9970*/  BRA `(.L_x_4138) ;  /* 0x0000005000007947 */ /* 0x000fea0003800000 */
.L_x_4165:
[----:B------:R-:W0:Y:S02]  /*9980*/  F2I.U64.F64.TRUNC R4, R4 ;  /* 0x0000000400047311 */ /* 0x000e24000030d800 */
[----:B0-----:R0:W-:Y:S01]  /*9990*/  STG.E.64 [R16.64], R4 ;  /* 0x0000000410007986 */ /* 0x0011e2000c101b24 */
[----:B------:R-:W-:Y:S05]  /*99a0*/  BRA `(.L_x_4138) ;  /* 0x0000002000007947 */ /* 0x000fea0003800000 */
.L_x_4164:
[----:B------:R-:W0:Y:S02]  /*99b0*/  F2I.U32.F64.TRUNC R5, R4 ;  /* 0x0000000400057311 */ /* 0x000e24000030d000 */
[----:B0-----:R0:W-:Y:S02]  /*99c0*/  STG.E [R16.64], R5 ;  /* 0x0000000510007986 */ /* 0x0011e4000c101924 */
.L_x_4138:
        /* <DEDUP_REMOVED lines=258> */
.L_x_4166:
        /* <DEDUP_REMOVED lines=19> */
.L_x_4170:
[----:B------:R-:W2:Y:S02]  /*ab20*/  LDG.E.U8 R2, [R2.64] ;  /* 0x0000002402027981 */ /* 0x000ea4000c1e1100 */
[----:B--2---:R0:W1:Y:S01]  /*ab30*/  I2F.F64.U16 R22, R2 ;  /* 0x0000000200167312 */ /* 0x0040620000101800 */
[----:B------:R-:W-:Y:S05]  /*ab40*/  BRA `(.L_x_4172) ;  /* 0x00000df000007947 */ /* 0x000fea0003800000 */
.L_x_4169:
        /* <DEDUP_REMOVED lines=9> */
.L_x_4174:
[----:B------:R-:W2:Y:S02]  /*abe0*/  LDG.E R2, [R2.64] ;  /* 0x0000002402027981 */ /* 0x000ea4000c1e1900 */
[----:B--2---:R0:W1:Y:S01]  /*abf0*/  I2F.F64 R22, R2 ;  /* 0x0000000200167312 */ /* 0x0040620000201c00 */
[----:B------:R-:W-:Y:S05]  /*ac00*/  BRA `(.L_x_4172) ;  /* 0x00000d3000007947 */ /* 0x000fea0003800000 */
.L_x_4173:
[----:B------:R-:W2:Y:S02]  /*ac10*/  LDG.E.U16 R2, [R2.64] ;  /* 0x0000002402027981 */ /* 0x000ea4000c1e1500 */
[----:B--2---:R0:W1:Y:S01]  /*ac20*/  I2F.F64.S16 R22, R2 ;  /* 0x0000000200167312 */ /* 0x0040620000101c00 */
[----:B------:R-:W-:Y:S05]  /*ac30*/  BRA `(.L_x_4172) ;  /* 0x00000d0000007947 */ /* 0x000fea0003800000 */
.L_x_4168:
        /* <DEDUP_REMOVED lines=10> */
.L_x_4176:
[----:B------:R-:W2:Y:S02]  /*ace0*/  LDG.E.U16 R0, [R2.64] ;  /* 0x0000002402007981 */ /* 0x000ea4000c1e1500 */
[----:B--2---:R-:W-:-:S05]  /*acf0*/  HADD2.F32 R0, -RZ, R0.H0_H0 ;  /* 0x20000000ff007230 */ /* 0x004fca0000004100 */
[----:B------:R-:W-:-:S04]  /*ad00*/  FMUL.FTZ R0, R0, 1 ;  /* 0x3f80000000007820 */ /* 0x000fc80000410000 */
[----:B------:R0:W1:Y:S01]  /*ad10*/  F2F.F64.F32 R22, R0 ;  /* 0x0000000000167310 */ /* 0x0000620000201800 */
[----:B------:R-:W-:Y:S05]  /*ad20*/  BRA `(.L_x_4172) ;  /* 0x00000c1000007947 */ /* 0x000fea0003800000 */
.L_x_4175:
        /* <DEDUP_REMOVED lines=10> */
.L_x_4178:
[----:B------:R-:W2:Y:S02]  /*add0*/  LDG.E.U16 R2, [R2.64] ;  /* 0x0000002402027981 */ /* 0x000ea4000c1e1500 */
[----:B--2---:R-:W-:-:S05]  /*ade0*/  HADD2.F32 R0, -RZ, R2.H0_H0 ;  /* 0x20000002ff007230 */ /* 0x004fca0000004100 */
[----:B------:R-:W-:-:S04]  /*adf0*/  FMUL.FTZ R0, R0, 1 ;  /* 0x3f80000000007820 */ /* 0x000fc80000410000 */
[----:B------:R0:W1:Y:S01]  /*ae00*/  F2F.F64.F32 R22, R0 ;  /* 0x0000000000167310 */ /* 0x0000620000201800 */
[----:B------:R-:W-:Y:S05]  /*ae10*/  BRA `(.L_x_4172) ;  /* 0x00000b2000007947 */ /* 0x000fea0003800000 */
.L_x_4177:
[----:B------:R0:W5:Y:S01]  /*ae20*/  LDG.E.64 R22, [R2.64] ;  /* 0x0000002402167981 */ /* 0x000162000c1e1b00 */
[----:B------:R-:W-:Y:S05]  /*ae30*/  BRA `(.L_x_4172) ;  /* 0x00000b0000007947 */ /* 0x000fea0003800000 */
.L_x_4167:
        /* <DEDUP_REMOVED lines=13> */
.L_x_4181:
[----:B------:R0:W5:Y:S01]  /*af10*/  LDG.E.64 R22, [R2.64] ;  /* 0x0000002402167981 */ /* 0x000162000c1e1b00 */
[----:B------:R-:W-:Y:S05]  /*af20*/  BRA `(.L_x_4172) ;  /* 0x00000a1000007947 */ /* 0x000fea0003800000 */
.L_x_4180:
        /* <DEDUP_REMOVED lines=28> */
.L_x_4183:
        /* <DEDUP_REMOVED lines=15> */
.L_x_4182:
[----:B------:R-:W2:Y:S02]  /*b1e0*/  LDG.E.U16 R0, [R2.64] ;  /* 0x0000002402007981 */ /* 0x000ea4000c1e1500 */
[----:B--2---:R-:W-:-:S05]  /*b1f0*/  PRMT R0, RZ, 0x5410, R0 ;  /* 0x00005410ff007816 */ /* 0x004fca0000000000 */
[----:B------:R-:W-:-:S04]  /*b200*/  FMUL.FTZ R0, R0, 1 ;  /* 0x3f80000000007820 */ /* 0x000fc80000410000 */
[----:B------:R0:W1:Y:S01]  /*b210*/  F2F.F64.F32 R22, R0 ;  /* 0x0000000000167310 */ /* 0x0000620000201800 */
[----:B------:R-:W-:Y:S05]  /*b220*/  BRA `(.L_x_4172) ;  /* 0x0000071000007947 */ /* 0x000fea0003800000 */
.L_x_4179:
        /* <DEDUP_REMOVED lines=11> */
.L_x_4186:
        /* <DEDUP_REMOVED lines=21> */
.L_x_4190:
[----:B------:R-:W-:Y:S05]  /*b430*/  BSYNC B1 ;  /* 0x0000000000017941 */ /* 0x000fea0003800000 */
.L_x_4189:
[----:B------:R-:W-:Y:S01]  /*b440*/  LEA R3, R0, 0x3b800000, 0x17 ;  /* 0x3b80000000037811 */ /* 0x000fe200078eb8ff */
[----:B------:R-:W-:-:S05]  /*b450*/  IMAD.SHL.U32 R0, R2, 0x100000, RZ ;  /* 0x0010000002007824 */ /* 0x000fca00078e00ff */
[----:B------:R-:W-:Y:S02]  /*b460*/  LOP3.LUT R0, R3, R0, R4, 0xfe, !PT ;  /* 0x0000000003007212 */ /* 0x000fe400078efe04 */
.L_x_4188:
[----:B------:R-:W-:Y:S05]  /*b470*/  BSYNC B0 ;  /* 0x0000000000007941 */ /* 0x000fea0003800000 */
.L_x_4187:
[----:B------:R-:W-:-:S04]  /*b480*/  FMUL.FTZ R0, R0, 1 ;  /* 0x3f80000000007820 */ /* 0x000fc80000410000 */
[----:B------:R0:W1:Y:S01]  /*b490*/  F2F.F64.F32 R22, R0 ;  /* 0x0000000000167310 */ /* 0x0000620000201800 */
[----:B------:R-:W-:Y:S05]  /*b4a0*/  BRA `(.L_x_4172) ;  /* 0x0000049000007947 */ /* 0x000fea0003800000 */
.L_x_4185:
        /* <DEDUP_REMOVED lines=21> */
.L_x_4194:
[----:B------:R-:W-:Y:S05]  /*b600*/  BSYNC B1 ;  /* 0x0000000000017941 */ /* 0x000fea0003800000 */
.L_x_4193:
[----:B------:R-:W-:Y:S01]  /*b610*/  LEA R3, R0, 0x37800000, 0x17 ;  /* 0x3780000000037811 */ /* 0x000fe200078eb8ff */
[----:B------:R-:W-:-:S05]  /*b620*/  IMAD.SHL.U32 R0, R2, 0x200000, RZ ;  /* 0x0020000002007824 */ /* 0x000fca00078e00ff */
[----:B------:R-:W-:Y:S02]  /*b630*/  LOP3.LUT R0, R3, R0, R4, 0xfe, !PT ;  /* 0x0000000003007212 */ /* 0x000fe400078efe04 */
.L_x_4192:
[----:B------:R-:W-:Y:S05]  /*b640*/  BSYNC B0 ;  /* 0x0000000000007941 */ /* 0x000fea0003800000 */
.L_x_4191:
[----:B------:R-:W-:-:S04]  /*b650*/  FMUL.FTZ R0, R0, 1 ;  /* 0x3f80000000007820 */ /* 0x000fc80000410000 */
[----:B------:R0:W1:Y:S01]  /*b660*/  F2F.F64.F32 R22, R0 ;  /* 0x0000000000167310 */ /* 0x0000620000201800 */
[----:B------:R-:W-:Y:S05]  /*b670*/  BRA `(.L_x_4172) ;  /* 0x000002c000007947 */ /* 0x000fea0003800000 */
.L_x_4184:
        /* <DEDUP_REMOVED lines=14> */
.L_x_4198:
[----:B------:R-:W-:Y:S05]  /*b760*/  BSYNC B0 ;  /* 0x0000000000007941 */ /* 0x000fea0003800000 */
.L_x_4197:
[----:B------:R-:W-:-:S04]  /*b770*/  FMUL.FTZ R0, R0, 1 ;  /* 0x3f80000000007820 */ /* 0x000fc80000410000 */
[----:B------:R0:W1:Y:S01]  /*b780*/  F2F.F64.F32 R22, R0 ;  /* 0x0000000000167310 */ /* 0x0000620000201800 */
[----:B------:R-:W-:Y:S05]  /*b790*/  BRA `(.L_x_4172) ;  /* 0x000001a000007947 */ /* 0x000fea0003800000 */
.L_x_4171:
        /* <DEDUP_REMOVED lines=21> */
.L_x_4196:
[----:B------:R-:W2:Y:S02]  /*b8f0*/  LDG.E.64 R22, [R2.64] ;  /* 0x0000002402167981 */ /* 0x000ea4000c1e1b00 */
[----:B--2---:R-:W0:Y:S01]  /*b900*/  I2F.F64.U64 R22, R22 ;  /* 0x0000001600167312 */ /* 0x004e220000301800 */
[----:B------:R-:W-:Y:S05]  /*b910*/  BRA `(.L_x_4172) ;  /* 0x0000002000007947 */ /* 0x000fea0003800000 */
.L_x_4195:
[----:B------:R-:W2:Y:S02]  /*b920*/  LDG.E R2, [R2.64] ;  /* 0x0000002402027981 */ /* 0x000ea4000c1e1900 */
[----:B--2---:R0:W1:Y:S02]  /*b930*/  I2F.F64.U32 R22, R2 ;  /* 0x0000000200167312 */ /* 0x0040640000201800 */
.L_x_4172:
        /* <DEDUP_REMOVED lines=17> */
.L_x_4202:
[----:B------:R-:W2:Y:S02]  /*ba50*/  LDG.E.U8 R2, [R2.64] ;  /* 0x0000002402027981 */ /* 0x000ea4000c1e1100 */
[----:B--2---:R0:W2:Y:S01]  /*ba60*/  I2F.F64.U16 R18, R2 ;  /* 0x0000000200127312 */ /* 0x0040a20000101800 */
[----:B------:R-:W-:Y:S05]  /*ba70*/  BRA `(.L_x_4204) ;  /* 0x00000df000007947 */ /* 0x000fea0003800000 */
.L_x_4201:
        /* <DEDUP_REMOVED lines=9> */
.L_x_4206:
[----:B------:R-:W2:Y:S02]  /*bb10*/  LDG.E R2, [R2.64] ;  /* 0x0000002402027981 */ /* 0x000ea4000c1e1900 */
[----:B--2---:R0:W2:Y:S01]  /*bb20*/  I2F.F64 R18, R2 ;  /* 0x0000000200127312 */ /* 0x0040a20000201c00 */
[----:B------:R-:W-:Y:S05]  /*bb30*/  BRA `(.L_x_4204) ;  /* 0x00000d3000007947 */ /* 0x000fea0003800000 */
.L_x_4205:
[----:B------:R-:W2:Y:S02]  /*bb40*/  LDG.E.U16 R2, [R2.64] ;  /* 0x0000002402027981 */ /* 0x000ea4000c1e1500 */
[----:B--2---:R0:W2:Y:S01]  /*bb50*/  I2F.F64.S16 R18, R2 ;  /* 0x0000000200127312 */ /* 0x0040a20000101c00 */
[----:B------:R-:W-:Y:S05]  /*bb60*/  BRA `(.L_x_4204) ;  /* 0x00000d0000007947 */ /* 0x000fea0003800000 */
.L_x_4200:
        /* <DEDUP_REMOVED lines=10> */
.L_x_4208:
[----:B------:R-:W2:Y:S02]  /*bc10*/  LDG.E.U16 R0, [R2.64] ;  /* 0x0000002402007981 */ /* 0x000ea4000c1e1500 */
[----:B--2---:R-:W-:-:S05]  /*bc20*/  HADD2.F32 R0, -RZ, R0.H0_H0 ;  /* 0x20000000ff007230 */ /* 0x004fca0000004100 */
[----:B------:R-:W-:-:S04]  /*bc30*/  FMUL.FTZ R0, R0, 1 ;  /* 0x3f80000000007820 */ /* 0x000fc80000410000 */
[----:B------:R0:W2:Y:S01]  /*bc40*/  F2F.F64.F32 R18, R0 ;  /* 0x0000000000127310 */ /* 0x0000a20000201800 */
[----:B------:R-:W-:Y:S05]  /*bc50*/  BRA `(.L_x_4204) ;  /* 0x00000c1000007947 */ /* 0x000fea0003800000 */
.L_x_4207:
        /* <DEDUP_REMOVED lines=10> */
.L_x_4210:
[----:B------:R-:W2:Y:S02]  /*bd00*/  LDG.E.U16 R2, [R2.64] ;  /* 0x0000002402027981 */ /* 0x000ea4000c1e1500 */
[----:B--2---:R-:W-:-:S05]  /*bd10*/  HADD2.F32 R0, -RZ, R2.H0_H0 ;  /* 0x20000002ff007230 */ /* 0x004fca0000004100 */
[----:B------:R-:W-:-:S04]  /*bd20*/  FMUL.FTZ R0, R0, 1 ;  /* 0x3f80000000007820 */ /* 0x000fc80000410000 */
[----:B------:R0:W2:Y:S01]  /*bd30*/  F2F.F64.F32 R18, R0 ;  /* 0x0000000000127310 */ /* 0x0000a20000201800 */
[----:B------:R-:W-:Y:S05]  /*bd40*/  BRA `(.L_x_4204) ;  /* 0x00000b2000007947 */ /* 0x000fea0003800000 */
.L_x_4209:
[----:B------:R0:W5:Y:S01]  /*bd50*/  LDG.E.64 R18, [R2.64] ;  /* 0x0000002402127981 */ /* 0x000162000c1e1b00 */
[----:B------:R-:W-:Y:S05]  /*bd60*/  BRA `(.L_x_4204) ;  /* 0x00000b0000007947 */ /* 0x000fea0003800000 */
.L_x_4199:
        /* <DEDUP_REMOVED lines=13> */
.L_x_4213:
[----:B------:R0:W5:Y:S01]  /*be40*/  LDG.E.64 R18, [R2.64] ;  /* 0x0000002402127981 */ /* 0x000162000c1e1b00 */
[----:B------:R-:W-:Y:S05]  /*be50*/  BRA `(.L_x_4204) ;  /* 0x00000a1000007947 */ /* 0x000fea0003800000 */
.L_x_4212:
        /* <DEDUP_REMOVED lines=28> */
.L_x_4215:
        /* <DEDUP_REMOVED lines=15> */
.L_x_4214:
[----:B------:R-:W2:Y:S02]  /*c110*/  LDG.E.U16 R0, [R2.64] ;  /* 0x0000002402007981 */ /* 0x000ea4000c1e1500 */
[----:B--2---:R-:W-:-:S05]  /*c120*/  PRMT R0, RZ, 0x5410, R0 ;  /* 0x00005410ff007816 */ /* 0x004fca0000000000 */
[----:B------:R-:W-:-:S04]  /*c130*/  FMUL.FTZ R0, R0, 1 ;  /* 0x3f80000000007820 */ /* 0x000fc80000410000 */
[----:B------:R0:W2:Y:S01]  /*c140*/  F2F.F64.F32 R18, R0 ;  /* 0x0000000000127310 */ /* 0x0000a20000201800 */
[----:B------:R-:W-:Y:S05]  /*c150*/  BRA `(.L_x_4204) ;  /* 0x0000071000007947 */ /* 0x000fea0003800000 */
.L_x_4211:
        /* <DEDUP_REMOVED lines=11> */
.L_x_4218:
        /* <DEDUP_REMOVED lines=21> */
.L_x_4222:
[----:B------:R-:W-:Y:S05]  /*c360*/  BSYNC B1 ;  /* 0x0000000000017941 */ /* 0x000fea0003800000 */
.L_x_4221:
[----:B------:R-:W-:Y:S01]  /*c370*/  LEA R3, R0, 0x3b800000, 0x17 ;  /* 0x3b80000000037811 */ /* 0x000fe200078eb8ff */
[----:B------:R-:W-:-:S05]  /*c380*/  IMAD.SHL.U32 R0, R2, 0x100000, RZ ;  /* 0x0010000002007824 */ /* 0x000fca00078e00ff */
[----:B------:R-:W-:Y:S02]  /*c390*/  LOP3.LUT R0, R3, R0, R4, 0xfe, !PT ;  /* 0x0000000003007212 */ /* 0x000fe400078efe04 */
.L_x_4220:
[----:B------:R-:W-:Y:S05]  /*c3a0*/  BSYNC B0 ;  /* 0x0000000000007941 */ /* 0x000fea0003800000 */
.L_x_4219:
[----:B------:R-:W-:-:S04]  /*c3b0*/  FMUL.FTZ R0, R0, 1 ;  /* 0x3f80000000007820 */ /* 0x000fc80000410000 */
[----:B------:R0:W2:Y:S01]  /*c3c0*/  F2F.F64.F32 R18, R0 ;  /* 0x0000000000127310 */ /* 0x0000a20000201800 */
[----:B------:R-:W-:Y:S05]  /*c3d0*/  BRA `(.L_x_4204) ;  /* 0x0000049000007947 */ /* 0x000fea0003800000 */
.L_x_4217:
        /* <DEDUP_REMOVED lines=21> */
.L_x_4226:
[----:B------:R-:W-:Y:S05]  /*c530*/  BSYNC B1 ;  /* 0x0000000000017941 */ /* 0x000fea0003800000 */
.L_x_4225:
[----:B------:R-:W-:Y:S01]  /*c540*/  LEA R3, R0, 0x37800000, 0x17 ;  /* 0x3780000000037811 */ /* 0x000fe200078eb8ff */
[----:B------:R-:W-:-:S05]  /*c550*/  IMAD.SHL.U32 R0, R2, 0x200000, RZ ;  /* 0x0020000002007824 */ /* 0x000fca00078e00ff */
[----:B------:R-:W-:Y:S02]  /*c560*/  LOP3.LUT R0, R3, R0, R4, 0xfe, !PT ;  /* 0x0000000003007212 */ /* 0x000fe400078efe04 */
.L_x_4224:
[----:B------:R-:W-:Y:S05]  /*c570*/  BSYNC B0 ;  /* 0x0000000000007941 */ /* 0x000fea0003800000 */
.L_x_4223:
[----:B------:R-:W-:-:S04]  /*c580*/  FMUL.FTZ R0, R0, 1 ;  /* 0x3f80000000007820 */ /* 0x000fc80000410000 */
[----:B------:R0:W2:Y:S01]  /*c590*/  F2F.F64.F32 R18, R0 ;  /* 0x0000000000127310 */ /* 0x0000a20000201800 */
[----:B------:R-:W-:Y:S05]  /*c5a0*/  BRA `(.L_x_4204) ;  /* 0x000002c000007947 */ /* 0x000fea0003800000 */
.L_x_4216:
        /* <DEDUP_REMOVED lines=14> */
.L_x_4230:
[----:B------:R-:W-:Y:S05]  /*c690*/  BSYNC B0 ;  /* 0x0000000000007941 */ /* 0x000fea0003800000 */
.L_x_4229:
[----:B------:R-:W-:-:S04]  /*c6a0*/  FMUL.FTZ R0, R0, 1 ;  /* 0x3f80000000007820 */ /* 0x000fc80000410000 */
[----:B------:R0:W2:Y:S01]  /*c6b0*/  F2F.F64.F32 R18, R0 ;  /* 0x0000000000127310 */ /* 0x0000a20000201800 */
[----:B------:R-:W-:Y:S05]  /*c6c0*/  BRA `(.L_x_4204) ;  /* 0x000001a000007947 */ /* 0x000fea0003800000 */
.L_x_4203:
        /* <DEDUP_REMOVED lines=21> */
.L_x_4228:
[----:B------:R-:W2:Y:S02]  /*c820*/  LDG.E.64 R18, [R2.64] ;  /* 0x0000002402127981 */ /* 0x000ea4000c1e1b00 */
[----:B--2---:R-:W0:Y:S01]  /*c830*/  I2F.F64.U64 R18, R18 ;  /* 0x0000001200127312 */ /* 0x004e220000301800 */
[----:B------:R-:W-:Y:S05]  /*c840*/  BRA `(.L_x_4204) ;  /* 0x0000002000007947 */ /* 0x000fea0003800000 */
.L_x_4227:
[----:B------:R-:W2:Y:S02]  /*c850*/  LDG.E R2, [R2.64] ;  /* 0x0000002402027981 */ /* 0x000ea4000c1e1900 */
[----:B--2---:R0:W2:Y:S02]  /*c860*/  I2F.F64.U32 R18, R2 ;  /* 0x0000000200127312 */ /* 0x0040a40000201800 */
.L_x_4204:
        /* <DEDUP_REMOVED lines=23> */
.L_x_4232:
[----:B------:R-:W-:Y:S05]  /*c9e0*/  BSYNC B7 ;  /* 0x0000000000077941 */ /* 0x000fea0003800000 */
.L_x_4231:
        /* <DEDUP_REMOVED lines=23> */
.L_x_4234:
[----:B------:R-:W-:Y:S05]  /*cb60*/  BSYNC B7 ;  /* 0x0000000000077941 */ /* 0x000fea0003800000 */
.L_x_4233:
        /* <DEDUP_REMOVED lines=65> */
.L_x_4236:
[----:B------:R-:W-:Y:S05]  /*cf80*/  BSYNC B0 ;  /* 0x0000000000007941 */ /* 0x000fea0003800000 */
.L_x_4235:
        /* <DEDUP_REMOVED lines=63> */
.L_x_4238:
        /* <DEDUP_REMOVED lines=20> */
.L_x_4241:
[----:B------:R-:W-:Y:S05]  /*d4c0*/  BSYNC B1 ;  /* 0x0000000000017941 */ /* 0x000fea0003800000 */
.L_x_4240:
        /* <DEDUP_REMOVED lines=15> */
.L_x_4239:
[----:B------:R-:W-:Y:S05]  /*d5c0*/  BSYNC B0 ;  /* 0x0000000000007941 */ /* 0x000fea0003800000 */
.L_x_4237:
        /* <DEDUP_REMOVED lines=24> */
.L_x_4245:
[----:B------:R-:W0:Y:S02]  /*d750*/  F2I.S64.F64.TRUNC R4, R4 ;  /* 0x0000000400047311 */ /* 0x000e24000030d900 */
[----:B0-----:R-:W-:-:S05]  /*d760*/  IMAD.MOV.U32 R3, RZ, RZ, R4 ;  /* 0x000000ffff037224 */ /* 0x001fca00078e0004 */
[----:B------:R0:W-:Y:S01]  /*d770*/  STG.E.U8 [R16.64], R3 ;  /* 0x0000000310007986 */ /* 0x0001e2000c101124 */
[----:B------:R-:W-:Y:S05]  /*d780*/  BRA `(.L_x_4247) ;  /* 0x00000ed000007947 */ /* 0x000fea0003800000 */
.L_x_4244:
        /* <DEDUP_REMOVED lines=9> */
.L_x_4249:
[----:B------:R-:W0:Y:S02]  /*d820*/  F2I.F64.TRUNC R5, R4 ;  /* 0x0000000400057311 */ /* 0x000e24000030d100 */
[----:B0-----:R0:W-:Y:S01]  /*d830*/  STG.E [R16.64], R5 ;  /* 0x0000000510007986 */ /* 0x0011e2000c101924 */
[----:B------:R-:W-:Y:S05]  /*d840*/  BRA `(.L_x_4247) ;  /* 0x00000e1000007947 */ /* 0x000fea0003800000 */
.L_x_4248:
[----:B------:R-:W0:Y:S02]  /*d850*/  F2I.F64.TRUNC R5, R4 ;  /* 0x0000000400057311 */ /* 0x000e24000030d100 */
[----:B0-----:R0:W-:Y:S01]  /*d860*/  STG.E.U16 [R16.64], R5 ;  /* 0x0000000510007986 */ /* 0x0011e2000c101524 */
[----:B------:R-:W-:Y:S05]  /*d870*/  BRA `(.L_x_4247) ;  /* 0x00000de000007947 */ /* 0x000fea0003800000 */
.L_x_4243:
        /* <DEDUP_REMOVED lines=11> */
.L_x_4251:
[----:B------:R-:W0:Y:S01]  /*d930*/  F2F.F32.F64 R0, R4 ;  /* 0x0000000400007310 */ /* 0x000e220000301000 */
[----:B------:R-:W0:-:S14]  /*d940*/  DSETP.GEU.AND P0, PT, |R4|, c[0x2][0x88], PT ;  /* 0x008022000400762a */ /* 0x000e1c0003f0e200 */
[----:B0-----:R-:W-:-:S05]  /*d950*/  @!P0 FMUL R0, R0, 1.175494350822287508e-38 ;  /* 0x0080000000008820 */ /* 0x001fca0000400000 */
[----:B------:R-:W-:-:S05]  /*d960*/  F2FP.PACK_AB R0, RZ, R0 ;  /* 0x00000000ff00723e */ /* 0x000fca00000000ff */
[----:B------:R0:W-:Y:S01]  /*d970*/  STG.E.U16 [R16.64], R0 ;  /* 0x0000000010007986 */ /* 0x0001e2000c101524 */
[----:B------:R-:W-:Y:S05]  /*d980*/  BRA `(.L_x_4247) ;  /* 0x00000cd000007947 */ /* 0x000fea0003800000 */
.L_x_4250:
        /* <DEDUP_REMOVED lines=12> */
.L_x_4253:
[----:B------:R-:W0:Y:S01]  /*da50*/  F2F.F32.F64 R0, R4 ;  /* 0x0000000400007310 */ /* 0x000e220000301000 */
[----:B------:R-:W0:-:S14]  /*da60*/  DSETP.GEU.AND P0, PT, |R4|, c[0x2][0x88], PT ;  /* 0x008022000400762a */ /* 0x000e1c0003f0e200 */
[----:B0-----:R-:W-:-:S05]  /*da70*/  @!P0 FMUL R0, R0, 1.175494350822287508e-38 ;  /* 0x0080000000008820 */ /* 0x001fca0000400000 */
[----:B------:R-:W-:-:S04]  /*da80*/  F2FP.PACK_AB R3, RZ, R0 ;  /* 0x00000000ff03723e */ /* 0x000fc800000000ff */
[----:B------:R-:W-:-:S05]  /*da90*/  PRMT R3, R3, 0x5410, RZ ;  /* 0x0000541003037816 */ /* 0x000fca00000000ff */
[----:B------:R0:W-:Y:S01]  /*daa0*/  STG.E [R16.64], R3 ;  /* 0x0000000310007986 */ /* 0x0001e2000c101924 */
[----:B------:R-:W-:Y:S05]  /*dab0*/  BRA `(.L_x_4247) ;  /* 0x00000ba000007947 */ /* 0x000fea0003800000 */
.L_x_4252:
[----:B------:R0:W-:Y:S01]  /*dac0*/  STG.E.64 [R16.64], R4 ;  /* 0x0000000410007986 */ /* 0x0001e2000c101b24 */
[----:B------:R-:W-:Y:S05]  /*dad0*/  BRA `(.L_x_4247) ;  /* 0x00000b8000007947 */ /* 0x000fea0003800000 */
.L_x_4242:
        /* <DEDUP_REMOVED lines=12> */
.L_x_4256:
[----:B------:R-:W-:-:S05]  /*dba0*/  CS2R R6, SRZ ;  /* 0x0000000000067805 */ /* 0x000fca000001ff00 */
[----:B------:R0:W-:Y:S01]  /*dbb0*/  STG.E.128 [R16.64], R4 ;  /* 0x0000000410007986 */ /* 0x0001e2000c101d24 */
[----:B------:R-:W-:Y:S05]  /*dbc0*/  BRA `(.L_x_4247) ;  /* 0x00000a9000007947 */ /* 0x000fea0003800000 */
.L_x_4255:
        /* <DEDUP_REMOVED lines=23> */
.L_x_4260:
[----:B------:R-:W-:Y:S05]  /*dd40*/  BSYNC B0 ;  /* 0x0000000000007941 */ /* 0x000fea0003800000 */
.L_x_4259:
[----:B------:R-:W-:-:S05]  /*dd50*/  LOP3.LUT R3, R0, R3, RZ, 0xfc, !PT ;  /* 0x0000000300037212 */ /* 0x000fca00078efcff */
[----:B------:R0:W-:Y:S01]  /*dd60*/  STG.E.U8 [R16.64], R3 ;  /* 0x0000000310007986 */ /* 0x0001e2000c101124 */
[----:B------:R-:W-:Y:S05]  /*dd70*/  BRA `(.L_x_4247) ;  /* 0x000008e000007947 */ /* 0x000fea0003800000 */
.L_x_4258:
        /* <DEDUP_REMOVED lines=15> */
.L_x_4262:
[----:B------:R-:W-:Y:S01]  /*de70*/  IMAD.MOV.U32 R0, RZ, RZ, 0x7f ;  /* 0x0000007fff007424 */ /* 0x000fe200078e00ff */
[----:B------:R-:W-:-:S04]  /*de80*/  ISETP.GT.U32.AND P0, PT, R2, 0x7f800000, PT ;  /* 0x7f8000000200780c */ /* 0x000fc80003f04070 */
[----:B------:R-:W-:-:S04]  /*de90*/  SEL R0, R0, 0x7c, P0 ;  /* 0x0000007c00007807 */ /* 0x000fc80000000000 */
.L_x_4263:
[----:B------:R-:W-:Y:S05]  /*dea0*/  BSYNC B0 ;  /* 0x0000000000007941 */ /* 0x000fea0003800000 */
.L_x_4261:
[----:B------:R-:W-:-:S04]  /*deb0*/  LOP3.LUT R2, R3, 0x80000000, RZ, 0xc0, !PT ;  /* 0x8000000003027812 */ /* 0x000fc800078ec0ff */
[----:B------:R-:W-:-:S04]  /*dec0*/  SHF.R.U32.HI R3, RZ, 0x18, R2 ;  /* 0x00000018ff037819 */ /* 0x000fc80000011602 */
[----:B------:R-:W-:-:S05]  /*ded0*/  LOP3.LUT R3, R0, R3, RZ, 0xfc, !PT ;  /* 0x0000000300037212 */ /* 0x000fca00078efcff */
[----:B------:R0:W-:Y:S01]  /*dee0*/  STG.E.U8 [R16.64], R3 ;  /* 0x0000000310007986 */ /* 0x0001e2000c101124 */
[----:B------:R-:W-:Y:S05]  /*def0*/  BRA `(.L_x_4247) ;  /* 0x0000076000007947 */ /* 0x000fea0003800000 */
.L_x_4257:
[----:B------:R-:W0:Y:S01]  /*df00*/  F2F.F32.F64 R0, R4 ;  /* 0x0000000400007310 */ /* 0x000e220000301000 */
[----:B------:R-:W0:-:S14]  /*df10*/  DSETP.GEU.AND P0, PT, |R4|, c[0x2][0x88], PT ;  /* 0x008022000400762a */ /* 0x000e1c0003f0e200 */
[----:B0-----:R-:W-:-:S05]  /*df20*/  @!P0 FMUL R0, R0, 1.175494350822287508e-38 ;  /* 0x0080000000008820 */ /* 0x001fca0000400000 */
[----:B------:R-:W-:-:S05]  /*df30*/  F2FP.BF16.PACK_AB R0, RZ, R0 ;  /* 0x00000000ff00723e */ /* 0x000fca00000010ff */
[----:B------:R0:W-:Y:S01]  /*df40*/  STG.E.U16 [R16.64], R0 ;  /* 0x0000000010007986 */ /* 0x0001e2000c101524 */
[----:B------:R-:W-:Y:S05]  /*df50*/  BRA `(.L_x_4247) ;  /* 0x0000070000007947 */ /* 0x000fea0003800000 */
.L_x_4254:
        /* <DEDUP_REMOVED lines=11> */
.L_x_4266:
        /* <DEDUP_REMOVED lines=19> */
.L_x_4269:
[----:B------:R-:W-:-:S04]  /*e140*/  LOP3.LUT R2, R3, 0x80000000, RZ, 0xc0, !PT ;  /* 0x8000000003027812 */ /* 0x000fc800078ec0ff */
[----:B------:R-:W-:-:S04]  /*e150*/  SHF.R.U32.HI R3, RZ, 0x18, R2 ;  /* 0x00000018ff037819 */ /* 0x000fc80000011602 */
[----:B------:R-:W-:-:S04]  /*e160*/  LOP3.LUT R0, R0, R3, RZ, 0xfc, !PT ;  /* 0x0000000300007212 */ /* 0x000fc800078efcff */
[----:B------:R-:W-:Y:S02]  /*e170*/  PRMT R8, R0, 0x7610, R8 ;  /* 0x0000761000087816 */ /* 0x000fe40000000008 */
.L_x_4268:
[----:B------:R-:W-:Y:S05]  /*e180*/  BSYNC B0 ;  /* 0x0000000000007941 */ /* 0x000fea0003800000 */
.L_x_4267:
[----:B------:R0:W-:Y:S01]  /*e190*/  STG.E.U8 [R16.64], R8 ;  /* 0x0000000810007986 */ /* 0x0001e2000c101124 */
[----:B------:R-:W-:Y:S05]  /*e1a0*/  BRA `(.L_x_4247) ;  /* 0x000004b000007947 */ /* 0x000fea0003800000 */
.L_x_4265:
        /* <DEDUP_REMOVED lines=19> */
.L_x_4272:
[----:B------:R-:W-:-:S04]  /*e2e0*/  LOP3.LUT R2, R3, 0x80000000, RZ, 0xc0, !PT ;  /* 0x8000000003027812 */ /* 0x000fc800078ec0ff */
[----:B------:R-:W-:-:S04]  /*e2f0*/  SHF.R.U32.HI R3, RZ, 0x18, R2 ;  /* 0x00000018ff037819 */ /* 0x000fc80000011602 */
[----:B------:R-:W-:-:S04]  /*e300*/  LOP3.LUT R0, R0, R3, RZ, 0xfc, !PT ;  /* 0x0000000300007212 */ /* 0x000fc800078efcff */
[----:B------:R-:W-:Y:S02]  /*e310*/  PRMT R8, R0, 0x7610, R8 ;  /* 0x0000761000087816 */ /* 0x000fe40000000008 */
.L_x_4271:
[----:B------:R-:W-:Y:S05]  /*e320*/  BSYNC B0 ;  /* 0x0000000000007941 */ /* 0x000fea0003800000 */
.L_x_4270:
[----:B------:R0:W-:Y:S01]  /*e330*/  STG.E.U8 [R16.64], R8 ;  /* 0x0000000810007986 */ /* 0x0001e2000c101124 */
[----:B------:R-:W-:Y:S05]  /*e340*/  BRA `(.L_x_4247) ;  /* 0x0000031000007947 */ /* 0x000fea0003800000 */
.L_x_4264:
        /* <DEDUP_REMOVED lines=24> */
.L_x_4246:
        /* <DEDUP_REMOVED lines=20> */
.L_x_4274:
[----:B------:R-:W0:Y:S02]  /*e610*/  F2I.U64.F64.TRUNC R4, R4 ;  /* 0x0000000400047311 */ /* 0x000e24000030d800 */
[----:B0-----:R0:W-:Y:S01]  /*e620*/  STG.E.64 [R16.64], R4 ;  /* 0x0000000410007986 */ /* 0x0011e2000c101b24 */
[----:B------:R-:W-:Y:S05]  /*e630*/  BRA `(.L_x_4247) ;  /* 0x0000002000007947 */ /* 0x000fea0003800000 */
.L_x_4273:
[----:B------:R-:W0:Y:S02]  /*e640*/  F2I.U32.F64.TRUNC R5, R4 ;  /* 0x0000000400057311 */ /* 0x000e24000030d000 */
[----:B0-----:R0:W-:Y:S02]  /*e650*/  STG.E [R16.64], R5 ;  /* 0x0000000510007986 */ /* 0x0011e4000c101924 */
.L_x_4247:
[----:B------:R-:W-:Y:S02]  /*e660*/  IADD3 R25, R25, 0x80, RZ ;  /* 0x0000008019197810 */ /* 0x000fe40007ffe0ff */
.L_x_4056:
[----:B------:R-:W-:Y:S05]  /*e670*/  BSYNC B6 ;  /* 0x0000000000067941 */ /* 0x000fea0003800000 */
.L_x_4055:
        /* <DEDUP_REMOVED lines=257> */
.L_x_4275:
        /* <DEDUP_REMOVED lines=19> */
.L_x_4279:
[----:B------:R-:W2:Y:S02]  /*f7c0*/  LDG.E.U8 R2, [R2.64] ;  /* 0x0000002402027981 */ /* 0x000ea4000c1e1100 */
[----:B--2---:R0:W1:Y:S01]  /*f7d0*/  I2F.F64.U16 R22, R2 ;  /* 0x0000000200167312 */ /* 0x0040620000101800 */
[----:B------:R-:W-:Y:S05]  /*f7e0*/  BRA `(.L_x_4281) ;  /* 0x00000df000007947 */ /* 0x000fea0003800000 */
.L_x_4278:
        /* <DEDUP_REMOVED lines=9> */
.L_x_4283:
[----:B------:R-:W2:Y:S02]  /*f880*/  LDG.E R2, [R2.64] ;  /* 0x0000002402027981 */ /* 0x000ea4000c1e1900 */
[----:B--2---:R0:W1:Y:S01]  /*f890*/  I2F.F64 R22, R2 ;  /* 0x0000000200167312 */ /* 0x0040620000201c00 */
[----:B------:R-:W-:Y:S05]  /*f8a0*/  BRA `(.L_x_4281) ;  /* 0x00000d3000007947 */ /* 0x000fea0003800000 */
.L_x_4282:
[----:B------:R-:W2:Y:S02]  /*f8b0*/  LDG.E.U16 R2, [R2.64] ;  /* 0x0000002402027981 */ /* 0x000ea4000c1e1500 */
[----:B--2---:R0:W1:Y:S01]  /*f8c0*/  I2F.F64.S16 R22, R2 ;  /* 0x0000000200167312 */ /* 0x0040620000101c00 */
[----:B------:R-:W-:Y:S05]  /*f8d0*/  BRA `(.L_x_4281) ;  /* 0x00000d0000007947 */ /* 0x000fea0003800000 */
.L_x_4277:
        /* <DEDUP_REMOVED lines=10> */
.L_x_4285:
[----:B------:R-:W2:Y:S02]  /*f980*/  LDG.E.U16 R0, [R2.64] ;  /* 0x0000002402007981 */ /* 0x000ea4000c1e1500 */
[----:B--2---:R-:W-:-:S05]  /*f990*/  HADD2.F32 R0, -RZ, R0.H0_H0 ;  /* 0x20000000ff007230 */ /* 0x004fca0000004100 */
[----:B------:R-:W-:-:S04]  /*f9a0*/  FMUL.FTZ R0, R0, 1 ;  /* 0x3f80000000007820 */ /* 0x000fc80000410000 */
[----:B------:R0:W1:Y:S01]  /*f9b0*/  F2F.F64.F32 R22, R0 ;  /* 0x0000000000167310 */ /* 0x0000620000201800 */
[----:B------:R-:W-:Y:S05]  /*f9c0*/  BRA `(.L_x_4281) ;  /* 0x00000c1000007947 */ /* 0x000fea0003800000 */
.L_x_4284:
        /* <DEDUP_REMOVED lines=10> */
.L_x_4287:
[----:B------:R-:W2:Y:S02]  /*fa70*/  LDG.E.U16 R2, [R2.64] ;  /* 0x0000002402027981 */ /* 0x000ea4000c1e1500 */
[----:B--2---:R-:W-:-:S05]  /*fa80*/  HADD2.F32 R0, -RZ, R2.H0_H0 ;  /* 0x20000002ff007230 */ /* 0x004fca0000004100 */
[----:B------:R-:W-:-:S04]  /*fa90*/  FMUL.FTZ R0, R0, 1 ;  /* 0x3f80000000007820 */ /* 0x000fc80000410000 */
[----:B------:R0:W1:Y:S01]  /*faa0*/  F2F.F64.F32 R22, R0 ;  /* 0x0000000000167310 */ /* 0x0000620000201800 */
[----:B------:R-:W-:Y:S05]  /*fab0*/  BRA `(.L_x_4281) ;  /* 0x00000b2000007947 */ /* 0x000fea0003800000 */
.L_x_4286:
[----:B------:R0:W5:Y:S01]  /*fac0*/  LDG.E.64 R22, [R2.64] ;  /* 0x0000002402167981 */ /* 0x000162000c1e1b00 */
[----:B------:R-:W-:Y:S05]  /*fad0*/  BRA `(.L_x_4281) ;  /* 0x00000b0000007947 */ /* 0x000fea0003800000 */
.L_x_4276:
        /* <DEDUP_REMOVED lines=13> */
.L_x_4290:
[----:B------:R0:W5:Y:S01]  /*fbb0*/  LDG.E.64 R22, [R2.64] ;  /* 0x0000002402167981 */ /* 0x000162000c1e1b00 */
[----:B------:R-:W-:Y:S05]  /*fbc0*/  BRA `(.L_x_4281) ;  /* 0x00000a1000007947 */ /* 0x000fea0003800000 */
.L_x_4289:
        /* <DEDUP_REMOVED lines=28> */
.L_x_4292:
        /* <DEDUP_REMOVED lines=15> */
.L_x_4291:
[----:B------:R-:W2:Y:S02]  /*fe80*/  LDG.E.U16 R0, [R2.64] ;  /* 0x0000002402007981 */ /* 0x000ea4000c1e1500 */
[----:B--2---:R-:W-:-:S05]  /*fe90*/  PRMT R0, RZ, 0x5410, R0 ;  /* 0x00005410ff007816 */ /* 0x004fca0000000000 */
[----:B------:R-:W-:-:S04]  /*fea0*/  FMUL.FTZ R0, R0, 1 ;  /* 0x3f80000000007820 */ /* 0x000fc80000410000 */
[----:B------:R0:W1:Y:S01]  /*feb0*/  F2F.F64.F32 R22, R0 ;  /* 0x0000000000167310 */ /* 0x0000620000201800 */
[----:B------:R-:W-:Y:S05]  /*fec0*/  BRA `(.L_x_4281) ;  /* 0x0000071000007947 */ /* 0x000fea0003800000 */
.L_x_4288:
        /* <DEDUP_REMOVED lines=11> */
.L_x_4295:
        /* <DEDUP_REMOVED lines=21> */
.L_x_4299:
[----:B------:R-:W-:Y:S05]  /*100d0*/  BSYNC B1 ;  /* 0x0000000000017941 */ /* 0x000fea0003800000 */
.L_x_4298:
[----:B------:R-:W-:Y:S01]  /*100e0*/  LEA R3, R0, 0x3b800000, 0x17 ;  /* 0x3b80000000037811 */ /* 0x000fe200078eb8ff */
[----:B------:R-:W-:-:S05]  /*100f0*/  IMAD.SHL.U32 R0, R2, 0x100000, RZ ;  /* 0x0010000002007824 */ /* 0x000fca00078e00ff */
[----:B------:R-:W-:Y:S02]  /*10100*/  LOP3.LUT R0, R3, R0, R4, 0xfe, !PT ;  /* 0x0000000003007212 */ /* 0x000fe400078efe04 */
.L_x_4297:
[----:B------:R-:W-:Y:S05]  /*10110*/  BSYNC B0 ;  /* 0x0000000000007941 */ /* 0x000fea0003800000 */
.L_x_4296:
[----:B------:R-:W-:-:S04]  /*10120*/  FMUL.FTZ R0, R0, 1 ;  /* 0x3f80000000007820 */ /* 0x000fc80000410000 */
[----:B------:R0:W1:Y:S01]  /*10130*/  F2F.F64.F32 R22, R0 ;  /* 0x0000000000167310 */ /* 0x0000620000201800 */
[----:B------:R-:W-:Y:S05]  /*10140*/  BRA `(.L_x_4281) ;  /* 0x0000049000007947 */ /* 0x000fea0003800000 */
.L_x_4294:
        /* <DEDUP_REMOVED lines=21> */
.L_x_4303:
[----:B------:R-:W-:Y:S05]  /*102a0*/  BSYNC B1 ;  /* 0x0000000000017941 */ /* 0x000fea0003800000 */
.L_x_4302:
[----:B------:R-:W-:Y:S01]  /*102b0*/  LEA R3, R0, 0x37800000, 0x17 ;  /* 0x3780000000037811 */ /* 0x000fe200078eb8ff */
[----:B------:R-:W-:-:S05]  /*102c0*/  IMAD.SHL.U32 R0, R2, 0x200000, RZ ;  /* 0x0020000002007824 */ /* 0x000fca00078e00ff */
[----:B------:R-:W-:Y:S02]  /*102d0*/  LOP3.LUT R0, R3, R0, R4, 0xfe, !PT ;  /* 0x0000000003007212 */ /* 0x000fe400078efe04 */
.L_x_4301:
[----:B------:R-:W-:Y:S05]  /*102e0*/  BSYNC B0 ;  /* 0x0000000000007941 */ /* 0x000fea0003800000 */
.L_x_4300:
[----:B------:R-:W-:-:S04]  /*102f0*/  FMUL.FTZ R0, R0, 1 ;  /* 0x3f80000000007820 */ /* 0x000fc80000410000 */
[----:B------:R0:W1:Y:S01]  /*10300*/  F2F.F64.F32 R22, R0 ;  /* 0x0000000000167310 */ /* 0x0000620000201800 */
[----:B------:R-:W-:Y:S05]  /*10310*/  BRA `(.L_x_4281) ;  /* 0x000002c000007947 */ /* 0x000fea0003800000 */
.L_x_4293:
        /* <DEDUP_REMOVED lines=14> */
.L_x_4307:
[----:B------:R-:W-:Y:S05]  /*10400*/  BSYNC B0 ;  /* 0x0000000000007941 */ /* 0x000fea0003800000 */
.L_x_4306:
[----:B------:R-:W-:-:S04]  /*10410*/  FMUL.FTZ R0, R0, 1 ;  /* 0x3f80000000007820 */ /* 0x000fc80000410000 */
[----:B------:R0:W1:Y:S01]  /*10420*/  F2F.F64.F32 R22, R0 ;  /* 0x0000000000167310 */ /* 0x0000620000201800 */
[----:B------:R-:W-:Y:S05]  /*10430*/  BRA `(.L_x_4281) ;  /* 0x000001a000007947 */ /* 0x000fea0003800000 */
.L_x_4280:
        /* <DEDUP_REMOVED lines=21> */
.L_x_4305:
[----:B------:R-:W2:Y:S02]  /*10590*/  LDG.E.64 R22, [R2.64] ;  /* 0x0000002402167981 */ /* 0x000ea4000c1e1b00 */
[----:B--2---:R-:W0:Y:S01]  /*105a0*/  I2F.F64.U64 R22, R22 ;  /* 0x0000001600167312 */ /* 0x004e220000301800 */
[----:B------:R-:W-:Y:S05]  /*105b0*/  BRA `(.L_x_4281) ;  /* 0x0000002000007947 */ /* 0x000fea0003800000 */
.L_x_4304:
[----:B------:R-:W2:Y:S02]  /*105c0*/  LDG.E R2, [R2.64] ;  /* 0x0000002402027981 */ /* 0x000ea4000c1e1900 */
[----:B--2---:R0:W1:Y:S02]  /*105d0*/  I2F.F64.U32 R22, R2 ;  /* 0x0000000200167312 */ /* 0x0040640000201800 */
.L_x_4281:
        /* <DEDUP_REMOVED lines=17> */
.L_x_4311:
[----:B------:R-:W2:Y:S02]  /*106f0*/  LDG.E.U8 R2, [R2.64] ;  /* 0x0000002402027981 */ /* 0x000ea4000c1e1100 */
[----:B--2---:R0:W2:Y:S01]  /*10700*/  I2F.F64.U16 R18, R2 ;  /* 0x0000000200127312 */ /* 0x0040a20000101800 */
[----:B------:R-:W-:Y:S05]  /*10710*/  BRA `(.L_x_4313) ;  /* 0x00000df000007947 */ /* 0x000fea0003800000 */
.L_x_4310:
        /* <DEDUP_REMOVED lines=9> */
.L_x_4315:
[----:B------:R-:W2:Y:S02]  /*107b0*/  LDG.E R2, [R2.64] ;  /* 0x0000002402027981 */ /* 0x000ea4000c1e1900 */
[----:B--2---:R0:W2:Y:S01]  /*107c0*/  I2F.F64 R18, R2 ;  /* 0x0000000200127312 */ /* 0x0040a20000201c00 */
[----:B------:R-:W-:Y:S05]  /*107d0*/  BRA `(.L_x_4313) ;  /* 0x00000d3000007947 */ /* 0x000fea0003800000 */
.L_x_4314:
[----:B------:R-:W2:Y:S02]  /*107e0*/  LDG.E.U16 R2, [R2.64] ;  /* 0x0000002402027981 */ /* 0x000ea4000c1e1500 */
[----:B--2---:R0:W2:Y:S01]  /*107f0*/  I2F.F64.S16 R18, R2 ;  /* 0x0000000200127312 */ /* 0x0040a20000101c00 */
[----:B------:R-:W-:Y:S05]  /*10800*/  BRA `(.L_x_4313) ;  /* 0x00000d0000007947 */ /* 0x000fea0003800000 */
.L_x_4309:
        /* <DEDUP_REMOVED lines=10> */
.L_x_4317:
[----:B------:R-:W2:Y:S02]  /*108b0*/  LDG.E.U16 R0, [R2.64] ;  /* 0x0000002402007981 */ /* 0x000ea4000c1e1500 */
[----:B--2---:R-:W-:-:S05]  /*108c0*/  HADD2.F32 R0, -RZ, R0.H0_H0 ;  /* 0x20000000ff007230 */ /* 0x004fca0000004100 */
[----:B------:R-:W-:-:S04]  /*108d0*/  FMUL.FTZ R0, R0, 1 ;  /* 0x3f80000000007820 */ /* 0x000fc80000410000 */
[----:B------:R0:W2:Y:S01]  /*108e0*/  F2F.F64.F32 R18, R0 ;  /* 0x0000000000127310 */ /* 0x0000a20000201800 */
[----:B------:R-:W-:Y:S05]  /*108f0*/  BRA `(.L_x_4313) ;  /* 0x00000c1000007947 */ /* 0x000fea0003800000 */
.L_x_4316:
        /* <DEDUP_REMOVED lines=10> */
.L_x_4319:
[----:B------:R-:W2:Y:S02]  /*109a0*/  LDG.E.U16 R2, [R2.64] ;  /* 0x0000002402027981 */ /* 0x000ea4000c1e1500 */
[----:B--2---:R-:W-:-:S05]  /*109b0*/  HADD2.F32 R0, -RZ, R2.H0_H0 ;  /* 0x20000002ff007230 */ /* 0x004fca0000004100 */
[----:B------:R-:W-:-:S04]  /*109c0*/  FMUL.FTZ R0, R0, 1 ;  /* 0x3f80000000007820 */ /* 0x000fc80000410000 */
[----:B------:R0:W2:Y:S01]  /*109d0*/  F2F.F64.F32 R18, R0 ;  /* 0x0000000000127310 */ /* 0x0000a20000201800 */
[----:B------:R-:W-:Y:S05]  /*109e0*/  BRA `(.L_x_4313) ;  /* 0x00000b2000007947 */ /* 0x000fea0003800000 */
.L_x_4318:
[----:B------:R0:W5:Y:S01]  /*109f0*/  LDG.E.64 R18, [R2.64] ;  /* 0x0000002402127981 */ /* 0x000162000c1e1b00 */
[----:B------:R-:W-:Y:S05]  /*10a00*/  BRA `(.L_x_4313) ;  /* 0x00000b0000007947 */ /* 0x000fea0003800000 */
.L_x_4308:
        /* <DEDUP_REMOVED lines=13> */
.L_x_4322:
[----:B------:R0:W5:Y:S01]  /*10ae0*/  LDG.E.64 R18, [R2.64] ;  /* 0x0000002402127981 */ /* 0x000162000c1e1b00 */
[----:B------:R-:W-:Y:S05]  /*10af0*/  BRA `(.L_x_4313) ;  /* 0x00000a1000007947 */ /* 0x000fea0003800000 */
.L_x_4321:
        /* <DEDUP_REMOVED lines=28> */
.L_x_4324:
        /* <DEDUP_REMOVED lines=15> */
.L_x_4323:
[----:B------:R-:W2:Y:S02]  /*10db0*/  LDG.E.U16 R0, [R2.64] ;  /* 0x0000002402007981 */ /* 0x000ea4000c1e1500 */
[----:B--2---:R-:W-:-:S05]  /*10dc0*/  PRMT R0, RZ, 0x5410, R0 ;  /* 0x00005410ff007816 */ /* 0x004fca0000000000 */
[----:B------:R-:W-:-:S04]  /*10dd0*/  FMUL.FTZ R0, R0, 1 ;  /* 0x3f80000000007820 */ /* 0x000fc80000410000 */
[----:B------:R0:W2:Y:S01]  /*10de0*/  F2F.F64.F32 R18, R0 ;  /* 0x0000000000127310 */ /* 0x0000a20000201800 */
[----:B------:R-:W-:Y:S05]  /*10df0*/  BRA `(.L_x_4313) ;  /* 0x0000071000007947 */ /* 0x000fea0003800000 */
.L_x_4320:
        /* <DEDUP_REMOVED lines=11> */
.L_x_4327:
        /* <DEDUP_REMOVED lines=21> */
.L_x_4331:
[----:B------:R-:W-:Y:S05]  /*11000*/  BSYNC B1 ;  /* 0x0000000000017941 */ /* 0x000fea0003800000 */
.L_x_4330:
[----:B------:R-:W-:Y:S01]  /*11010*/  LEA R3, R0, 0x3b800000, 0x17 ;  /* 0x3b80000000037811 */ /* 0x000fe200078eb8ff */
[----:B------:R-:W-:-:S05]  /*11020*/  IMAD.SHL.U32 R0, R2, 0x100000, RZ ;  /* 0x0010000002007824 */ /* 0x000fca00078e00ff */
[----:B------:R-:W-:Y:S02]  /*11030*/  LOP3.LUT R0, R3, R0, R4, 0xfe, !PT ;  /* 0x0000000003007212 */ /* 0x000fe400078efe04 */
.L_x_4329:
[----:B------:R-:W-:Y:S05]  /*11040*/  BSYNC B0 ;  /* 0x0000000000007941 */ /* 0x000fea0003800000 */
.L_x_4328:
[----:B------:R-:W-:-:S04]  /*11050*/  FMUL.FTZ R0, R0, 1 ;  /* 0x3f80000000007820 */ /* 0x000fc80000410000 */
[----:B------:R0:W2:Y:S01]  /*11060*/  F2F.F64.F32 R18, R0 ;  /* 0x0000000000127310 */ /* 0x0000a20000201800 */
[----:B------:R-:W-:Y:S05]  /*11070*/  BRA `(.L_x_4313) ;  /* 0x0000049000007947 */ /* 0x000fea0003800000 */
.L_x_4326:
        /* <DEDUP_REMOVED lines=21> */
.L_x_4335:
[----:B------:R-:W-:Y:S05]  /*111d0*/  BSYNC B1 ;  /* 0x0000000000017941 */ /* 0x000fea0003800000 */
.L_x_4334:
[----:B------:R-:W-:Y:S01]  /*111e0*/  LEA R3, R0, 0x37800000, 0x17 ;  /* 0x3780000000037811 */ /* 0x000fe200078eb8ff */
[----:B------:R-:W-:-:S05]  /*111f0*/  IMAD.SHL.U32 R0, R2, 0x200000, RZ ;  /* 0x0020000002007824 */ /* 0x000fca00078e00ff */
[----:B------:R-:W-:Y:S02]  /*11200*/  LOP3.LUT R0, R3, R0, R4, 0xfe, !PT ;  /* 0x0000000003007212 */ /* 0x000fe400078efe04 */
.L_x_4333:
[----:B------:R-:W-:Y:S05]  /*11210*/  BSYNC B0 ;  /* 0x0000000000007941 */ /* 0x000fea0003800000 */
.L_x_4332:
[----:B------:R-:W-:-:S04]  /*11220*/  FMUL.FTZ R0, R0, 1 ;  /* 0x3f80000000007820 */ /* 0x000fc80000410000 */
[----:B------:R0:W2:Y:S01]  /*11230*/  F2F.F64.F32 R18, R0 ;  /* 0x0000000000127310 */ /* 0x0000a20000201800 */
[----:B------:R-:W-:Y:S05]  /*11240*/  BRA `(.L_x_4313) ;  /* 0x000002c000007947 */ /* 0x000fea0003800000 */
.L_x_4325:
        /* <DEDUP_REMOVED lines=14> */
.L_x_4339:
[----:B------:R-:W-:Y:S05]  /*11330*/  BSYNC B0 ;  /* 0x0000000000007941 */ /* 0x000fea0003800000 */
.L_x_4338:
[----:B------:R-:W-:-:S04]  /*11340*/  FMUL.FTZ R0, R0, 1 ;  /* 0x3f80000000007820 */ /* 0x000fc80000410000 */
[----:B------:R0:W2:Y:S01]  /*11350*/  F2F.F64.F32 R18, R0 ;  /* 0x0000000000127310 */ /* 0x0000a20000201800 */
[----:B------:R-:W-:Y:S05]  /*11360*/  BRA `(.L_x_4313) ;  /* 0x000001a000007947 */ /* 0x000fea0003800000 */
.L_x_4312:
        /* <DEDUP_REMOVED lines=21> */
.L_x_4337:
[----:B------:R-:W2:Y:S02]  /*114c0*/  LDG.E.64 R18, [R2.64] ;  /* 0x0000002402127981 */ /* 0x000ea4000c1e1b00 */
[----:B--2---:R-:W0:Y:S01]  /*114d0*/  I2F.F64.U64 R18, R18 ;  /* 0x0000001200127312 */ /* 0x004e220000301800 */
[----:B------:R-:W-:Y:S05]  /*114e0*/  BRA `(.L_x_4313) ;  /* 0x0000002000007947 */ /* 0x000fea0003800000 */
.L_x_4336:
[----:B------:R-:W2:Y:S02]  /*114f0*/  LDG.E R2, [R2.64] ;  /* 0x0000002402027981 */ /* 0x000ea4000c1e1900 */
[----:B--2---:R0:W2:Y:S02]  /*11500*/  I2F.F64.U32 R18, R2 ;  /* 0x0000000200127312 */ /* 0x0040a40000201800 */
.L_x_4313:
        /* <DEDUP_REMOVED lines=23> */
.L_x_4341:
[----:B------:R-:W-:Y:S05]  /*11680*/  BSYNC B6 ;  /* 0x0000000000067941 */ /* 0x000fea0003800000 */
.L_x_4340:
        /* <DEDUP_REMOVED lines=23> */
.L_x_4343:
[----:B------:R-:W-:Y:S05]  /*11800*/  BSYNC B6 ;  /* 0x0000000000067941 */ /* 0x000fea0003800000 */
.L_x_4342:
        /* <DEDUP_REMOVED lines=65> */
.L_x_4345:
[----:B------:R-:W-:Y:S05]  /*11c20*/  BSYNC B0 ;  /* 0x0000000000007941 */ /* 0x000fea0003800000 */
.L_x_4344:
        /* <DEDUP_REMOVED lines=63> */
.L_x_4347:
        /* <DEDUP_REMOVED lines=20> */
.L_x_4350:
[----:B------:R-:W-:Y:S05]  /*12160*/  BSYNC B1 ;  /* 0x0000000000017941 */ /* 0x000fea0003800000 */
.L_x_4349:
        /* <DEDUP_REMOVED lines=15> */
.L_x_4348:
[----:B------:R-:W-:Y:S05]  /*12260*/  BSYNC B0 ;  /* 0x0000000000007941 */ /* 0x000fea0003800000 */
.L_x_4346:
        /* <DEDUP_REMOVED lines=22> */
[----:B0-----:R-:W-:Y:S01]  /*123d0*/  STG.E.U8 [R16.64], R5 ;  /* 0x0000000510007986 */ /* 0x001fe2000c101124 */
[----:B------:R-:W-:Y:S05]  /*123e0*/  EXIT ;  /* 0x000000000000794d */ /* 0x000fea0003800000 */
.L_x_4354:
[----:B------:R-:W0:Y:S02]  /*123f0*/  F2I.S64.F64.TRUNC R4, R4 ;  /* 0x0000000400047311 */ /* 0x000e24000030d900 */
[----:B0-----:R-:W-:-:S05]  /*12400*/  IMAD.MOV.U32 R3, RZ, RZ, R4 ;  /* 0x000000ffff037224 */ /* 0x001fca00078e0004 */
[----:B------:R-:W-:Y:S01]  /*12410*/  STG.E.U8 [R16.64], R3 ;  /* 0x0000000310007986 */ /* 0x000fe2000c101124 */
[----:B------:R-:W-:Y:S05]  /*12420*/  EXIT ;  /* 0x000000000000794d */ /* 0x000fea0003800000 */
.L_x_4353:
[----:B------:R-:W-:-:S13]  /*12430*/  ISETP.NE.AND P0, PT, R0, 0x2, PT ;  /* 0x000000020000780c */ /* 0x000fda0003f05270 */
[----:B------:R-:W-:Y:S05]  /*12440*/  @!P0 BRA `(.L_x_4356) ;  /* 0x000000a000008947 */ /* 0x000fea0003800000 */
[----:B------:R-:W-:-:S13]  /*12450*/  ISETP.NE.AND P0, PT, R0, 0x3, PT ;  /* 0x000000030000780c */ /* 0x000fda0003f05270 */
[----:B------:R-:W-:Y:S05]  /*12460*/  @!P0 BRA `(.L_x_4357) ;  /* 0x0000005000008947 */ /* 0x000fea0003800000 */
[----:B------:R-:W-:-:S13]  /*12470*/  ISETP.NE.AND P0, PT, R0, 0x4, PT ;  /* 0x000000040000780c */ /* 0x000fda0003f05270 */
[----:B------:R-:W-:Y:S05]  /*12480*/  @P0 BRA `(.L_x_4355) ;  /* 0x00000ce000000947 */ /* 0x000fea0003800000 */
[----:B------:R-:W0:Y:S02]  /*12490*/  F2I.S64.F64.TRUNC R4, R4 ;  /* 0x0000000400047311 */ /* 0x000e24000030d900 */
[----:B0-----:R-:W-:Y:S01]  /*124a0*/  STG.E.64 [R16.64], R4 ;  /* 0x0000000410007986 */ /* 0x001fe2000c101b24 */
[----:B------:R-:W-:Y:S05]  /*124b0*/  EXIT ;  /* 0x000000000000794d */ /* 0x000fea0003800000 */
.L_x_4357:
[----:B------:R-:W0:Y:S02]  /*124c0*/  F2I.F64.TRUNC R5, R4 ;  /* 0x0000000400057311 */ /* 0x000e24000030d100 */
[----:B0-----:R-:W-:Y:S01]  /*124d0*/  STG.E [R16.64], R5 ;  /* 0x0000000510007986 */ /* 0x001fe2000c101924 */
[----:B------:R-:W-:Y:S05]  /*124e0*/  EXIT ;  /* 0x000000000000794d */ /* 0x000fea0003800000 */
.L_x_4356:
[----:B------:R-:W0:Y:S02]  /*124f0*/  F2I.F64.TRUNC R5, R4 ;  /* 0x0000000400057311 */ /* 0x000e24000030d100 */
[----:B0-----:R-:W-:Y:S01]  /*12500*/  STG.E.U16 [R16.64], R5 ;  /* 0x0000000510007986 */ /* 0x001fe2000c101524 */
[----:B------:R-:W-:Y:S05]  /*12510*/  EXIT ;  /* 0x000000000000794d */ /* 0x000fea0003800000 */
.L_x_4352:
        /* <DEDUP_REMOVED lines=9> */
[----:B------:R-:W-:Y:S01]  /*125b0*/  STG.E [R16.64], R3 ;  /* 0x0000000310007986 */ /* 0x000fe2000c101924 */
[----:B------:R-:W-:Y:S05]  /*125c0*/  EXIT ;  /* 0x000000000000794d */ /* 0x000fea0003800000 */
.L_x_4359:
[----:B------:R-:W0:Y:S01]  /*125d0*/  F2F.F32.F64 R0, R4 ;  /* 0x0000000400007310 */ /* 0x000e220000301000 */
[----:B------:R-:W0:-:S14]  /*125e0*/  DSETP.GEU.AND P0, PT, |R4|, c[0x2][0x88], PT ;  /* 0x008022000400762a */ /* 0x000e1c0003f0e200 */
[----:B0-----:R-:W-:-:S05]  /*125f0*/  @!P0 FMUL R0, R0, 1.175494350822287508e-38 ;  /* 0x0080000000008820 */ /* 0x001fca0000400000 */
[----:B------:R-:W-:-:S05]  /*12600*/  F2FP.PACK_AB R0, RZ, R0 ;  /* 0x00000000ff00723e */ /* 0x000fca00000000ff */
[----:B------:R-:W-:Y:S01]  /*12610*/  STG.E.U16 [R16.64], R0 ;  /* 0x0000000010007986 */ /* 0x000fe2000c101524 */
[----:B------:R-:W-:Y:S05]  /*12620*/  EXIT ;  /* 0x000000000000794d */ /* 0x000fea0003800000 */
.L_x_4358:
        /* <DEDUP_REMOVED lines=10> */
[----:B------:R-:W-:Y:S01]  /*126d0*/  STG.E.64 [R16.64], R2 ;  /* 0x0000000210007986 */ /* 0x000fe2000c101b24 */
[----:B------:R-:W-:Y:S05]  /*126e0*/  EXIT ;  /* 0x000000000000794d */ /* 0x000fea0003800000 */
.L_x_4361:
[----:B------:R-:W0:Y:S01]  /*126f0*/  F2F.F32.F64 R0, R4 ;  /* 0x0000000400007310 */ /* 0x000e220000301000 */
[----:B------:R-:W0:-:S14]  /*12700*/  DSETP.GEU.AND P0, PT, |R4|, c[0x2][0x88], PT ;  /* 0x008022000400762a */ /* 0x000e1c0003f0e200 */
[----:B0-----:R-:W-:-:S05]  /*12710*/  @!P0 FMUL R0, R0, 1.175494350822287508e-38 ;  /* 0x0080000000008820 */ /* 0x001fca0000400000 */
[----:B------:R-:W-:-:S04]  /*12720*/  F2FP.PACK_AB R3, RZ, R0 ;  /* 0x00000000ff03723e */ /* 0x000fc800000000ff */
[----:B------:R-:W-:-:S05]  /*12730*/  PRMT R3, R3, 0x5410, RZ ;  /* 0x0000541003037816 */ /* 0x000fca00000000ff */
[----:B------:R-:W-:Y:S01]  /*12740*/  STG.E [R16.64], R3 ;  /* 0x0000000310007986 */ /* 0x000fe2000c101924 */
[----:B------:R-:W-:Y:S05]  /*12750*/  EXIT ;  /* 0x000000000000794d */ /* 0x000fea0003800000 */
.L_x_4360:
[----:B------:R-:W-:Y:S01]  /*12760*/  STG.E.64 [R16.64], R4 ;  /* 0x0000000410007986 */ /* 0x000fe2000c101b24 */
[----:B------:R-:W-:Y:S05]  /*12770*/  EXIT ;  /* 0x000000000000794d */ /* 0x000fea0003800000 */
.L_x_4351:
        /* <DEDUP_REMOVED lines=10> */
[----:B------:R-:W-:Y:S01]  /*12820*/  STG.E.U8 [R16.64], R3 ;  /* 0x0000000310007986 */ /* 0x000fe2000c101124 */
[----:B------:R-:W-:Y:S05]  /*12830*/  EXIT ;  /* 0x000000000000794d */ /* 0x000fea0003800000 */
.L_x_4364:
[----:B------:R-:W-:-:S05]  /*12840*/  CS2R R6, SRZ ;  /* 0x0000000000067805 */ /* 0x000fca000001ff00 */
[----:B------:R-:W-:Y:S01]  /*12850*/  STG.E.128 [R16.64], R4 ;  /* 0x0000000410007986 */ /* 0x000fe2000c101d24 */
[----:B------:R-:W-:Y:S05]  /*12860*/  EXIT ;  /* 0x000000000000794d */ /* 0x000fea0003800000 */
.L_x_4363:
        /* <DEDUP_REMOVED lines=23> */
.L_x_4368:
[----:B------:R-:W-:Y:S05]  /*129e0*/  BSYNC B0 ;  /* 0x0000000000007941 */ /* 0x000fea0003800000 */
.L_x_4367:
[----:B------:R-:W-:-:S05]  /*129f0*/  LOP3.LUT R3, R0, R3, RZ, 0xfc, !PT ;  /* 0x0000000300037212 */ /* 0x000fca00078efcff */
[----:B------:R-:W-:Y:S01]  /*12a00*/  STG.E.U8 [R16.64], R3 ;  /* 0x0000000310007986 */ /* 0x000fe2000c101124 */
[----:B------:R-:W-:Y:S05]  /*12a10*/  EXIT ;  /* 0x000000000000794d */ /* 0x000fea0003800000 */
.L_x_4366:
        /* <DEDUP_REMOVED lines=15> */
.L_x_4370:
[----:B------:R-:W-:Y:S01]  /*12b10*/  IMAD.MOV.U32 R0, RZ, RZ, 0x7f ;  /* 0x0000007fff007424 */ /* 0x000fe200078e00ff */
[----:B------:R-:W-:-:S04]  /*12b20*/  ISETP.GT.U32.AND P0, PT, R2, 0x7f800000, PT ;  /* 0x7f8000000200780c */ /* 0x000fc80003f04070 */
[----:B------:R-:W-:-:S04]  /*12b30*/  SEL R0, R0, 0x7c, P0 ;  /* 0x0000007c00007807 */ /* 0x000fc80000000000 */
.L_x_4371:
[----:B------:R-:W-:Y:S05]  /*12b40*/  BSYNC B0 ;  /* 0x0000000000007941 */ /* 0x000fea0003800000 */
.L_x_4369:
[----:B------:R-:W-:-:S04]  /*12b50*/  LOP3.LUT R2, R3, 0x80000000, RZ, 0xc0, !PT ;  /* 0x8000000003027812 */ /* 0x000fc800078ec0ff */
[----:B------:R-:W-:-:S04]  /*12b60*/  SHF.R.U32.HI R3, RZ, 0x18, R2 ;  /* 0x00000018ff037819 */ /* 0x000fc80000011602 */
[----:B------:R-:W-:-:S05]  /*12b70*/  LOP3.LUT R3, R0, R3, RZ, 0xfc, !PT ;  /* 0x0000000300037212 */ /* 0x000fca00078efcff */
[----:B------:R-:W-:Y:S01]  /*12b80*/  STG.E.U8 [R16.64], R3 ;  /* 0x0000000310007986 */ /* 0x000fe2000c101124 */
[----:B------:R-:W-:Y:S05]  /*12b90*/  EXIT ;  /* 0x000000000000794d */ /* 0x000fea0003800000 */
.L_x_4365:
[----:B------:R-:W0:Y:S01]  /*12ba0*/  F2F.F32.F64 R0, R4 ;  /* 0x0000000400007310 */ /* 0x000e220000301000 */
[----:B------:R-:W0:-:S14]  /*12bb0*/  DSETP.GEU.AND P0, PT, |R4|, c[0x2][0x88], PT ;  /* 0x008022000400762a */ /* 0x000e1c0003f0e200 */
[----:B0-----:R-:W-:-:S05]  /*12bc0*/  @!P0 FMUL R0, R0, 1.175494350822287508e-38 ;  /* 0x0080000000008820 */ /* 0x001fca0000400000 */
[----:B------:R-:W-:-:S05]  /*12bd0*/  F2FP.BF16.PACK_AB R0, RZ, R0 ;  /* 0x00000000ff00723e */ /* 0x000fca00000010ff */
[----:B------:R-:W-:Y:S01]  /*12be0*/  STG.E.U16 [R16.64], R0 ;  /* 0x0000000010007986 */ /* 0x000fe2000c101524 */
[----:B------:R-:W-:Y:S05]  /*12bf0*/  EXIT ;  /* 0x000000000000794d */ /* 0x000fea0003800000 */
.L_x_4362:
        /* <DEDUP_REMOVED lines=9> */
[----:B0-----:R-:W-:Y:S01]  /*12c90*/  STG.E.U16 [R16.64], R5 ;  /* 0x0000000510007986 */ /* 0x001fe2000c101524 */
[----:B------:R-:W-:Y:S05]  /*12ca0*/  EXIT ;  /* 0x000000000000794d */ /* 0x000fea0003800000 */
.L_x_4374:
        /* <DEDUP_REMOVED lines=19> */
.L_x_4377:
[----:B------:R-:W-:-:S04]  /*12de0*/  LOP3.LUT R2, R3, 0x80000000, RZ, 0xc0, !PT ;  /* 0x8000000003027812 */ /* 0x000fc800078ec0ff */
[----:B------:R-:W-:-:S04]  /*12df0*/  SHF.R.U32.HI R3, RZ, 0x18, R2 ;  /* 0x00000018ff037819 */ /* 0x000fc80000011602 */
[----:B------:R-:W-:-:S04]  /*12e00*/  LOP3.LUT R0, R0, R3, RZ, 0xfc, !PT ;  /* 0x0000000300007212 */ /* 0x000fc800078efcff */
[----:B------:R-:W-:Y:S02]  /*12e10*/  PRMT R8, R0, 0x7610, R8 ;  /* 0x0000761000087816 */ /* 0x000fe40000000008 */
.L_x_4376:
[----:B------:R-:W-:Y:S05]  /*12e20*/  BSYNC B0 ;  /* 0x0000000000007941 */ /* 0x000fea0003800000 */
.L_x_4375:
[----:B------:R-:W-:Y:S01]  /*12e30*/  STG.E.U8 [R16.64], R8 ;  /* 0x0000000810007986 */ /* 0x000fe2000c101124 */
[----:B------:R-:W-:Y:S05]  /*12e40*/  EXIT ;  /* 0x000000000000794d */ /* 0x000fea0003800000 */
.L_x_4373:
        /* <DEDUP_REMOVED lines=19> */
.L_x_4380:
[----:B------:R-:W-:-:S04]  /*12f80*/  LOP3.LUT R2, R3, 0x80000000, RZ, 0xc0, !PT ;  /* 0x8000000003027812 */ /* 0x000fc800078ec0ff */
[----:B------:R-:W-:-:S04]  /*12f90*/  SHF.R.U32.HI R3, RZ, 0x18, R2 ;  /* 0x00000018ff037819 */ /* 0x000fc80000011602 */
[----:B------:R-:W-:-:S04]  /*12fa0*/  LOP3.LUT R0, R0, R3, RZ, 0xfc, !PT ;  /* 0x0000000300007212 */ /* 0x000fc800078efcff */
[----:B------:R-:W-:Y:S02]  /*12fb0*/  PRMT R8, R0, 0x7610, R8 ;  /* 0x0000761000087816 */ /* 0x000fe40000000008 */
.L_x_4379:
[----:B------:R-:W-:Y:S05]  /*12fc0*/  BSYNC B0 ;  /* 0x0000000000007941 */ /* 0x000fea0003800000 */
.L_x_4378:
[----:B------:R-:W-:Y:S01]  /*12fd0*/  STG.E.U8 [R16.64], R8 ;  /* 0x0000000810007986 */ /* 0x000fe2000c101124 */
[----:B------:R-:W-:Y:S05]  /*12fe0*/  EXIT ;  /* 0x000000000000794d */ /* 0x000fea0003800000 */
.L_x_4372:
        /* <DEDUP_REMOVED lines=24> */
.L_x_4355:
        /* <DEDUP_REMOVED lines=19> */
[----:B------:R-:W-:Y:S05]  /*132a0*/  EXIT ;  /* 0x000000000000794d */ /* 0x000fea0003800000 */
.L_x_4382:
[----:B------:R-:W0:Y:S02]  /*132b0*/  F2I.U64.F64.TRUNC R4, R4 ;  /* 0x0000000400047311 */ /* 0x000e24000030d800 */
[----:B0-----:R-:W-:Y:S01]  /*132c0*/  STG.E.64 [R16.64], R4 ;  /* 0x0000000410007986 */ /* 0x001fe2000c101b24 */
[----:B------:R-:W-:Y:S05]  /*132d0*/  EXIT ;  /* 0x000000000000794d */ /* 0x000fea0003800000 */
.L_x_4381:
[----:B------:R-:W0:Y:S02]  /*132e0*/  F2I.U32.F64.TRUNC R5, R4 ;  /* 0x0000000400057311 */ /* 0x000e24000030d000 */
[----:B0-----:R-:W-:Y:S01]  /*132f0*/  STG.E [R16.64], R5 ;  /* 0x0000000510007986 */ /* 0x001fe2000c101924 */
[----:B------:R-:W-:Y:S05]  /*13300*/  EXIT ;  /* 0x000000000000794d */ /* 0x000fea0003800000 */
        .weak           $__internal_6_$__cuda_sm20_div_rn_f64_full
        .type           $__internal_6_$__cuda_sm20_div_rn_f64_full,@function
        .size           $__internal_6_$__cuda_sm20_div_rn_f64_full,(.L_x_9816 - $__internal_6_$__cuda_sm20_div_rn_f64_full)
$__internal_6_$__cuda_sm20_div_rn_f64_full:
[C---:B------:R-:W-:Y:S01]  /*13310*/  FSETP.GEU.AND P0, PT, |R5|.reuse, 1.469367938527859385e-39, PT ;  /* 0x001000000500780b */ /* 0x040fe20003f0e200 */
[----:B------:R-:W-:Y:S01]  /*13320*/  IMAD.MOV.U32 R21, RZ, RZ, R3 ;  /* 0x000000ffff157224 */ /* 0x000fe200078e0003 */
[C---:B------:R-:W-:Y:S01]  /*13330*/  LOP3.LUT R6, R5.reuse, 0x800fffff, RZ, 0xc0, !PT ;  /* 0x800fffff05067812 */ /* 0x040fe200078ec0ff */
[----:B------:R-:W-:Y:S01]  /*13340*/  IMAD.MOV.U32 R20, RZ, RZ, R2 ;  /* 0x000000ffff147224 */ /* 0x000fe200078e0002 */
[----:B------:R-:W-:Y:S01]  /*13350*/  LOP3.LUT R9, R5, 0x7ff00000, RZ, 0xc0, !PT ;  /* 0x7ff0000005097812 */ /* 0x000fe200078ec0ff */
[----:B------:R-:W-:Y:S01]  /*13360*/  IMAD.MOV.U32 R28, RZ, RZ, 0x1 ;  /* 0x00000001ff1c7424 */ /* 0x000fe200078e00ff */
[C---:B------:R-:W-:Y:S01]  /*13370*/  FSETP.GEU.AND P2, PT, |R21|.reuse, 1.469367938527859385e-39, PT ;  /* 0x001000001500780b */ /* 0x040fe20003f4e200 */
[----:B------:R-:W-:Y:S01]  /*13380*/  IMAD.MOV.U32 R14, RZ, RZ, R20 ;  /* 0x000000ffff0e7224 */ /* 0x000fe200078e0014 */
[----:B------:R-:W-:Y:S01]  /*13390*/  LOP3.LUT R7, R6, 0x3ff00000, RZ, 0xfc, !PT ;  /* 0x3ff0000006077812 */ /* 0x000fe200078efcff */
[----:B------:R-:W-:Y:S01]  /*133a0*/  IMAD.MOV.U32 R6, RZ, RZ, R4 ;  /* 0x000000ffff067224 */ /* 0x000fe200078e0004 */
[----:B------:R-:W-:Y:S01]  /*133b0*/  LOP3.LUT R2, R21, 0x7ff00000, RZ, 0xc0, !PT ;  /* 0x7ff0000015027812 */ /* 0x000fe200078ec0ff */
[----:B------:R-:W-:Y:S02]  /*133c0*/  BSSY B2, `(.L_x_4383) ;  /* 0x0000054000027945 */ /* 0x000fe40003800000 */
[----:B------:R-:W0:Y:S01]  /*133d0*/  @!P0 DMUL R6, R4, 8.98846567431157953865e+307 ;  /* 0x7fe0000004068828 */ /* 0x000e220000000000 */
[----:B------:R-:W-:-:S05]  /*133e0*/  ISETP.GE.U32.AND P1, PT, R2, R9, PT ;  /* 0x000000090200720c */ /* 0x000fca0003f26070 */
[----:B0-----:R-:W0:Y:S01]  /*133f0*/  MUFU.RCP64H R29, R7 ;  /* 0x00000007001d7308 */ /* 0x001e220000001800 */
[----:B------:R-:W-:-:S03]  /*13400*/  @!P2 LOP3.LUT R3, R5, 0x7ff00000, RZ, 0xc0, !PT ;  /* 0x7ff000000503a812 */ /* 0x000fc600078ec0ff */
[----:B------:R-:W-:Y:S02]  /*13410*/  @!P0 LOP3.LUT R9, R7, 0x7ff00000, RZ, 0xc0, !PT ;  /* 0x7ff0000007098812 */ /* 0x000fe400078ec0ff */
[----:B------:R-:W-:Y:S01]  /*13420*/  @!P2 ISETP.GE.U32.AND P3, PT, R2, R3, PT ;  /* 0x000000030200a20c */ /* 0x000fe20003f66070 */
[----:B------:R-:W-:-:S05]  /*13430*/  IMAD.MOV.U32 R3, RZ, RZ, 0x1ca00000 ;  /* 0x1ca00000ff037424 */ /* 0x000fca00078e00ff */
[C---:B------:R-:W-:Y:S02]  /*13440*/  @!P2 SEL R10, R3.reuse, 0x63400000, !P3 ;  /* 0x63400000030aa807 */ /* 0x040fe40005800000 */
[----:B------:R-:W-:Y:S01]  /*13450*/  SEL R8, R3, 0x63400000, !P1 ;  /* 0x6340000003087807 */ /* 0x000fe20004800000 */
[----:B0-----:R-:W0:Y:S01]  /*13460*/  DFMA R30, R28, -R6, 1 ;  /* 0x3ff000001c1e742b */ /* 0x001e220000000806 */
[--C-:B------:R-:W-:Y:S02]  /*13470*/  @!P2 LOP3.LUT R10, R10, 0x80000000, R21.reuse, 0xf8, !PT ;  /* 0x800000000a0aa812 */ /* 0x100fe400078ef815 */
[----:B------:R-:W-:Y:S01]  /*13480*/  LOP3.LUT R15, R8, 0x800fffff, R21, 0xf8, !PT ;  /* 0x800fffff080f7812 */ /* 0x000fe200078ef815 */
[----:B------:R-:W-:Y:S01]  /*13490*/  IMAD.MOV.U32 R8, RZ, RZ, R2 ;  /* 0x000000ffff087224 */ /* 0x000fe200078e0002 */
[----:B------:R-:W-:Y:S01]  /*134a0*/  @!P2 LOP3.LUT R11, R10, 0x100000, RZ, 0xfc, !PT ;  /* 0x001000000a0ba812 */ /* 0x000fe200078efcff */
[----:B------:R-:W-:Y:S01]  /*134b0*/  @!P2 IMAD.MOV.U32 R10, RZ, RZ, RZ ;  /* 0x000000ffff0aa224 */ /* 0x000fe200078e00ff */
[----:B0-----:R-:W0:-:S05]  /*134c0*/  DFMA R30, R30, R30, R30 ;  /* 0x0000001e1e1e722b */ /* 0x001e0a000000001e */
[----:B------:R-:W-:-:S04]  /*134d0*/  @!P2 DFMA R14, R14, 2, -R10 ;  /* 0x400000000e0ea82b */ /* 0x000fc8000000080a */
[----:B0-----:R-:W0:-:S06]  /*134e0*/  DFMA R28, R28, R30, R28 ;  /* 0x0000001e1c1c722b */ /* 0x001e0c000000001c */
[----:B0-----:R-:W0:Y:S01]  /*134f0*/  DFMA R10, R28, -R6, 1 ;  /* 0x3ff000001c0a742b */ /* 0x001e220000000806 */
[----:B------:R-:W-:-:S05]  /*13500*/  @!P2 LOP3.LUT R8, R15, 0x7ff00000, RZ, 0xc0, !PT ;  /* 0x7ff000000f08a812 */ /* 0x000fca00078ec0ff */
[----:B0-----:R0:W1:Y:S02]  /*13510*/  DFMA R28, R28, R10, R28 ;  /* 0x0000000a1c1c722b */ /* 0x001064000000001c */
[----:B0-----:R-:W-:Y:S02]  /*13520*/  IADD3 R10, R8, -0x1, RZ ;  /* 0xffffffff080a7810 */ /* 0x001fe40007ffe0ff */
[----:B------:R-:W-:Y:S02]  /*13530*/  IADD3 R11, R9, -0x1, RZ ;  /* 0xffffffff090b7810 */ /* 0x000fe40007ffe0ff */
[----:B------:R-:W-:Y:S01]  /*13540*/  ISETP.GT.U32.AND P0, PT, R10, 0x7feffffe, PT ;  /* 0x7feffffe0a00780c */ /* 0x000fe20003f04070 */
[----:B-1----:R-:W0:-:S03]  /*13550*/  DMUL R30, R28, R14 ;  /* 0x0000000e1c1e7228 */ /* 0x002e060000000000 */
[----:B------:R-:W-:-:S03]  /*13560*/  ISETP.GT.U32.OR P0, PT, R11, 0x7feffffe, P0 ;  /* 0x7feffffe0b00780c */ /* 0x000fc60000704470 */
[----:B0-----:R-:W0:-:S06]  /*13570*/  DFMA R32, R30, -R6, R14 ;  /* 0x800000061e20722b */ /* 0x001e0c000000000e */
[----:B0-----:R0:W1:-:S04]  /*13580*/  DFMA R10, R28, R32, R30 ;  /* 0x000000201c0a722b */ /* 0x001048000000001e */
        /* <DEDUP_REMOVED lines=20> */
[----:B------:R-:W-:Y:S01]  /*136d0*/  IADD3 R3, -R3, -0x43300000, RZ ;  /* 0xbcd0000003037810 */ /* 0x000fe20007ffe1ff */
[----:B------:R-:W-:-:S06]  /*136e0*/  IMAD.MOV.U32 R6, RZ, RZ, RZ ;  /* 0x000000ffff067224 */ /* 0x000fcc00078e00ff */
[----:B------:R-:W0:-:S04]  /*136f0*/  DFMA R6, R28, -R6, R10 ;  /* 0x800000061c06722b */ /* 0x000e08000000000a */
[----:B------:R-:W1:-:S06]  /*13700*/  DMUL.RP R10, R10, R8 ;  /* 0x000000080a0a7228 */ /* 0x000e4c0000008000 */
[----:B0-----:R-:W-:-:S04]  /*13710*/  FSETP.NEU.AND P0, PT, |R7|, R3, PT ;  /* 0x000000030700720b */ /* 0x001fc80003f0d200 */
[----:B-1----:R-:W-:Y:S02]  /*13720*/  LOP3.LUT R4, R11, R4, RZ, 0x3c, !PT ;  /* 0x000000040b047212 */ /* 0x002fe400078e3cff */
[----:B------:R-:W-:Y:S02]  /*13730*/  FSEL R2, R10, R28, !P0 ;  /* 0x0000001c0a027208 */ /* 0x000fe40004000000 */
[----:B------:R-:W-:-:S03]  /*13740*/  FSEL R3, R4, R29, !P0 ;  /* 0x0000001d04037208 */ /* 0x000fc60004000000 */
[----:B------:R-:W-:Y:S02]  /*13750*/  IMAD.MOV.U32 R28, RZ, RZ, R2 ;  /* 0x000000ffff1c7224 */ /* 0x000fe400078e0002 */
[----:B------:R-:W-:Y:S01]  /*13760*/  IMAD.MOV.U32 R29, RZ, RZ, R3 ;  /* 0x000000ffff1d7224 */ /* 0x000fe200078e0003 */
[----:B------:R-:W-:Y:S05]  /*13770*/  BRA `(.L_x_4385) ;  /* 0x0000018000007947 */ /* 0x000fea0003800000 */
.L_x_4384:
        /* <DEDUP_REMOVED lines=13> */
[----:B------:R-:W-:Y:S02]  /*13850*/  @!P0 IMAD.MOV.U32 R29, RZ, RZ, R5 ;  /* 0x000000ffff1d8224 */ /* 0x000fe400078e0005 */
[----:B------:R-:W-:Y:S02]  /*13860*/  @P0 IMAD.MOV.U32 R28, RZ, RZ, RZ ;  /* 0x000000ffff1c0224 */ /* 0x000fe400078e00ff */
[----:B------:R-:W-:Y:S01]  /*13870*/  @P0 IMAD.MOV.U32 R29, RZ, RZ, R2 ;  /* 0x000000ffff1d0224 */ /* 0x000fe200078e0002 */
[----:B------:R-:W-:Y:S05]  /*13880*/  BRA `(.L_x_4385) ;  /* 0x0000007000007947 */ /* 0x000fea0003800000 */
.L_x_4387:
[----:B------:R-:W-:Y:S01]  /*13890*/  LOP3.LUT R3, R5, 0x80000, RZ, 0xfc, !PT ;  /* 0x0008000005037812 */ /* 0x000fe200078efcff */
[----:B------:R-:W-:-:S04]  /*138a0*/  IMAD.MOV.U32 R28, RZ, RZ, R4 ;  /* 0x000000ffff1c7224 */ /* 0x000fc800078e0004 */
[----:B------:R-:W-:Y:S01]  /*138b0*/  IMAD.MOV.U32 R29, RZ, RZ, R3 ;  /* 0x000000ffff1d7224 */ /* 0x000fe200078e0003 */
[----:B------:R-:W-:Y:S05]  /*138c0*/  BRA `(.L_x_4385) ;  /* 0x0000003000007947 */ /* 0x000fea0003800000 */
.L_x_4386:
[----:B------:R-:W-:Y:S01]  /*138d0*/  LOP3.LUT R3, R21, 0x80000, RZ, 0xfc, !PT ;  /* 0x0008000015037812 */ /* 0x000fe200078efcff */
[----:B------:R-:W-:-:S04]  /*138e0*/  IMAD.MOV.U32 R28, RZ, RZ, R20 ;  /* 0x000000ffff1c7224 */ /* 0x000fc800078e0014 */
[----:B------:R-:W-:Y:S02]  /*138f0*/  IMAD.MOV.U32 R29, RZ, RZ, R3 ;  /* 0x000000ffff1d7224 */ /* 0x000fe400078e0003 */
.L_x_4385:
[----:B------:R-:W-:Y:S05]  /*13900*/  BSYNC B2 ;  /* 0x0000000000027941 */ /* 0x000fea0003800000 */
.L_x_4383:
[----:B------:R-:W-:Y:S02]  /*13910*/  IMAD.MOV.U32 R4, RZ, RZ, R0 ;  /* 0x000000ffff047224 */ /* 0x000fe400078e0000 */
[----:B------:R-:W-:Y:S02]  /*13920*/  IMAD.MOV.U32 R5, RZ, RZ, 0x0 ;  /* 0x00000000ff057424 */ /* 0x000fe400078e00ff */
[----:B------:R-:W-:Y:S02]  /*13930*/  IMAD.MOV.U32 R2, RZ, RZ, R28 ;  /* 0x000000ffff027224 */ /* 0x000fe400078e001c */
[----:B------:R-:W-:Y:S01]  /*13940*/  IMAD.MOV.U32 R3, RZ, RZ, R29 ;  /* 0x000000ffff037224 */ /* 0x000fe200078e001d */
[----:B------:R-:W-:Y:S06]  /*13950*/  RET.REL.NODEC R4 `(_ZN2at6native18elementwise_kernelILi128ELi4EZNS0_15gpu_kernel_implIZZZNS0_29binary_cross_entropy_out_cudaERKNS_6TensorES5_RKSt8optionalIS3_ElRS3_ENKUlvE_clEvENKUlvE_clEvEUlddE_EEvRNS_18TensorIteratorBaseERKT_EUliE_EEviT1_) ;  /* 0xfffec6a004007950 */ /* 0x000fec0003c3ffff */
.L_x_4388:
        /* <DEDUP_REMOVED lines=10> */
.L_x_9816:


//--------------------- .text._ZN2at6native27unrolled_elementwise_kernelIZZZNS0_29binary_cross_entropy_out_cudaERKNS_6TensorES4_RKSt8optionalIS2_ElRS2_ENKUlvE_clEvENKUlvE_clEvEUlddE_St5arrayIPcLm3EELi4E23TrivialOffsetCalculatorILi2EjESG_ILi1EjENS0_6memory12LoadWithCastILi2EEENSJ_13StoreWithCastILi1EEEEEviT_T0_T2_T3_T4_T5_ --------------------------
	.section	.text._ZN2at6native27unrolled_elementwise_kernelIZZZNS0_29binary_cross_entropy_out_cudaERKNS_6TensorES4_RKSt8optionalIS2_ElRS2_ENKUlvE_clEvENKUlvE_clEvEUlddE_St5arrayIPcLm3EELi4E23TrivialOffsetCalculatorILi2EjESG_ILi1EjENS0_6memory12LoadWithCastILi2EEENSJ_13StoreWithCastILi1EEEEEviT_T0_T2_T3_T4_T5_,"ax",@progbits
	.sectioninfo	@"SHI_REGISTERS=44"
	.align	128
        .global         _ZN2at6native27unrolled_elementwise_kernelIZZZNS0_29binary_cross_entropy_out_cudaERKNS_6TensorES4_RKSt8optionalIS2_ElRS2_ENKUlvE_clEvENKUlvE_clEvEUlddE_St5arrayIPcLm3EELi4E23TrivialOffsetCalculatorILi2EjESG_ILi1EjENS0_6memory12LoadWithCastILi2EEENSJ_13StoreWithCastILi1EEEEEviT_T0_T2_T3_T4_T5_
        .type           _ZN2at6native27unrolled_elementwise_kernelIZZZNS0_29binary_cross_entropy_out_cudaERKNS_6TensorES4_RKSt8optionalIS2_ElRS2_ENKUlvE_clEvENKUlvE_clEvEUlddE_St5arrayIPcLm3EELi4E23TrivialOffsetCalculatorILi2EjESG_ILi1EjENS0_6memory12LoadWithCastILi2EEENSJ_13StoreWithCastILi1EEEEEviT_T0_T2_T3_T4_T5_,@function
        .size           _ZN2at6native27unrolled_elementwise_kernelIZZZNS0_29binary_cross_entropy_out_cudaERKNS_6TensorES4_RKSt8optionalIS2_ElRS2_ENKUlvE_clEvENKUlvE_clEvEUlddE_St5arrayIPcLm3EELi4E23TrivialOffsetCalculatorILi2EjESG_ILi1EjENS0_6memory12LoadWithCastILi2EEENSJ_13StoreWithCastILi1EEEEEviT_T0_T2_T3_T4_T5_,(.L_x_9817 - _ZN2at6native27unrolled_elementwise_kernelIZZZNS0_29binary_cross_entropy_out_cudaERKNS_6TensorES4_RKSt8optionalIS2_ElRS2_ENKUlvE_clEvENKUlvE_clEvEUlddE_St5arrayIPcLm3EELi4E23TrivialOffsetCalculatorILi2EjESG_ILi1EjENS0_6memory12LoadWithCastILi2EEENSJ_13StoreWithCastILi1EEEEEviT_T0_T2_T3_T4_T5_)
        .other          _ZN2at6native27unrolled_elementwise_kernelIZZZNS0_29binary_cross_entropy_out_cudaERKNS_6TensorES4_RKSt8optionalIS2_ElRS2_ENKUlvE_clEvENKUlvE_clEvEUlddE_St5arrayIPcLm3EELi4E23TrivialOffsetCalculatorILi2EjESG_ILi1EjENS0_6memory12LoadWithCastILi2EEENSJ_13StoreWithCastILi1EEEEEviT_T0_T2_T3_T4_T5_,@"STO_CUDA_ENTRY STV_DEFAULT"
_ZN2at6native27unrolled_elementwise_kernelIZZZNS0_29binary_cross_entropy_out_cudaERKNS_6TensorES4_RKSt8optionalIS2_ElRS2_ENKUlvE_clEvENKUlvE_clEvEUlddE_St5arrayIPcLm3EELi4E23TrivialOffsetCalculatorILi2EjESG_ILi1EjENS0_6memory12LoadWithCastILi2EEENSJ_13StoreWithCastILi1EEEEEviT_T0_T2_T3_T4_T5_:
.text._ZN2at6native27unrolled_elementwise_kernelIZZZNS0_29binary_cross_entropy_out_cudaERKNS_6TensorES4_RKSt8optionalIS2_ElRS2_ENKUlvE_clEvENKUlvE_clEvEUlddE_St5arrayIPcLm3EELi4E23TrivialOffsetCalculatorILi2EjESG_ILi1EjENS0_6memory12LoadWithCastILi2EEENSJ_13StoreWithCastILi1EEEEEviT_T0_T2_T3_T4_T5_:
[----:B------:R-:W-:Y:S02]  /*0000*/  IMAD.MOV.U32 R1, RZ, RZ, c[0x0][0x28] ;  /* 0x00000a00ff017624 */ /* 0x000fe400078e00ff */
[----:B------:R-:W0:Y:S01]  /*0010*/  S2R R36, SR_CTAID.X ;  /* 0x0000000000247919 */ /* 0x000e220000002500 */
[----:B------:R-:W-:Y:S01]  /*0020*/  IMAD.MOV.U32 R3, RZ, RZ, -0x200 ;  /* 0xfffffe00ff037424 */ /* 0x000fe200078e00ff */
[----:B------:R-:W1:Y:S01]  /*0030*/  LDC.U8 R35, c[0x0][0x184] ;  /* 0x00006100ff237b82 */ /* 0x000e620000000000 */
[----:B------:R-:W-:Y:S01]  /*0040*/  ULDC.64 UR36, c[0x0][0x118] ;  /* 0x0000460000247ab9 */ /* 0x000fe20000000a00 */
[----:B------:R-:W2:Y:S01]  /*0050*/  S2R R37, SR_TID.X ;  /* 0x0000000000257919 */ /* 0x000ea20000002100 */
[----:B------:R-:W-:Y:S01]  /*0060*/  BSSY B6, `(.L_x_4389) ;  /* 0x00001f2000067945 */ /* 0x000fe20003800000 */
[----:B------:R-:W-:Y:S01]  /*0070*/  CS2R R28, SRZ ;  /* 0x00000000001c7805 */ /* 0x000fe2000001ff00 */
[----:B------:R-:W-:Y:S01]  /*0080*/  CS2R R32, SRZ ;  /* 0x0000000000207805 */ /* 0x000fe2000001ff00 */
[----:B------:R-:W-:Y:S02]  /*0090*/  CS2R R30, SRZ ;  /* 0x00000000001e7805 */ /* 0x000fe4000001ff00 */
[----:B------:R-:W3:Y:S01]  /*00a0*/  LDC.U8 R34, c[0x0][0x185] ;  /* 0x00006140ff227b82 */ /* 0x000ee20000000000 */
        /* <DEDUP_REMOVED lines=21> */
.L_x_4394:
[----:B------:R-:W2:Y:S02]  /*0200*/  LDG.E.U8 R4, [R4.64] ;  /* 0x0000002404047981 */ /* 0x000ea4000c1e1100 */
[----:B--2---:R0:W1:Y:S01]  /*0210*/  I2F.F64.U16 R32, R4 ;  /* 0x0000000400207312 */ /* 0x0040620000101800 */
[----:B------:R-:W-:Y:S05]  /*0220*/  BRA `(.L_x_4396) ;  /* 0x00000e0000007947 */ /* 0x000fea0003800000 */
.L_x_4393:
        /* <DEDUP_REMOVED lines=9> */
.L_x_4398:
[----:B------:R-:W2:Y:S02]  /*02c0*/  LDG.E R4, [R4.64] ;  /* 0x0000002404047981 */ /* 0x000ea4000c1e1900 */
[----:B--2---:R0:W1:Y:S01]  /*02d0*/  I2F.F64 R32, R4 ;  /* 0x0000000400207312 */ /* 0x0040620000201c00 */
[----:B------:R-:W-:Y:S05]  /*02e0*/  BRA `(.L_x_4396) ;  /* 0x00000d4000007947 */ /* 0x000fea0003800000 */
.L_x_4397:
[----:B------:R-:W2:Y:S02]  /*02f0*/  LDG.E.U16 R4, [R4.64] ;  /* 0x0000002404047981 */ /* 0x000ea4000c1e1500 */
[----:B--2---:R0:W1:Y:S01]  /*0300*/  I2F.F64.S16 R32, R4 ;  /* 0x0000000400207312 */ /* 0x0040620000101c00 */
[----:B------:R-:W-:Y:S05]  /*0310*/  BRA `(.L_x_4396) ;  /* 0x00000d1000007947 */ /* 0x000fea0003800000 */
.L_x_4392:
        /* <DEDUP_REMOVED lines=10> */
.L_x_4400:
[----:B------:R-:W2:Y:S02]  /*03c0*/  LDG.E.U16 R0, [R4.64] ;  /* 0x0000002404007981 */ /* 0x000ea4000c1e1500 */
[----:B--2---:R-:W-:-:S05]  /*03d0*/  HADD2.F32 R0, -RZ, R0.H0_H0 ;  /* 0x20000000ff007230 */ /* 0x004fca0000004100 */
[----:B------:R-:W-:-:S04]  /*03e0*/  FMUL.FTZ R0, R0, 1 ;  /* 0x3f80000000007820 */ /* 0x000fc80000410000 */
[----:B------:R0:W1:Y:S01]  /*03f0*/  F2F.F64.F32 R32, R0 ;  /* 0x0000000000207310 */ /* 0x0000620000201800 */
[----:B------:R-:W-:Y:S05]  /*0400*/  BRA `(.L_x_4396) ;  /* 0x00000c2000007947 */ /* 0x000fea0003800000 */
.L_x_4399:
        /* <DEDUP_REMOVED lines=10> */
.L_x_4402:
[----:B------:R-:W2:Y:S02]  /*04b0*/  LDG.E.U16 R4, [R4.64] ;  /* 0x0000002404047981 */ /* 0x000ea4000c1e1500 */
[----:B--2---:R-:W-:-:S05]  /*04c0*/  HADD2.F32 R0, -RZ, R4.H0_H0 ;  /* 0x20000004ff007230 */ /* 0x004fca0000004100 */
[----:B------:R-:W-:-:S04]  /*04d0*/  FMUL.FTZ R0, R0, 1 ;  /* 0x3f80000000007820 */ /* 0x000fc80000410000 */
[----:B------:R0:W1:Y:S01]  /*04e0*/  F2F.F64.F32 R32, R0 ;  /* 0x0000000000207310 */ /* 0x0000620000201800 */
[----:B------:R-:W-:Y:S05]  /*04f0*/  BRA `(.L_x_4396) ;  /* 0x00000b3000007947 */ /* 0x000fea0003800000 */
.L_x_4401:
[----:B------:R0:W5:Y:S01]  /*0500*/  LDG.E.64 R32, [R4.64] ;  /* 0x0000002404207981 */ /* 0x000162000c1e1b00 */
[----:B------:R-:W-:Y:S05]  /*0510*/  BRA `(.L_x_4396) ;  /* 0x00000b1000007947 */ /* 0x000fea0003800000 */
.L_x_4391:
        /* <DEDUP_REMOVED lines=13> */
.L_x_4405:
[----:B------:R0:W5:Y:S01]  /*05f0*/  LDG.E.64 R32, [R4.64] ;  /* 0x0000002404207981 */ /* 0x000162000c1e1b00 */
[----:B------:R-:W-:Y:S05]  /*0600*/  BRA `(.L_x_4396) ;  /* 0x00000a2000007947 */ /* 0x000fea0003800000 */
.L_x_4404:
        /* <DEDUP_REMOVED lines=28> */
.L_x_4407:
        /* <DEDUP_REMOVED lines=12> */
[----:B------:R-:W-:-:S05]  /*0890*/  LOP3.LUT R0, R3, 0x80000000, R0, 0xf8, !PT ;  /* 0x8000000003007812 */ /* 0x000fca00078ef800 */
[----:B------:R-:W-:-:S04]  /*08a0*/  FMUL.FTZ R0, R0, 1 ;  /* 0x3f80000000007820 */ /* 0x000fc80000410000 */
[----:B------:R0:W1:Y:S01]  /*08b0*/  F2F.F64.F32 R32, R0 ;  /* 0x0000000000207310 */ /* 0x0000620000201800 */
[----:B------:R-:W-:Y:S05]  /*08c0*/  BRA `(.L_x_4396) ;  /* 0x0000076000007947 */ /* 0x000fea0003800000 */
.L_x_4406:
[----:B------:R-:W2:Y:S02]  /*08d0*/  LDG.E.U16 R0, [R4.64] ;  /* 0x0000002404007981 */ /* 0x000ea4000c1e1500 */
[----:B--2---:R-:W-:-:S05]  /*08e0*/  PRMT R0, RZ, 0x5410, R0 ;  /* 0x00005410ff007816 */ /* 0x004fca0000000000 */
[----:B------:R-:W-:-:S04]  /*08f0*/  FMUL.FTZ R0, R0, 1 ;  /* 0x3f80000000007820 */ /* 0x000fc80000410000 */
[----:B------:R0:W1:Y:S01]  /*0900*/  F2F.F64.F32 R32, R0 ;  /* 0x0000000000207310 */ /* 0x0000620000201800 */
[----:B------:R-:W-:Y:S05]  /*0910*/  BRA `(.L_x_4396) ;  /* 0x0000071000007947 */ /* 0x000fea0003800000 */
.L_x_4403:
        /* <DEDUP_REMOVED lines=11> */
.L_x_4410:
        /* <DEDUP_REMOVED lines=21> */
.L_x_4414:
[----:B------:R-:W-:Y:S05]  /*0b20*/  BSYNC B1 ;  /* 0x0000000000017941 */ /* 0x000fea0003800000 */
.L_x_4413:
[----:B------:R-:W-:Y:S01]  /*0b30*/  LEA R5, R0, 0x3b800000, 0x17 ;  /* 0x3b80000000057811 */ /* 0x000fe200078eb8ff */
[----:B------:R-:W-:-:S05]  /*0b40*/  IMAD.SHL.U32 R0, R3, 0x100000, RZ ;  /* 0x0010000003007824 */ /* 0x000fca00078e00ff */
[----:B------:R-:W-:Y:S02]  /*0b50*/  LOP3.LUT R0, R5, R0, R6, 0xfe, !PT ;  /* 0x0000000005007212 */ /* 0x000fe400078efe06 */
.L_x_4412:
[----:B------:R-:W-:Y:S05]  /*0b60*/  BSYNC B0 ;  /* 0x0000000000007941 */ /* 0x000fea0003800000 */
.L_x_4411:
[----:B------:R-:W-:-:S04]  /*0b70*/  FMUL.FTZ R0, R0, 1 ;  /* 0x3f80000000007820 */ /* 0x000fc80000410000 */
[----:B------:R0:W1:Y:S01]  /*0b80*/  F2F.F64.F32 R32, R0 ;  /* 0x0000000000207310 */ /* 0x0000620000201800 */
[----:B------:R-:W-:Y:S05]  /*0b90*/  BRA `(.L_x_4396) ;  /* 0x0000049000007947 */ /* 0x000fea0003800000 */
.L_x_4409:
        /* <DEDUP_REMOVED lines=21> */
.L_x_4418:
[----:B------:R-:W-:Y:S05]  /*0cf0*/  BSYNC B1 ;  /* 0x0000000000017941 */ /* 0x000fea0003800000 */
.L_x_4417:
[----:B------:R-:W-:Y:S01]  /*0d00*/  LEA R5, R0, 0x37800000, 0x17 ;  /* 0x3780000000057811 */ /* 0x000fe200078eb8ff */
[----:B------:R-:W-:-:S05]  /*0d10*/  IMAD.SHL.U32 R0, R3, 0x200000, RZ ;  /* 0x0020000003007824 */ /* 0x000fca00078e00ff */
[----:B------:R-:W-:Y:S02]  /*0d20*/  LOP3.LUT R0, R5, R0, R6, 0xfe, !PT ;  /* 0x0000000005007212 */ /* 0x000fe400078efe06 */
.L_x_4416:
[----:B------:R-:W-:Y:S05]  /*0d30*/  BSYNC B0 ;  /* 0x0000000000007941 */ /* 0x000fea0003800000 */
.L_x_4415:
[----:B------:R-:W-:-:S04]  /*0d40*/  FMUL.FTZ R0, R0, 1 ;  /* 0x3f80000000007820 */ /* 0x000fc80000410000 */
[----:B------:R0:W1:Y:S01]  /*0d50*/  F2F.F64.F32 R32, R0 ;  /* 0x0000000000207310 */ /* 0x0000620000201800 */
[----:B------:R-:W-:Y:S05]  /*0d60*/  BRA `(.L_x_4396) ;  /* 0x000002c000007947 */ /* 0x000fea0003800000 */
.L_x_4408:
        /* <DEDUP_REMOVED lines=14> */
.L_x_4422:
[----:B------:R-:W-:Y:S05]  /*0e50*/  BSYNC B0 ;  /* 0x0000000000007941 */ /* 0x000fea0003800000 */
.L_x_4421:
[----:B------:R-:W-:-:S04]  /*0e60*/  FMUL.FTZ R0, R0, 1 ;  /* 0x3f80000000007820 */ /* 0x000fc80000410000 */
[----:B------:R0:W1:Y:S01]  /*0e70*/  F2F.F64.F32 R32, R0 ;  /* 0x0000000000207310 */ /* 0x0000620000201800 */
[----:B------:R-:W-:Y:S05]  /*0e80*/  BRA `(.L_x_4396) ;  /* 0x000001a000007947 */ /* 0x000fea0003800000 */
.L_x_4395:
        /* <DEDUP_REMOVED lines=21> */
.L_x_4420:
[----:B------:R-:W2:Y:S02]  /*0fe0*/  LDG.E.64 R32, [R4.64] ;  /* 0x0000002404207981 */ /* 0x000ea4000c1e1b00 */
[----:B--2---:R-:W0:Y:S01]  /*0ff0*/  I2F.F64.U64 R32, R32 ;  /* 0x0000002000207312 */ /* 0x004e220000301800 */
[----:B------:R-:W-:Y:S05]  /*1000*/  BRA `(.L_x_4396) ;  /* 0x0000002000007947 */ /* 0x000fea0003800000 */
.L_x_4419:
[----:B------:R-:W2:Y:S02]  /*1010*/  LDG.E R4, [R4.64] ;  /* 0x0000002404047981 */ /* 0x000ea4000c1e1900 */
[----:B--2---:R0:W1:Y:S02]  /*1020*/  I2F.F64.U32 R32, R4 ;  /* 0x0000000400207312 */ /* 0x0040640000201800 */
.L_x_4396:
[----:B0-----:R-:W-:Y:S01]  /*1030*/  PRMT R0, R34, 0x9910, RZ ;  /* 0x0000991022007816 */ /* 0x001fe200000000ff */
[----:B------:R-:W-:-:S03]  /*1040*/  IMAD R4, R37, c[0x0][0x18c], RZ ;  /* 0x0000630025047a24 */ /* 0x000fc600078e02ff */
        /* <DEDUP_REMOVED lines=15> */
.L_x_4426:
[----:B------:R-:W2:Y:S02]  /*1140*/  LDG.E.U8 R4, [R4.64] ;  /* 0x0000002404047981 */ /* 0x000ea4000c1e1100 */
[----:B--2---:R0:W2:Y:S01]  /*1150*/  I2F.F64.U16 R30, R4 ;  /* 0x00000004001e7312 */ /* 0x0040a20000101800 */
[----:B------:R-:W-:Y:S05]  /*1160*/  BRA `(.L_x_4428) ;  /* 0x00000df000007947 */ /* 0x000fea0003800000 */
.L_x_4425:
        /* <DEDUP_REMOVED lines=9> */
.L_x_4430:
[----:B------:R-:W2:Y:S02]  /*1200*/  LDG.E R4, [R4.64] ;  /* 0x0000002404047981 */ /* 0x000ea4000c1e1900 */
[----:B--2---:R0:W2:Y:S01]  /*1210*/  I2F.F64 R30, R4 ;  /* 0x00000004001e7312 */ /* 0x0040a20000201c00 */
[----:B------:R-:W-:Y:S05]  /*1220*/  BRA `(.L_x_4428) ;  /* 0x00000d3000007947 */ /* 0x000fea0003800000 */
.L_x_4429:
[----:B------:R-:W2:Y:S02]  /*1230*/  LDG.E.U16 R4, [R4.64] ;  /* 0x0000002404047981 */ /* 0x000ea4000c1e1500 */
[----:B--2---:R0:W2:Y:S01]  /*1240*/  I2F.F64.S16 R30, R4 ;  /* 0x00000004001e7312 */ /* 0x0040a20000101c00 */
[----:B------:R-:W-:Y:S05]  /*1250*/  BRA `(.L_x_4428) ;  /* 0x00000d0000007947 */ /* 0x000fea0003800000 */
.L_x_4424:
        /* <DEDUP_REMOVED lines=10> */
.L_x_4432:
[----:B------:R-:W2:Y:S02]  /*1300*/  LDG.E.U16 R0, [R4.64] ;  /* 0x0000002404007981 */ /* 0x000ea4000c1e1500 */
[----:B--2---:R-:W-:-:S05]  /*1310*/  HADD2.F32 R0, -RZ, R0.H0_H0 ;  /* 0x20000000ff007230 */ /* 0x004fca0000004100 */
[----:B------:R-:W-:-:S04]  /*1320*/  FMUL.FTZ R0, R0, 1 ;  /* 0x3f80000000007820 */ /* 0x000fc80000410000 */
[----:B------:R0:W2:Y:S01]  /*1330*/  F2F.F64.F32 R30, R0 ;  /* 0x00000000001e7310 */ /* 0x0000a20000201800 */
[----:B------:R-:W-:Y:S05]  /*1340*/  BRA `(.L_x_4428) ;  /* 0x00000c1000007947 */ /* 0x000fea0003800000 */
.L_x_4431:
        /* <DEDUP_REMOVED lines=10> */
.L_x_4434:
[----:B------:R-:W2:Y:S02]  /*13f0*/  LDG.E.U16 R4, [R4.64] ;  /* 0x0000002404047981 */ /* 0x000ea4000c1e1500 */
[----:B--2---:R-:W-:-:S05]  /*1400*/  HADD2.F32 R0, -RZ, R4.H0_H0 ;  /* 0x20000004ff007230 */ /* 0x004fca0000004100 */
[----:B------:R-:W-:-:S04]  /*1410*/  FMUL.FTZ R0, R0, 1 ;  /* 0x3f80000000007820 */ /* 0x000fc80000410000 */
[----:B------:R0:W2:Y:S01]  /*1420*/  F2F.F64.F32 R30, R0 ;  /* 0x00000000001e7310 */ /* 0x0000a20000201800 */
[----:B------:R-:W-:Y:S05]  /*1430*/  BRA `(.L_x_4428) ;  /* 0x00000b2000007947 */ /* 0x000fea0003800000 */
.L_x_4433:
[----:B------:R0:W5:Y:S01]  /*1440*/  LDG.E.64 R30, [R4.64] ;  /* 0x00000024041e7981 */ /* 0x000162000c1e1b00 */
[----:B------:R-:W-:Y:S05]  /*1450*/  BRA `(.L_x_4428) ;  /* 0x00000b0000007947 */ /* 0x000fea0003800000 */
.L_x_4423:
        /* <DEDUP_REMOVED lines=13> */
.L_x_4437:
[----:B------:R0:W5:Y:S01]  /*1530*/  LDG.E.64 R30, [R4.64] ;  /* 0x00000024041e7981 */ /* 0x000162000c1e1b00 */
[----:B------:R-:W-:Y:S05]  /*1540*/  BRA `(.L_x_4428) ;  /* 0x00000a1000007947 */ /* 0x000fea0003800000 */
.L_x_4436:
        /* <DEDUP_REMOVED lines=28> */
.L_x_4439:
        /* <DEDUP_REMOVED lines=13> */
[----:B------:R0:W2:Y:S01]  /*17e0*/  F2F.F64.F32 R30, R0 ;  /* 0x00000000001e7310 */ /* 0x0000a20000201800 */
[----:B------:R-:W-:Y:S05]  /*17f0*/  BRA `(.L_x_4428) ;  /* 0x0000076000007947 */ /* 0x000fea0003800000 */
.L_x_4438:
[----:B------:R-:W2:Y:S02]  /*1800*/  LDG.E.U16 R0, [R4.64] ;  /* 0x0000002404007981 */ /* 0x000ea4000c1e1500 */
[----:B--2---:R-:W-:-:S05]  /*1810*/  PRMT R0, RZ, 0x5410, R0 ;  /* 0x00005410ff007816 */ /* 0x004fca0000000000 */
[----:B------:R-:W-:-:S04]  /*1820*/  FMUL.FTZ R0, R0, 1 ;  /* 0x3f80000000007820 */ /* 0x000fc80000410000 */
[----:B------:R0:W2:Y:S01]  /*1830*/  F2F.F64.F32 R30, R0 ;  /* 0x00000000001e7310 */ /* 0x0000a20000201800 */
[----:B------:R-:W-:Y:S05]  /*1840*/  BRA `(.L_x_4428) ;  /* 0x0000071000007947 */ /* 0x000fea0003800000 */
.L_x_4435:
        /* <DEDUP_REMOVED lines=11> */
.L_x_4442:
        /* <DEDUP_REMOVED lines=21> */
.L_x_4446:
[----:B------:R-:W-:Y:S05]  /*1a50*/  BSYNC B1 ;  /* 0x0000000000017941 */ /* 0x000fea0003800000 */
.L_x_4445:
[----:B------:R-:W-:Y:S01]  /*1a60*/  LEA R5, R0, 0x3b800000, 0x17 ;  /* 0x3b80000000057811 */ /* 0x000fe200078eb8ff */
[----:B------:R-:W-:-:S05]  /*1a70*/  IMAD.SHL.U32 R0, R3, 0x100000, RZ ;  /* 0x0010000003007824 */ /* 0x000fca00078e00ff */
[----:B------:R-:W-:Y:S02]  /*1a80*/  LOP3.LUT R0, R5, R0, R6, 0xfe, !PT ;  /* 0x0000000005007212 */ /* 0x000fe400078efe06 */
.L_x_4444:
[----:B------:R-:W-:Y:S05]  /*1a90*/  BSYNC B0 ;  /* 0x0000000000007941 */ /* 0x000fea0003800000 */
.L_x_4443:
[----:B------:R-:W-:-:S04]  /*1aa0*/  FMUL.FTZ R0, R0, 1 ;  /* 0x3f80000000007820 */ /* 0x000fc80000410000 */
[----:B------:R0:W2:Y:S01]  /*1ab0*/  F2F.F64.F32 R30, R0 ;  /* 0x00000000001e7310 */ /* 0x0000a20000201800 */
[----:B------:R-:W-:Y:S05]  /*1ac0*/  BRA `(.L_x_4428) ;  /* 0x0000049000007947 */ /* 0x000fea0003800000 */
.L_x_4441:
        /* <DEDUP_REMOVED lines=21> */
.L_x_4450:
[----:B------:R-:W-:Y:S05]  /*1c20*/  BSYNC B1 ;  /* 0x0000000000017941 */ /* 0x000fea0003800000 */
.L_x_4449:
[----:B------:R-:W-:Y:S01]  /*1c30*/  LEA R5, R0, 0x37800000, 0x17 ;  /* 0x3780000000057811 */ /* 0x000fe200078eb8ff */
[----:B------:R-:W-:-:S05]  /*1c40*/  IMAD.SHL.U32 R0, R3, 0x200000, RZ ;  /* 0x0020000003007824 */ /* 0x000fca00078e00ff */
[----:B------:R-:W-:Y:S02]  /*1c50*/  LOP3.LUT R0, R5, R0, R6, 0xfe, !PT ;  /* 0x0000000005007212 */ /* 0x000fe400078efe06 */
.L_x_4448:
[----:B------:R-:W-:Y:S05]  /*1c60*/  BSYNC B0 ;  /* 0x0000000000007941 */ /* 0x000fea0003800000 */
.L_x_4447:
[----:B------:R-:W-:-:S04]  /*1c70*/  FMUL.FTZ R0, R0, 1 ;  /* 0x3f80000000007820 */ /* 0x000fc80000410000 */
[----:B------:R0:W2:Y:S01]  /*1c80*/  F2F.F64.F32 R30, R0 ;  /* 0x00000000001e7310 */ /* 0x0000a20000201800 */
[----:B------:R-:W-:Y:S05]  /*1c90*/  BRA `(.L_x_4428) ;  /* 0x000002c000007947 */ /* 0x000fea0003800000 */
.L_x_4440:
        /* <DEDUP_REMOVED lines=14> */
.L_x_4454:
[----:B------:R-:W-:Y:S05]  /*1d80*/  BSYNC B0 ;  /* 0x0000000000007941 */ /* 0x000fea0003800000 */
.L_x_4453:
[----:B------:R-:W-:-:S04]  /*1d90*/  FMUL.FTZ R0, R0, 1 ;  /* 0x3f80000000007820 */ /* 0x000fc80000410000 */
[----:B------:R0:W2:Y:S01]  /*1da0*/  F2F.F64.F32 R30, R0 ;  /* 0x00000000001e7310 */ /* 0x0000a20000201800 */
[----:B------:R-:W-:Y:S05]  /*1db0*/  BRA `(.L_x_4428) ;  /* 0x000001a000007947 */ /* 0x000fea0003800000 */
.L_x_4427:
        /* <DEDUP_REMOVED lines=21> */
.L_x_4452:
[----:B------:R-:W2:Y:S02]  /*1f10*/  LDG.E.64 R30, [R4.64] ;  /* 0x00000024041e7981 */ /* 0x000ea4000c1e1b00 */
[----:B--2---:R-:W0:Y:S01]  /*1f20*/  I2F.F64.U64 R30, R30 ;  /* 0x0000001e001e7312 */ /* 0x004e220000301800 */
[----:B------:R-:W-:Y:S05]  /*1f30*/  BRA `(.L_x_4428) ;  /* 0x0000002000007947 */ /* 0x000fea0003800000 */
.L_x_4451:
[----:B------:R-:W2:Y:S02]  /*1f40*/  LDG.E R4, [R4.64] ;  /* 0x0000002404047981 */ /* 0x000ea4000c1e1900 */
[----:B--2---:R0:W2:Y:S02]  /*1f50*/  I2F.F64.U32 R30, R4 ;  /* 0x00000004001e7312 */ /* 0x0040a40000201800 */
.L_x_4428:
[----:B------:R-:W3:Y:S02]  /*1f60*/  S2R R37, SR_TID.X ;  /* 0x0000000000257919 */ /* 0x000ee40000002100 */
[----:B---3--:R-:W-:Y:S02]  /*1f70*/  IADD3 R37, R37, 0x80, RZ ;  /* 0x0000008025257810 */ /* 0x008fe40007ffe0ff */
.L_x_4390:
[----:B-1-3--:R-:W-:Y:S05]  /*1f80*/  BSYNC B6 ;  /* 0x0000000000067941 */ /* 0x00afea0003800000 */
.L_x_4389:
[----:B------:R-:W-:Y:S01]  /*1f90*/  ISETP.GE.AND P0, PT, R37, R2, PT ;  /* 0x000000022500720c */ /* 0x000fe20003f06270 */
[----:B------:R-:W-:Y:S01]  /*1fa0*/  BSSY B6, `(.L_x_4455) ;  /* 0x00001eb000067945 */ /* 0x000fe20003800000 */
[----:B------:R-:W-:-:S11]  /*1fb0*/  CS2R R26, SRZ ;  /* 0x00000000001a7805 */ /* 0x000fd6000001ff00 */
[----:B------:R-:W-:Y:S05]  /*1fc0*/  @P0 BRA `(.L_x_4456) ;  /* 0x00001e8000000947 */ /* 0x000fea0003800000 */
        /* <DEDUP_REMOVED lines=16> */
[----:B---3--:R0:W1:Y:S01]  /*20d0*/  I2F.F64.S16 R28, R4 ;  /* 0x00000004001c7312 */ /* 0x0080620000101c00 */
[----:B------:R-:W-:Y:S05]  /*20e0*/  BRA `(.L_x_4462) ;  /* 0x00000e2000007947 */ /* 0x000fea0003800000 */
.L_x_4460:
[----:B------:R-:W3:Y:S02]  /*20f0*/  LDG.E.U8 R4, [R4.64] ;  /* 0x0000002404047981 */ /* 0x000ee4000c1e1100 */
[----:B---3--:R0:W1:Y:S01]  /*2100*/  I2F.F64.U16 R28, R4 ;  /* 0x00000004001c7312 */ /* 0x0080620000101800 */
[----:B------:R-:W-:Y:S05]  /*2110*/  BRA `(.L_x_4462) ;  /* 0x00000df000007947 */ /* 0x000fea0003800000 */
.L_x_4459:
[----:B------:R-:W-:-:S13]  /*2120*/  ISETP.NE.AND P0, PT, R0, 0x2, PT ;  /* 0x000000020000780c */ /* 0x000fda0003f05270 */
[----:B------:R-:W-:Y:S05]  /*2130*/  @!P0 BRA `(.L_x_4463) ;  /* 0x000000a000008947 */ /* 0x000fea0003800000 */
[----:B------:R-:W-:-:S13]  /*2140*/  ISETP.NE.AND P0, PT, R0, 0x3, PT ;  /* 0x000000030000780c */ /* 0x000fda0003f05270 */
[----:B------:R-:W-:Y:S05]  /*2150*/  @!P0 BRA `(.L_x_4464) ;  /* 0x0000005000008947 */ /* 0x000fea0003800000 */
[----:B------:R-:W-:-:S13]  /*2160*/  ISETP.NE.AND P0, PT, R0, 0x4, PT ;  /* 0x000000040000780c */ /* 0x000fda0003f05270 */
[----:B------:R-:W-:Y:S05]  /*2170*/  @P0 BRA `(.L_x_4461) ;  /* 0x00000bf000000947 */ /* 0x000fea0003800000 */
[----:B------:R-:W3:Y:S02]  /*2180*/  LDG.E.64 R28, [R4.64] ;  /* 0x00000024041c7981 */ /* 0x000ee4000c1e1b00 */
[----:B---3--:R-:W0:Y:S01]  /*2190*/  I2F.F64.S64 R28, R28 ;  /* 0x0000001c001c7312 */ /* 0x008e220000301c00 */
[----:B------:R-:W-:Y:S05]  /*21a0*/  BRA `(.L_x_4462) ;  /* 0x00000d6000007947 */ /* 0x000fea0003800000 */
.L_x_4464:
[----:B------:R-:W3:Y:S02]  /*21b0*/  LDG.E R4, [R4.64] ;  /* 0x0000002404047981 */ /* 0x000ee4000c1e1900 */
[----:B---3--:R0:W1:Y:S01]  /*21c0*/  I2F.F64 R28, R4 ;  /* 0x00000004001c7312 */ /* 0x0080620000201c00 */
[----:B------:R-:W-:Y:S05]  /*21d0*/  BRA `(.L_x_4462) ;  /* 0x00000d3000007947 */ /* 0x000fea0003800000 */
.L_x_4463:
[----:B------:R-:W3:Y:S02]  /*21e0*/  LDG.E.U16 R4, [R4.64] ;  /* 0x0000002404047981 */ /* 0x000ee4000c1e1500 */
[----:B---3--:R0:W1:Y:S01]  /*21f0*/  I2F.F64.S16 R28, R4 ;  /* 0x00000004001c7312 */ /* 0x0080620000101c00 */
[----:B------:R-:W-:Y:S05]  /*2200*/  BRA `(.L_x_4462) ;  /* 0x00000d0000007947 */ /* 0x000fea0003800000 */
.L_x_4458:
[----:B------:R-:W-:-:S13]  /*2210*/  ISETP.GT.AND P0, PT, R0, 0x6, PT ;  /* 0x000000060000780c */ /* 0x000fda0003f04270 */
[----:B------:R-:W-:Y:S05]  /*2220*/  @P0 BRA `(.L_x_4465) ;  /* 0x000000d000000947 */ /* 0x000fea0003800000 */
[----:B------:R-:W-:-:S13]  /*2230*/  ISETP.NE.AND P0, PT, R0, 0x5, PT ;  /* 0x000000050000780c */ /* 0x000fda0003f05270 */
[----:B------:R-:W-:Y:S05]  /*2240*/  @!P0 BRA `(.L_x_4466) ;  /* 0x0000006000008947 */ /* 0x000fea0003800000 */
[----:B------:R-:W-:-:S13]  /*2250*/  ISETP.NE.AND P0, PT, R0, 0x6, PT ;  /* 0x000000060000780c */ /* 0x000fda0003f05270 */
[----:B------:R-:W-:Y:S05]  /*2260*/  @P0 BRA `(.L_x_4461) ;  /* 0x00000b0000000947 */ /* 0x000fea0003800000 */
[----:B------:R-:W3:Y:S02]  /*2270*/  LDG.E R28, [R4.64] ;  /* 0x00000024041c7981 */ /* 0x000ee4000c1e1900 */
[----:B---3--:R-:W-:-:S06]  /*2280*/  FMUL.FTZ R28, R28, 1 ;  /* 0x3f8000001c1c7820 */ /* 0x008fcc0000410000 */
[----:B------:R-:W0:Y:S01]  /*2290*/  F2F.F64.F32 R28, R28 ;  /* 0x0000001c001c7310 */ /* 0x000e220000201800 */
[----:B------:R-:W-:Y:S05]  /*22a0*/  BRA `(.L_x_4462) ;  /* 0x00000c6000007947 */ /* 0x000fea0003800000 */
.L_x_4466:
[----:B------:R-:W3:Y:S02]  /*22b0*/  LDG.E.U16 R0, [R4.64] ;  /* 0x0000002404007981 */ /* 0x000ee4000c1e1500 */
[----:B---3--:R-:W-:-:S05]  /*22c0*/  HADD2.F32 R0, -RZ, R0.H0_H0 ;  /* 0x20000000ff007230 */ /* 0x008fca0000004100 */
[----:B------:R-:W-:-:S04]  /*22d0*/  FMUL.FTZ R0, R0, 1 ;  /* 0x3f80000000007820 */ /* 0x000fc80000410000 */
[----:B------:R0:W1:Y:S01]  /*22e0*/  F2F.F64.F32 R28, R0 ;  /* 0x00000000001c7310 */ /* 0x0000620000201800 */
[----:B------:R-:W-:Y:S05]  /*22f0*/  BRA `(.L_x_4462) ;  /* 0x00000c1000007947 */ /* 0x000fea0003800000 */
.L_x_4465:
[----:B------:R-:W-:-:S13]  /*2300*/  ISETP.NE.AND P0, PT, R0, 0x7, PT ;  /* 0x000000070000780c */ /* 0x000fda0003f05270 */
[----:B------:R-:W-:Y:S05]  /*2310*/  @!P0 BRA `(.L_x_4467) ;  /* 0x000000d000008947 */ /* 0x000fea0003800000 */
        /* <DEDUP_REMOVED lines=8> */
.L_x_4468:
[----:B------:R-:W3:Y:S02]  /*23a0*/  LDG.E.U16 R4, [R4.64] ;  /* 0x0000002404047981 */ /* 0x000ee4000c1e1500 */
[----:B---3--:R-:W-:-:S05]  /*23b0*/  HADD2.F32 R0, -RZ, R4.H0_H0 ;  /* 0x20000004ff007230 */ /* 0x008fca0000004100 */
[----:B------:R-:W-:-:S04]  /*23c0*/  FMUL.FTZ R0, R0, 1 ;  /* 0x3f80000000007820 */ /* 0x000fc80000410000 */
[----:B------:R0:W1:Y:S01]  /*23d0*/  F2F.F64.F32 R28, R0 ;  /* 0x00000000001c7310 */ /* 0x0000620000201800 */
[----:B------:R-:W-:Y:S05]  /*23e0*/  BRA `(.L_x_4462) ;  /* 0x00000b2000007947 */ /* 0x000fea0003800000 */
.L_x_4467:
[----:B------:R0:W5:Y:S01]  /*23f0*/  LDG.E.64 R28, [R4.64] ;  /* 0x00000024041c7981 */ /* 0x000162000c1e1b00 */
[----:B------:R-:W-:Y:S05]  /*2400*/  BRA `(.L_x_4462) ;  /* 0x00000b0000007947 */ /* 0x000fea0003800000 */
.L_x_4457:
        /* <DEDUP_REMOVED lines=8> */
[----:B------:R-:W3:Y:S01]  /*2490*/  LDG.E.U8 R4, [R4.64] ;  /* 0x0000002404047981 */ /* 0x000ee2000c1e1100 */
[----:B------:R-:W-:Y:S01]  /*24a0*/  IMAD.MOV.U32 R28, RZ, RZ, RZ ;  /* 0x000000ffff1c7224 */ /* 0x000fe200078e00ff */
[----:B---3--:R-:W-:-:S04]  /*24b0*/  ISETP.NE.AND P0, PT, R4, RZ, PT ;  /* 0x000000ff0400720c */ /* 0x008fc80003f05270 */
[----:B------:R-:W-:Y:S01]  /*24c0*/  FSEL R29, RZ, 1.875, !P0 ;  /* 0x3ff00000ff1d7808 */ /* 0x000fe20004000000 */
[----:B------:R-:W-:Y:S05]  /*24d0*/  BRA `(.L_x_4462) ;  /* 0x00000a3000007947 */ /* 0x000fea0003800000 */
.L_x_4471:
[----:B------:R0:W5:Y:S01]  /*24e0*/  LDG.E.64 R28, [R4.64] ;  /* 0x00000024041c7981 */ /* 0x000162000c1e1b00 */
[----:B------:R-:W-:Y:S05]  /*24f0*/  BRA `(.L_x_4462) ;  /* 0x00000a1000007947 */ /* 0x000fea0003800000 */
.L_x_4470:
        /* <DEDUP_REMOVED lines=28> */
.L_x_4473:
        /* <DEDUP_REMOVED lines=15> */
.L_x_4472:
[----:B------:R-:W3:Y:S02]  /*27b0*/  LDG.E.U16 R0, [R4.64] ;  /* 0x0000002404007981 */ /* 0x000ee4000c1e1500 */
[----:B---3--:R-:W-:-:S05]  /*27c0*/  PRMT R0, RZ, 0x5410, R0 ;  /* 0x00005410ff007816 */ /* 0x008fca0000000000 */
[----:B------:R-:W-:-:S04]  /*27d0*/  FMUL.FTZ R0, R0, 1 ;  /* 0x3f80000000007820 */ /* 0x000fc80000410000 */
[----:B------:R0:W1:Y:S01]  /*27e0*/  F2F.F64.F32 R28, R0 ;  /* 0x00000000001c7310 */ /* 0x0000620000201800 */
[----:B------:R-:W-:Y:S05]  /*27f0*/  BRA `(.L_x_4462) ;  /* 0x0000071000007947 */ /* 0x000fea0003800000 */
.L_x_4469:
        /* <DEDUP_REMOVED lines=9> */
[----:B---3--:R0:W1:Y:S01]  /*2890*/  I2F.F64.U16 R28, R4 ;  /* 0x00000004001c7312 */ /* 0x0080620000101800 */
[----:B------:R-:W-:Y:S05]  /*28a0*/  BRA `(.L_x_4462) ;  /* 0x0000066000007947 */ /* 0x000fea0003800000 */
.L_x_4476:
[----:B------:R-:W3:Y:S01]  /*28b0*/  LDG.E.U8 R3, [R4.64] ;  /* 0x0000002404037981 */ /* 0x000ee2000c1e1100 */
[----:B------:R-:W-:Y:S01]  /*28c0*/  BSSY B0, `(.L_x_4477) ;  /* 0x0000018000007945 */ /* 0x000fe20003800000 */
        /* <DEDUP_REMOVED lines=19> */
.L_x_4480:
[----:B------:R-:W-:Y:S05]  /*2a00*/  BSYNC B1 ;  /* 0x0000000000017941 */ /* 0x000fea0003800000 */
.L_x_4479:
[----:B------:R-:W-:Y:S01]  /*2a10*/  LEA R5, R0, 0x3b800000, 0x17 ;  /* 0x3b80000000057811 */ /* 0x000fe200078eb8ff */
[----:B------:R-:W-:-:S05]  /*2a20*/  IMAD.SHL.U32 R0, R3, 0x100000, RZ ;  /* 0x0010000003007824 */ /* 0x000fca00078e00ff */
[----:B------:R-:W-:Y:S02]  /*2a30*/  LOP3.LUT R0, R5, R0, R6, 0xfe, !PT ;  /* 0x0000000005007212 */ /* 0x000fe400078efe06 */
.L_x_4478:
[----:B------:R-:W-:Y:S05]  /*2a40*/  BSYNC B0 ;  /* 0x0000000000007941 */ /* 0x000fea0003800000 */
.L_x_4477:
[----:B------:R-:W-:-:S04]  /*2a50*/  FMUL.FTZ R0, R0, 1 ;  /* 0x3f80000000007820 */ /* 0x000fc80000410000 */
[----:B------:R0:W1:Y:S01]  /*2a60*/  F2F.F64.F32 R28, R0 ;  /* 0x00000000001c7310 */ /* 0x0000620000201800 */
[----:B------:R-:W-:Y:S05]  /*2a70*/  BRA `(.L_x_4462) ;  /* 0x0000049000007947 */ /* 0x000fea0003800000 */
.L_x_4475:
        /* <DEDUP_REMOVED lines=21> */
.L_x_4484:
[----:B------:R-:W-:Y:S05]  /*2bd0*/  BSYNC B1 ;  /* 0x0000000000017941 */ /* 0x000fea0003800000 */
.L_x_4483:
[----:B------:R-:W-:Y:S01]  /*2be0*/  LEA R5, R0, 0x37800000, 0x17 ;  /* 0x3780000000057811 */ /* 0x000fe200078eb8ff */
[----:B------:R-:W-:-:S05]  /*2bf0*/  IMAD.SHL.U32 R0, R3, 0x200000, RZ ;  /* 0x0020000003007824 */ /* 0x000fca00078e00ff */
[----:B------:R-:W-:Y:S02]  /*2c00*/  LOP3.LUT R0, R5, R0, R6, 0xfe, !PT ;  /* 0x0000000005007212 */ /* 0x000fe400078efe06 */
.L_x_4482:
[----:B------:R-:W-:Y:S05]  /*2c10*/  BSYNC B0 ;  /* 0x0000000000007941 */ /* 0x000fea0003800000 */
.L_x_4481:
[----:B------:R-:W-:-:S04]  /*2c20*/  FMUL.FTZ R0, R0, 1 ;  /* 0x3f80000000007820 */ /* 0x000fc80000410000 */
[----:B------:R0:W1:Y:S01]  /*2c30*/  F2F.F64.F32 R28, R0 ;  /* 0x00000000001c7310 */ /* 0x0000620000201800 */
[----:B------:R-:W-:Y:S05]  /*2c40*/  BRA `(.L_x_4462) ;  /* 0x000002c000007947 */ /* 0x000fea0003800000 */
.L_x_4474:
[----:B------:R-:W-:-:S13]  /*2c50*/  ISETP.NE.AND P0, PT, R0, 0x1c, PT ;  /* 0x0000001c0000780c */ /* 0x000fda0003f05270 */
[----:B------:R-:W-:Y:S05]  /*2c60*/  @!P0 BRA `(.L_x_4485) ;  /* 0x0000028000008947 */ /* 0x000fea0003800000 */
[----:B------:R-:W-:-:S13]  /*2c70*/  ISETP.NE.AND P0, PT, R0, 0x1d, PT ;  /* 0x0000001d0000780c */ /* 0x000fda0003f05270 */
[----:B------:R-:W-:Y:S05]  /*2c80*/  @!P0 BRA `(.L_x_4486) ;  /* 0x0000023000008947 */ /* 0x000fea0003800000 */
[----:B------:R-:W-:-:S13]  /*2c90*/  ISETP.NE.AND P0, PT, R0, 0x2c, PT ;  /* 0x0000002c0000780c */ /* 0x000fda0003f05270 */
[----:B------:R-:W-:Y:S05]  /*2ca0*/  @P0 BRA `(.L_x_4461) ;  /* 0x000000c000000947 */ /* 0x000fea0003800000 */
[----:B------:R-:W3:Y:S01]  /*2cb0*/  LDG.E.U8 R4, [R4.64] ;  /* 0x0000002404047981 */ /* 0x000ee2000c1e1100 */
[----:B------:R-:W-:Y:S01]  /*2cc0*/  BSSY B0, `(.L_x_4487) ;  /* 0x0000007000007945 */ /* 0x000fe20003800000 */
[----:B------:R-:W-:Y:S01]  /*2cd0*/  IMAD.MOV.U32 R0, RZ, RZ, 0x400000 ;  /* 0x00400000ff007424 */ /* 0x000fe200078e00ff */
[----:B---3--:R-:W-:-:S13]  /*2ce0*/  ISETP.NE.AND P0, PT, R4, RZ, PT ;  /* 0x000000ff0400720c */ /* 0x008fda0003f05270 */
[----:B------:R-:W-:Y:S05]  /*2cf0*/  @!P0 BRA `(.L_x_4488) ;  /* 0x0000003000008947 */ /* 0x000fea0003800000 */
[----:B------:R-:W-:-:S13]  /*2d00*/  ISETP.NE.AND P0, PT, R4, 0xff, PT ;  /* 0x000000ff0400780c */ /* 0x000fda0003f05270 */
[----:B------:R-:W-:Y:S02]  /*2d10*/  @!P0 IMAD.MOV.U32 R0, RZ, RZ, 0x7f800001 ;  /* 0x7f800001ff008424 */ /* 0x000fe400078e00ff */
[----:B------:R-:W-:Y:S02]  /*2d20*/  @P0 IMAD.SHL.U32 R0, R4, 0x800000, RZ ;  /* 0x0080000004000824 */ /* 0x000fe400078e00ff */
.L_x_4488:
[----:B------:R-:W-:Y:S05]  /*2d30*/  BSYNC B0 ;  /* 0x0000000000007941 */ /* 0x000fea0003800000 */
.L_x_4487:
[----:B------:R-:W-:-:S04]  /*2d40*/  FMUL.FTZ R0, R0, 1 ;  /* 0x3f80000000007820 */ /* 0x000fc80000410000 */
[----:B------:R0:W1:Y:S01]  /*2d50*/  F2F.F64.F32 R28, R0 ;  /* 0x00000000001c7310 */ /* 0x0000620000201800 */
[----:B------:R-:W-:Y:S05]  /*2d60*/  BRA `(.L_x_4462) ;  /* 0x000001a000007947 */ /* 0x000fea0003800000 */
.L_x_4461:
        /* <DEDUP_REMOVED lines=18> */
[----:B0-2--5:R-:W-:Y:S05]  /*2e90*/  CALL.ABS.NOINC R14 ;  /* 0x000000000e007343 */ /* 0x025fea0003c00000 */
[----:B------:R-:W-:Y:S01]  /*2ea0*/  CS2R R28, SRZ ;  /* 0x00000000001c7805 */ /* 0x000fe2000001ff00 */
[----:B------:R-:W-:Y:S05]  /*2eb0*/  BRA `(.L_x_4462) ;  /* 0x0000005000007947 */ /* 0x000fea0003800000 */
.L_x_4486:
[----:B------:R-:W3:Y:S02]  /*2ec0*/  LDG.E.64 R28, [R4.64] ;  /* 0x00000024041c7981 */ /* 0x000ee4000c1e1b00 */
[----:B---3--:R-:W0:Y:S01]  /*2ed0*/  I2F.F64.U64 R28, R28 ;  /* 0x0000001c001c7312 */ /* 0x008e220000301800 */
[----:B------:R-:W-:Y:S05]  /*2ee0*/  BRA `(.L_x_4462) ;  /* 0x0000002000007947 */ /* 0x000fea0003800000 */
.L_x_4485:
[----:B------:R-:W3:Y:S02]  /*2ef0*/  LDG.E R4, [R4.64] ;  /* 0x0000002404047981 */ /* 0x000ee4000c1e1900 */
[----:B---3--:R0:W1:Y:S02]  /*2f00*/  I2F.F64.U32 R28, R4 ;  /* 0x00000004001c7312 */ /* 0x0080640000201800 */
.L_x_4462:
        /* <DEDUP_REMOVED lines=15> */
[----:B---3--:R0:W3:Y:S01]  /*3000*/  I2F.F64.S16 R26, R4 ;  /* 0x00000004001a7312 */ /* 0x0080e20000101c00 */
[----:B------:R-:W-:Y:S05]  /*3010*/  BRA `(.L_x_4494) ;  /* 0x00000e2000007947 */ /* 0x000fea0003800000 */
.L_x_4492:
[----:B------:R-:W3:Y:S02]  /*3020*/  LDG.E.U8 R4, [R4.64] ;  /* 0x0000002404047981 */ /* 0x000ee4000c1e1100 */
[----:B---3--:R0:W3:Y:S01]  /*3030*/  I2F.F64.U16 R26, R4 ;  /* 0x00000004001a7312 */ /* 0x0080e20000101800 */
[----:B------:R-:W-:Y:S05]  /*3040*/  BRA `(.L_x_4494) ;  /* 0x00000df000007947 */ /* 0x000fea0003800000 */
.L_x_4491:
        /* <DEDUP_REMOVED lines=9> */
.L_x_4496:
[----:B------:R-:W3:Y:S02]  /*30e0*/  LDG.E R4, [R4.64] ;  /* 0x0000002404047981 */ /* 0x000ee4000c1e1900 */
[----:B---3--:R0:W3:Y:S01]  /*30f0*/  I2F.F64 R26, R4 ;  /* 0x00000004001a7312 */ /* 0x0080e20000201c00 */
[----:B------:R-:W-:Y:S05]  /*3100*/  BRA `(.L_x_4494) ;  /* 0x00000d3000007947 */ /* 0x000fea0003800000 */
.L_x_4495:
[----:B------:R-:W3:Y:S02]  /*3110*/  LDG.E.U16 R4, [R4.64] ;  /* 0x0000002404047981 */ /* 0x000ee4000c1e1500 */
[----:B---3--:R0:W3:Y:S01]  /*3120*/  I2F.F64.S16 R26, R4 ;  /* 0x00000004001a7312 */ /* 0x0080e20000101c00 */
[----:B------:R-:W-:Y:S05]  /*3130*/  BRA `(.L_x_4494) ;  /* 0x00000d0000007947 */ /* 0x000fea0003800000 */
.L_x_4490:
        /* <DEDUP_REMOVED lines=10> */
.L_x_4498:
[----:B------:R-:W3:Y:S02]  /*31e0*/  LDG.E.U16 R0, [R4.64] ;  /* 0x0000002404007981 */ /* 0x000ee4000c1e1500 */
[----:B---3--:R-:W-:-:S05]  /*31f0*/  HADD2.F32 R0, -RZ, R0.H0_H0 ;  /* 0x20000000ff007230 */ /* 0x008fca0000004100 */
[----:B------:R-:W-:-:S04]  /*3200*/  FMUL.FTZ R0, R0, 1 ;  /* 0x3f80000000007820 */ /* 0x000fc80000410000 */
[----:B------:R0:W3:Y:S01]  /*3210*/  F2F.F64.F32 R26, R0 ;  /* 0x00000000001a7310 */ /* 0x0000e20000201800 */
[----:B------:R-:W-:Y:S05]  /*3220*/  BRA `(.L_x_4494) ;  /* 0x00000c1000007947 */ /* 0x000fea0003800000 */
.L_x_4497:
        /* <DEDUP_REMOVED lines=10> */
.L_x_4500:
[----:B------:R-:W3:Y:S02]  /*32d0*/  LDG.E.U16 R4, [R4.64] ;  /* 0x0000002404047981 */ /* 0x000ee4000c1e1500 */
[----:B---3--:R-:W-:-:S05]  /*32e0*/  HADD2.F32 R0, -RZ, R4.H0_H0 ;  /* 0x20000004ff007230 */ /* 0x008fca0000004100 */
[----:B------:R-:W-:-:S04]  /*32f0*/  FMUL.FTZ R0, R0, 1 ;  /* 0x3f80000000007820 */ /* 0x000fc80000410000 */
[----:B------:R0:W3:Y:S01]  /*3300*/  F2F.F64.F32 R26, R0 ;  /* 0x00000000001a7310 */ /* 0x0000e20000201800 */
[----:B------:R-:W-:Y:S05]  /*3310*/  BRA `(.L_x_4494) ;  /* 0x00000b2000007947 */ /* 0x000fea0003800000 */
.L_x_4499:
[----:B------:R0:W5:Y:S01]  /*3320*/  LDG.E.64 R26, [R4.64] ;  /* 0x00000024041a7981 */ /* 0x000162000c1e1b00 */
[----:B------:R-:W-:Y:S05]  /*3330*/  BRA `(.L_x_4494) ;  /* 0x00000b0000007947 */ /* 0x000fea0003800000 */
.L_x_4489:
        /* <DEDUP_REMOVED lines=13> */
.L_x_4503:
[----:B------:R0:W5:Y:S01]  /*3410*/  LDG.E.64 R26, [R4.64] ;  /* 0x00000024041a7981 */ /* 0x000162000c1e1b00 */
[----:B------:R-:W-:Y:S05]  /*3420*/  BRA `(.L_x_4494) ;  /* 0x00000a1000007947 */ /* 0x000fea0003800000 */
.L_x_4502:
        /* <DEDUP_REMOVED lines=26> */
[----:B------:R0:W3:Y:S01]  /*35d0*/  F2F.F64.F32 R26, R7 ;  /* 0x00000007001a7310 */ /* 0x0000e20000201800 */
[----:B------:R-:W-:Y:S05]  /*35e0*/  BRA `(.L_x_4494) ;  /* 0x0000085000007947 */ /* 0x000fea0003800000 */
.L_x_4505:
        /* <DEDUP_REMOVED lines=13> */
[----:B------:R0:W3:Y:S01]  /*36c0*/  F2F.F64.F32 R26, R0 ;  /* 0x00000000001a7310 */ /* 0x0000e20000201800 */
[----:B------:R-:W-:Y:S05]  /*36d0*/  BRA `(.L_x_4494) ;  /* 0x0000076000007947 */ /* 0x000fea0003800000 */
.L_x_4504:
[----:B------:R-:W3:Y:S02]  /*36e0*/  LDG.E.U16 R0, [R4.64] ;  /* 0x0000002404007981 */ /* 0x000ee4000c1e1500 */
[----:B---3--:R-:W-:-:S05]  /*36f0*/  PRMT R0, RZ, 0x5410, R0 ;  /* 0x00005410ff007816 */ /* 0x008fca0000000000 */
[----:B------:R-:W-:-:S04]  /*3700*/  FMUL.FTZ R0, R0, 1 ;  /* 0x3f80000000007820 */ /* 0x000fc80000410000 */
[----:B------:R0:W3:Y:S01]  /*3710*/  F2F.F64.F32 R26, R0 ;  /* 0x00000000001a7310 */ /* 0x0000e20000201800 */
[----:B------:R-:W-:Y:S05]  /*3720*/  BRA `(.L_x_4494) ;  /* 0x0000071000007947 */ /* 0x000fea0003800000 */
.L_x_4501:
        /* <DEDUP_REMOVED lines=9> */
[----:B---3--:R0:W3:Y:S01]  /*37c0*/  I2F.F64.U16 R26, R4 ;  /* 0x00000004001a7312 */ /* 0x0080e20000101800 */
[----:B------:R-:W-:Y:S05]  /*37d0*/  BRA `(.L_x_4494) ;  /* 0x0000066000007947 */ /* 0x000fea0003800000 */
.L_x_4508:
        /* <DEDUP_REMOVED lines=21> */
.L_x_4512:
[----:B------:R-:W-:Y:S05]  /*3930*/  BSYNC B1 ;  /* 0x0000000000017941 */ /* 0x000fea0003800000 */
.L_x_4511:
[----:B------:R-:W-:Y:S01]  /*3940*/  LEA R5, R0, 0x3b800000, 0x17 ;  /* 0x3b80000000057811 */ /* 0x000fe200078eb8ff */
[----:B------:R-:W-:-:S05]  /*3950*/  IMAD.SHL.U32 R0, R3, 0x100000, RZ ;  /* 0x0010000003007824 */ /* 0x000fca00078e00ff */
[----:B------:R-:W-:Y:S02]  /*3960*/  LOP3.LUT R0, R5, R0, R6, 0xfe, !PT ;  /* 0x0000000005007212 */ /* 0x000fe400078efe06 */
.L_x_4510:
[----:B------:R-:W-:Y:S05]  /*3970*/  BSYNC B0 ;  /* 0x0000000000007941 */ /* 0x000fea0003800000 */
.L_x_4509:
[----:B------:R-:W-:-:S04]  /*3980*/  FMUL.FTZ R0, R0, 1 ;  /* 0x3f80000000007820 */ /* 0x000fc80000410000 */
[----:B------:R0:W3:Y:S01]  /*3990*/  F2F.F64.F32 R26, R0 ;  /* 0x00000000001a7310 */ /* 0x0000e20000201800 */
[----:B------:R-:W-:Y:S05]  /*39a0*/  BRA `(.L_x_4494) ;  /* 0x0000049000007947 */ /* 0x000fea0003800000 */
.L_x_4507:
        /* <DEDUP_REMOVED lines=21> */
.L_x_4516:
[----:B------:R-:W-:Y:S05]  /*3b00*/  BSYNC B1 ;  /* 0x0000000000017941 */ /* 0x000fea0003800000 */
.L_x_4515:
[----:B------:R-:W-:Y:S01]  /*3b10*/  LEA R5, R0, 0x37800000, 0x17 ;  /* 0x3780000000057811 */ /* 0x000fe200078eb8ff */
[----:B------:R-:W-:-:S05]  /*3b20*/  IMAD.SHL.U32 R0, R3, 0x200000, RZ ;  /* 0x0020000003007824 */ /* 0x000fca00078e00ff */
[----:B------:R-:W-:Y:S02]  /*3b30*/  LOP3.LUT R0, R5, R0, R6, 0xfe, !PT ;  /* 0x0000000005007212 */ /* 0x000fe400078efe06 */
.L_x_4514:
[----:B------:R-:W-:Y:S05]  /*3b40*/  BSYNC B0 ;  /* 0x0000000000007941 */ /* 0x000fea0003800000 */
.L_x_4513:
[----:B------:R-:W-:-:S04]  /*3b50*/  FMUL.FTZ R0, R0, 1 ;  /* 0x3f80000000007820 */ /* 0x000fc80000410000 */
[----:B------:R0:W3:Y:S01]  /*3b60*/  F2F.F64.F32 R26, R0 ;  /* 0x00000000001a7310 */ /* 0x0000e20000201800 */
[----:B------:R-:W-:Y:S05]  /*3b70*/  BRA `(.L_x_4494) ;  /* 0x000002c000007947 */ /* 0x000fea0003800000 */
.L_x_4506:
        /* <DEDUP_REMOVED lines=14> */
.L_x_4520:
[----:B------:R-:W-:Y:S05]  /*3c60*/  BSYNC B0 ;  /* 0x0000000000007941 */ /* 0x000fea0003800000 */
.L_x_4519:
[----:B------:R-:W-:-:S04]  /*3c70*/  FMUL.FTZ R0, R0, 1 ;  /* 0x3f80000000007820 */ /* 0x000fc80000410000 */
[----:B------:R0:W3:Y:S01]  /*3c80*/  F2F.F64.F32 R26, R0 ;  /* 0x00000000001a7310 */ /* 0x0000e20000201800 */
[----:B------:R-:W-:Y:S05]  /*3c90*/  BRA `(.L_x_4494) ;  /* 0x000001a000007947 */ /* 0x000fea0003800000 */
.L_x_4493:
        /* <DEDUP_REMOVED lines=18> */
[----:B012--5:R-:W-:Y:S05]  /*3dc0*/  CALL.ABS.NOINC R14 ;  /* 0x000000000e007343 */ /* 0x027fea0003c00000 */
[----:B------:R-:W-:Y:S01]  /*3dd0*/  CS2R R26, SRZ ;  /* 0x00000000001a7805 */ /* 0x000fe2000001ff00 */
[----:B------:R-:W-:Y:S05]  /*3de0*/  BRA `(.L_x_4494) ;  /* 0x0000005000007947 */ /* 0x000fea0003800000 */
.L_x_4518:
[----:B------:R-:W3:Y:S02]  /*3df0*/  LDG.E.64 R26, [R4.64] ;  /* 0x00000024041a7981 */ /* 0x000ee4000c1e1b00 */
[----:B---3--:R-:W0:Y:S01]  /*3e00*/  I2F.F64.U64 R26, R26 ;  /* 0x0000001a001a7312 */ /* 0x008e220000301800 */
[----:B------:R-:W-:Y:S05]  /*3e10*/  BRA `(.L_x_4494) ;  /* 0x0000002000007947 */ /* 0x000fea0003800000 */
.L_x_4517:
[----:B------:R-:W3:Y:S02]  /*3e20*/  LDG.E R4, [R4.64] ;  /* 0x0000002404047981 */ /* 0x000ee4000c1e1900 */
[----:B---3--:R0:W3:Y:S02]  /*3e30*/  I2F.F64.U32 R26, R4 ;  /* 0x00000004001a7312 */ /* 0x0080e40000201800 */
.L_x_4494:
[----:B------:R-:W-:-:S03]  /*3e40*/  IADD3 R37, R37, 0x80, RZ ;  /* 0x0000008025257810 */ /* 0x000fc60007ffe0ff */
.L_x_4456:
[----:B------:R-:W-:Y:S05]  /*3e50*/  BSYNC B6 ;  /* 0x0000000000067941 */ /* 0x000fea0003800000 */
.L_x_4455:
[----:B------:R-:W-:Y:S01]  /*3e60*/  ISETP.GE.AND P0, PT, R37, R2, PT ;  /* 0x000000022500720c */ /* 0x000fe20003f06270 */
[----:B------:R-:W-:Y:S01]  /*3e70*/  BSSY B6, `(.L_x_4521) ;  /* 0x00001ed000067945 */ /* 0x000fe20003800000 */
[----:B------:R-:W-:Y:S01]  /*3e80*/  CS2R R16, SRZ ;  /* 0x0000000000107805 */ /* 0x000fe2000001ff00 */
[----:B------:R-:W-:Y:S01]  /*3e90*/  CS2R R22, SRZ ;  /* 0x0000000000167805 */ /* 0x000fe2000001ff00 */
[----:B------:R-:W-:-:S09]  /*3ea0*/  CS2R R24, SRZ ;  /* 0x0000000000187805 */ /* 0x000fd2000001ff00 */
        /* <DEDUP_REMOVED lines=17> */
[----:B----4-:R0:W4:Y:S01]  /*3fc0*/  I2F.F64.S16 R22, R4 ;  /* 0x0000000400167312 */ /* 0x0101220000101c00 */
[----:B------:R-:W-:Y:S05]  /*3fd0*/  BRA `(.L_x_4528) ;  /* 0x00000e2000007947 */ /* 0x000fea0003800000 */
.L_x_4526:
[----:B------:R-:W4:Y:S02]  /*3fe0*/  LDG.E.U8 R4, [R4.64] ;  /* 0x0000002404047981 */ /* 0x000f24000c1e1100 */
[----:B----4-:R0:W4:Y:S01]  /*3ff0*/  I2F.F64.U16 R22, R4 ;  /* 0x0000000400167312 */ /* 0x0101220000101800 */
[----:B------:R-:W-:Y:S05]  /*4000*/  BRA `(.L_x_4528) ;  /* 0x00000df000007947 */ /* 0x000fea0003800000 */
.L_x_4525:
[----:B------:R-:W-:-:S13]  /*4010*/  ISETP.NE.AND P0, PT, R0, 0x2, PT ;  /* 0x000000020000780c */ /* 0x000fda0003f05270 */
[----:B------:R-:W-:Y:S05]  /*4020*/  @!P0 BRA `(.L_x_4529) ;  /* 0x000000a000008947 */ /* 0x000fea0003800000 */
[----:B------:R-:W-:-:S13]  /*4030*/  ISETP.NE.AND P0, PT, R0, 0x3, PT ;  /* 0x000000030000780c */ /* 0x000fda0003f05270 */
[----:B------:R-:W-:Y:S05]  /*4040*/  @!P0 BRA `(.L_x_4530) ;  /* 0x0000005000008947 */ /* 0x000fea0003800000 */
[----:B------:R-:W-:-:S13]  /*4050*/  ISETP.NE.AND P0, PT, R0, 0x4, PT ;  /* 0x000000040000780c */ /* 0x000fda0003f05270 */
[----:B------:R-:W-:Y:S05]  /*4060*/  @P0 BRA `(.L_x_4527) ;  /* 0x00000bf000000947 */ /* 0x000fea0003800000 */
[----:B------:R-:W4:Y:S02]  /*4070*/  LDG.E.64 R22, [R4.64] ;  /* 0x0000002404167981 */ /* 0x000f24000c1e1b00 */
[----:B----4-:R-:W0:Y:S01]  /*4080*/  I2F.F64.S64 R22, R22 ;  /* 0x0000001600167312 */ /* 0x010e220000301c00 */
[----:B------:R-:W-:Y:S05]  /*4090*/  BRA `(.L_x_4528) ;  /* 0x00000d6000007947 */ /* 0x000fea0003800000 */
.L_x_4530:
[----:B------:R-:W4:Y:S02]  /*40a0*/  LDG.E R4, [R4.64] ;  /* 0x0000002404047981 */ /* 0x000f24000c1e1900 */
[----:B----4-:R0:W4:Y:S01]  /*40b0*/  I2F.F64 R22, R4 ;  /* 0x0000000400167312 */ /* 0x0101220000201c00 */
[----:B------:R-:W-:Y:S05]  /*40c0*/  BRA `(.L_x_4528) ;  /* 0x00000d3000007947 */ /* 0x000fea0003800000 */
.L_x_4529:
[----:B------:R-:W4:Y:S02]  /*40d0*/  LDG.E.U16 R4, [R4.64] ;  /* 0x0000002404047981 */ /* 0x000f24000c1e1500 */
[----:B----4-:R0:W4:Y:S01]  /*40e0*/  I2F.F64.S16 R22, R4 ;  /* 0x0000000400167312 */ /* 0x0101220000101c00 */
[----:B------:R-:W-:Y:S05]  /*40f0*/  BRA `(.L_x_4528) ;  /* 0x00000d0000007947 */ /* 0x000fea0003800000 */
.L_x_4524:
[----:B------:R-:W-:-:S13]  /*4100*/  ISETP.GT.AND P0, PT, R0, 0x6, PT ;  /* 0x000000060000780c */ /* 0x000fda0003f04270 */
[----:B------:R-:W-:Y:S05]  /*4110*/  @P0 BRA `(.L_x_4531) ;  /* 0x000000d000000947 */ /* 0x000fea0003800000 */
[----:B------:R-:W-:-:S13]  /*4120*/  ISETP.NE.AND P0, PT, R0, 0x5, PT ;  /* 0x000000050000780c */ /* 0x000fda0003f05270 */
[----:B------:R-:W-:Y:S05]  /*4130*/  @!P0 BRA `(.L_x_4532) ;  /* 0x0000006000008947 */ /* 0x000fea0003800000 */
[----:B------:R-:W-:-:S13]  /*4140*/  ISETP.NE.AND P0, PT, R0, 0x6, PT ;  /* 0x000000060000780c */ /* 0x000fda0003f05270 */
[----:B------:R-:W-:Y:S05]  /*4150*/  @P0 BRA `(.L_x_4527) ;  /* 0x00000b0000000947 */ /* 0x000fea0003800000 */
[----:B------:R-:W4:Y:S02]  /*4160*/  LDG.E R22, [R4.64] ;  /* 0x0000002404167981 */ /* 0x000f24000c1e1900 */
[----:B----4-:R-:W-:-:S06]  /*4170*/  FMUL.FTZ R22, R22, 1 ;  /* 0x3f80000016167820 */ /* 0x010fcc0000410000 */
[----:B------:R-:W0:Y:S01]  /*4180*/  F2F.F64.F32 R22, R22 ;  /* 0x0000001600167310 */ /* 0x000e220000201800 */
[----:B------:R-:W-:Y:S05]  /*4190*/  BRA `(.L_x_4528) ;  /* 0x00000c6000007947 */ /* 0x000fea0003800000 */
.L_x_4532:
[----:B------:R-:W4:Y:S02]  /*41a0*/  LDG.E.U16 R0, [R4.64] ;  /* 0x0000002404007981 */ /* 0x000f24000c1e1500 */
[----:B----4-:R-:W-:-:S05]  /*41b0*/  HADD2.F32 R0, -RZ, R0.H0_H0 ;  /* 0x20000000ff007230 */ /* 0x010fca0000004100 */
[----:B------:R-:W-:-:S04]  /*41c0*/  FMUL.FTZ R0, R0, 1 ;  /* 0x3f80000000007820 */ /* 0x000fc80000410000 */
[----:B------:R0:W4:Y:S01]  /*41d0*/  F2F.F64.F32 R22, R0 ;  /* 0x0000000000167310 */ /* 0x0001220000201800 */
[----:B------:R-:W-:Y:S05]  /*41e0*/  BRA `(.L_x_4528) ;  /* 0x00000c1000007947 */ /* 0x000fea0003800000 */
.L_x_4531:
[----:B------:R-:W-:-:S13]  /*41f0*/  ISETP.NE.AND P0, PT, R0, 0x7, PT ;  /* 0x000000070000780c */ /* 0x000fda0003f05270 */
[----:B------:R-:W-:Y:S05]  /*4200*/  @!P0 BRA `(.L_x_4533) ;  /* 0x000000d000008947 */ /* 0x000fea0003800000 */
        /* <DEDUP_REMOVED lines=8> */
.L_x_4534:
[----:B------:R-:W4:Y:S02]  /*4290*/  LDG.E.U16 R4, [R4.64] ;  /* 0x0000002404047981 */ /* 0x000f24000c1e1500 */
[----:B----4-:R-:W-:-:S05]  /*42a0*/  HADD2.F32 R0, -RZ, R4.H0_H0 ;  /* 0x20000004ff007230 */ /* 0x010fca0000004100 */
[----:B------:R-:W-:-:S04]  /*42b0*/  FMUL.FTZ R0, R0, 1 ;  /* 0x3f80000000007820 */ /* 0x000fc80000410000 */
[----:B------:R0:W4:Y:S01]  /*42c0*/  F2F.F64.F32 R22, R0 ;  /* 0x0000000000167310 */ /* 0x0001220000201800 */
[----:B------:R-:W-:Y:S05]  /*42d0*/  BRA `(.L_x_4528) ;  /* 0x00000b2000007947 */ /* 0x000fea0003800000 */
.L_x_4533:
[----:B------:R0:W5:Y:S01]  /*42e0*/  LDG.E.64 R22, [R4.64] ;  /* 0x0000002404167981 */ /* 0x000162000c1e1b00 */
[----:B------:R-:W-:Y:S05]  /*42f0*/  BRA `(.L_x_4528) ;  /* 0x00000b0000007947 */ /* 0x000fea0003800000 */
.L_x_4523:
        /* <DEDUP_REMOVED lines=8> */
[----:B------:R-:W4:Y:S01]  /*4380*/  LDG.E.U8 R4, [R4.64] ;  /* 0x0000002404047981 */ /* 0x000f22000c1e1100 */
[----:B------:R-:W-:Y:S01]  /*4390*/  IMAD.MOV.U32 R22, RZ, RZ, RZ ;  /* 0x000000ffff167224 */ /* 0x000fe200078e00ff */
[----:B----4-:R-:W-:-:S04]  /*43a0*/  ISETP.NE.AND P0, PT, R4, RZ, PT ;  /* 0x000000ff0400720c */ /* 0x010fc80003f05270 */
[----:B------:R-:W-:Y:S01]  /*43b0*/  FSEL R23, RZ, 1.875, !P0 ;  /* 0x3ff00000ff177808 */ /* 0x000fe20004000000 */
[----:B------:R-:W-:Y:S05]  /*43c0*/  BRA `(.L_x_4528) ;  /* 0x00000a3000007947 */ /* 0x000fea0003800000 */
.L_x_4537:
[----:B------:R0:W5:Y:S01]  /*43d0*/  LDG.E.64 R22, [R4.64] ;  /* 0x0000002404167981 */ /* 0x000162000c1e1b00 */
[----:B------:R-:W-:Y:S05]  /*43e0*/  BRA `(.L_x_4528) ;  /* 0x00000a1000007947 */ /* 0x000fea0003800000 */
.L_x_4536:
        /* <DEDUP_REMOVED lines=26> */
[----:B------:R0:W4:Y:S01]  /*4590*/  F2F.F64.F32 R22, R7 ;  /* 0x0000000700167310 */ /* 0x0001220000201800 */
[----:B------:R-:W-:Y:S05]  /*45a0*/  BRA `(.L_x_4528) ;  /* 0x0000085000007947 */ /* 0x000fea0003800000 */
.L_x_4539:
        /* <DEDUP_REMOVED lines=13> */
[----:B------:R0:W4:Y:S01]  /*4680*/  F2F.F64.F32 R22, R0 ;  /* 0x0000000000167310 */ /* 0x0001220000201800 */
[----:B------:R-:W-:Y:S05]  /*4690*/  BRA `(.L_x_4528) ;  /* 0x0000076000007947 */ /* 0x000fea0003800000 */
.L_x_4538:
[----:B------:R-:W4:Y:S02]  /*46a0*/  LDG.E.U16 R0, [R4.64] ;  /* 0x0000002404007981 */ /* 0x000f24000c1e1500 */
[----:B----4-:R-:W-:-:S05]  /*46b0*/  PRMT R0, RZ, 0x5410, R0 ;  /* 0x00005410ff007816 */ /* 0x010fca0000000000 */
[----:B------:R-:W-:-:S04]  /*46c0*/  FMUL.FTZ R0, R0, 1 ;  /* 0x3f80000000007820 */ /* 0x000fc80000410000 */
[----:B------:R0:W4:Y:S01]  /*46d0*/  F2F.F64.F32 R22, R0 ;  /* 0x0000000000167310 */ /* 0x0001220000201800 */
[----:B------:R-:W-:Y:S05]  /*46e0*/  BRA `(.L_x_4528) ;  /* 0x0000071000007947 */ /* 0x000fea0003800000 */
.L_x_4535:
        /* <DEDUP_REMOVED lines=9> */
[----:B----4-:R0:W4:Y:S01]  /*4780*/  I2F.F64.U16 R22, R4 ;  /* 0x0000000400167312 */ /* 0x0101220000101800 */
[----:B------:R-:W-:Y:S05]  /*4790*/  BRA `(.L_x_4528) ;  /* 0x0000066000007947 */ /* 0x000fea0003800000 */
.L_x_4542:
[----:B------:R-:W4:Y:S01]  /*47a0*/  LDG.E.U8 R3, [R4.64] ;  /* 0x0000002404037981 */ /* 0x000f22000c1e1100 */
[----:B------:R-:W-:Y:S01]  /*47b0*/  BSSY B0, `(.L_x_4543) ;  /* 0x0000018000007945 */ /* 0x000fe20003800000 */
        /* <DEDUP_REMOVED lines=19> */
.L_x_4546:
[----:B------:R-:W-:Y:S05]  /*48f0*/  BSYNC B1 ;  /* 0x0000000000017941 */ /* 0x000fea0003800000 */
.L_x_4545:
[----:B------:R-:W-:Y:S01]  /*4900*/  LEA R5, R0, 0x3b800000, 0x17 ;  /* 0x3b80000000057811 */ /* 0x000fe200078eb8ff */
[----:B------:R-:W-:-:S05]  /*4910*/  IMAD.SHL.U32 R0, R3, 0x100000, RZ ;  /* 0x0010000003007824 */ /* 0x000fca00078e00ff */
[----:B------:R-:W-:Y:S02]  /*4920*/  LOP3.LUT R0, R5, R0, R6, 0xfe, !PT ;  /* 0x0000000005007212 */ /* 0x000fe400078efe06 */
.L_x_4544:
[----:B------:R-:W-:Y:S05]  /*4930*/  BSYNC B0 ;  /* 0x0000000000007941 */ /* 0x000fea0003800000 */
.L_x_4543:
[----:B------:R-:W-:-:S04]  /*4940*/  FMUL.FTZ R0, R0, 1 ;  /* 0x3f80000000007820 */ /* 0x000fc80000410000 */
[----:B------:R0:W4:Y:S01]  /*4950*/  F2F.F64.F32 R22, R0 ;  /* 0x0000000000167310 */ /* 0x0001220000201800 */
[----:B------:R-:W-:Y:S05]  /*4960*/  BRA `(.L_x_4528) ;  /* 0x0000049000007947 */ /* 0x000fea0003800000 */
.L_x_4541:
        /* <DEDUP_REMOVED lines=21> */
.L_x_4550:
[----:B------:R-:W-:Y:S05]  /*4ac0*/  BSYNC B1 ;  /* 0x0000000000017941 */ /* 0x000fea0003800000 */
.L_x_4549:
[----:B------:R-:W-:Y:S01]  /*4ad0*/  LEA R5, R0, 0x37800000, 0x17 ;  /* 0x3780000000057811 */ /* 0x000fe200078eb8ff */
[----:B------:R-:W-:-:S05]  /*4ae0*/  IMAD.SHL.U32 R0, R3, 0x200000, RZ ;  /* 0x0020000003007824 */ /* 0x000fca00078e00ff */
[----:B------:R-:W-:Y:S02]  /*4af0*/  LOP3.LUT R0, R5, R0, R6, 0xfe, !PT ;  /* 0x0000000005007212 */ /* 0x000fe400078efe06 */
.L_x_4548:
[----:B------:R-:W-:Y:S05]  /*4b00*/  BSYNC B0 ;  /* 0x0000000000007941 */ /* 0x000fea0003800000 */
.L_x_4547:
[----:B------:R-:W-:-:S04]  /*4b10*/  FMUL.FTZ R0, R0, 1 ;  /* 0x3f80000000007820 */ /* 0x000fc80000410000 */
[----:B------:R0:W4:Y:S01]  /*4b20*/  F2F.F64.F32 R22, R0 ;  /* 0x0000000000167310 */ /* 0x0001220000201800 */
[----:B------:R-:W-:Y:S05]  /*4b30*/  BRA `(.L_x_4528) ;  /* 0x000002c000007947 */ /* 0x000fea0003800000 */
.L_x_4540:
[----:B------:R-:W-:-:S13]  /*4b40*/  ISETP.NE.AND P0, PT, R0, 0x1c, PT ;  /* 0x0000001c0000780c */ /* 0x000fda0003f05270 */
[----:B------:R-:W-:Y:S05]  /*4b50*/  @!P0 BRA `(.L_x_4551) ;  /* 0x0000028000008947 */ /* 0x000fea0003800000 */
[----:B------:R-:W-:-:S13]  /*4b60*/  ISETP.NE.AND P0, PT, R0, 0x1d, PT ;  /* 0x0000001d0000780c */ /* 0x000fda0003f05270 */
[----:B------:R-:W-:Y:S05]  /*4b70*/  @!P0 BRA `(.L_x_4552) ;  /* 0x0000023000008947 */ /* 0x000fea0003800000 */
[----:B------:R-:W-:-:S13]  /*4b80*/  ISETP.NE.AND P0, PT, R0, 0x2c, PT ;  /* 0x0000002c0000780c */ /* 0x000fda0003f05270 */
[----:B------:R-:W-:Y:S05]  /*4b90*/  @P0 BRA `(.L_x_4527) ;  /* 0x000000c000000947 */ /* 0x000fea0003800000 */
[----:B------:R-:W4:Y:S01]  /*4ba0*/  LDG.E.U8 R4, [R4.64] ;  /* 0x0000002404047981 */ /* 0x000f22000c1e1100 */
[----:B------:R-:W-:Y:S01]  /*4bb0*/  BSSY B0, `(.L_x_4553) ;  /* 0x0000007000007945 */ /* 0x000fe20003800000 */
[----:B------:R-:W-:Y:S01]  /*4bc0*/  IMAD.MOV.U32 R0, RZ, RZ, 0x400000 ;  /* 0x00400000ff007424 */ /* 0x000fe200078e00ff */
[----:B----4-:R-:W-:-:S13]  /*4bd0*/  ISETP.NE.AND P0, PT, R4, RZ, PT ;  /* 0x000000ff0400720c */ /* 0x010fda0003f05270 */
[----:B------:R-:W-:Y:S05]  /*4be0*/  @!P0 BRA `(.L_x_4554) ;  /* 0x0000003000008947 */ /* 0x000fea0003800000 */
[----:B------:R-:W-:-:S13]  /*4bf0*/  ISETP.NE.AND P0, PT, R4, 0xff, PT ;  /* 0x000000ff0400780c */ /* 0x000fda0003f05270 */
[----:B------:R-:W-:Y:S02]  /*4c00*/  @!P0 IMAD.MOV.U32 R0, RZ, RZ, 0x7f800001 ;  /* 0x7f800001ff008424 */ /* 0x000fe400078e00ff */
[----:B------:R-:W-:Y:S02]  /*4c10*/  @P0 IMAD.SHL.U32 R0, R4, 0x800000, RZ ;  /* 0x0080000004000824 */ /* 0x000fe400078e00ff */
.L_x_4554:
[----:B------:R-:W-:Y:S05]  /*4c20*/  BSYNC B0 ;  /* 0x0000000000007941 */ /* 0x000fea0003800000 */
.L_x_4553:
[----:B------:R-:W-:-:S04]  /*4c30*/  FMUL.FTZ R0, R0, 1 ;  /* 0x3f80000000007820 */ /* 0x000fc80000410000 */
[----:B------:R0:W4:Y:S01]  /*4c40*/  F2F.F64.F32 R22, R0 ;  /* 0x0000000000167310 */ /* 0x0001220000201800 */
[----:B------:R-:W-:Y:S05]  /*4c50*/  BRA `(.L_x_4528) ;  /* 0x000001a000007947 */ /* 0x000fea0003800000 */
.L_x_4527:
        /* <DEDUP_REMOVED lines=18> */
[----:B0123-5:R-:W-:Y:S05]  /*4d80*/  CALL.ABS.NOINC R14 ;  /* 0x000000000e007343 */ /* 0x02ffea0003c00000 */
[----:B------:R-:W-:Y:S01]  /*4d90*/  CS2R R22, SRZ ;  /* 0x0000000000167805 */ /* 0x000fe2000001ff00 */
[----:B------:R-:W-:Y:S05]  /*4da0*/  BRA `(.L_x_4528) ;  /* 0x0000005000007947 */ /* 0x000fea0003800000 */
.L_x_4552:
[----:B------:R-:W4:Y:S02]  /*4db0*/  LDG.E.64 R22, [R4.64] ;  /* 0x0000002404167981 */ /* 0x000f24000c1e1b00 */
[----:B----4-:R-:W0:Y:S01]  /*4dc0*/  I2F.F64.U64 R22, R22 ;  /* 0x0000001600167312 */ /* 0x010e220000301800 */
[----:B------:R-:W-:Y:S05]  /*4dd0*/  BRA `(.L_x_4528) ;  /* 0x0000002000007947 */ /* 0x000fea0003800000 */
.L_x_4551:
[----:B------:R-:W4:Y:S02]  /*4de0*/  LDG.E R4, [R4.64] ;  /* 0x0000002404047981 */ /* 0x000f24000c1e1900 */
[----:B----4-:R0:W4:Y:S02]  /*4df0*/  I2F.F64.U32 R22, R4 ;  /* 0x0000000400167312 */ /* 0x0101240000201800 */
.L_x_4528:
        /* <DEDUP_REMOVED lines=15> */
[----:B----4-:R0:W4:Y:S01]  /*4ef0*/  I2F.F64.S16 R24, R4 ;  /* 0x0000000400187312 */ /* 0x0101220000101c00 */
[----:B------:R-:W-:Y:S05]  /*4f00*/  BRA `(.L_x_4560) ;  /* 0x00000e2000007947 */ /* 0x000fea0003800000 */
.L_x_4558:
[----:B----4-:R-:W4:Y:S02]  /*4f10*/  LDG.E.U8 R4, [R4.64] ;  /* 0x0000002404047981 */ /* 0x010f24000c1e1100 */
[----:B----4-:R0:W4:Y:S01]  /*4f20*/  I2F.F64.U16 R24, R4 ;  /* 0x0000000400187312 */ /* 0x0101220000101800 */
[----:B------:R-:W-:Y:S05]  /*4f30*/  BRA `(.L_x_4560) ;  /* 0x00000df000007947 */ /* 0x000fea0003800000 */
.L_x_4557:
[----:B------:R-:W-:-:S13]  /*4f40*/  ISETP.NE.AND P0, PT, R0, 0x2, PT ;  /* 0x000000020000780c */ /* 0x000fda0003f05270 */
[----:B------:R-:W-:Y:S05]  /*4f50*/  @!P0 BRA `(.L_x_4561) ;  /* 0x000000a000008947 */ /* 0x000fea0003800000 */
[----:B------:R-:W-:-:S13]  /*4f60*/  ISETP.NE.AND P0, PT, R0, 0x3, PT ;  /* 0x000000030000780c */ /* 0x000fda0003f05270 */
[----:B------:R-:W-:Y:S05]  /*4f70*/  @!P0 BRA `(.L_x_4562) ;  /* 0x0000005000008947 */ /* 0x000fea0003800000 */
[----:B------:R-:W-:-:S13]  /*4f80*/  ISETP.NE.AND P0, PT, R0, 0x4, PT ;  /* 0x000000040000780c */ /* 0x000fda0003f05270 */
[----:B------:R-:W-:Y:S05]  /*4f90*/  @P0 BRA `(.L_x_4559) ;  /* 0x00000bf000000947 */ /* 0x000fea0003800000 */
[----:B----4-:R-:W4:Y:S02]  /*4fa0*/  LDG.E.64 R24, [R4.64] ;  /* 0x0000002404187981 */ /* 0x010f24000c1e1b00 */
[----:B----4-:R-:W0:Y:S01]  /*4fb0*/  I2F.F64.S64 R24, R24 ;  /* 0x0000001800187312 */ /* 0x010e220000301c00 */
[----:B------:R-:W-:Y:S05]  /*4fc0*/  BRA `(.L_x_4560) ;  /* 0x00000d6000007947 */ /* 0x000fea0003800000 */
.L_x_4562:
[----:B----4-:R-:W4:Y:S02]  /*4fd0*/  LDG.E R4, [R4.64] ;  /* 0x0000002404047981 */ /* 0x010f24000c1e1900 */
[----:B----4-:R0:W4:Y:S01]  /*4fe0*/  I2F.F64 R24, R4 ;  /* 0x0000000400187312 */ /* 0x0101220000201c00 */
[----:B------:R-:W-:Y:S05]  /*4ff0*/  BRA `(.L_x_4560) ;  /* 0x00000d3000007947 */ /* 0x000fea0003800000 */
.L_x_4561:
[----:B----4-:R-:W4:Y:S02]  /*5000*/  LDG.E.U16 R4, [R4.64] ;  /* 0x0000002404047981 */ /* 0x010f24000c1e1500 */
[----:B----4-:R0:W4:Y:S01]  /*5010*/  I2F.F64.S16 R24, R4 ;  /* 0x0000000400187312 */ /* 0x0101220000101c00 */
[----:B------:R-:W-:Y:S05]  /*5020*/  BRA `(.L_x_4560) ;  /* 0x00000d0000007947 */ /* 0x000fea0003800000 */
.L_x_4556:
[----:B------:R-:W-:-:S13]  /*5030*/  ISETP.GT.AND P0, PT, R0, 0x6, PT ;  /* 0x000000060000780c */ /* 0x000fda0003f04270 */
[----:B------:R-:W-:Y:S05]  /*5040*/  @P0 BRA `(.L_x_4563) ;  /* 0x000000d000000947 */ /* 0x000fea0003800000 */
[----:B------:R-:W-:-:S13]  /*5050*/  ISETP.NE.AND P0, PT, R0, 0x5, PT ;  /* 0x000000050000780c */ /* 0x000fda0003f05270 */
[----:B------:R-:W-:Y:S05]  /*5060*/  @!P0 BRA `(.L_x_4564) ;  /* 0x0000006000008947 */ /* 0x000fea0003800000 */
[----:B------:R-:W-:-:S13]  /*5070*/  ISETP.NE.AND P0, PT, R0, 0x6, PT ;  /* 0x000000060000780c */ /* 0x000fda0003f05270 */
[----:B------:R-:W-:Y:S05]  /*5080*/  @P0 BRA `(.L_x_4559) ;  /* 0x00000b0000000947 */ /* 0x000fea0003800000 */
[----:B----4-:R-:W4:Y:S02]  /*5090*/  LDG.E R24, [R4.64] ;  /* 0x0000002404187981 */ /* 0x010f24000c1e1900 */
[----:B----4-:R-:W-:-:S06]  /*50a0*/  FMUL.FTZ R24, R24, 1 ;  /* 0x3f80000018187820 */ /* 0x010fcc0000410000 */
[----:B------:R-:W0:Y:S01]  /*50b0*/  F2F.F64.F32 R24, R24 ;  /* 0x0000001800187310 */ /* 0x000e220000201800 */
[----:B------:R-:W-:Y:S05]  /*50c0*/  BRA `(.L_x_4560) ;  /* 0x00000c6000007947 */ /* 0x000fea0003800000 */
.L_x_4564:
[----:B----4-:R-:W4:Y:S02]  /*50d0*/  LDG.E.U16 R0, [R4.64] ;  /* 0x0000002404007981 */ /* 0x010f24000c1e1500 */
[----:B----4-:R-:W-:-:S05]  /*50e0*/  HADD2.F32 R0, -RZ, R0.H0_H0 ;  /* 0x20000000ff007230 */ /* 0x010fca0000004100 */
[----:B------:R-:W-:-:S04]  /*50f0*/  FMUL.FTZ R0, R0, 1 ;  /* 0x3f80000000007820 */ /* 0x000fc80000410000 */
[----:B------:R0:W4:Y:S01]  /*5100*/  F2F.F64.F32 R24, R0 ;  /* 0x0000000000187310 */ /* 0x0001220000201800 */
[----:B------:R-:W-:Y:S05]  /*5110*/  BRA `(.L_x_4560) ;  /* 0x00000c1000007947 */ /* 0x000fea0003800000 */
.L_x_4563:
[----:B------:R-:W-:-:S13]  /*5120*/  ISETP.NE.AND P0, PT, R0, 0x7, PT ;  /* 0x000000070000780c */ /* 0x000fda0003f05270 */
[----:B------:R-:W-:Y:S05]  /*5130*/  @!P0 BRA `(.L_x_4565) ;  /* 0x000000d000008947 */ /* 0x000fea0003800000 */
        /* <DEDUP_REMOVED lines=8> */
.L_x_4566:
[----:B----4-:R-:W4:Y:S02]  /*51c0*/  LDG.E.U16 R4, [R4.64] ;  /* 0x0000002404047981 */ /* 0x010f24000c1e1500 */
[----:B----4-:R-:W-:-:S05]  /*51d0*/  HADD2.F32 R0, -RZ, R4.H0_H0 ;  /* 0x20000004ff007230 */ /* 0x010fca0000004100 */
[----:B------:R-:W-:-:S04]  /*51e0*/  FMUL.FTZ R0, R0, 1 ;  /* 0x3f80000000007820 */ /* 0x000fc80000410000 */
[----:B------:R0:W4:Y:S01]  /*51f0*/  F2F.F64.F32 R24, R0 ;  /* 0x0000000000187310 */ /* 0x0001220000201800 */
[----:B------:R-:W-:Y:S05]  /*5200*/  BRA `(.L_x_4560) ;  /* 0x00000b2000007947 */ /* 0x000fea0003800000 */
.L_x_4565:
[----:B------:R0:W5:Y:S01]  /*5210*/  LDG.E.64 R24, [R4.64] ;  /* 0x0000002404187981 */ /* 0x000162000c1e1b00 */
[----:B------:R-:W-:Y:S05]  /*5220*/  BRA `(.L_x_4560) ;  /* 0x00000b0000007947 */ /* 0x000fea0003800000 */
.L_x_4555:
        /* <DEDUP_REMOVED lines=8> */
[----:B----4-:R-:W4:Y:S01]  /*52b0*/  LDG.E.U8 R4, [R4.64] ;  /* 0x0000002404047981 */ /* 0x010f22000c1e1100 */
[----:B------:R-:W-:Y:S01]  /*52c0*/  IMAD.MOV.U32 R24, RZ, RZ, RZ ;  /* 0x000000ffff187224 */ /* 0x000fe200078e00ff */
[----:B----4-:R-:W-:-:S04]  /*52d0*/  ISETP.NE.AND P0, PT, R4, RZ, PT ;  /* 0x000000ff0400720c */ /* 0x010fc80003f05270 */
[----:B------:R-:W-:Y:S01]  /*52e0*/  FSEL R25, RZ, 1.875, !P0 ;  /* 0x3ff00000ff197808 */ /* 0x000fe20004000000 */
[----:B------:R-:W-:Y:S05]  /*52f0*/  BRA `(.L_x_4560) ;  /* 0x00000a3000007947 */ /* 0x000fea0003800000 */
.L_x_4569:
[----:B------:R0:W5:Y:S01]  /*5300*/  LDG.E.64 R24, [R4.64] ;  /* 0x0000002404187981 */ /* 0x000162000c1e1b00 */
[----:B------:R-:W-:Y:S05]  /*5310*/  BRA `(.L_x_4560) ;  /* 0x00000a1000007947 */ /* 0x000fea0003800000 */
.L_x_4568:
        /* <DEDUP_REMOVED lines=28> */
.L_x_4571:
        /* <DEDUP_REMOVED lines=15> */
.L_x_4570:
[----:B----4-:R-:W4:Y:S02]  /*55d0*/  LDG.E.U16 R0, [R4.64] ;  /* 0x0000002404007981 */ /* 0x010f24000c1e1500 */
[----:B----4-:R-:W-:-:S05]  /*55e0*/  PRMT R0, RZ, 0x5410, R0 ;  /* 0x00005410ff007816 */ /* 0x010fca0000000000 */
[----:B------:R-:W-:-:S04]  /*55f0*/  FMUL.FTZ R0, R0, 1 ;  /* 0x3f80000000007820 */ /* 0x000fc80000410000 */
[----:B------:R0:W4:Y:S01]  /*5600*/  F2F.F64.F32 R24, R0 ;  /* 0x0000000000187310 */ /* 0x0001220000201800 */
[----:B------:R-:W-:Y:S05]  /*5610*/  BRA `(.L_x_4560) ;  /* 0x0000071000007947 */ /* 0x000fea0003800000 */
.L_x_4567:
        /* <DEDUP_REMOVED lines=9> */
[----:B----4-:R0:W4:Y:S01]  /*56b0*/  I2F.F64.U16 R24, R4 ;  /* 0x0000000400187312 */ /* 0x0101220000101800 */
[----:B------:R-:W-:Y:S05]  /*56c0*/  BRA `(.L_x_4560) ;  /* 0x0000066000007947 */ /* 0x000fea0003800000 */
.L_x_4574:
[----:B----4-:R-:W4:Y:S01]  /*56d0*/  LDG.E.U8 R3, [R4.64] ;  /* 0x0000002404037981 */ /* 0x010f22000c1e1100 */
        /* <DEDUP_REMOVED lines=20> */
.L_x_4578:
[----:B------:R-:W-:Y:S05]  /*5820*/  BSYNC B1 ;  /* 0x0000000000017941 */ /* 0x000fea0003800000 */
.L_x_4577:
[----:B------:R-:W-:Y:S01]  /*5830*/  LEA R5, R0, 0x3b800000, 0x17 ;  /* 0x3b80000000057811 */ /* 0x000fe200078eb8ff */
[----:B------:R-:W-:-:S05]  /*5840*/  IMAD.SHL.U32 R0, R3, 0x100000, RZ ;  /* 0x0010000003007824 */ /* 0x000fca00078e00ff */
[----:B------:R-:W-:Y:S02]  /*5850*/  LOP3.LUT R0, R5, R0, R6, 0xfe, !PT ;  /* 0x0000000005007212 */ /* 0x000fe400078efe06 */
.L_x_4576:
[----:B------:R-:W-:Y:S05]  /*5860*/  BSYNC B0 ;  /* 0x0000000000007941 */ /* 0x000fea0003800000 */
.L_x_4575:
[----:B------:R-:W-:-:S04]  /*5870*/  FMUL.FTZ R0, R0, 1 ;  /* 0x3f80000000007820 */ /* 0x000fc80000410000 */
[----:B------:R0:W4:Y:S01]  /*5880*/  F2F.F64.F32 R24, R0 ;  /* 0x0000000000187310 */ /* 0x0001220000201800 */
[----:B------:R-:W-:Y:S05]  /*5890*/  BRA `(.L_x_4560) ;  /* 0x0000049000007947 */ /* 0x000fea0003800000 */
.L_x_4573:
        /* <DEDUP_REMOVED lines=21> */
.L_x_4582:
[----:B------:R-:W-:Y:S05]  /*59f0*/  BSYNC B1 ;  /* 0x0000000000017941 */ /* 0x000fea0003800000 */
.L_x_4581:
[----:B------:R-:W-:Y:S01]  /*5a00*/  LEA R5, R0, 0x37800000, 0x17 ;  /* 0x3780000000057811 */ /* 0x000fe200078eb8ff */
[----:B------:R-:W-:-:S05]  /*5a10*/  IMAD.SHL.U32 R0, R3, 0x200000, RZ ;  /* 0x0020000003007824 */ /* 0x000fca00078e00ff */
[----:B------:R-:W-:Y:S02]  /*5a20*/  LOP3.LUT R0, R5, R0, R6, 0xfe, !PT ;  /* 0x0000000005007212 */ /* 0x000fe400078efe06 */
.L_x_4580:
[----:B------:R-:W-:Y:S05]  /*5a30*/  BSYNC B0 ;  /* 0x0000000000007941 */ /* 0x000fea0003800000 */
.L_x_4579:
[----:B------:R-:W-:-:S04]  /*5a40*/  FMUL.FTZ R0, R0, 1 ;  /* 0x3f80000000007820 */ /* 0x000fc80000410000 */
[----:B------:R0:W4:Y:S01]  /*5a50*/  F2F.F64.F32 R24, R0 ;  /* 0x0000000000187310 */ /* 0x0001220000201800 */
[----:B------:R-:W-:Y:S05]  /*5a60*/  BRA `(.L_x_4560) ;  /* 0x000002c000007947 */ /* 0x000fea0003800000 */
.L_x_4572:
[----:B------:R-:W-:-:S13]  /*5a70*/  ISETP.NE.AND P0, PT, R0, 0x1c, PT ;  /* 0x0000001c0000780c */ /* 0x000fda0003f05270 */
[----:B------:R-:W-:Y:S05]  /*5a80*/  @!P0 BRA `(.L_x_4583) ;  /* 0x0000028000008947 */ /* 0x000fea0003800000 */
[----:B------:R-:W-:-:S13]  /*5a90*/  ISETP.NE.AND P0, PT, R0, 0x1d, PT ;  /* 0x0000001d0000780c */ /* 0x000fda0003f05270 */
[----:B------:R-:W-:Y:S05]  /*5aa0*/  @!P0 BRA `(.L_x_4584) ;  /* 0x0000023000008947 */ /* 0x000fea0003800000 */
[----:B------:R-:W-:-:S13]  /*5ab0*/  ISETP.NE.AND P0, PT, R0, 0x2c, PT ;  /* 0x0000002c0000780c */ /* 0x000fda0003f05270 */
[----:B------:R-:W-:Y:S05]  /*5ac0*/  @P0 BRA `(.L_x_4559) ;  /* 0x000000c000000947 */ /* 0x000fea0003800000 */
[----:B----4-:R-:W4:Y:S01]  /*5ad0*/  LDG.E.U8 R4, [R4.64] ;  /* 0x0000002404047981 */ /* 0x010f22000c1e1100 */
[----:B------:R-:W-:Y:S01]  /*5ae0*/  BSSY B0, `(.L_x_4585) ;  /* 0x0000007000007945 */ /* 0x000fe20003800000 */
[----:B------:R-:W-:Y:S01]  /*5af0*/  IMAD.MOV.U32 R0, RZ, RZ, 0x400000 ;  /* 0x00400000ff007424 */ /* 0x000fe200078e00ff */
[----:B----4-:R-:W-:-:S13]  /*5b00*/  ISETP.NE.AND P0, PT, R4, RZ, PT ;  /* 0x000000ff0400720c */ /* 0x010fda0003f05270 */
[----:B------:R-:W-:Y:S05]  /*5b10*/  @!P0 BRA `(.L_x_4586) ;  /* 0x0000003000008947 */ /* 0x000fea0003800000 */
[----:B------:R-:W-:-:S13]  /*5b20*/  ISETP.NE.AND P0, PT, R4, 0xff, PT ;  /* 0x000000ff0400780c */ /* 0x000fda0003f05270 */
[----:B------:R-:W-:Y:S02]  /*5b30*/  @!P0 IMAD.MOV.U32 R0, RZ, RZ, 0x7f800001 ;  /* 0x7f800001ff008424 */ /* 0x000fe400078e00ff */
[----:B------:R-:W-:Y:S02]  /*5b40*/  @P0 IMAD.SHL.U32 R0, R4, 0x800000, RZ ;  /* 0x0080000004000824 */ /* 0x000fe400078e00ff */
.L_x_4586:
[----:B------:R-:W-:Y:S05]  /*5b50*/  BSYNC B0 ;  /* 0x0000000000007941 */ /* 0x000fea0003800000 */
.L_x_4585:
[----:B------:R-:W-:-:S04]  /*5b60*/  FMUL.FTZ R0, R0, 1 ;  /* 0x3f80000000007820 */ /* 0x000fc80000410000 */
[----:B------:R0:W4:Y:S01]  /*5b70*/  F2F.F64.F32 R24, R0 ;  /* 0x0000000000187310 */ /* 0x0001220000201800 */
[----:B------:R-:W-:Y:S05]  /*5b80*/  BRA `(.L_x_4560) ;  /* 0x000001a000007947 */ /* 0x000fea0003800000 */
.L_x_4559:
        /* <DEDUP_REMOVED lines=18> */
[----:B012345:R-:W-:Y:S05]  /*5cb0*/  CALL.ABS.NOINC R14 ;  /* 0x000000000e007343 */ /* 0x03ffea0003c00000 */
[----:B------:R-:W-:Y:S01]  /*5cc0*/  CS2R R24, SRZ ;  /* 0x0000000000187805 */ /* 0x000fe2000001ff00 */
[----:B------:R-:W-:Y:S05]  /*5cd0*/  BRA `(.L_x_4560) ;  /* 0x0000005000007947 */ /* 0x000fea0003800000 */
.L_x_4584:
[----:B----4-:R-:W4:Y:S02]  /*5ce0*/  LDG.E.64 R24, [R4.64] ;  /* 0x0000002404187981 */ /* 0x010f24000c1e1b00 */
[----:B----4-:R-:W0:Y:S01]  /*5cf0*/  I2F.F64.U64 R24, R24 ;  /* 0x0000001800187312 */ /* 0x010e220000301800 */
[----:B------:R-:W-:Y:S05]  /*5d00*/  BRA `(.L_x_4560) ;  /* 0x0000002000007947 */ /* 0x000fea0003800000 */
.L_x_4583:
[----:B----4-:R-:W4:Y:S02]  /*5d10*/  LDG.E R4, [R4.64] ;  /* 0x0000002404047981 */ /* 0x010f24000c1e1900 */
[----:B----4-:R0:W4:Y:S02]  /*5d20*/  I2F.F64.U32 R24, R4 ;  /* 0x0000000400187312 */ /* 0x0101240000201800 */
.L_x_4560:
[----:B------:R-:W-:-:S03]  /*5d30*/  IADD3 R37, R37, 0x80, RZ ;  /* 0x0000008025257810 */ /* 0x000fc60007ffe0ff */
.L_x_4522:
[----:B------:R-:W-:Y:S05]  /*5d40*/  BSYNC B6 ;  /* 0x0000000000067941 */ /* 0x000fea0003800000 */
.L_x_4521:
        /* <DEDUP_REMOVED lines=22> */
.L_x_4592:
[----:B----4-:R-:W4:Y:S02]  /*5eb0*/  LDG.E.U8 R4, [R4.64] ;  /* 0x0000002404047981 */ /* 0x010f24000c1e1100 */
[----:B----4-:R0:W4:Y:S01]  /*5ec0*/  I2F.F64.U16 R18, R4 ;  /* 0x0000000400127312 */ /* 0x0101220000101800 */
[----:B------:R-:W-:Y:S05]  /*5ed0*/  BRA `(.L_x_4594) ;  /* 0x00000df000007947 */ /* 0x000fea0003800000 */
.L_x_4591:
        /* <DEDUP_REMOVED lines=9> */
.L_x_4596:
[----:B----4-:R-:W4:Y:S02]  /*5f70*/  LDG.E R4, [R4.64] ;  /* 0x0000002404047981 */ /* 0x010f24000c1e1900 */
[----:B----4-:R0:W4:Y:S01]  /*5f80*/  I2F.F64 R18, R4 ;  /* 0x0000000400127312 */ /* 0x0101220000201c00 */
[----:B------:R-:W-:Y:S05]  /*5f90*/  BRA `(.L_x_4594) ;  /* 0x00000d3000007947 */ /* 0x000fea0003800000 */
.L_x_4595:
[----:B----4-:R-:W4:Y:S02]  /*5fa0*/  LDG.E.U16 R4, [R4.64] ;  /* 0x0000002404047981 */ /* 0x010f24000c1e1500 */
[----:B----4-:R0:W4:Y:S01]  /*5fb0*/  I2F.F64.S16 R18, R4 ;  /* 0x0000000400127312 */ /* 0x0101220000101c00 */
[----:B------:R-:W-:Y:S05]  /*5fc0*/  BRA `(.L_x_4594) ;  /* 0x00000d0000007947 */ /* 0x000fea0003800000 */
.L_x_4590:
        /* <DEDUP_REMOVED lines=10> */
.L_x_4598:
[----:B----4-:R-:W4:Y:S02]  /*6070*/  LDG.E.U16 R0, [R4.64] ;  /* 0x0000002404007981 */ /* 0x010f24000c1e1500 */
[----:B----4-:R-:W-:-:S05]  /*6080*/  HADD2.F32 R0, -RZ, R0.H0_H0 ;  /* 0x20000000ff007230 */ /* 0x010fca0000004100 */
[----:B------:R-:W-:-:S04]  /*6090*/  FMUL.FTZ R0, R0, 1 ;  /* 0x3f80000000007820 */ /* 0x000fc80000410000 */
[----:B------:R0:W4:Y:S01]  /*60a0*/  F2F.F64.F32 R18, R0 ;  /* 0x0000000000127310 */ /* 0x0001220000201800 */
[----:B------:R-:W-:Y:S05]  /*60b0*/  BRA `(.L_x_4594) ;  /* 0x00000c1000007947 */ /* 0x000fea0003800000 */
.L_x_4597:
        /* <DEDUP_REMOVED lines=10> */
.L_x_4600:
[----:B----4-:R-:W4:Y:S02]  /*6160*/  LDG.E.U16 R4, [R4.64] ;  /* 0x0000002404047981 */ /* 0x010f24000c1e1500 */
[----:B----4-:R-:W-:-:S05]  /*6170*/  HADD2.F32 R0, -RZ, R4.H0_H0 ;  /* 0x20000004ff007230 */ /* 0x010fca0000004100 */
[----:B------:R-:W-:-:S04]  /*6180*/  FMUL.FTZ R0, R0, 1 ;  /* 0x3f80000000007820 */ /* 0x000fc80000410000 */
[----:B------:R0:W4:Y:S01]  /*6190*/  F2F.F64.F32 R18, R0 ;  /* 0x0000000000127310 */ /* 0x0001220000201800 */
[----:B------:R-:W-:Y:S05]  /*61a0*/  BRA `(.L_x_4594) ;  /* 0x00000b2000007947 */ /* 0x000fea0003800000 */
.L_x_4599:
[----:B------:R0:W5:Y:S01]  /*61b0*/  LDG.E.64 R18, [R4.64] ;  /* 0x0000002404127981 */ /* 0x000162000c1e1b00 */
[----:B------:R-:W-:Y:S05]  /*61c0*/  BRA `(.L_x_4594) ;  /* 0x00000b0000007947 */ /* 0x000fea0003800000 */
.L_x_4589:
        /* <DEDUP_REMOVED lines=13> */
.L_x_4603:
[----:B------:R0:W5:Y:S01]  /*62a0*/  LDG.E.64 R18, [R4.64] ;  /* 0x0000002404127981 */ /* 0x000162000c1e1b00 */
[----:B------:R-:W-:Y:S05]  /*62b0*/  BRA `(.L_x_4594) ;  /* 0x00000a1000007947 */ /* 0x000fea0003800000 */
.L_x_4602:
        /* <DEDUP_REMOVED lines=28> */
.L_x_4605:
        /* <DEDUP_REMOVED lines=15> */
.L_x_4604:
[----:B----4-:R-:W4:Y:S02]  /*6570*/  LDG.E.U16 R0, [R4.64] ;  /* 0x0000002404007981 */ /* 0x010f24000c1e1500 */
[----:B----4-:R-:W-:-:S05]  /*6580*/  PRMT R0, RZ, 0x5410, R0 ;  /* 0x00005410ff007816 */ /* 0x010fca0000000000 */
[----:B------:R-:W-:-:S04]  /*6590*/  FMUL.FTZ R0, R0, 1 ;  /* 0x3f80000000007820 */ /* 0x000fc80000410000 */
[----:B------:R0:W4:Y:S01]  /*65a0*/  F2F.F64.F32 R18, R0 ;  /* 0x0000000000127310 */ /* 0x0001220000201800 */
[----:B------:R-:W-:Y:S05]  /*65b0*/  BRA `(.L_x_4594) ;  /* 0x0000071000007947 */ /* 0x000fea0003800000 */
.L_x_4601:
        /* <DEDUP_REMOVED lines=11> */
.L_x_4608:
        /* <DEDUP_REMOVED lines=21> */
.L_x_4612:
[----:B------:R-:W-:Y:S05]  /*67c0*/  BSYNC B1 ;  /* 0x0000000000017941 */ /* 0x000fea0003800000 */
.L_x_4611:
[----:B------:R-:W-:Y:S01]  /*67d0*/  LEA R5, R0, 0x3b800000, 0x17 ;  /* 0x3b80000000057811 */ /* 0x000fe200078eb8ff */
[----:B------:R-:W-:-:S05]  /*67e0*/  IMAD.SHL.U32 R0, R3, 0x100000, RZ ;  /* 0x0010000003007824 */ /* 0x000fca00078e00ff */
[----:B------:R-:W-:Y:S02]  /*67f0*/  LOP3.LUT R0, R5, R0, R6, 0xfe, !PT ;  /* 0x0000000005007212 */ /* 0x000fe400078efe06 */
.L_x_4610:
[----:B------:R-:W-:Y:S05]  /*6800*/  BSYNC B0 ;  /* 0x0000000000007941 */ /* 0x000fea0003800000 */
.L_x_4609:
[----:B------:R-:W-:-:S04]  /*6810*/  FMUL.FTZ R0, R0, 1 ;  /* 0x3f80000000007820 */ /* 0x000fc80000410000 */
[----:B------:R0:W4:Y:S01]  /*6820*/  F2F.F64.F32 R18, R0 ;  /* 0x0000000000127310 */ /* 0x0001220000201800 */
[----:B------:R-:W-:Y:S05]  /*6830*/  BRA `(.L_x_4594) ;  /* 0x0000049000007947 */ /* 0x000fea0003800000 */
.L_x_4607:
        /* <DEDUP_REMOVED lines=21> */
.L_x_4616:
[----:B------:R-:W-:Y:S05]  /*6990*/  BSYNC B1 ;  /* 0x0000000000017941 */ /* 0x000fea0003800000 */
.L_x_4615:
[----:B------:R-:W-:Y:S01]  /*69a0*/  LEA R5, R0, 0x37800000, 0x17 ;  /* 0x3780000000057811 */ /* 0x000fe200078eb8ff */
[----:B------:R-:W-:-:S05]  /*69b0*/  IMAD.SHL.U32 R0, R3, 0x200000, RZ ;  /* 0x0020000003007824 */ /* 0x000fca00078e00ff */
[----:B------:R-:W-:Y:S02]  /*69c0*/  LOP3.LUT R0, R5, R0, R6, 0xfe, !PT ;  /* 0x0000000005007212 */ /* 0x000fe400078efe06 */
.L_x_4614:
[----:B------:R-:W-:Y:S05]  /*69d0*/  BSYNC B0 ;  /* 0x0000000000007941 */ /* 0x000fea0003800000 */
.L_x_4613:
[----:B------:R-:W-:-:S04]  /*69e0*/  FMUL.FTZ R0, R0, 1 ;  /* 0x3f80000000007820 */ /* 0x000fc80000410000 */
[----:B------:R0:W4:Y:S01]  /*69f0*/  F2F.F64.F32 R18, R0 ;  /* 0x0000000000127310 */ /* 0x0001220000201800 */
[----:B------:R-:W-:Y:S05]  /*6a00*/  BRA `(.L_x_4594) ;  /* 0x000002c000007947 */ /* 0x000fea0003800000 */
.L_x_4606:
        /* <DEDUP_REMOVED lines=14> */
.L_x_4620:
[----:B------:R-:W-:Y:S05]  /*6af0*/  BSYNC B0 ;  /* 0x0000000000007941 */ /* 0x000fea0003800000 */
.L_x_4619:
[----:B------:R-:W-:-:S04]  /*6b00*/  FMUL.FTZ R0, R0, 1 ;  /* 0x3f80000000007820 */ /* 0x000fc80000410000 */
[----:B------:R0:W4:Y:S01]  /*6b10*/  F2F.F64.F32 R18, R0 ;  /* 0x0000000000127310 */ /* 0x0001220000201800 */
[----:B------:R-:W-:Y:S05]  /*6b20*/  BRA `(.L_x_4594) ;  /* 0x000001a000007947 */ /* 0x000fea0003800000 */
.L_x_4593:
        /* <DEDUP_REMOVED lines=21> */
.L_x_4618:
[----:B----4-:R-:W4:Y:S02]  /*6c80*/  LDG.E.64 R18, [R4.64] ;  /* 0x0000002404127981 */ /* 0x010f24000c1e1b00 */
[----:B----4-:R-:W0:Y:S01]  /*6c90*/  I2F.F64.U64 R18, R18 ;  /* 0x0000001200127312 */ /* 0x010e220000301800 */
[----:B------:R-:W-:Y:S05]  /*6ca0*/  BRA `(.L_x_4594) ;  /* 0x0000002000007947 */ /* 0x000fea0003800000 */
.L_x_4617:
[----:B----4-:R-:W4:Y:S02]  /*6cb0*/  LDG.E R4, [R4.64] ;  /* 0x0000002404047981 */ /* 0x010f24000c1e1900 */
[----:B----4-:R0:W4:Y:S02]  /*6cc0*/  I2F.F64.U32 R18, R4 ;  /* 0x0000000400127312 */ /* 0x0101240000201800 */
.L_x_4594:
        /* <DEDUP_REMOVED lines=17> */
.L_x_4624:
[----:B----4-:R-:W4:Y:S02]  /*6de0*/  LDG.E.U8 R4, [R4.64] ;  /* 0x0000002404047981 */ /* 0x010f24000c1e1100 */
[----:B----4-:R0:W4:Y:S01]  /*6df0*/  I2F.F64.U16 R16, R4 ;  /* 0x0000000400107312 */ /* 0x0101220000101800 */
[----:B------:R-:W-:Y:S05]  /*6e00*/  BRA `(.L_x_4588) ;  /* 0x00000de000007947 */ /* 0x000fea0003800000 */
.L_x_4623:
        /* <DEDUP_REMOVED lines=9> */
.L_x_4627:
[----:B----4-:R-:W4:Y:S02]  /*6ea0*/  LDG.E R4, [R4.64] ;  /* 0x0000002404047981 */ /* 0x010f24000c1e1900 */
[----:B----4-:R0:W4:Y:S01]  /*6eb0*/  I2F.F64 R16, R4 ;  /* 0x0000000400107312 */ /* 0x0101220000201c00 */
[----:B------:R-:W-:Y:S05]  /*6ec0*/  BRA `(.L_x_4588) ;  /* 0x00000d2000007947 */ /* 0x000fea0003800000 */
.L_x_4626:
[----:B----4-:R-:W4:Y:S02]  /*6ed0*/  LDG.E.U16 R4, [R4.64] ;  /* 0x0000002404047981 */ /* 0x010f24000c1e1500 */
[----:B----4-:R0:W4:Y:S01]  /*6ee0*/  I2F.F64.S16 R16, R4 ;  /* 0x0000000400107312 */ /* 0x0101220000101c00 */
[----:B------:R-:W-:Y:S05]  /*6ef0*/  BRA `(.L_x_4588) ;  /* 0x00000cf000007947 */ /* 0x000fea0003800000 */
.L_x_4622:
        /* <DEDUP_REMOVED lines=10> */
.L_x_4629:
[----:B----4-:R-:W4:Y:S02]  /*6fa0*/  LDG.E.U16 R0, [R4.64] ;  /* 0x0000002404007981 */ /* 0x010f24000c1e1500 */
[----:B----4-:R-:W-:-:S05]  /*6fb0*/  HADD2.F32 R0, -RZ, R0.H0_H0 ;  /* 0x20000000ff007230 */ /* 0x010fca0000004100 */
[----:B------:R-:W-:-:S04]  /*6fc0*/  FMUL.FTZ R0, R0, 1 ;  /* 0x3f80000000007820 */ /* 0x000fc80000410000 */
[----:B------:R0:W4:Y:S01]  /*6fd0*/  F2F.F64.F32 R16, R0 ;  /* 0x0000000000107310 */ /* 0x0001220000201800 */
[----:B------:R-:W-:Y:S05]  /*6fe0*/  BRA `(.L_x_4588) ;  /* 0x00000c0000007947 */ /* 0x000fea0003800000 */
.L_x_4628:
        /* <DEDUP_REMOVED lines=10> */
.L_x_4631:
[----:B----4-:R-:W4:Y:S02]  /*7090*/  LDG.E.U16 R4, [R4.64] ;  /* 0x0000002404047981 */ /* 0x010f24000c1e1500 */
[----:B----4-:R-:W-:-:S05]  /*70a0*/  HADD2.F32 R0, -RZ, R4.H0_H0 ;  /* 0x20000004ff007230 */ /* 0x010fca0000004100 */
[----:B------:R-:W-:-:S04]  /*70b0*/  FMUL.FTZ R0, R0, 1 ;  /* 0x3f80000000007820 */ /* 0x000fc80000410000 */
[----:B------:R0:W4:Y:S01]  /*70c0*/  F2F.F64.F32 R16, R0 ;  /* 0x0000000000107310 */ /* 0x0001220000201800 */
[----:B------:R-:W-:Y:S05]  /*70d0*/  BRA `(.L_x_4588) ;  /* 0x00000b1000007947 */ /* 0x000fea0003800000 */
.L_x_4630:
[----:B------:R0:W5:Y:S01]  /*70e0*/  LDG.E.64 R16, [R4.64] ;  /* 0x0000002404107981 */ /* 0x000162000c1e1b00 */
[----:B------:R-:W-:Y:S05]  /*70f0*/  BRA `(.L_x_4588) ;  /* 0x00000af000007947 */ /* 0x000fea0003800000 */
.L_x_4621:
        /* <DEDUP_REMOVED lines=13> */
.L_x_4634:
[----:B------:R0:W5:Y:S01]  /*71d0*/  LDG.E.64 R16, [R4.64] ;  /* 0x0000002404107981 */ /* 0x000162000c1e1b00 */
[----:B------:R-:W-:Y:S05]  /*71e0*/  BRA `(.L_x_4588) ;  /* 0x00000a0000007947 */ /* 0x000fea0003800000 */
.L_x_4633:
        /* <DEDUP_REMOVED lines=28> */
.L_x_4636:
        /* <DEDUP_REMOVED lines=15> */
.L_x_4635:
[----:B----4-:R-:W4:Y:S02]  /*74a0*/  LDG.E.U16 R0, [R4.64] ;  /* 0x0000002404007981 */ /* 0x010f24000c1e1500 */
[----:B----4-:R-:W-:-:S05]  /*74b0*/  PRMT R0, RZ, 0x5410, R0 ;  /* 0x00005410ff007816 */ /* 0x010fca0000000000 */
[----:B------:R-:W-:-:S04]  /*74c0*/  FMUL.FTZ R0, R0, 1 ;  /* 0x3f80000000007820 */ /* 0x000fc80000410000 */
[----:B------:R0:W4:Y:S01]  /*74d0*/  F2F.F64.F32 R16, R0 ;  /* 0x0000000000107310 */ /* 0x0001220000201800 */
[----:B------:R-:W-:Y:S05]  /*74e0*/  BRA `(.L_x_4588) ;  /* 0x0000070000007947 */ /* 0x000fea0003800000 */
.L_x_4632:
        /* <DEDUP_REMOVED lines=11> */
.L_x_4639:
        /* <DEDUP_REMOVED lines=21> */
.L_x_4643:
[----:B------:R-:W-:Y:S05]  /*76f0*/  BSYNC B1 ;  /* 0x0000000000017941 */ /* 0x000fea0003800000 */
.L_x_4642:
[----:B------:R-:W-:Y:S01]  /*7700*/  LEA R5, R0, 0x3b800000, 0x17 ;  /* 0x3b80000000057811 */ /* 0x000fe200078eb8ff */
[----:B------:R-:W-:-:S05]  /*7710*/  IMAD.SHL.U32 R0, R3, 0x100000, RZ ;  /* 0x0010000003007824 */ /* 0x000fca00078e00ff */
[----:B------:R-:W-:Y:S02]  /*7720*/  LOP3.LUT R0, R5, R0, R6, 0xfe, !PT ;  /* 0x0000000005007212 */ /* 0x000fe400078efe06 */
.L_x_4641:
[----:B------:R-:W-:Y:S05]  /*7730*/  BSYNC B0 ;  /* 0x0000000000007941 */ /* 0x000fea0003800000 */
.L_x_4640:
[----:B------:R-:W-:-:S04]  /*7740*/  FMUL.FTZ R0, R0, 1 ;  /* 0x3f80000000007820 */ /* 0x000fc80000410000 */
[----:B------:R0:W4:Y:S01]  /*7750*/  F2F.F64.F32 R16, R0 ;  /* 0x0000000000107310 */ /* 0x0001220000201800 */
[----:B------:R-:W-:Y:S05]  /*7760*/  BRA `(.L_x_4588) ;  /* 0x0000048000007947 */ /* 0x000fea0003800000 */
.L_x_4638:
        /* <DEDUP_REMOVED lines=21> */
.L_x_4647:
[----:B------:R-:W-:Y:S05]  /*78c0*/  BSYNC B1 ;  /* 0x0000000000017941 */ /* 0x000fea0003800000 */
.L_x_4646:
[----:B------:R-:W-:Y:S01]  /*78d0*/  LEA R5, R0, 0x37800000, 0x17 ;  /* 0x3780000000057811 */ /* 0x000fe200078eb8ff */
[----:B------:R-:W-:-:S05]  /*78e0*/  IMAD.SHL.U32 R0, R3, 0x200000, RZ ;  /* 0x0020000003007824 */ /* 0x000fca00078e00ff */
[----:B------:R-:W-:Y:S02]  /*78f0*/  LOP3.LUT R0, R5, R0, R6, 0xfe, !PT ;  /* 0x0000000005007212 */ /* 0x000fe400078efe06 */
.L_x_4645:
[----:B------:R-:W-:Y:S05]  /*7900*/  BSYNC B0 ;  /* 0x0000000000007941 */ /* 0x000fea0003800000 */
.L_x_4644:
[----:B------:R-:W-:-:S04]  /*7910*/  FMUL.FTZ R0, R0, 1 ;  /* 0x3f80000000007820 */ /* 0x000fc80000410000 */
[----:B------:R0:W4:Y:S01]  /*7920*/  F2F.F64.F32 R16, R0 ;  /* 0x0000000000107310 */ /* 0x0001220000201800 */
[----:B------:R-:W-:Y:S05]  /*7930*/  BRA `(.L_x_4588) ;  /* 0x000002b000007947 */ /* 0x000fea0003800000 */
.L_x_4637:
        /* <DEDUP_REMOVED lines=14> */
.L_x_4651:
[----:B------:R-:W-:Y:S05]  /*7a20*/  BSYNC B0 ;  /* 0x0000000000007941 */ /* 0x000fea0003800000 */
.L_x_4650:
[----:B------:R-:W-:-:S04]  /*7a30*/  FMUL.FTZ R0, R0, 1 ;  /* 0x3f80000000007820 */ /* 0x000fc80000410000 */
[----:B------:R0:W4:Y:S01]  /*7a40*/  F2F.F64.F32 R16, R0 ;  /* 0x0000000000107310 */ /* 0x0001220000201800 */
[----:B------:R-:W-:Y:S05]  /*7a50*/  BRA `(.L_x_4588) ;  /* 0x0000019000007947 */ /* 0x000fea0003800000 */
.L_x_4625:
        /* <DEDUP_REMOVED lines=19> */
[----:B------:R-:W-:Y:S05]  /*7b90*/  BRA `(.L_x_4588) ;  /* 0x0000005000007947 */ /* 0x000fea0003800000 */
.L_x_4649:
[----:B----4-:R-:W4:Y:S02]  /*7ba0*/  LDG.E.64 R16, [R4.64] ;  /* 0x0000002404107981 */ /* 0x010f24000c1e1b00 */
[----:B----4-:R-:W0:Y:S01]  /*7bb0*/  I2F.F64.U64 R16, R16 ;  /* 0x0000001000107312 */ /* 0x010e220000301800 */
[----:B------:R-:W-:Y:S05]  /*7bc0*/  BRA `(.L_x_4588) ;  /* 0x0000002000007947 */ /* 0x000fea0003800000 */
.L_x_4648:
[----:B----4-:R-:W4:Y:S02]  /*7bd0*/  LDG.E R4, [R4.64] ;  /* 0x0000002404047981 */ /* 0x010f24000c1e1900 */
[----:B----4-:R0:W4:Y:S02]  /*7be0*/  I2F.F64.U32 R16, R4 ;  /* 0x0000000400107312 */ /* 0x0101240000201800 */
.L_x_4588:
[----:B------:R-:W-:Y:S05]  /*7bf0*/  BSYNC B6 ;  /* 0x0000000000067941 */ /* 0x000fea0003800000 */
.L_x_4587:
[----:B------:R-:W4:Y:S01]  /*7c00*/  S2R R35, SR_TID.X ;  /* 0x0000000000237919 */ /* 0x000f220000002100 */
[----:B------:R-:W-:Y:S01]  /*7c10*/  BSSY B6, `(.L_x_4652) ;  /* 0x00000e2000067945 */ /* 0x000fe20003800000 */
[----:B----4-:R-:W-:-:S04]  /*7c20*/  ISETP.GE.AND P0, PT, R35, R2, PT ;  /* 0x000000022300720c */ /* 0x010fc80003f06270 */
[----:B0-----:R-:W-:-:S09]  /*7c30*/  P2R R0, PR, RZ, 0x1 ;  /* 0x00000001ff007803 */ /* 0x001fd20000000000 */
[----:B------:R-:W-:Y:S05]  /*7c40*/  @P0 BRA `(.L_x_4653) ;  /* 0x00000de000000947 */ /* 0x000fea0003800000 */
[C---:B-----5:R-:W-:Y:S01]  /*7c50*/  DSETP.GE.AND P0, PT, R32.reuse, RZ, PT ;  /* 0x000000ff2000722a */ /* 0x060fe20003f06000 */
        /* <DEDUP_REMOVED lines=22> */
.L_x_4655:
[----:B------:R-:W-:Y:S05]  /*7dc0*/  BSYNC B7 ;  /* 0x0000000000077941 */ /* 0x000fea0003800000 */
.L_x_4654:
[C---:B--2---:R-:W-:Y:S01]  /*7dd0*/  DSETP.GE.AND P0, PT, R30.reuse, RZ, PT ;  /* 0x000000ff1e00722a */ /* 0x044fe20003f06000 */
        /* <DEDUP_REMOVED lines=21> */
[----:B01-3--:R-:W-:Y:S05]  /*7f30*/  CALL.ABS.NOINC R14 ;  /* 0x000000000e007343 */ /* 0x00bfea0003c00000 */
.L_x_4657:
[----:B------:R-:W-:Y:S05]  /*7f40*/  BSYNC B7 ;  /* 0x0000000000077941 */ /* 0x000fea0003800000 */
.L_x_4656:
[----:B------:R-:W-:Y:S01]  /*7f50*/  ISETP.GT.AND P1, PT, R33, 0xfffff, PT ;  /* 0x000fffff2100780c */ /* 0x000fe20003f24270 */
[----:B------:R-:W-:Y:S01]  /*7f60*/  IMAD.MOV.U32 R4, RZ, RZ, R32 ;  /* 0x000000ffff047224 */ /* 0x000fe200078e0020 */
[----:B------:R-:W0:Y:S01]  /*7f70*/  DADD R10, -RZ, -R32 ;  /* 0x00000000ff0a7229 */ /* 0x000e220000000920 */
[--C-:B------:R-:W-:Y:S01]  /*7f80*/  IMAD.MOV.U32 R5, RZ, RZ, R33.reuse ;  /* 0x000000ffff057224 */ /* 0x100fe200078e0021 */
[----:B------:R-:W-:Y:S01]  /*7f90*/  BSSY B0, `(.L_x_4658) ;  /* 0x000003d000007945 */ /* 0x000fe20003800000 */
[----:B------:R-:W-:-:S07]  /*7fa0*/  IMAD.MOV.U32 R0, RZ, RZ, R33 ;  /* 0x000000ffff007224 */ /* 0x000fce00078e0021 */
[----:B0-----:R-:W-:Y:S01]  /*7fb0*/  FSETP.GEU.FTZ.AND P0, PT, R11, 1.7916666269302368164, PT ;  /* 0x3fe555550b00780b */ /* 0x001fe20003f1e000 */
[----:B------:R-:W0:-:S10]  /*7fc0*/  @!P1 DMUL R4, R32, 1.80143985094819840000e+16 ;  /* 0x4350000020049828 */ /* 0x000e140000000000 */
[----:B0-----:R-:W-:-:S05]  /*7fd0*/  @!P1 IMAD.MOV.U32 R0, RZ, RZ, R5 ;  /* 0x000000ffff009224 */ /* 0x001fca00078e0005 */
        /* <DEDUP_REMOVED lines=8> */
[----:B0-----:R-:W-:Y:S01]  /*8060*/  @P2 FSEL R20, R6, RZ, P3 ;  /* 0x000000ff06142208 */ /* 0x001fe20001800000 */
[----:B------:R-:W-:Y:S01]  /*8070*/  IMAD.MOV.U32 R6, RZ, RZ, R32 ;  /* 0x000000ffff067224 */ /* 0x000fe200078e0020 */
[----:B------:R-:W-:Y:S01]  /*8080*/  @P2 FSEL R21, R7, -QNAN , P3 ;  /* 0xfff0000007152808 */ /* 0x000fe20001800000 */
[----:B------:R-:W-:Y:S01]  /*8090*/  @!P1 IMAD.MOV.U32 R6, RZ, RZ, R4 ;  /* 0x000000ffff069224 */ /* 0x000fe200078e0004 */
[----:B------:R-:W-:Y:S01]  /*80a0*/  FSETP.GT.FTZ.AND P3, PT, R11, -1.6999999284744262695, PT ;  /* 0xbfd999990b00780b */ /* 0x000fe20003f74000 */
[----:B------:R-:W-:Y:S07]  /*80b0*/  @P2 BRA `(.L_x_4659) ;  /* 0x000002a000002947 */ /* 0x000fee0003800000 */
[C---:B------:R-:W-:Y:S01]  /*80c0*/  LOP3.LUT R4, R0.reuse, 0x800fffff, RZ, 0xc0, !PT ;  /* 0x800fffff00047812 */ /* 0x040fe200078ec0ff */
[----:B------:R-:W-:Y:S01]  /*80d0*/  IMAD.MOV.U32 R20, RZ, RZ, 0x3ae80f1e ;  /* 0x3ae80f1eff147424 */ /* 0x000fe200078e00ff */
[----:B------:R-:W-:Y:S01]  /*80e0*/  LEA.HI R3, R0, R3, RZ, 0xc ;  /* 0x0000000300037211 */ /* 0x000fe200078f60ff */
[----:B------:R-:W-:Y:S01]  /*80f0*/  IMAD.MOV.U32 R21, RZ, RZ, 0x3eb1380b ;  /* 0x3eb1380bff157424 */ /* 0x000fe200078e00ff */
[----:B------:R-:W-:Y:S01]  /*8100*/  LOP3.LUT R5, R4, 0x3ff00000, RZ, 0xfc, !PT ;  /* 0x3ff0000004057812 */ /* 0x000fe200078efcff */
[----:B------:R-:W-:-:S02]  /*8110*/  IMAD.MOV.U32 R4, RZ, RZ, R6 ;  /* 0x000000ffff047224 */ /* 0x000fc400078e0006 */
[----:B------:R-:W-:Y:S01]  /*8120*/  IMAD.MOV.U32 R6, RZ, RZ, RZ ;  /* 0x000000ffff067224 */ /* 0x000fe200078e00ff */
[----:B------:R-:W-:-:S13]  /*8130*/  ISETP.GE.AND P1, PT, R5, 0x3ff6a09f, PT ;  /* 0x3ff6a09f0500780c */ /* 0x000fda0003f26270 */
[----:B------:R-:W-:Y:S02]  /*8140*/  @P1 IADD3 R7, R5, -0x100000, RZ ;  /* 0xfff0000005071810 */ /* 0x000fe40007ffe0ff */
[----:B------:R-:W-:-:S03]  /*8150*/  @P1 IADD3 R3, R3, 0x1, RZ ;  /* 0x0000000103031810 */ /* 0x000fc60007ffe0ff */
[----:B------:R-:W-:-:S06]  /*8160*/  @P1 IMAD.MOV.U32 R5, RZ, RZ, R7 ;  /* 0x000000ffff051224 */ /* 0x000fcc00078e0007 */
[----:B------:R-:W0:-:S04]  /*8170*/  DADD R14, R4, 1 ;  /* 0x3ff00000040e7429 */ /* 0x000e080000000000 */
[----:B------:R-:W-:Y:S02]  /*8180*/  DADD R4, R4, -1 ;  /* 0xbff0000004047429 */ /* 0x000fe40000000000 */
[----:B0-----:R-:W0:Y:S02]  /*8190*/  MUFU.RCP64H R7, R15 ;  /* 0x0000000f00077308 */ /* 0x001e240000001800 */
[----:B0-----:R0:W2:Y:S02]  /*81a0*/  DFMA R8, -R14, R6, 1 ;  /* 0x3ff000000e08742b */ /* 0x0010a40000000106 */
[----:B0-----:R-:W-:Y:S01]  /*81b0*/  LOP3.LUT R14, R3, 0x80000000, RZ, 0x3c, !PT ;  /* 0x80000000030e7812 */ /* 0x001fe200078e3cff */
[----:B------:R-:W-:-:S03]  /*81c0*/  IMAD.MOV.U32 R15, RZ, RZ, 0x43300000 ;  /* 0x43300000ff0f7424 */ /* 0x000fc600078e00ff */
[----:B--2---:R-:W0:-:S04]  /*81d0*/  DFMA R8, R8, R8, R8 ;  /* 0x000000080808722b */ /* 0x004e080000000008 */
[----:B------:R-:W-:-:S04]  /*81e0*/  DADD R14, R14, c[0x2][0x38] ;  /* 0x00800e000e0e7629 */ /* 0x000fc80000000000 */
[----:B0-----:R-:W0:-:S06]  /*81f0*/  DFMA R6, R6, R8, R6 ;  /* 0x000000080606722b */ /* 0x001e0c0000000006 */
[----:B0-----:R-:W0:-:S06]  /*8200*/  DMUL R12, R6, R4 ;  /* 0x00000004060c7228 */ /* 0x001e0c0000000000 */
[----:B0-----:R-:W0:-:S06]  /*8210*/  DFMA R12, R6, R4, R12 ;  /* 0x00000004060c722b */ /* 0x001e0c000000000c */
[----:B0-----:R-:W0:-:S04]  /*8220*/  DMUL R8, R12, R12 ;  /* 0x0000000c0c087228 */ /* 0x001e080000000000 */
[----:B------:R-:W2:-:S04]  /*8230*/  DADD R38, R4, -R12 ;  /* 0x0000000004267229 */ /* 0x000e88000000080c */
[----:B0-----:R-:W0:-:S04]  /*8240*/  DFMA R20, R8, R20, c[0x2][0x0] ;  /* 0x008000000814762b */ /* 0x001e080000000014 */
[----:B--2---:R-:W2:-:S04]  /*8250*/  DADD R40, R38, R38 ;  /* 0x0000000026287229 */ /* 0x004e880000000026 */
[----:B0-----:R-:W0:-:S04]  /*8260*/  DFMA R20, R8, R20, c[0x2][0x8] ;  /* 0x008002000814762b */ /* 0x001e080000000014 */
[----:B--2---:R-:W2:-:S04]  /*8270*/  DFMA R40, R4, -R12, R40 ;  /* 0x8000000c0428722b */ /* 0x004e880000000028 */
[----:B0-----:R-:W0:-:S04]  /*8280*/  DFMA R20, R8, R20, c[0x2][0x10] ;  /* 0x008004000814762b */ /* 0x001e080000000014 */
[----:B--2---:R-:W-:-:S04]  /*8290*/  DMUL R40, R6, R40 ;  /* 0x0000002806287228 */ /* 0x004fc80000000000 */
[----:B0-----:R-:W0:-:S06]  /*82a0*/  DFMA R20, R8, R20, c[0x2][0x18] ;  /* 0x008006000814762b */ /* 0x001e0c0000000014 */
[----:B0-----:R-:W0:-:S06]  /*82b0*/  DFMA R20, R8, R20, c[0x2][0x20] ;  /* 0x008008000814762b */ /* 0x001e0c0000000014 */
[----:B0-----:R-:W0:-:S04]  /*82c0*/  DFMA R38, R8, R20, c[0x2][0x28] ;  /* 0x00800a000826762b */ /* 0x001e080000000014 */
[----:B------:R-:W2:-:S04]  /*82d0*/  DFMA R20, R14, c[0x2][0x40], R12 ;  /* 0x008010000e147a2b */ /* 0x000e88000000000c */
[----:B0-----:R-:W0:-:S04]  /*82e0*/  DFMA R38, R8, R38, c[0x2][0x30] ;  /* 0x00800c000826762b */ /* 0x001e080000000026 */
[----:B--2---:R-:W2:-:S04]  /*82f0*/  DFMA R4, -R14, c[0x2][0x40], R20 ;  /* 0x008010000e047a2b */ /* 0x004e880000000114 */
[----:B0-----:R-:W0:-:S04]  /*8300*/  DMUL R38, R8, R38 ;  /* 0x0000002608267228 */ /* 0x001e080000000000 */
[----:B--2---:R-:W-:-:S04]  /*8310*/  DADD R4, -R12, R4 ;  /* 0x000000000c047229 */ /* 0x004fc80000000104 */
[----:B0-----:R-:W0:-:S06]  /*8320*/  DFMA R38, R12, R38, R40 ;  /* 0x000000260c26722b */ /* 0x001e0c0000000028 */
[----:B0-----:R-:W0:-:S06]  /*8330*/  DADD R4, R38, -R4 ;  /* 0x0000000026047229 */ /* 0x001e0c0000000804 */
[----:B0-----:R-:W0:-:S06]  /*8340*/  DFMA R4, R14, c[0x2][0x48], R4 ;  /* 0x008012000e047a2b */ /* 0x001e0c0000000004 */
[----:B0-----:R0:W2:-:S06]  /*8350*/  DADD R20, R20, R4 ;  /* 0x0000000014147229 */ /* 0x00108c0000000004 */
.L_x_4659:
[----:B------:R-:W-:Y:S05]  /*8360*/  BSYNC B0 ;  /* 0x0000000000007941 */ /* 0x000fea0003800000 */
.L_x_4658:
[----:B------:R-:W-:Y:S01]  /*8370*/  BSSY B1, `(.L_x_4660) ;  /* 0x0000062000017945 */ /* 0x000fe20003800000 */
[----:B------:R-:W-:Y:S05]  /*8380*/  @P3 BRA !P0, `(.L_x_4661) ;  /* 0x000003e000003947 */ /* 0x000fea0004000000 */
[----:B------:R-:W4:-:S10]  /*8390*/  DADD R32, -R32, 1 ;  /* 0x3ff0000020207429 */ /* 0x000f140000000100 */
[----:B----4-:R-:W-:Y:S01]  /*83a0*/  ISETP.GT.AND P0, PT, R33, 0xfffff, PT ;  /* 0x000fffff2100780c */ /* 0x010fe20003f04270 */
[----:B0-----:R-:W-:Y:S02]  /*83b0*/  IMAD.MOV.U32 R4, RZ, RZ, R32 ;  /* 0x000000ffff047224 */ /* 0x001fe400078e0020 */
[--C-:B------:R-:W-:Y:S02]  /*83c0*/  IMAD.MOV.U32 R5, RZ, RZ, R33.reuse ;  /* 0x000000ffff057224 */ /* 0x100fe400078e0021 */
[----:B------:R-:W-:-:S08]  /*83d0*/  IMAD.MOV.U32 R3, RZ, RZ, R33 ;  /* 0x000000ffff037224 */ /* 0x000fd000078e0021 */
        /* <DEDUP_REMOVED lines=24> */
[----:B------:R-:W-:-:S06]  /*8560*/  @P0 IMAD.MOV.U32 R5, RZ, RZ, R7 ;  /* 0x000000ffff050224 */ /* 0x000fcc00078e0007 */
[----:B------:R-:W0:-:S04]  /*8570*/  DADD R12, R4, 1 ;  /* 0x3ff00000040c7429 */ /* 0x000e080000000000 */
[----:B------:R-:W-:Y:S02]  /*8580*/  DADD R4, R4, -1 ;  /* 0xbff0000004047429 */ /* 0x000fe40000000000 */
[----:B0-----:R-:W0:Y:S02]  /*8590*/  MUFU.RCP64H R7, R13 ;  /* 0x0000000d00077308 */ /* 0x001e240000001800 */
[----:B0-----:R0:W4:Y:S02]  /*85a0*/  DFMA R8, -R12, R6, 1 ;  /* 0x3ff000000c08742b */ /* 0x0011240000000106 */
[----:B0-----:R-:W-:Y:S01]  /*85b0*/  LOP3.LUT R12, R0, 0x80000000, RZ, 0x3c, !PT ;  /* 0x80000000000c7812 */ /* 0x001fe200078e3cff */
[----:B------:R-:W-:-:S03]  /*85c0*/  IMAD.MOV.U32 R13, RZ, RZ, 0x43300000 ;  /* 0x43300000ff0d7424 */ /* 0x000fc600078e00ff */
[----:B----4-:R-:W0:-:S04]  /*85d0*/  DFMA R8, R8, R8, R8 ;  /* 0x000000080808722b */ /* 0x010e080000000008 */
[----:B------:R-:W-:-:S04]  /*85e0*/  DADD R12, R12, c[0x2][0x38] ;  /* 0x00800e000c0c7629 */ /* 0x000fc80000000000 */
[----:B0-----:R-:W0:-:S06]  /*85f0*/  DFMA R6, R6, R8, R6 ;  /* 0x000000080606722b */ /* 0x001e0c0000000006 */
[----:B0-----:R-:W0:-:S06]  /*8600*/  DMUL R8, R6, R4 ;  /* 0x0000000406087228 */ /* 0x001e0c0000000000 */
[----:B0-----:R-:W0:-:S06]  /*8610*/  DFMA R8, R6, R4, R8 ;  /* 0x000000040608722b */ /* 0x001e0c0000000008 */
[----:B0-----:R-:W0:-:S04]  /*8620*/  DMUL R10, R8, R8 ;  /* 0x00000008080a7228 */ /* 0x001e080000000000 */
[----:B------:R-:W4:-:S04]  /*8630*/  DADD R32, R4, -R8 ;  /* 0x0000000004207229 */ /* 0x000f080000000808 */
[----:B0-----:R-:W0:-:S04]  /*8640*/  DFMA R14, R10, R14, c[0x2][0x0] ;  /* 0x008000000a0e762b */ /* 0x001e08000000000e */
[----:B----4-:R-:W4:-:S04]  /*8650*/  DADD R38, R32, R32 ;  /* 0x0000000020267229 */ /* 0x010f080000000020 */
[----:B0-----:R-:W0:-:S04]  /*8660*/  DFMA R14, R10, R14, c[0x2][0x8] ;  /* 0x008002000a0e762b */ /* 0x001e08000000000e */
[----:B----4-:R-:W4:-:S04]  /*8670*/  DFMA R38, R4, -R8, R38 ;  /* 0x800000080426722b */ /* 0x010f080000000026 */
[----:B0-----:R-:W0:-:S04]  /*8680*/  DFMA R14, R10, R14, c[0x2][0x10] ;  /* 0x008004000a0e762b */ /* 0x001e08000000000e */
[----:B----4-:R-:W-:-:S04]  /*8690*/  DMUL R38, R6, R38 ;  /* 0x0000002606267228 */ /* 0x010fc80000000000 */
[----:B0-----:R-:W0:-:S06]  /*86a0*/  DFMA R14, R10, R14, c[0x2][0x18] ;  /* 0x008006000a0e762b */ /* 0x001e0c000000000e */
[----:B0-----:R-:W0:-:S06]  /*86b0*/  DFMA R14, R10, R14, c[0x2][0x20] ;  /* 0x008008000a0e762b */ /* 0x001e0c000000000e */
[----:B0-----:R-:W0:-:S04]  /*86c0*/  DFMA R32, R10, R14, c[0x2][0x28] ;  /* 0x00800a000a20762b */ /* 0x001e08000000000e */
[----:B------:R-:W4:-:S04]  /*86d0*/  DFMA R14, R12, c[0x2][0x40], R8 ;  /* 0x008010000c0e7a2b */ /* 0x000f080000000008 */
[----:B0-----:R-:W0:-:S04]  /*86e0*/  DFMA R32, R10, R32, c[0x2][0x30] ;  /* 0x00800c000a20762b */ /* 0x001e080000000020 */
[----:B----4-:R-:W4:-:S04]  /*86f0*/  DFMA R4, -R12, c[0x2][0x40], R14 ;  /* 0x008010000c047a2b */ /* 0x010f08000000010e */
[----:B0-----:R-:W0:-:S04]  /*8700*/  DMUL R32, R10, R32 ;  /* 0x000000200a207228 */ /* 0x001e080000000000 */
[----:B----4-:R-:W-:-:S04]  /*8710*/  DADD R4, -R8, R4 ;  /* 0x0000000008047229 */ /* 0x010fc80000000104 */
[----:B0-----:R-:W0:-:S06]  /*8720*/  DFMA R32, R8, R32, R38 ;  /* 0x000000200820722b */ /* 0x001e0c0000000026 */
[----:B0-----:R-:W0:-:S06]  /*8730*/  DADD R4, R32, -R4 ;  /* 0x0000000020047229 */ /* 0x001e0c0000000804 */
[----:B0-----:R-:W0:-:S06]  /*8740*/  DFMA R4, R12, c[0x2][0x48], R4 ;  /* 0x008012000c047a2b */ /* 0x001e0c0000000004 */
[----:B0-----:R0:W4:Y:S01]  /*8750*/  DADD R10, R14, R4 ;  /* 0x000000000e0a7229 */ /* 0x0011220000000004 */
[----:B------:R-:W-:Y:S05]  /*8760*/  BRA `(.L_x_4662) ;  /* 0x0000022000007947 */ /* 0x000fea0003800000 */
.L_x_4661:
[----:B------:R-:W4:Y:S01]  /*8770*/  DADD R8, -R32, 2 ;  /* 0x4000000020087429 */ /* 0x000f220000000100 */
[----:B0-----:R-:W-:Y:S01]  /*8780*/  IMAD.MOV.U32 R4, RZ, RZ, 0x1 ;  /* 0x00000001ff047424 */ /* 0x001fe200078e00ff */
[----:B------:R-:W-:Y:S01]  /*8790*/  FSETP.GEU.AND P1, PT, |R11|, 6.5827683646048100446e-37, PT ;  /* 0x036000000b00780b */ /* 0x000fe20003f2e200 */
[----:B------:R-:W-:Y:S03]  /*87a0*/  BSSY B2, `(.L_x_4663) ;  /* 0x000000f000027945 */ /* 0x000fe60003800000 */
[----:B----4-:R-:W0:Y:S02]  /*87b0*/  MUFU.RCP64H R5, R9 ;  /* 0x0000000900057308 */ /* 0x010e240000001800 */
        /* <DEDUP_REMOVED lines=12> */
[----:B-123--:R-:W-:Y:S05]  /*8880*/  CALL.REL.NOINC `($__internal_7_$__cuda_sm20_div_rn_f64_full) ;  /* 0x00006f6000007944 */ /* 0x00efea0003c00000 */
.L_x_4664:
[----:B------:R-:W-:Y:S05]  /*8890*/  BSYNC B2 ;  /* 0x0000000000027941 */ /* 0x000fea0003800000 */
.L_x_4663:
        /* <DEDUP_REMOVED lines=14> */
[----:B0-----:R0:W4:-:S06]  /*8980*/  DADD R10, R10, -R32 ;  /* 0x000000000a0a7229 */ /* 0x00110c0000000820 */
.L_x_4662:
[----:B------:R-:W-:Y:S05]  /*8990*/  BSYNC B1 ;  /* 0x0000000000017941 */ /* 0x000fea0003800000 */
.L_x_4660:
[----:B--2---:R-:W2:-:S04]  /*89a0*/  DSETP.GEU.AND P0, PT, R20, -100, PT ;  /* 0xc05900001400742a */ /* 0x004e880003f0e000 */
[----:B0-----:R-:W-:Y:S02]  /*89b0*/  DADD R32, R30, -1 ;  /* 0xbff000001e207429 */ /* 0x001fe40000000000 */
[----:B--2---:R-:W-:Y:S02]  /*89c0*/  FSEL R4, R20, RZ, P0 ;  /* 0x000000ff14047208 */ /* 0x004fe40000000000 */
[----:B------:R-:W-:Y:S01]  /*89d0*/  FSEL R5, R21, -3.390625, P0 ;  /* 0xc059000015057808 */ /* 0x000fe20000000000 */
[----:B----4-:R-:W0:-:S05]  /*89e0*/  DSETP.GEU.AND P0, PT, R10, -100, PT ;  /* 0xc05900000a00742a */ /* 0x010e0a0003f0e000 */
[----:B------:R-:W2:Y:S01]  /*89f0*/  DMUL R4, R30, R4 ;  /* 0x000000041e047228 */ /* 0x000ea20000000000 */
[----:B0-----:R-:W-:Y:S02]  /*8a00*/  FSEL R6, R10, RZ, P0 ;  /* 0x000000ff0a067208 */ /* 0x001fe40000000000 */
[----:B------:R-:W-:-:S06]  /*8a10*/  FSEL R7, R11, -3.390625, P0 ;  /* 0xc05900000b077808 */ /* 0x000fcc0000000000 */
[----:B--2---:R0:W2:-:S06]  /*8a20*/  DFMA R32, R32, R6, -R4 ;  /* 0x000000062020722b */ /* 0x00408c0000000804 */
.L_x_4653:
[----:B------:R-:W-:Y:S05]  /*8a30*/  BSYNC B6 ;  /* 0x0000000000067941 */ /* 0x000fea0003800000 */
.L_x_4652:
[----:B--2--5:R-:W2:Y:S01]  /*8a40*/  S2R R30, SR_TID.X ;  /* 0x00000000001e7919 */ /* 0x024ea20000002100 */
[----:B------:R-:W-:Y:S01]  /*8a50*/  BSSY B6, `(.L_x_4665) ;  /* 0x00000e1000067945 */ /* 0x000fe20003800000 */
[----:B--2---:R-:W-:-:S04]  /*8a60*/  IADD3 R31, R30, 0x80, RZ ;  /* 0x000000801e1f7810 */ /* 0x004fc80007ffe0ff */
[----:B------:R-:W-:-:S13]  /*8a70*/  ISETP.GE.AND P0, PT, R31, R2, PT ;  /* 0x000000021f00720c */ /* 0x000fda0003f06270 */
[----:B------:R-:W-:Y:S05]  /*8a80*/  @P0 BRA `(.L_x_4666) ;  /* 0x00000dd000000947 */ /* 0x000fea0003800000 */
[C---:B-1----:R-:W-:Y:S01]  /*8a90*/  DSETP.GE.AND P0, PT, R28.reuse, RZ, PT ;  /* 0x000000ff1c00722a */ /* 0x042fe20003f06000 */
[----:B------:R-:W-:Y:S03]  /*8aa0*/  BSSY B7, `(.L_x_4667) ;  /* 0x0000016000077945 */ /* 0x000fe60003800000 */
[----:B------:R-:W1:-:S14]  /*8ab0*/  DSETP.LE.AND P1, PT, R28, 1, PT ;  /* 0x3ff000001c00742a */ /* 0x000e5c0003f23000 */
[----:B-1----:R-:W-:Y:S05]  /*8ac0*/  @P0 BRA P1, `(.L_x_4668) ;  /* 0x0000013000000947 */ /* 0x002fea0000800000 */
        /* <DEDUP_REMOVED lines=18> */
[----:B0--3--:R-:W-:Y:S05]  /*8bf0*/  CALL.ABS.NOINC R14 ;  /* 0x000000000e007343 */ /* 0x009fea0003c00000 */
.L_x_4668:
[----:B------:R-:W-:Y:S05]  /*8c00*/  BSYNC B7 ;  /* 0x0000000000077941 */ /* 0x000fea0003800000 */
.L_x_4667:
[C---:B---3--:R-:W-:Y:S01]  /*8c10*/  DSETP.GE.AND P0, PT, R26.reuse, RZ, PT ;  /* 0x000000ff1a00722a */ /* 0x048fe20003f06000 */
        /* <DEDUP_REMOVED lines=22> */
.L_x_4670:
[----:B------:R-:W-:Y:S05]  /*8d80*/  BSYNC B7 ;  /* 0x0000000000077941 */ /* 0x000fea0003800000 */
.L_x_4669:
[----:B------:R-:W-:Y:S01]  /*8d90*/  ISETP.GT.AND P1, PT, R29, 0xfffff, PT ;  /* 0x000fffff1d00780c */ /* 0x000fe20003f24270 */
[--C-:B0-----:R-:W-:Y:S01]  /*8da0*/  IMAD.MOV.U32 R4, RZ, RZ, R28.reuse ;  /* 0x000000ffff047224 */ /* 0x101fe200078e001c */
        /* <DEDUP_REMOVED lines=22> */
[----:B------:R-:W-:Y:S01]  /*8f10*/  IMAD.MOV.U32 R20, RZ, RZ, 0x3ae80f1e ;  /* 0x3ae80f1eff147424 */ /* 0x000fe200078e00ff */
[----:B------:R-:W-:Y:S01]  /*8f20*/  LEA.HI R3, R0, R3, RZ, 0xc ;  /* 0x0000000300037211 */ /* 0x000fe200078f60ff */
[----:B------:R-:W-:Y:S01]  /*8f30*/  IMAD.MOV.U32 R21, RZ, RZ, 0x3eb1380b ;  /* 0x3eb1380bff157424 */ /* 0x000fe200078e00ff */
[----:B------:R-:W-:Y:S01]  /*8f40*/  LOP3.LUT R13, R4, 0x3ff00000, RZ, 0xfc, !PT ;  /* 0x3ff00000040d7812 */ /* 0x000fe200078efcff */
[----:B------:R-:W-:-:S02]  /*8f50*/  IMAD.MOV.U32 R4, RZ, RZ, RZ ;  /* 0x000000ffff047224 */ /* 0x000fc400078e00ff */
[----:B------:R-:W-:Y:S01]  /*8f60*/  IMAD.MOV.U32 R41, RZ, RZ, 0x43300000 ;  /* 0x43300000ff297424 */ /* 0x000fe200078e00ff */
[----:B------:R-:W-:-:S13]  /*8f70*/  ISETP.GE.AND P1, PT, R13, 0x3ff6a09f, PT ;  /* 0x3ff6a09f0d00780c */ /* 0x000fda0003f26270 */
[----:B------:R-:W-:Y:S02]  /*8f80*/  @P1 IADD3 R5, R13, -0x100000, RZ ;  /* 0xfff000000d051810 */ /* 0x000fe40007ffe0ff */
[----:B------:R-:W-:-:S03]  /*8f90*/  @P1 IADD3 R3, R3, 0x1, RZ ;  /* 0x0000000103031810 */ /* 0x000fc60007ffe0ff */
[----:B------:R-:W-:Y:S01]  /*8fa0*/  @P1 IMAD.MOV.U32 R13, RZ, RZ, R5 ;  /* 0x000000ffff0d1224 */ /* 0x000fe200078e0005 */
[----:B------:R-:W-:-:S05]  /*8fb0*/  LOP3.LUT R40, R3, 0x80000000, RZ, 0x3c, !PT ;  /* 0x8000000003287812 */ /* 0x000fca00078e3cff */
[----:B------:R-:W0:-:S04]  /*8fc0*/  DADD R14, R12, 1 ;  /* 0x3ff000000c0e7429 */ /* 0x000e080000000000 */
[----:B------:R-:W-:Y:S02]  /*8fd0*/  DADD R12, R12, -1 ;  /* 0xbff000000c0c7429 */ /* 0x000fe40000000000 */
[----:B0-----:R-:W0:Y:S02]  /*8fe0*/  MUFU.RCP64H R5, R15 ;  /* 0x0000000f00057308 */ /* 0x001e240000001800 */
[----:B0-----:R-:W0:-:S06]  /*8ff0*/  DFMA R6, -R14, R4, 1 ;  /* 0x3ff000000e06742b */ /* 0x001e0c0000000104 */
[----:B0-----:R-:W0:-:S06]  /*9000*/  DFMA R6, R6, R6, R6 ;  /* 0x000000060606722b */ /* 0x001e0c0000000006 */
[----:B0-----:R-:W0:-:S06]  /*9010*/  DFMA R4, R4, R6, R4 ;  /* 0x000000060404722b */ /* 0x001e0c0000000004 */
[----:B0-----:R-:W0:-:S06]  /*9020*/  DMUL R6, R4, R12 ;  /* 0x0000000c04067228 */ /* 0x001e0c0000000000 */
[----:B0-----:R-:W0:-:S06]  /*9030*/  DFMA R6, R4, R12, R6 ;  /* 0x0000000c0406722b */ /* 0x001e0c0000000006 */
[----:B0-----:R-:W0:-:S06]  /*9040*/  DMUL R8, R6, R6 ;  /* 0x0000000606087228 */ /* 0x001e0c0000000000 */
[----:B0-----:R-:W0:-:S06]  /*9050*/  DFMA R20, R8, R20, c[0x2][0x0] ;  /* 0x008000000814762b */ /* 0x001e0c0000000014 */
[----:B0-----:R-:W0:-:S06]  /*9060*/  DFMA R20, R8, R20, c[0x2][0x8] ;  /* 0x008002000814762b */ /* 0x001e0c0000000014 */
[----:B0-----:R-:W0:-:S06]  /*9070*/  DFMA R20, R8, R20, c[0x2][0x10] ;  /* 0x008004000814762b */ /* 0x001e0c0000000014 */
[----:B0-----:R-:W0:-:S04]  /*9080*/  DFMA R14, R8, R20, c[0x2][0x18] ;  /* 0x00800600080e762b */ /* 0x001e080000000014 */
[----:B------:R-:W1:-:S04]  /*9090*/  DADD R20, R12, -R6 ;  /* 0x000000000c147229 */ /* 0x000e480000000806 */
[----:B0-----:R-:W0:-:S04]  /*90a0*/  DFMA R38, R8, R14, c[0x2][0x20] ;  /* 0x008008000826762b */ /* 0x001e08000000000e */
[----:B------:R-:W2:-:S04]  /*90b0*/  DADD R14, R40, c[0x2][0x38] ;  /* 0x00800e00280e7629 */ /* 0x000e880000000000 */
[----:B-1----:R-:W1:-:S04]  /*90c0*/  DADD R40, R20, R20 ;  /* 0x0000000014287229 */ /* 0x002e480000000014 */
[----:B0-----:R-:W0:-:S04]  /*90d0*/  DFMA R38, R8, R38, c[0x2][0x28] ;  /* 0x00800a000826762b */ /* 0x001e080000000026 */
[----:B--2---:R-:W2:-:S04]  /*90e0*/  DFMA R20, R14, c[0x2][0x40], R6 ;  /* 0x008010000e147a2b */ /* 0x004e880000000006 */
[----:B-1----:R-:W1:-:S04]  /*90f0*/  DFMA R40, R12, -R6, R40 ;  /* 0x800000060c28722b */ /* 0x002e480000000028 */
[----:B0-----:R-:W0:-:S04]  /*9100*/  DFMA R38, R8, R38, c[0x2][0x30] ;  /* 0x00800c000826762b */ /* 0x001e080000000026 */
[----:B--2---:R-:W2:-:S04]  /*9110*/  DFMA R12, -R14, c[0x2][0x40], R20 ;  /* 0x008010000e0c7a2b */ /* 0x004e880000000114 */
[----:B-1----:R-:W-:-:S04]  /*9120*/  DMUL R40, R4, R40 ;  /* 0x0000002804287228 */ /* 0x002fc80000000000 */
[----:B0-----:R-:W0:-:S04]  /*9130*/  DMUL R38, R8, R38 ;  /* 0x0000002608267228 */ /* 0x001e080000000000 */
[----:B--2---:R-:W-:-:S04]  /*9140*/  DADD R12, -R6, R12 ;  /* 0x00000000060c7229 */ /* 0x004fc8000000010c */
[----:B0-----:R-:W0:-:S06]  /*9150*/  DFMA R38, R6, R38, R40 ;  /* 0x000000260626722b */ /* 0x001e0c0000000028 */
[----:B0-----:R-:W0:-:S06]  /*9160*/  DADD R12, R38, -R12 ;  /* 0x00000000260c7229 */ /* 0x001e0c000000080c */
[----:B0-----:R-:W0:-:S06]  /*9170*/  DFMA R12, R14, c[0x2][0x48], R12 ;  /* 0x008012000e0c7a2b */ /* 0x001e0c000000000c */
[----:B0-----:R0:W1:-:S06]  /*9180*/  DADD R20, R20, R12 ;  /* 0x0000000014147229 */ /* 0x00104c000000000c */
.L_x_4672:
[----:B------:R-:W-:Y:S05]  /*9190*/  BSYNC B0 ;  /* 0x0000000000007941 */ /* 0x000fea0003800000 */
.L_x_4671:
[----:B------:R-:W-:Y:S01]  /*91a0*/  BSSY B1, `(.L_x_4673) ;  /* 0x0000062000017945 */ /* 0x000fe20003800000 */
[----:B------:R-:W-:Y:S05]  /*91b0*/  @P3 BRA !P0, `(.L_x_4674) ;  /* 0x000003e000003947 */ /* 0x000fea0004000000 */
[----:B------:R-:W2:-:S10]  /*91c0*/  DADD R28, -R28, 1 ;  /* 0x3ff000001c1c7429 */ /* 0x000e940000000100 */
[----:B--2---:R-:W-:Y:S01]  /*91d0*/  ISETP.GT.AND P0, PT, R29, 0xfffff, PT ;  /* 0x000fffff1d00780c */ /* 0x004fe20003f04270 */
[----:B------:R-:W-:Y:S02]  /*91e0*/  IMAD.MOV.U32 R4, RZ, RZ, R28 ;  /* 0x000000ffff047224 */ /* 0x000fe400078e001c */
[--C-:B------:R-:W-:Y:S02]  /*91f0*/  IMAD.MOV.U32 R5, RZ, RZ, R29.reuse ;  /* 0x000000ffff057224 */ /* 0x100fe400078e001d */
[----:B------:R-:W-:-:S08]  /*9200*/  IMAD.MOV.U32 R3, RZ, RZ, R29 ;  /* 0x000000ffff037224 */ /* 0x000fd000078e001d */
[----:B------:R-:W2:-:S10]  /*9210*/  @!P0 DMUL R4, R4, 1.80143985094819840000e+16 ;  /* 0x4350000004048828 */ /* 0x000e940000000000 */
[----:B--2---:R-:W-:Y:S02]  /*9220*/  @!P0 IMAD.MOV.U32 R3, RZ, RZ, R5 ;  /* 0x000000ffff038224 */ /* 0x004fe400078e0005 */
        /* <DEDUP_REMOVED lines=8> */
[----:B------:R-:W2:-:S10]  /*92b0*/  @P1 DFMA R6, R4, R6, +INF ;  /* 0x7ff000000406142b */ /* 0x000e940000000006 */
[----:B--2---:R-:W-:Y:S02]  /*92c0*/  @P1 FSEL R10, R6, RZ, P2 ;  /* 0x000000ff060a1208 */ /* 0x004fe40001000000 */
        /* <DEDUP_REMOVED lines=13> */
[----:B0-----:R-:W0:-:S04]  /*93a0*/  DADD R12, R4, 1 ;  /* 0x3ff00000040c7429 */ /* 0x001e080000000000 */
        /* <DEDUP_REMOVED lines=29> */
[----:B0-----:R0:W2:Y:S01]  /*9580*/  DADD R10, R14, R4 ;  /* 0x000000000e0a7229 */ /* 0x0010a20000000004 */
[----:B------:R-:W-:Y:S05]  /*9590*/  BRA `(.L_x_4675) ;  /* 0x0000022000007947 */ /* 0x000fea0003800000 */
.L_x_4674:
[----:B------:R-:W2:Y:S01]  /*95a0*/  DADD R8, -R28, 2 ;  /* 0x400000001c087429 */ /* 0x000ea20000000100 */
[----:B------:R-:W-:Y:S01]  /*95b0*/  IMAD.MOV.U32 R4, RZ, RZ, 0x1 ;  /* 0x00000001ff047424 */ /* 0x000fe200078e00ff */
[----:B------:R-:W-:Y:S01]  /*95c0*/  FSETP.GEU.AND P1, PT, |R11|, 6.5827683646048100446e-37, PT ;  /* 0x036000000b00780b */ /* 0x000fe20003f2e200 */
[----:B------:R-:W-:Y:S03]  /*95d0*/  BSSY B2, `(.L_x_4676) ;  /* 0x000000f000027945 */ /* 0x000fe60003800000 */
[----:B--2---:R-:W2:Y:S02]  /*95e0*/  MUFU.RCP64H R5, R9 ;  /* 0x0000000900057308 */ /* 0x004ea40000001800 */
[----:B--2---:R-:W2:-:S06]  /*95f0*/  DFMA R6, -R8, R4, 1 ;  /* 0x3ff000000806742b */ /* 0x004e8c0000000104 */
[----:B--2---:R-:W2:-:S06]  /*9600*/  DFMA R6, R6, R6, R6 ;  /* 0x000000060606722b */ /* 0x004e8c0000000006 */
[----:B--2---:R-:W2:-:S06]  /*9610*/  DFMA R6, R4, R6, R4 ;  /* 0x000000060406722b */ /* 0x004e8c0000000004 */
[----:B--2---:R-:W2:-:S06]  /*9620*/  DFMA R4, -R8, R6, 1 ;  /* 0x3ff000000804742b */ /* 0x004e8c0000000106 */
[----:B--2---:R-:W2:-:S06]  /*9630*/  DFMA R4, R6, R4, R6 ;  /* 0x000000040604722b */ /* 0x004e8c0000000006 */
[----:B--2---:R-:W2:-:S06]  /*9640*/  DMUL R6, R4, -R28 ;  /* 0x8000001c04067228 */ /* 0x004e8c0000000000 */
[----:B0-2---:R-:W0:-:S06]  /*9650*/  DFMA R12, -R8, R6, -R28 ;  /* 0x00000006080c722b */ /* 0x005e0c000000091c */
[----:B0-----:R-:W0:-:S10]  /*9660*/  DFMA R6, R4, R12, R6 ;  /* 0x0000000c0406722b */ /* 0x001e140000000006 */
[----:B0-----:R-:W-:-:S05]  /*9670*/  FFMA R0, RZ, R9, R7 ;  /* 0x00000009ff007223 */ /* 0x001fca0000000007 */
[----:B------:R-:W-:-:S13]  /*9680*/  FSETP.GT.AND P0, PT, |R0|, 1.469367938527859385e-39, PT ;  /* 0x001000000000780b */ /* 0x000fda0003f04200 */
[----:B------:R-:W-:Y:S05]  /*9690*/  @P0 BRA P1, `(.L_x_4677) ;  /* 0x0000002000000947 */ /* 0x000fea0000800000 */
[----:B------:R-:W-:Y:S02]  /*96a0*/  MOV R14, 0x96c0 ;  /* 0x000096c0000e7802 */ /* 0x000fe40000000f00 */
[----:B-1----:R-:W-:Y:S05]  /*96b0*/  CALL.REL.NOINC `($__internal_7_$__cuda_sm20_div_rn_f64_full) ;  /* 0x0000613000007944 */ /* 0x002fea0003c00000 */
.L_x_4677:
[----:B------:R-:W-:Y:S05]  /*96c0*/  BSYNC B2 ;  /* 0x0000000000027941 */ /* 0x000fea0003800000 */
.L_x_4676:
        /* <DEDUP_REMOVED lines=15> */
.L_x_4675:
[----:B------:R-:W-:Y:S05]  /*97c0*/  BSYNC B1 ;  /* 0x0000000000017941 */ /* 0x000fea0003800000 */
.L_x_4673:
[----:B-1----:R-:W1:-:S04]  /*97d0*/  DSETP.GEU.AND P0, PT, R20, -100, PT ;  /* 0xc05900001400742a */ /* 0x002e480003f0e000 */
[----:B0-----:R-:W-:Y:S02]  /*97e0*/  DADD R28, R26, -1 ;  /* 0xbff000001a1c7429 */ /* 0x001fe40000000000 */
[----:B-1----:R-:W-:Y:S02]  /*97f0*/  FSEL R4, R20, RZ, P0 ;  /* 0x000000ff14047208 */ /* 0x002fe40000000000 */
[----:B------:R-:W-:Y:S01]  /*9800*/  FSEL R5, R21, -3.390625, P0 ;  /* 0xc059000015057808 */ /* 0x000fe20000000000 */
[----:B--2---:R-:W0:-:S05]  /*9810*/  DSETP.GEU.AND P0, PT, R10, -100, PT ;  /* 0xc05900000a00742a */ /* 0x004e0a0003f0e000 */
[----:B------:R-:W1:Y:S01]  /*9820*/  DMUL R4, R26, R4 ;  /* 0x000000041a047228 */ /* 0x000e620000000000 */
[----:B0-----:R-:W-:Y:S02]  /*9830*/  FSEL R6, R10, RZ, P0 ;  /* 0x000000ff0a067208 */ /* 0x001fe40000000000 */
[----:B------:R-:W-:-:S06]  /*9840*/  FSEL R7, R11, -3.390625, P0 ;  /* 0xc05900000b077808 */ /* 0x000fcc0000000000 */
[----:B-1----:R0:W1:-:S06]  /*9850*/  DFMA R28, R28, R6, -R4 ;  /* 0x000000061c1c722b */ /* 0x00204c0000000804 */
.L_x_4666:
[----:B------:R-:W-:Y:S05]  /*9860*/  BSYNC B6 ;  /* 0x0000000000067941 */ /* 0x000fea0003800000 */
.L_x_4665:
[----:B------:R-:W-:Y:S01]  /*9870*/  IADD3 R3, R30, 0x100, RZ ;  /* 0x000001001e037810 */ /* 0x000fe20007ffe0ff */
[----:B------:R-:W-:Y:S03]  /*9880*/  BSSY B6, `(.L_x_4678) ;  /* 0x00000e1000067945 */ /* 0x000fe60003800000 */
[----:B------:R-:W-:-:S13]  /*9890*/  ISETP.GE.AND P0, PT, R3, R2, PT ;  /* 0x000000020300720c */ /* 0x000fda0003f06270 */
[----:B------:R-:W-:Y:S05]  /*98a0*/  @P0 BRA `(.L_x_4679) ;  /* 0x00000de000000947 */ /* 0x000fea0003800000 */
[C---:B------:R-:W-:Y:S01]  /*98b0*/  DSETP.GE.AND P0, PT, R22.reuse, RZ, PT ;  /* 0x000000ff1600722a */ /* 0x040fe20003f06000 */
[----:B------:R-:W-:Y:S03]  /*98c0*/  BSSY B7, `(.L_x_4680) ;  /* 0x0000016000077945 */ /* 0x000fe60003800000 */
[----:B------:R-:W2:-:S14]  /*98d0*/  DSETP.LE.AND P1, PT, R22, 1, PT ;  /* 0x3ff000001600742a */ /* 0x000e9c0003f23000 */
[----:B--2---:R-:W-:Y:S05]  /*98e0*/  @P0 BRA P1, `(.L_x_4681) ;  /* 0x0000013000000947 */ /* 0x004fea0000800000 */
        /* <DEDUP_REMOVED lines=15> */
[----:B---3--:R-:W-:-:S02]  /*99e0*/  MOV R26, 0x0 ;  /* 0x00000000001a7802 */ /* 0x008fc40000000f00 */
[----:B------:R-:W-:-:S04]  /*99f0*/  IADD3 R20, P0, P1, -R0, R3, R20 ;  /* 0x0000000300147210 */ /* 0x000fc8000791e114 */
[----:B------:R-:W-:-:S04]  /*9a00*/  IADD3.X R21, ~R26, R9, R21, P0, P1 ;  /* 0x000000091a157210 */ /* 0x000fc800007e2515 */
[----:B01----:R-:W-:Y:S05]  /*9a10*/  CALL.ABS.NOINC R14 ;  /* 0x000000000e007343 */ /* 0x003fea0003c00000 */
.L_x_4681:
[----:B------:R-:W-:Y:S05]  /*9a20*/  BSYNC B7 ;  /* 0x0000000000077941 */ /* 0x000fea0003800000 */
.L_x_4680:
        /* <DEDUP_REMOVED lines=23> */
.L_x_4683:
[----:B------:R-:W-:Y:S05]  /*9ba0*/  BSYNC B7 ;  /* 0x0000000000077941 */ /* 0x000fea0003800000 */
.L_x_4682:
[----:B------:R-:W-:Y:S01]  /*9bb0*/  ISETP.GT.AND P1, PT, R23, 0xfffff, PT ;  /* 0x000fffff1700780c */ /* 0x000fe20003f24270 */
[----:B0-----:R-:W-:Y:S01]  /*9bc0*/  IMAD.MOV.U32 R4, RZ, RZ, R22 ;  /* 0x000000ffff047224 */ /* 0x001fe200078e0016 */
        /* <DEDUP_REMOVED lines=44> */
[----:B---3--:R-:W2:-:S04]  /*9e90*/  DADD R26, R4, -R12 ;  /* 0x00000000041a7229 */ /* 0x008e88000000080c */
        /* <DEDUP_REMOVED lines=18> */
.L_x_4685:
[----:B------:R-:W-:Y:S05]  /*9fc0*/  BSYNC B0 ;  /* 0x0000000000007941 */ /* 0x000fea0003800000 */
.L_x_4684:
        /* <DEDUP_REMOVED lines=46> */
[----:B---34-:R-:W3:-:S04]  /*a2b0*/  DADD R26, R22, R22 ;  /* 0x00000000161a7229 */ /* 0x018ec80000000016 */
[----:B0-----:R-:W0:-:S04]  /*a2c0*/  DFMA R14, R10, R14, c[0x2][0x8] ;  /* 0x008002000a0e762b */ /* 0x001e08000000000e */
[----:B---3--:R-:W3:-:S04]  /*a2d0*/  DFMA R26, R4, -R8, R26 ;  /* 0x80000008041a722b */ /* 0x008ec8000000001a */
[----:B0-----:R-:W0:-:S04]  /*a2e0*/  DFMA R14, R10, R14, c[0x2][0x10] ;  /* 0x008004000a0e762b */ /* 0x001e08000000000e */
[----:B---3--:R-:W-:-:S04]  /*a2f0*/  DMUL R26, R6, R26 ;  /* 0x0000001a061a7228 */ /* 0x008fc80000000000 */
[----:B0-----:R-:W0:-:S06]  /*a300*/  DFMA R14, R10, R14, c[0x2][0x18] ;  /* 0x008006000a0e762b */ /* 0x001e0c000000000e */
[----:B0-----:R-:W0:-:S06]  /*a310*/  DFMA R14, R10, R14, c[0x2][0x20] ;  /* 0x008008000a0e762b */ /* 0x001e0c000000000e */
[----:B0-----:R-:W0:-:S04]  /*a320*/  DFMA R22, R10, R14, c[0x2][0x28] ;  /* 0x00800a000a16762b */ /* 0x001e08000000000e */
[----:B------:R-:W3:-:S04]  /*a330*/  DFMA R14, R12, c[0x2][0x40], R8 ;  /* 0x008010000c0e7a2b */ /* 0x000ec80000000008 */
[----:B0-----:R-:W0:-:S04]  /*a340*/  DFMA R22, R10, R22, c[0x2][0x30] ;  /* 0x00800c000a16762b */ /* 0x001e080000000016 */
[----:B---3--:R-:W3:-:S04]  /*a350*/  DFMA R4, -R12, c[0x2][0x40], R14 ;  /* 0x008010000c047a2b */ /* 0x008ec8000000010e */
[----:B0-----:R-:W0:-:S04]  /*a360*/  DMUL R22, R10, R22 ;  /* 0x000000160a167228 */ /* 0x001e080000000000 */
[----:B---3--:R-:W-:-:S04]  /*a370*/  DADD R4, -R8, R4 ;  /* 0x0000000008047229 */ /* 0x008fc80000000104 */
[----:B0-----:R-:W0:-:S06]  /*a380*/  DFMA R22, R8, R22, R26 ;  /* 0x000000160816722b */ /* 0x001e0c000000001a */
[----:B0-----:R-:W0:-:S06]  /*a390*/  DADD R4, R22, -R4 ;  /* 0x0000000016047229 */ /* 0x001e0c0000000804 */
[----:B0-----:R-:W0:-:S06]  /*a3a0*/  DFMA R4, R12, c[0x2][0x48], R4 ;  /* 0x008012000c047a2b */ /* 0x001e0c0000000004 */
[----:B0-----:R0:W3:Y:S01]  /*a3b0*/  DADD R10, R14, R4 ;  /* 0x000000000e0a7229 */ /* 0x0010e20000000004 */
[----:B------:R-:W-:Y:S05]  /*a3c0*/  BRA `(.L_x_4688) ;  /* 0x0000022000007947 */ /* 0x000fea0003800000 */
.L_x_4687:
        /* <DEDUP_REMOVED lines=18> */
.L_x_4690:
[----:B------:R-:W-:Y:S05]  /*a4f0*/  BSYNC B2 ;  /* 0x0000000000027941 */ /* 0x000fea0003800000 */
.L_x_4689:
        /* <DEDUP_REMOVED lines=15> */
.L_x_4688:
[----:B------:R-:W-:Y:S05]  /*a5f0*/  BSYNC B1 ;  /* 0x0000000000017941 */ /* 0x000fea0003800000 */
.L_x_4686:
[----:B--2---:R-:W2:-:S06]  /*a600*/  DSETP.GEU.AND P0, PT, R20, -100, PT ;  /* 0xc05900001400742a */ /* 0x004e8c0003f0e000 */
[----:B0-2---:R-:W-:Y:S02]  /*a610*/  FSEL R4, R20, RZ, P0 ;  /* 0x000000ff14047208 */ /* 0x005fe40000000000 */
[----:B------:R-:W-:Y:S01]  /*a620*/  FSEL R5, R21, -3.390625, P0 ;  /* 0xc059000015057808 */ /* 0x000fe20000000000 */
[----:B---34-:R-:W0:-:S05]  /*a630*/  DSETP.GEU.AND P0, PT, R10, -100, PT ;  /* 0xc05900000a00742a */ /* 0x018e0a0003f0e000 */
[C---:B------:R-:W-:Y:S01]  /*a640*/  DMUL R4, R24.reuse, R4 ;  /* 0x0000000418047228 */ /* 0x040fe20000000000 */
[----:B0-----:R-:W-:Y:S02]  /*a650*/  FSEL R6, R10, RZ, P0 ;  /* 0x000000ff0a067208 */ /* 0x001fe40000000000 */
[----:B------:R-:W-:Y:S01]  /*a660*/  FSEL R7, R11, -3.390625, P0 ;  /* 0xc05900000b077808 */ /* 0x000fe20000000000 */
[----:B------:R-:W0:-:S06]  /*a670*/  DADD R24, R24, -1 ;  /* 0xbff0000018187429 */ /* 0x000e0c0000000000 */
[----:B0-----:R0:W2:-:S06]  /*a680*/  DFMA R24, R24, R6, -R4 ;  /* 0x000000061818722b */ /* 0x00108c0000000804 */
.L_x_4679:
[----:B------:R-:W-:Y:S05]  /*a690*/  BSYNC B6 ;  /* 0x0000000000067941 */ /* 0x000fea0003800000 */
.L_x_4678:
[----:B------:R-:W-:Y:S01]  /*a6a0*/  IADD3 R3, R30, 0x180, RZ ;  /* 0x000001801e037810 */ /* 0x000fe20007ffe0ff */
[----:B------:R-:W-:Y:S03]  /*a6b0*/  BSSY B6, `(.L_x_4691) ;  /* 0x00000e3000067945 */ /* 0x000fe60003800000 */
[----:B------:R-:W-:-:S13]  /*a6c0*/  ISETP.GE.AND P0, PT, R3, R2, PT ;  /* 0x000000020300720c */ /* 0x000fda0003f06270 */
[----:B------:R-:W-:Y:S05]  /*a6d0*/  @P0 BRA `(.L_x_4692) ;  /* 0x00000e0000000947 */ /* 0x000fea0003800000 */
[C---:B------:R-:W-:Y:S01]  /*a6e0*/  DSETP.GE.AND P0, PT, R18.reuse, RZ, PT ;  /* 0x000000ff1200722a */ /* 0x040fe20003f06000 */
[----:B------:R-:W-:Y:S03]  /*a6f0*/  BSSY B7, `(.L_x_4693) ;  /* 0x0000016000077945 */ /* 0x000fe60003800000 */
[----:B------:R-:W4:-:S14]  /*a700*/  DSETP.LE.AND P1, PT, R18, 1, PT ;  /* 0x3ff000001200742a */ /* 0x000f1c0003f23000 */
[----:B----4-:R-:W-:Y:S05]  /*a710*/  @P0 BRA P1, `(.L_x_4694) ;  /* 0x0000013000000947 */ /* 0x010fea0000800000 */
        /* <DEDUP_REMOVED lines=19> */
.L_x_4694:
[----:B------:R-:W-:Y:S05]  /*a850*/  BSYNC B7 ;  /* 0x0000000000077941 */ /* 0x000fea0003800000 */
.L_x_4693:
        /* <DEDUP_REMOVED lines=23> */
.L_x_4696:
[----:B------:R-:W-:Y:S05]  /*a9d0*/  BSYNC B7 ;  /* 0x0000000000077941 */ /* 0x000fea0003800000 */
.L_x_4695:
        /* <DEDUP_REMOVED lines=64> */
[----:B0-----:R0:W3:-:S06]  /*ade0*/  DADD R20, R20, R4 ;  /* 0x0000000014147229 */ /* 0x0010cc0000000004 */
.L_x_4698:
[----:B------:R-:W-:Y:S05]  /*adf0*/  BSYNC B0 ;  /* 0x0000000000007941 */ /* 0x000fea0003800000 */
.L_x_4697:
        /* <DEDUP_REMOVED lines=64> */
.L_x_4700:
        /* <DEDUP_REMOVED lines=18> */
[----:B------:R-:W-:Y:S02]  /*b320*/  IMAD.MOV.U32 R4, RZ, RZ, R6 ;  /* 0x000000ffff047224 */ /* 0x000fe400078e0006 */
[----:B------:R-:W-:Y:S02]  /*b330*/  IMAD.MOV.U32 R5, RZ, RZ, R7 ;  /* 0x000000ffff057224 */ /* 0x000fe400078e0007 */
.L_x_4703:
[----:B------:R-:W-:Y:S05]  /*b340*/  BSYNC B2 ;  /* 0x0000000000027941 */ /* 0x000fea0003800000 */
.L_x_4702:
        /* <DEDUP_REMOVED lines=15> */
.L_x_4701:
[----:B------:R-:W-:Y:S05]  /*b440*/  BSYNC B1 ;  /* 0x0000000000017941 */ /* 0x000fea0003800000 */
.L_x_4699:
[----:B---3--:R-:W3:-:S06]  /*b450*/  DSETP.GEU.AND P0, PT, R20, -100, PT ;  /* 0xc05900001400742a */ /* 0x008ecc0003f0e000 */
[----:B0--3--:R-:W-:Y:S02]  /*b460*/  FSEL R4, R20, RZ, P0 ;  /* 0x000000ff14047208 */ /* 0x009fe40000000000 */
[----:B------:R-:W-:Y:S01]  /*b470*/  FSEL R5, R21, -3.390625, P0 ;  /* 0xc059000015057808 */ /* 0x000fe20000000000 */
[----:B----4-:R-:W0:-:S05]  /*b480*/  DSETP.GEU.AND P0, PT, R10, -100, PT ;  /* 0xc05900000a00742a */ /* 0x010e0a0003f0e000 */
[C---:B------:R-:W-:Y:S01]  /*b490*/  DMUL R4, R16.reuse, R4 ;  /* 0x0000000410047228 */ /* 0x040fe20000000000 */
[----:B0-----:R-:W-:Y:S02]  /*b4a0*/  FSEL R6, R10, RZ, P0 ;  /* 0x000000ff0a067208 */ /* 0x001fe40000000000 */
[----:B------:R-:W-:Y:S01]  /*b4b0*/  FSEL R7, R11, -3.390625, P0 ;  /* 0xc05900000b077808 */ /* 0x000fe20000000000 */
[----:B------:R-:W0:-:S06]  /*b4c0*/  DADD R16, R16, -1 ;  /* 0xbff0000010107429 */ /* 0x000e0c0000000000 */
[----:B0-----:R0:W3:-:S06]  /*b4d0*/  DFMA R16, R16, R6, -R4 ;  /* 0x000000061010722b */ /* 0x0010cc0000000804 */
.L_x_4692:
[----:B------:R-:W-:Y:S05]  /*b4e0*/  BSYNC B6 ;  /* 0x0000000000067941 */ /* 0x000fea0003800000 */
.L_x_4691:
[----:B------:R-:W4:Y:S01]  /*b4f0*/  S2R R23, SR_TID.X ;  /* 0x0000000000177919 */ /* 0x000f220000002100 */
[----:B------:R-:W0:Y:S01]  /*b500*/  LDC.U8 R22, c[0x0][0x190] ;  /* 0x00006400ff167b82 */ /* 0x000e220000000000 */
[----:B------:R-:W-:Y:S01]  /*b510*/  ISETP.GE.AND P0, PT, R35, R2, PT ;  /* 0x000000022300720c */ /* 0x000fe20003f06270 */
[----:B------:R-:W-:-:S12]  /*b520*/  BSSY B6, `(.L_x_4704) ;  /* 0x000011a000067945 */ /* 0x000fd80003800000 */
[----:B------:R-:W-:Y:S05]  /*b530*/  @P0 BRA `(.L_x_4705) ;  /* 0x0000118000000947 */ /* 0x000fea0003800000 */
[----:B----4-:R-:W-:Y:S01]  /*b540*/  IMAD R0, R36, 0x200, R23 ;  /* 0x0000020024007824 */ /* 0x010fe200078e0217 */
        /* <DEDUP_REMOVED lines=15> */
[----:B------:R-:W0:Y:S01]  /*b640*/  F2I.F64.TRUNC R33, R32 ;  /* 0x0000002000217311 */ /* 0x000e22000030d100 */
[----:B------:R-:W-:Y:S01]  /*b650*/  IMAD.MOV.U32 R23, RZ, RZ, R31 ;  /* 0x000000ffff177224 */ /* 0x000fe200078e001f */
[----:B0-----:R0:W-:Y:S01]  /*b660*/  STG.E.U8 [R4.64], R33 ;  /* 0x0000002104007986 */ /* 0x0011e2000c101124 */
[----:B------:R-:W-:Y:S05]  /*b670*/  BRA `(.L_x_4705) ;  /* 0x0000104000007947 */ /* 0x000fea0003800000 */
.L_x_4709:
[----:B------:R-:W0:Y:S01]  /*b680*/  F2I.S64.F64.TRUNC R32, R32 ;  /* 0x0000002000207311 */ /* 0x000e22000030d900 */
[----:B------:R-:W-:Y:S02]  /*b690*/  IMAD.MOV.U32 R23, RZ, RZ, R31 ;  /* 0x000000ffff177224 */ /* 0x000fe400078e001f */
[----:B0-----:R-:W-:-:S05]  /*b6a0*/  IMAD.MOV.U32 R3, RZ, RZ, R32 ;  /* 0x000000ffff037224 */ /* 0x001fca00078e0020 */
[----:B------:R0:W-:Y:S01]  /*b6b0*/  STG.E.U8 [R4.64], R3 ;  /* 0x0000000304007986 */ /* 0x0001e2000c101124 */
[----:B------:R-:W-:Y:S05]  /*b6c0*/  BRA `(.L_x_4705) ;  /* 0x00000ff000007947 */ /* 0x000fea0003800000 */
.L_x_4708:
[----:B------:R-:W-:-:S13]  /*b6d0*/  ISETP.NE.AND P0, PT, R0, 0x2, PT ;  /* 0x000000020000780c */ /* 0x000fda0003f05270 */
[----:B------:R-:W-:Y:S05]  /*b6e0*/  @!P0 BRA `(.L_x_4711) ;  /* 0x000000c000008947 */ /* 0x000fea0003800000 */
[----:B------:R-:W-:-:S13]  /*b6f0*/  ISETP.NE.AND P0, PT, R0, 0x3, PT ;  /* 0x000000030000780c */ /* 0x000fda0003f05270 */
[----:B------:R-:W-:Y:S05]  /*b700*/  @!P0 BRA `(.L_x_4712) ;  /* 0x0000006000008947 */ /* 0x000fea0003800000 */
[----:B------:R-:W-:-:S13]  /*b710*/  ISETP.NE.AND P0, PT, R0, 0x4, PT ;  /* 0x000000040000780c */ /* 0x000fda0003f05270 */
[----:B------:R-:W-:Y:S05]  /*b720*/  @P0 BRA `(.L_x_4710) ;  /* 0x00000dd000000947 */ /* 0x000fea0003800000 */
[----:B------:R-:W0:Y:S01]  /*b730*/  F2I.S64.F64.TRUNC R32, R32 ;  /* 0x0000002000207311 */ /* 0x000e22000030d900 */
[----:B------:R-:W-:Y:S01]  /*b740*/  IMAD.MOV.U32 R23, RZ, RZ, R31 ;  /* 0x000000ffff177224 */ /* 0x000fe200078e001f */
[----:B0-----:R0:W-:Y:S01]  /*b750*/  STG.E.64 [R4.64], R32 ;  /* 0x0000002004007986 */ /* 0x0011e2000c101b24 */
[----:B------:R-:W-:Y:S05]  /*b760*/  BRA `(.L_x_4705) ;  /* 0x00000f5000007947 */ /* 0x000fea0003800000 */
.L_x_4712:
[----:B------:R-:W0:Y:S01]  /*b770*/  F2I.F64.TRUNC R33, R32 ;  /* 0x0000002000217311 */ /* 0x000e22000030d100 */
[----:B------:R-:W-:Y:S01]  /*b780*/  IMAD.MOV.U32 R23, RZ, RZ, R31 ;  /* 0x000000ffff177224 */ /* 0x000fe200078e001f */
[----:B0-----:R0:W-:Y:S01]  /*b790*/  STG.E [R4.64], R33 ;  /* 0x0000002104007986 */ /* 0x0011e2000c101924 */
[----:B------:R-:W-:Y:S05]  /*b7a0*/  BRA `(.L_x_4705) ;  /* 0x00000f1000007947 */ /* 0x000fea0003800000 */
.L_x_4711:
[----:B------:R-:W0:Y:S01]  /*b7b0*/  F2I.F64.TRUNC R33, R32 ;  /* 0x0000002000217311 */ /* 0x000e22000030d100 */
[----:B------:R-:W-:Y:S01]  /*b7c0*/  IMAD.MOV.U32 R23, RZ, RZ, R31 ;  /* 0x000000ffff177224 */ /* 0x000fe200078e001f */
[----:B0-----:R0:W-:Y:S01]  /*b7d0*/  STG.E.U16 [R4.64], R33 ;  /* 0x0000002104007986 */ /* 0x0011e2000c101524 */
[----:B------:R-:W-:Y:S05]  /*b7e0*/  BRA `(.L_x_4705) ;  /* 0x00000ed000007947 */ /* 0x000fea0003800000 */
.L_x_4707:
[----:B------:R-:W-:-:S13]  /*b7f0*/  ISETP.GT.AND P0, PT, R0, 0x6, PT ;  /* 0x000000060000780c */ /* 0x000fda0003f04270 */
[----:B------:R-:W-:Y:S05]  /*b800*/  @P0 BRA `(.L_x_4713) ;  /* 0x0000011000000947 */ /* 0x000fea0003800000 */
[----:B------:R-:W-:-:S13]  /*b810*/  ISETP.NE.AND P0, PT, R0, 0x5, PT ;  /* 0x000000050000780c */ /* 0x000fda0003f05270 */
[----:B------:R-:W-:Y:S05]  /*b820*/  @!P0 BRA `(.L_x_4714) ;  /* 0x0000008000008947 */ /* 0x000fea0003800000 */
[----:B------:R-:W-:-:S13]  /*b830*/  ISETP.NE.AND P0, PT, R0, 0x6, PT ;  /* 0x000000060000780c */ /* 0x000fda0003f05270 */
[----:B------:R-:W-:Y:S05]  /*b840*/  @P0 BRA `(.L_x_4710) ;  /* 0x00000cb000000947 */ /* 0x000fea0003800000 */
[----:B------:R-:W0:Y:S01]  /*b850*/  F2F.F32.F64 R3, R32 ;  /* 0x0000002000037310 */ /* 0x000e220000301000 */
[----:B------:R-:W0:Y:S01]  /*b860*/  DSETP.GEU.AND P0, PT, |R32|, c[0x2][0x88], PT ;  /* 0x008022002000762a */ /* 0x000e220003f0e200 */
[----:B------:R-:W-:-:S13]  /*b870*/  IMAD.MOV.U32 R23, RZ, RZ, R31 ;  /* 0x000000ffff177224 */ /* 0x000fda00078e001f */
[----:B0-----:R-:W-:-:S05]  /*b880*/  @!P0 FMUL R3, R3, 1.175494350822287508e-38 ;  /* 0x0080000003038820 */ /* 0x001fca0000400000 */
[----:B------:R0:W-:Y:S01]  /*b890*/  STG.E [R4.64], R3 ;  /* 0x0000000304007986 */ /* 0x0001e2000c101924 */
[----:B------:R-:W-:Y:S05]  /*b8a0*/  BRA `(.L_x_4705) ;  /* 0x00000e1000007947 */ /* 0x000fea0003800000 */
.L_x_4714:
[----:B------:R-:W0:Y:S01]  /*b8b0*/  F2F.F32.F64 R0, R32 ;  /* 0x0000002000007310 */ /* 0x000e220000301000 */
[----:B------:R-:W0:Y:S01]  /*b8c0*/  DSETP.GEU.AND P0, PT, |R32|, c[0x2][0x88], PT ;  /* 0x008022002000762a */ /* 0x000e220003f0e200 */
[----:B------:R-:W-:-:S13]  /*b8d0*/  IMAD.MOV.U32 R23, RZ, RZ, R31 ;  /* 0x000000ffff177224 */ /* 0x000fda00078e001f */
[----:B0-----:R-:W-:-:S05]  /*b8e0*/  @!P0 FMUL R0, R0, 1.175494350822287508e-38 ;  /* 0x0080000000008820 */ /* 0x001fca0000400000 */
[----:B------:R-:W-:-:S05]  /*b8f0*/  F2FP.PACK_AB R0, RZ, R0 ;  /* 0x00000000ff00723e */ /* 0x000fca00000000ff */
[----:B------:R0:W-:Y:S01]  /*b900*/  STG.E.U16 [R4.64], R0 ;  /* 0x0000000004007986 */ /* 0x0001e2000c101524 */
[----:B------:R-:W-:Y:S05]  /*b910*/  BRA `(.L_x_4705) ;  /* 0x00000da000007947 */ /* 0x000fea0003800000 */
.L_x_4713:
        /* <DEDUP_REMOVED lines=8> */
[----:B------:R-:W-:Y:S02]  /*b9a0*/  IMAD.MOV.U32 R7, RZ, RZ, RZ ;  /* 0x000000ffff077224 */ /* 0x000fe400078e00ff */
[----:B------:R-:W-:-:S11]  /*b9b0*/  IMAD.MOV.U32 R23, RZ, RZ, R31 ;  /* 0x000000ffff177224 */ /* 0x000fd600078e001f */
[----:B0-----:R-:W-:-:S05]  /*b9c0*/  @!P0 FMUL R6, R6, 1.175494350822287508e-38 ;  /* 0x0080000006068820 */ /* 0x001fca0000400000 */
[----:B------:R0:W-:Y:S01]  /*b9d0*/  STG.E.64 [R4.64], R6 ;  /* 0x0000000604007986 */ /* 0x0001e2000c101b24 */
[----:B------:R-:W-:Y:S05]  /*b9e0*/  BRA `(.L_x_4705) ;  /* 0x00000cd000007947 */ /* 0x000fea0003800000 */
.L_x_4716:
[----:B------:R-:W0:Y:S01]  /*b9f0*/  F2F.F32.F64 R0, R32 ;  /* 0x0000002000007310 */ /* 0x000e220000301000 */
[----:B------:R-:W0:Y:S01]  /*ba00*/  DSETP.GEU.AND P0, PT, |R32|, c[0x2][0x88], PT ;  /* 0x008022002000762a */ /* 0x000e220003f0e200 */
[----:B------:R-:W-:-:S13]  /*ba10*/  IMAD.MOV.U32 R23, RZ, RZ, R31 ;  /* 0x000000ffff177224 */ /* 0x000fda00078e001f */
[----:B0-----:R-:W-:-:S05]  /*ba20*/  @!P0 FMUL R0, R0, 1.175494350822287508e-38 ;  /* 0x0080000000008820 */ /* 0x001fca0000400000 */
[----:B------:R-:W-:-:S04]  /*ba30*/  F2FP.PACK_AB R3, RZ, R0 ;  /* 0x00000000ff03723e */ /* 0x000fc800000000ff */
[----:B------:R-:W-:-:S05]  /*ba40*/  PRMT R3, R3, 0x5410, RZ ;  /* 0x0000541003037816 */ /* 0x000fca00000000ff */
[----:B------:R0:W-:Y:S01]  /*ba50*/  STG.E [R4.64], R3 ;  /* 0x0000000304007986 */ /* 0x0001e2000c101924 */
[----:B------:R-:W-:Y:S05]  /*ba60*/  BRA `(.L_x_4705) ;  /* 0x00000c5000007947 */ /* 0x000fea0003800000 */
.L_x_4715:
[----:B------:R0:W-:Y:S01]  /*ba70*/  STG.E.64 [R4.64], R32 ;  /* 0x0000002004007986 */ /* 0x0001e2000c101b24 */
[----:B------:R-:W-:Y:S01]  /*ba80*/  IMAD.MOV.U32 R23, RZ, RZ, R31 ;  /* 0x000000ffff177224 */ /* 0x000fe200078e001f */
[----:B------:R-:W-:Y:S05]  /*ba90*/  BRA `(.L_x_4705) ;  /* 0x00000c2000007947 */ /* 0x000fea0003800000 */
.L_x_4706:
        /* <DEDUP_REMOVED lines=8> */
[----:B------:R-:W0:Y:S01]  /*bb20*/  DSETP.NEU.AND P0, PT, R32, RZ, PT ;  /* 0x000000ff2000722a */ /* 0x000e220003f0d000 */
[----:B------:R-:W-:-:S05]  /*bb30*/  IMAD.MOV.U32 R23, RZ, RZ, R31 ;  /* 0x000000ffff177224 */ /* 0x000fca00078e001f */
[----:B0-----:R-:W-:-:S05]  /*bb40*/  SEL R3, RZ, 0x1, !P0 ;  /* 0x00000001ff037807 */ /* 0x001fca0004000000 */
[----:B------:R0:W-:Y:S01]  /*bb50*/  STG.E.U8 [R4.64], R3 ;  /* 0x0000000304007986 */ /* 0x0001e2000c101124 */
[----:B------:R-:W-:Y:S05]  /*bb60*/  BRA `(.L_x_4705) ;  /* 0x00000b5000007947 */ /* 0x000fea0003800000 */
.L_x_4719:
[----:B------:R-:W-:Y:S01]  /*bb70*/  CS2R R34, SRZ ;  /* 0x0000000000227805 */ /* 0x000fe2000001ff00 */
[----:B------:R-:W-:-:S04]  /*bb80*/  IMAD.MOV.U32 R23, RZ, RZ, R31 ;  /* 0x000000ffff177224 */ /* 0x000fc800078e001f */
[----:B------:R0:W-:Y:S01]  /*bb90*/  STG.E.128 [R4.64], R32 ;  /* 0x0000002004007986 */ /* 0x0001e2000c101d24 */
[----:B------:R-:W-:Y:S05]  /*bba0*/  BRA `(.L_x_4705) ;  /* 0x00000b1000007947 */ /* 0x000fea0003800000 */
.L_x_4718:
        /* <DEDUP_REMOVED lines=23> */
.L_x_4723:
[----:B------:R-:W-:Y:S05]  /*bd20*/  BSYNC B0 ;  /* 0x0000000000007941 */ /* 0x000fea0003800000 */
.L_x_4722:
[----:B------:R-:W-:Y:S01]  /*bd30*/  LOP3.LUT R7, R0, R7, RZ, 0xfc, !PT ;  /* 0x0000000700077212 */ /* 0x000fe200078efcff */
[----:B------:R-:W-:-:S04]  /*bd40*/  IMAD.MOV.U32 R23, RZ, RZ, R31 ;  /* 0x000000ffff177224 */ /* 0x000fc800078e001f */
[----:B------:R0:W-:Y:S01]  /*bd50*/  STG.E.U8 [R4.64], R7 ;  /* 0x0000000704007986 */ /* 0x0001e2000c101124 */
[----:B------:R-:W-:Y:S05]  /*bd60*/  BRA `(.L_x_4705) ;  /* 0x0000095000007947 */ /* 0x000fea0003800000 */
.L_x_4721:
        /* <DEDUP_REMOVED lines=15> */
.L_x_4725:
[----:B------:R-:W-:Y:S01]  /*be60*/  IMAD.MOV.U32 R0, RZ, RZ, 0x7f ;  /* 0x0000007fff007424 */ /* 0x000fe200078e00ff */
[----:B------:R-:W-:-:S04]  /*be70*/  ISETP.GT.U32.AND P0, PT, R3, 0x7f800000, PT ;  /* 0x7f8000000300780c */ /* 0x000fc80003f04070 */
[----:B------:R-:W-:-:S04]  /*be80*/  SEL R0, R0, 0x7c, P0 ;  /* 0x0000007c00007807 */ /* 0x000fc80000000000 */
.L_x_4726:
[----:B------:R-:W-:Y:S05]  /*be90*/  BSYNC B0 ;  /* 0x0000000000007941 */ /* 0x000fea0003800000 */
.L_x_4724:
[----:B------:R-:W-:Y:S01]  /*bea0*/  LOP3.LUT R3, R7, 0x80000000, RZ, 0xc0, !PT ;  /* 0x8000000007037812 */ /* 0x000fe200078ec0ff */
[----:B------:R-:W-:-:S03]  /*beb0*/  IMAD.MOV.U32 R23, RZ, RZ, R31 ;  /* 0x000000ffff177224 */ /* 0x000fc600078e001f */
[----:B------:R-:W-:-:S04]  /*bec0*/  SHF.R.U32.HI R3, RZ, 0x18, R3 ;  /* 0x00000018ff037819 */ /* 0x000fc80000011603 */
[----:B------:R-:W-:-:S05]  /*bed0*/  LOP3.LUT R3, R0, R3, RZ, 0xfc, !PT ;  /* 0x0000000300037212 */ /* 0x000fca00078efcff */
[----:B------:R0:W-:Y:S01]  /*bee0*/  STG.E.U8 [R4.64], R3 ;  /* 0x0000000304007986 */ /* 0x0001e2000c101124 */
[----:B------:R-:W-:Y:S05]  /*bef0*/  BRA `(.L_x_4705) ;  /* 0x000007c000007947 */ /* 0x000fea0003800000 */
.L_x_4720:
[----:B------:R-:W0:Y:S01]  /*bf00*/  F2F.F32.F64 R0, R32 ;  /* 0x0000002000007310 */ /* 0x000e220000301000 */
[----:B------:R-:W0:Y:S01]  /*bf10*/  DSETP.GEU.AND P0, PT, |R32|, c[0x2][0x88], PT ;  /* 0x008022002000762a */ /* 0x000e220003f0e200 */
[----:B------:R-:W-:-:S13]  /*bf20*/  IMAD.MOV.U32 R23, RZ, RZ, R31 ;  /* 0x000000ffff177224 */ /* 0x000fda00078e001f */
[----:B0-----:R-:W-:-:S05]  /*bf30*/  @!P0 FMUL R0, R0, 1.175494350822287508e-38 ;  /* 0x0080000000008820 */ /* 0x001fca0000400000 */
[----:B------:R-:W-:-:S05]  /*bf40*/  F2FP.BF16.PACK_AB R0, RZ, R0 ;  /* 0x00000000ff00723e */ /* 0x000fca00000010ff */
[----:B------:R0:W-:Y:S01]  /*bf50*/  STG.E.U16 [R4.64], R0 ;  /* 0x0000000004007986 */ /* 0x0001e2000c101524 */
[----:B------:R-:W-:Y:S05]  /*bf60*/  BRA `(.L_x_4705) ;  /* 0x0000075000007947 */ /* 0x000fea0003800000 */
.L_x_4717:
        /* <DEDUP_REMOVED lines=8> */
[----:B------:R-:W0:Y:S01]  /*bff0*/  F2I.U32.F64.TRUNC R33, R32 ;  /* 0x0000002000217311 */ /* 0x000e22000030d000 */
[----:B------:R-:W-:Y:S01]  /*c000*/  IMAD.MOV.U32 R23, RZ, RZ, R31 ;  /* 0x000000ffff177224 */ /* 0x000fe200078e001f */
[----:B0-----:R0:W-:Y:S01]  /*c010*/  STG.E.U16 [R4.64], R33 ;  /* 0x0000002104007986 */ /* 0x0011e2000c101524 */
[----:B------:R-:W-:Y:S05]  /*c020*/  BRA `(.L_x_4705) ;  /* 0x0000069000007947 */ /* 0x000fea0003800000 */
.L_x_4729:
        /* <DEDUP_REMOVED lines=19> */
.L_x_4732:
[----:B------:R-:W-:-:S04]  /*c160*/  LOP3.LUT R0, R7, 0x80000000, RZ, 0xc0, !PT ;  /* 0x8000000007007812 */ /* 0x000fc800078ec0ff */
[----:B------:R-:W-:-:S04]  /*c170*/  SHF.R.U32.HI R0, RZ, 0x18, R0 ;  /* 0x00000018ff007819 */ /* 0x000fc80000011600 */
[----:B------:R-:W-:Y:S02]  /*c180*/  LOP3.LUT R0, R3, R0, RZ, 0xfc, !PT ;  /* 0x0000000003007212 */ /* 0x000fe400078efcff */
.L_x_4731:
[----:B------:R-:W-:Y:S05]  /*c190*/  BSYNC B0 ;  /* 0x0000000000007941 */ /* 0x000fea0003800000 */
.L_x_4730:
[----:B------:R0:W-:Y:S01]  /*c1a0*/  STG.E.U8 [R4.64], R0 ;  /* 0x0000000004007986 */ /* 0x0001e2000c101124 */
[----:B------:R-:W-:Y:S01]  /*c1b0*/  IMAD.MOV.U32 R23, RZ, RZ, R31 ;  /* 0x000000ffff177224 */ /* 0x000fe200078e001f */
[----:B------:R-:W-:Y:S05]  /*c1c0*/  BRA `(.L_x_4705) ;  /* 0x000004f000007947 */ /* 0x000fea0003800000 */
.L_x_4728:
        /* <DEDUP_REMOVED lines=19> */
.L_x_4735:
[----:B------:R-:W-:-:S04]  /*c300*/  LOP3.LUT R0, R7, 0x80000000, RZ, 0xc0, !PT ;  /* 0x8000000007007812 */ /* 0x000fc800078ec0ff */
[----:B------:R-:W-:-:S04]  /*c310*/  SHF.R.U32.HI R0, RZ, 0x18, R0 ;  /* 0x00000018ff007819 */ /* 0x000fc80000011600 */
[----:B------:R-:W-:Y:S02]  /*c320*/  LOP3.LUT R0, R3, R0, RZ, 0xfc, !PT ;  /* 0x0000000003007212 */ /* 0x000fe400078efcff */
.L_x_4734:
[----:B------:R-:W-:Y:S05]  /*c330*/  BSYNC B0 ;  /* 0x0000000000007941 */ /* 0x000fea0003800000 */
.L_x_4733:
[----:B------:R0:W-:Y:S01]  /*c340*/  STG.E.U8 [R4.64], R0 ;  /* 0x0000000004007986 */ /* 0x0001e2000c101124 */
[----:B------:R-:W-:Y:S01]  /*c350*/  IMAD.MOV.U32 R23, RZ, RZ, R31 ;  /* 0x000000ffff177224 */ /* 0x000fe200078e001f */
[----:B------:R-:W-:Y:S05]  /*c360*/  BRA `(.L_x_4705) ;  /* 0x0000035000007947 */ /* 0x000fea0003800000 */
.L_x_4727:
        /* <DEDUP_REMOVED lines=8> */
[----:B------:R-:W-:-:S13]  /*c3f0*/  IMAD.MOV.U32 R23, RZ, RZ, R31 ;  /* 0x000000ffff177224 */ /* 0x000fda00078e001f */
        /* <DEDUP_REMOVED lines=16> */
.L_x_4710:
        /* <DEDUP_REMOVED lines=18> */
[----:B0123--:R-:W-:Y:S05]  /*c620*/  CALL.ABS.NOINC R14 ;  /* 0x000000000e007343 */ /* 0x00ffea0003c00000 */
[----:B------:R-:W-:Y:S01]  /*c630*/  IMAD.MOV.U32 R23, RZ, RZ, R31 ;  /* 0x000000ffff177224 */ /* 0x000fe200078e001f */
[----:B------:R-:W-:Y:S05]  /*c640*/  BRA `(.L_x_4705) ;  /* 0x0000007000007947 */ /* 0x000fea0003800000 */
.L_x_4737:
[----:B------:R-:W0:Y:S01]  /*c650*/  F2I.U64.F64.TRUNC R32, R32 ;  /* 0x0000002000207311 */ /* 0x000e22000030d800 */
[----:B------:R-:W-:Y:S01]  /*c660*/  IMAD.MOV.U32 R23, RZ, RZ, R31 ;  /* 0x000000ffff177224 */ /* 0x000fe200078e001f */
[----:B0-----:R0:W-:Y:S01]  /*c670*/  STG.E.64 [R4.64], R32 ;  /* 0x0000002004007986 */ /* 0x0011e2000c101b24 */
[----:B------:R-:W-:Y:S05]  /*c680*/  BRA `(.L_x_4705) ;  /* 0x0000003000007947 */ /* 0x000fea0003800000 */
.L_x_4736:
[----:B------:R-:W0:Y:S01]  /*c690*/  F2I.U32.F64.TRUNC R33, R32 ;  /* 0x0000002000217311 */ /* 0x000e22000030d000 */
[----:B------:R-:W-:Y:S01]  /*c6a0*/  IMAD.MOV.U32 R23, RZ, RZ, R31 ;  /* 0x000000ffff177224 */ /* 0x000fe200078e001f */
[----:B0-----:R0:W-:Y:S06]  /*c6b0*/  STG.E [R4.64], R33 ;  /* 0x0000002104007986 */ /* 0x0011ec000c101924 */
.L_x_4705:
[----:B------:R-:W-:Y:S05]  /*c6c0*/  BSYNC B6 ;  /* 0x0000000000067941 */ /* 0x000fea0003800000 */
.L_x_4704:
[----:B----4-:R-:W-:Y:S01]  /*c6d0*/  ISETP.GE.AND P0, PT, R23, R2, PT ;  /* 0x000000021700720c */ /* 0x010fe20003f06270 */
[----:B------:R-:W-:-:S12]  /*c6e0*/  BSSY B6, `(.L_x_4738) ;  /* 0x000020a000067945 */ /* 0x000fd80003800000 */
        /* <DEDUP_REMOVED lines=17> */
[----:B-1----:R-:W0:Y:S02]  /*c800*/  F2I.F64.TRUNC R29, R28 ;  /* 0x0000001c001d7311 */ /* 0x002e24000030d100 */
[----:B0-----:R0:W-:Y:S01]  /*c810*/  STG.E.U8 [R4.64], R29 ;  /* 0x0000001d04007986 */ /* 0x0011e2000c101124 */
[----:B------:R-:W-:Y:S05]  /*c820*/  BRA `(.L_x_4745) ;  /* 0x00000ef000007947 */ /* 0x000fea0003800000 */
.L_x_4743:
[----:B-1----:R-:W0:Y:S02]  /*c830*/  F2I.S64.F64.TRUNC R28, R28 ;  /* 0x0000001c001c7311 */ /* 0x002e24000030d900 */
[----:B0-----:R-:W-:-:S05]  /*c840*/  IMAD.MOV.U32 R3, RZ, RZ, R28 ;  /* 0x000000ffff037224 */ /* 0x001fca00078e001c */
[----:B------:R0:W-:Y:S01]  /*c850*/  STG.E.U8 [R4.64], R3 ;  /* 0x0000000304007986 */ /* 0x0001e2000c101124 */
[----:B------:R-:W-:Y:S05]  /*c860*/  BRA `(.L_x_4745) ;  /* 0x00000eb000007947 */ /* 0x000fea0003800000 */
.L_x_4742:
[----:B------:R-:W-:-:S13]  /*c870*/  ISETP.NE.AND P0, PT, R0, 0x2, PT ;  /* 0x000000020000780c */ /* 0x000fda0003f05270 */
[----:B------:R-:W-:Y:S05]  /*c880*/  @!P0 BRA `(.L_x_4746) ;  /* 0x000000a000008947 */ /* 0x000fea0003800000 */
[----:B------:R-:W-:-:S13]  /*c890*/  ISETP.NE.AND P0, PT, R0, 0x3, PT ;  /* 0x000000030000780c */ /* 0x000fda0003f05270 */
[----:B------:R-:W-:Y:S05]  /*c8a0*/  @!P0 BRA `(.L_x_4747) ;  /* 0x0000005000008947 */ /* 0x000fea0003800000 */
[----:B------:R-:W-:-:S13]  /*c8b0*/  ISETP.NE.AND P0, PT, R0, 0x4, PT ;  /* 0x000000040000780c */ /* 0x000fda0003f05270 */
[----:B------:R-:W-:Y:S05]  /*c8c0*/  @P0 BRA `(.L_x_4744) ;  /* 0x00000cc000000947 */ /* 0x000fea0003800000 */
[----:B-1----:R-:W0:Y:S02]  /*c8d0*/  F2I.S64.F64.TRUNC R28, R28 ;  /* 0x0000001c001c7311 */ /* 0x002e24000030d900 */
[----:B0-----:R0:W-:Y:S01]  /*c8e0*/  STG.E.64 [R4.64], R28 ;  /* 0x0000001c04007986 */ /* 0x0011e2000c101b24 */
[----:B------:R-:W-:Y:S05]  /*c8f0*/  BRA `(.L_x_4745) ;  /* 0x00000e2000007947 */ /* 0x000fea0003800000 */
.L_x_4747:
[----:B-1----:R-:W0:Y:S02]  /*c900*/  F2I.F64.TRUNC R29, R28 ;  /* 0x0000001c001d7311 */ /* 0x002e24000030d100 */
[----:B0-----:R0:W-:Y:S01]  /*c910*/  STG.E [R4.64], R29 ;  /* 0x0000001d04007986 */ /* 0x0011e2000c101924 */
[----:B------:R-:W-:Y:S05]  /*c920*/  BRA `(.L_x_4745) ;  /* 0x00000df000007947 */ /* 0x000fea0003800000 */
.L_x_4746:
[----:B-1----:R-:W0:Y:S02]  /*c930*/  F2I.F64.TRUNC R29, R28 ;  /* 0x0000001c001d7311 */ /* 0x002e24000030d100 */
[----:B0-----:R0:W-:Y:S01]  /*c940*/  STG.E.U16 [R4.64], R29 ;  /* 0x0000001d04007986 */ /* 0x0011e2000c101524 */
[----:B------:R-:W-:Y:S05]  /*c950*/  BRA `(.L_x_4745) ;  /* 0x00000dc000007947 */ /* 0x000fea0003800000 */
.L_x_4741:
[----:B------:R-:W-:-:S13]  /*c960*/  ISETP.GT.AND P0, PT, R0, 0x6, PT ;  /* 0x000000060000780c */ /* 0x000fda0003f04270 */
[----:B------:R-:W-:Y:S05]  /*c970*/  @P0 BRA `(.L_x_4748) ;  /* 0x000000f000000947 */ /* 0x000fea0003800000 */
[----:B------:R-:W-:-:S13]  /*c980*/  ISETP.NE.AND P0, PT, R0, 0x5, PT ;  /* 0x000000050000780c */ /* 0x000fda0003f05270 */
[----:B------:R-:W-:Y:S05]  /*c990*/  @!P0 BRA `(.L_x_4749) ;  /* 0x0000007000008947 */ /* 0x000fea0003800000 */
[----:B------:R-:W-:-:S13]  /*c9a0*/  ISETP.NE.AND P0, PT, R0, 0x6, PT ;  /* 0x000000060000780c */ /* 0x000fda0003f05270 */
[----:B------:R-:W-:Y:S05]  /*c9b0*/  @P0 BRA `(.L_x_4744) ;  /* 0x00000bd000000947 */ /* 0x000fea0003800000 */
[----:B-1----:R-:W0:Y:S01]  /*c9c0*/  F2F.F32.F64 R3, R28 ;  /* 0x0000001c00037310 */ /* 0x002e220000301000 */
[----:B------:R-:W0:-:S14]  /*c9d0*/  DSETP.GEU.AND P0, PT, |R28|, c[0x2][0x88], PT ;  /* 0x008022001c00762a */ /* 0x000e1c0003f0e200 */
[----:B0-----:R-:W-:-:S05]  /*c9e0*/  @!P0 FMUL R3, R3, 1.175494350822287508e-38 ;  /* 0x0080000003038820 */ /* 0x001fca0000400000 */
[----:B------:R0:W-:Y:S01]  /*c9f0*/  STG.E [R4.64], R3 ;  /* 0x0000000304007986 */ /* 0x0001e2000c101924 */
[----:B------:R-:W-:Y:S05]  /*ca00*/  BRA `(.L_x_4745) ;  /* 0x00000d1000007947 */ /* 0x000fea0003800000 */
.L_x_4749:
[----:B-1----:R-:W0:Y:S01]  /*ca10*/  F2F.F32.F64 R0, R28 ;  /* 0x0000001c00007310 */ /* 0x002e220000301000 */
[----:B------:R-:W0:-:S14]  /*ca20*/  DSETP.GEU.AND P0, PT, |R28|, c[0x2][0x88], PT ;  /* 0x008022001c00762a */ /* 0x000e1c0003f0e200 */
[----:B0-----:R-:W-:-:S05]  /*ca30*/  @!P0 FMUL R0, R0, 1.175494350822287508e-38 ;  /* 0x0080000000008820 */ /* 0x001fca0000400000 */
[----:B------:R-:W-:-:S05]  /*ca40*/  F2FP.PACK_AB R0, RZ, R0 ;  /* 0x00000000ff00723e */ /* 0x000fca00000000ff */
[----:B------:R0:W-:Y:S01]  /*ca50*/  STG.E.U16 [R4.64], R0 ;  /* 0x0000000004007986 */ /* 0x0001e2000c101524 */
[----:B------:R-:W-:Y:S05]  /*ca60*/  BRA `(.L_x_4745) ;  /* 0x00000cb000007947 */ /* 0x000fea0003800000 */
.L_x_4748:
[----:B------:R-:W-:-:S13]  /*ca70*/  ISETP.NE.AND P0, PT, R0, 0x7, PT ;  /* 0x000000070000780c */ /* 0x000fda0003f05270 */
[----:B------:R-:W-:Y:S05]  /*ca80*/  @!P0 BRA `(.L_x_4750) ;  /* 0x0000011000008947 */ /* 0x000fea0003800000 */
[----:B------:R-:W-:-:S13]  /*ca90*/  ISETP.NE.AND P0, PT, R0, 0x8, PT ;  /* 0x000000080000780c */ /* 0x000fda0003f05270 */
[----:B------:R-:W-:Y:S05]  /*caa0*/  @!P0 BRA `(.L_x_4751) ;  /* 0x0000008000008947 */ /* 0x000fea0003800000 */
[----:B------:R-:W-:-:S13]  /*cab0*/  ISETP.NE.AND P0, PT, R0, 0x9, PT ;  /* 0x000000090000780c */ /* 0x000fda0003f05270 */
[----:B------:R-:W-:Y:S05]  /*cac0*/  @P0 BRA `(.L_x_4744) ;  /* 0x00000ac000000947 */ /* 0x000fea0003800000 */
[----:B-1----:R-:W0:Y:S01]  /*cad0*/  F2F.F32.F64 R6, R28 ;  /* 0x0000001c00067310 */ /* 0x002e220000301000 */
[----:B------:R-:W0:Y:S01]  /*cae0*/  DSETP.GEU.AND P0, PT, |R28|, c[0x2][0x88], PT ;  /* 0x008022001c00762a */ /* 0x000e220003f0e200 */
[----:B------:R-:W-:-:S13]  /*caf0*/  IMAD.MOV.U32 R7, RZ, RZ, RZ ;  /* 0x000000ffff077224 */ /* 0x000fda00078e00ff */
[----:B0-----:R-:W-:-:S05]  /*cb00*/  @!P0 FMUL R6, R6, 1.175494350822287508e-38 ;  /* 0x0080000006068820 */ /* 0x001fca0000400000 */
[----:B------:R0:W-:Y:S01]  /*cb10*/  STG.E.64 [R4.64], R6 ;  /* 0x0000000604007986 */ /* 0x0001e2000c101b24 */
[----:B------:R-:W-:Y:S05]  /*cb20*/  BRA `(.L_x_4745) ;  /* 0x00000bf000007947 */ /* 0x000fea0003800000 */
.L_x_4751:
[----:B-1----:R-:W0:Y:S01]  /*cb30*/  F2F.F32.F64 R0, R28 ;  /* 0x0000001c00007310 */ /* 0x002e220000301000 */
[----:B------:R-:W0:-:S14]  /*cb40*/  DSETP.GEU.AND P0, PT, |R28|, c[0x2][0x88], PT ;  /* 0x008022001c00762a */ /* 0x000e1c0003f0e200 */
[----:B0-----:R-:W-:-:S05]  /*cb50*/  @!P0 FMUL R0, R0, 1.175494350822287508e-38 ;  /* 0x0080000000008820 */ /* 0x001fca0000400000 */
[----:B------:R-:W-:-:S04]  /*cb60*/  F2FP.PACK_AB R3, RZ, R0 ;  /* 0x00000000ff03723e */ /* 0x000fc800000000ff */
[----:B------:R-:W-:-:S05]  /*cb70*/  PRMT R3, R3, 0x5410, RZ ;  /* 0x0000541003037816 */ /* 0x000fca00000000ff */
[----:B------:R0:W-:Y:S01]  /*cb80*/  STG.E [R4.64], R3 ;  /* 0x0000000304007986 */ /* 0x0001e2000c101924 */
[----:B------:R-:W-:Y:S05]  /*cb90*/  BRA `(.L_x_4745) ;  /* 0x00000b8000007947 */ /* 0x000fea0003800000 */
.L_x_4750:
[----:B-1----:R0:W-:Y:S01]  /*cba0*/  STG.E.64 [R4.64], R28 ;  /* 0x0000001c04007986 */ /* 0x0021e2000c101b24 */
[----:B------:R-:W-:Y:S05]  /*cbb0*/  BRA `(.L_x_4745) ;  /* 0x00000b6000007947 */ /* 0x000fea0003800000 */
.L_x_4740:
        /* <DEDUP_REMOVED lines=8> */
[----:B-1----:R-:W0:-:S06]  /*cc40*/  DSETP.NEU.AND P0, PT, R28, RZ, PT ;  /* 0x000000ff1c00722a */ /* 0x002e0c0003f0d000 */
[----:B0-----:R-:W-:-:S05]  /*cc50*/  SEL R3, RZ, 0x1, !P0 ;  /* 0x00000001ff037807 */ /* 0x001fca0004000000 */
[----:B------:R0:W-:Y:S01]  /*cc60*/  STG.E.U8 [R4.64], R3 ;  /* 0x0000000304007986 */ /* 0x0001e2000c101124 */
[----:B------:R-:W-:Y:S05]  /*cc70*/  BRA `(.L_x_4745) ;  /* 0x00000aa000007947 */ /* 0x000fea0003800000 */
.L_x_4754:
[----:B------:R-:W-:-:S05]  /*cc80*/  CS2R R30, SRZ ;  /* 0x00000000001e7805 */ /* 0x000fca000001ff00 */
[----:B-1----:R0:W-:Y:S01]  /*cc90*/  STG.E.128 [R4.64], R28 ;  /* 0x0000001c04007986 */ /* 0x0021e2000c101d24 */
[----:B------:R-:W-:Y:S05]  /*cca0*/  BRA `(.L_x_4745) ;  /* 0x00000a7000007947 */ /* 0x000fea0003800000 */
.L_x_4753:
        /* <DEDUP_REMOVED lines=23> */
.L_x_4758:
[----:B------:R-:W-:Y:S05]  /*ce20*/  BSYNC B0 ;  /* 0x0000000000007941 */ /* 0x000fea0003800000 */
.L_x_4757:
[----:B------:R-:W-:-:S05]  /*ce30*/  LOP3.LUT R7, R0, R7, RZ, 0xfc, !PT ;  /* 0x0000000700077212 */ /* 0x000fca00078efcff */
[----:B------:R0:W-:Y:S01]  /*ce40*/  STG.E.U8 [R4.64], R7 ;  /* 0x0000000704007986 */ /* 0x0001e2000c101124 */
[----:B------:R-:W-:Y:S05]  /*ce50*/  BRA `(.L_x_4745) ;  /* 0x000008c000007947 */ /* 0x000fea0003800000 */
.L_x_4756:
[----:B-1----:R-:W0:Y:S01]  /*ce60*/  F2F.F32.F64 R7, R28 ;  /* 0x0000001c00077310 */ /* 0x002e220000301000 */
        /* <DEDUP_REMOVED lines=14> */
.L_x_4760:
[----:B------:R-:W-:Y:S01]  /*cf50*/  IMAD.MOV.U32 R0, RZ, RZ, 0x7f ;  /* 0x0000007fff007424 */ /* 0x000fe200078e00ff */
[----:B------:R-:W-:-:S04]  /*cf60*/  ISETP.GT.U32.AND P0, PT, R3, 0x7f800000, PT ;  /* 0x7f8000000300780c */ /* 0x000fc80003f04070 */
[----:B------:R-:W-:-:S04]  /*cf70*/  SEL R0, R0, 0x7c, P0 ;  /* 0x0000007c00007807 */ /* 0x000fc80000000000 */
.L_x_4761:
[----:B------:R-:W-:Y:S05]  /*cf80*/  BSYNC B0 ;  /* 0x0000000000007941 */ /* 0x000fea0003800000 */
.L_x_4759:
[----:B------:R-:W-:-:S04]  /*cf90*/  LOP3.LUT R3, R7, 0x80000000, RZ, 0xc0, !PT ;  /* 0x8000000007037812 */ /* 0x000fc800078ec0ff */
[----:B------:R-:W-:-:S04]  /*cfa0*/  SHF.R.U32.HI R3, RZ, 0x18, R3 ;  /* 0x00000018ff037819 */ /* 0x000fc80000011603 */
[----:B------:R-:W-:-:S05]  /*cfb0*/  LOP3.LUT R3, R0, R3, RZ, 0xfc, !PT ;  /* 0x0000000300037212 */ /* 0x000fca00078efcff */
[----:B------:R0:W-:Y:S01]  /*cfc0*/  STG.E.U8 [R4.64], R3 ;  /* 0x0000000304007986 */ /* 0x0001e2000c101124 */
[----:B------:R-:W-:Y:S05]  /*cfd0*/  BRA `(.L_x_4745) ;  /* 0x0000074000007947 */ /* 0x000fea0003800000 */
.L_x_4755:
[----:B-1----:R-:W0:Y:S01]  /*cfe0*/  F2F.F32.F64 R0, R28 ;  /* 0x0000001c00007310 */ /* 0x002e220000301000 */
[----:B------:R-:W0:-:S14]  /*cff0*/  DSETP.GEU.AND P0, PT, |R28|, c[0x2][0x88], PT ;  /* 0x008022001c00762a */ /* 0x000e1c0003f0e200 */
[----:B0-----:R-:W-:-:S05]  /*d000*/  @!P0 FMUL R0, R0, 1.175494350822287508e-38 ;  /* 0x0080000000008820 */ /* 0x001fca0000400000 */
[----:B------:R-:W-:-:S05]  /*d010*/  F2FP.BF16.PACK_AB R0, RZ, R0 ;  /* 0x00000000ff00723e */ /* 0x000fca00000010ff */
[----:B------:R0:W-:Y:S01]  /*d020*/  STG.E.U16 [R4.64], R0 ;  /* 0x0000000004007986 */ /* 0x0001e2000c101524 */
[----:B------:R-:W-:Y:S05]  /*d030*/  BRA `(.L_x_4745) ;  /* 0x000006e000007947 */ /* 0x000fea0003800000 */
.L_x_4752:
        /* <DEDUP_REMOVED lines=8> */
[----:B-1----:R-:W0:Y:S02]  /*d0c0*/  F2I.U32.F64.TRUNC R29, R28 ;  /* 0x0000001c001d7311 */ /* 0x002e24000030d000 */
[----:B0-----:R0:W-:Y:S01]  /*d0d0*/  STG.E.U16 [R4.64], R29 ;  /* 0x0000001d04007986 */ /* 0x0011e2000c101524 */
[----:B------:R-:W-:Y:S05]  /*d0e0*/  BRA `(.L_x_4745) ;  /* 0x0000063000007947 */ /* 0x000fea0003800000 */
.L_x_4764:
[----:B-1----:R-:W0:Y:S01]  /*d0f0*/  F2F.F32.F64 R7, R28 ;  /* 0x0000001c00077310 */ /* 0x002e220000301000 */
        /* <DEDUP_REMOVED lines=18> */
.L_x_4767:
[----:B------:R-:W-:-:S04]  /*d220*/  LOP3.LUT R0, R7, 0x80000000, RZ, 0xc0, !PT ;  /* 0x8000000007007812 */ /* 0x000fc800078ec0ff */
[----:B------:R-:W-:-:S04]  /*d230*/  SHF.R.U32.HI R0, RZ, 0x18, R0 ;  /* 0x00000018ff007819 */ /* 0x000fc80000011600 */
[----:B------:R-:W-:Y:S02]  /*d240*/  LOP3.LUT R0, R3, R0, RZ, 0xfc, !PT ;  /* 0x0000000003007212 */ /* 0x000fe400078efcff */
.L_x_4766:
[----:B------:R-:W-:Y:S05]  /*d250*/  BSYNC B0 ;  /* 0x0000000000007941 */ /* 0x000fea0003800000 */
.L_x_4765:
[----:B------:R0:W-:Y:S01]  /*d260*/  STG.E.U8 [R4.64], R0 ;  /* 0x0000000004007986 */ /* 0x0001e2000c101124 */
[----:B------:R-:W-:Y:S05]  /*d270*/  BRA `(.L_x_4745) ;  /* 0x000004a000007947 */ /* 0x000fea0003800000 */
.L_x_4763:
        /* <DEDUP_REMOVED lines=19> */
.L_x_4770:
[----:B------:R-:W-:-:S04]  /*d3b0*/  LOP3.LUT R0, R7, 0x80000000, RZ, 0xc0, !PT ;  /* 0x8000000007007812 */ /* 0x000fc800078ec0ff */
[----:B------:R-:W-:-:S04]  /*d3c0*/  SHF.R.U32.HI R0, RZ, 0x18, R0 ;  /* 0x00000018ff007819 */ /* 0x000fc80000011600 */
[----:B------:R-:W-:Y:S02]  /*d3d0*/  LOP3.LUT R0, R3, R0, RZ, 0xfc, !PT ;  /* 0x0000000003007212 */ /* 0x000fe400078efcff */
.L_x_4769:
[----:B------:R-:W-:Y:S05]  /*d3e0*/  BSYNC B0 ;  /* 0x0000000000007941 */ /* 0x000fea0003800000 */
.L_x_4768:
[----:B------:R0:W-:Y:S01]  /*d3f0*/  STG.E.U8 [R4.64], R0 ;  /* 0x0000000004007986 */ /* 0x0001e2000c101124 */
[----:B------:R-:W-:Y:S05]  /*d400*/  BRA `(.L_x_4745) ;  /* 0x0000031000007947 */ /* 0x000fea0003800000 */
.L_x_4762:
[----:B------:R-:W-:-:S13]  /*d410*/  ISETP.NE.AND P0, PT, R0, 0x1c, PT ;  /* 0x0000001c0000780c */ /* 0x000fda0003f05270 */
[----:B------:R-:W-:Y:S05]  /*d420*/  @!P0 BRA `(.L_x_4771) ;  /* 0x000002d000008947 */ /* 0x000fea0003800000 */
[----:B------:R-:W-:-:S13]  /*d430*/  ISETP.NE.AND P0, PT, R0, 0x1d, PT ;  /* 0x0000001d0000780c */ /* 0x000fda0003f05270 */
[----:B------:R-:W-:Y:S05]  /*d440*/  @!P0 BRA `(.L_x_4772) ;  /* 0x0000028000008947 */ /* 0x000fea0003800000 */
[----:B------:R-:W-:-:S13]  /*d450*/  ISETP.NE.AND P0, PT, R0, 0x2c, PT ;  /* 0x0000002c0000780c */ /* 0x000fda0003f05270 */
[----:B------:R-:W-:Y:S05]  /*d460*/  @P0 BRA `(.L_x_4744) ;  /* 0x0000012000000947 */ /* 0x000fea0003800000 */
[----:B-1----:R-:W0:Y:S01]  /*d470*/  F2F.F32.F64 R8, R28 ;  /* 0x0000001c00087310 */ /* 0x002e220000301000 */
        /* <DEDUP_REMOVED lines=17> */
.L_x_4744:
        /* <DEDUP_REMOVED lines=19> */
[----:B------:R-:W-:Y:S05]  /*d6c0*/  BRA `(.L_x_4745) ;  /* 0x0000005000007947 */ /* 0x000fea0003800000 */
.L_x_4772:
[----:B-1----:R-:W0:Y:S02]  /*d6d0*/  F2I.U64.F64.TRUNC R28, R28 ;  /* 0x0000001c001c7311 */ /* 0x002e24000030d800 */
[----:B0-----:R0:W-:Y:S01]  /*d6e0*/  STG.E.64 [R4.64], R28 ;  /* 0x0000001c04007986 */ /* 0x0011e2000c101b24 */
[----:B------:R-:W-:Y:S05]  /*d6f0*/  BRA `(.L_x_4745) ;  /* 0x0000002000007947 */ /* 0x000fea0003800000 */
.L_x_4771:
[----:B-1----:R-:W0:Y:S02]  /*d700*/  F2I.U32.F64.TRUNC R29, R28 ;  /* 0x0000001c001d7311 */ /* 0x002e24000030d000 */
[----:B0-----:R0:W-:Y:S02]  /*d710*/  STG.E [R4.64], R29 ;  /* 0x0000001d04007986 */ /* 0x0011e4000c101924 */
.L_x_4745:
        /* <DEDUP_REMOVED lines=19> */
[----:B--2---:R-:W0:Y:S02]  /*d850*/  F2I.F64.TRUNC R25, R24 ;  /* 0x0000001800197311 */ /* 0x004e24000030d100 */
[----:B0-----:R0:W-:Y:S01]  /*d860*/  STG.E.U8 [R4.64], R25 ;  /* 0x0000001904007986 */ /* 0x0011e2000c101124 */
[----:B------:R-:W-:Y:S05]  /*d870*/  BRA `(.L_x_4778) ;  /* 0x00000ef000007947 */ /* 0x000fea0003800000 */
.L_x_4776:
[----:B--2---:R-:W0:Y:S02]  /*d880*/  F2I.S64.F64.TRUNC R24, R24 ;  /* 0x0000001800187311 */ /* 0x004e24000030d900 */
[----:B0-----:R-:W-:-:S05]  /*d890*/  IMAD.MOV.U32 R3, RZ, RZ, R24 ;  /* 0x000000ffff037224 */ /* 0x001fca00078e0018 */
[----:B------:R0:W-:Y:S01]  /*d8a0*/  STG.E.U8 [R4.64], R3 ;  /* 0x0000000304007986 */ /* 0x0001e2000c101124 */
[----:B------:R-:W-:Y:S05]  /*d8b0*/  BRA `(.L_x_4778) ;  /* 0x00000eb000007947 */ /* 0x000fea0003800000 */
.L_x_4775:
[----:B------:R-:W-:-:S13]  /*d8c0*/  ISETP.NE.AND P0, PT, R0, 0x2, PT ;  /* 0x000000020000780c */ /* 0x000fda0003f05270 */
[----:B------:R-:W-:Y:S05]  /*d8d0*/  @!P0 BRA `(.L_x_4779) ;  /* 0x000000a000008947 */ /* 0x000fea0003800000 */
[----:B------:R-:W-:-:S13]  /*d8e0*/  ISETP.NE.AND P0, PT, R0, 0x3, PT ;  /* 0x000000030000780c */ /* 0x000fda0003f05270 */
[----:B------:R-:W-:Y:S05]  /*d8f0*/  @!P0 BRA `(.L_x_4780) ;  /* 0x0000005000008947 */ /* 0x000fea0003800000 */
[----:B------:R-:W-:-:S13]  /*d900*/  ISETP.NE.AND P0, PT, R0, 0x4, PT ;  /* 0x000000040000780c */ /* 0x000fda0003f05270 */
[----:B------:R-:W-:Y:S05]  /*d910*/  @P0 BRA `(.L_x_4777) ;  /* 0x00000cc000000947 */ /* 0x000fea0003800000 */
[----:B--2---:R-:W0:Y:S02]  /*d920*/  F2I.S64.F64.TRUNC R24, R24 ;  /* 0x0000001800187311 */ /* 0x004e24000030d900 */
[----:B0-----:R0:W-:Y:S01]  /*d930*/  STG.E.64 [R4.64], R24 ;  /* 0x0000001804007986 */ /* 0x0011e2000c101b24 */
[----:B------:R-:W-:Y:S05]  /*d940*/  BRA `(.L_x_4778) ;  /* 0x00000e2000007947 */ /* 0x000fea0003800000 */
.L_x_4780:
[----:B--2---:R-:W0:Y:S02]  /*d950*/  F2I.F64.TRUNC R25, R24 ;  /* 0x0000001800197311 */ /* 0x004e24000030d100 */
[----:B0-----:R0:W-:Y:S01]  /*d960*/  STG.E [R4.64], R25 ;  /* 0x0000001904007986 */ /* 0x0011e2000c101924 */
[----:B------:R-:W-:Y:S05]  /*d970*/  BRA `(.L_x_4778) ;  /* 0x00000df000007947 */ /* 0x000fea0003800000 */
.L_x_4779:
[----:B--2---:R-:W0:Y:S02]  /*d980*/  F2I.F64.TRUNC R25, R24 ;  /* 0x0000001800197311 */ /* 0x004e24000030d100 */
[----:B0-----:R0:W-:Y:S01]  /*d990*/  STG.E.U16 [R4.64], R25 ;  /* 0x0000001904007986 */ /* 0x0011e2000c101524 */
[----:B------:R-:W-:Y:S05]  /*d9a0*/  BRA `(.L_x_4778) ;  /* 0x00000dc000007947 */ /* 0x000fea0003800000 */
.L_x_4774:
[----:B------:R-:W-:-:S13]  /*d9b0*/  ISETP.GT.AND P0, PT, R0, 0x6, PT ;  /* 0x000000060000780c */ /* 0x000fda0003f04270 */
[----:B------:R-:W-:Y:S05]  /*d9c0*/  @P0 BRA `(.L_x_4781) ;  /* 0x000000f000000947 */ /* 0x000fea0003800000 */
[----:B------:R-:W-:-:S13]  /*d9d0*/  ISETP.NE.AND P0, PT, R0, 0x5, PT ;  /* 0x000000050000780c */ /* 0x000fda0003f05270 */
[----:B------:R-:W-:Y:S05]  /*d9e0*/  @!P0 BRA `(.L_x_4782) ;  /* 0x0000007000008947 */ /* 0x000fea0003800000 */
[----:B------:R-:W-:-:S13]  /*d9f0*/  ISETP.NE.AND P0, PT, R0, 0x6, PT ;  /* 0x000000060000780c */ /* 0x000fda0003f05270 */
[----:B------:R-:W-:Y:S05]  /*da00*/  @P0 BRA `(.L_x_4777) ;  /* 0x00000bd000000947 */ /* 0x000fea0003800000 */
[----:B--2---:R-:W0:Y:S01]  /*da10*/  F2F.F32.F64 R3, R24 ;  /* 0x0000001800037310 */ /* 0x004e220000301000 */
[----:B------:R-:W0:-:S14]  /*da20*/  DSETP.GEU.AND P0, PT, |R24|, c[0x2][0x88], PT ;  /* 0x008022001800762a */ /* 0x000e1c0003f0e200 */
[----:B0-----:R-:W-:-:S05]  /*da30*/  @!P0 FMUL R3, R3, 1.175494350822287508e-38 ;  /* 0x0080000003038820 */ /* 0x001fca0000400000 */
[----:B------:R0:W-:Y:S01]  /*da40*/  STG.E [R4.64], R3 ;  /* 0x0000000304007986 */ /* 0x0001e2000c101924 */
[----:B------:R-:W-:Y:S05]  /*da50*/  BRA `(.L_x_4778) ;  /* 0x00000d1000007947 */ /* 0x000fea0003800000 */
.L_x_4782:
[----:B--2---:R-:W0:Y:S01]  /*da60*/  F2F.F32.F64 R0, R24 ;  /* 0x0000001800007310 */ /* 0x004e220000301000 */
[----:B------:R-:W0:-:S14]  /*da70*/  DSETP.GEU.AND P0, PT, |R24|, c[0x2][0x88], PT ;  /* 0x008022001800762a */ /* 0x000e1c0003f0e200 */
[----:B0-----:R-:W-:-:S05]  /*da80*/  @!P0 FMUL R0, R0, 1.175494350822287508e-38 ;  /* 0x0080000000008820 */ /* 0x001fca0000400000 */
[----:B------:R-:W-:-:S05]  /*da90*/  F2FP.PACK_AB R0, RZ, R0 ;  /* 0x00000000ff00723e */ /* 0x000fca00000000ff */
[----:B------:R0:W-:Y:S01]  /*daa0*/  STG.E.U16 [R4.64], R0 ;  /* 0x0000000004007986 */ /* 0x0001e2000c101524 */
[----:B------:R-:W-:Y:S05]  /*dab0*/  BRA `(.L_x_4778) ;  /* 0x00000cb000007947 */ /* 0x000fea0003800000 */
.L_x_4781:
[----:B------:R-:W-:-:S13]  /*dac0*/  ISETP.NE.AND P0, PT, R0, 0x7, PT ;  /* 0x000000070000780c */ /* 0x000fda0003f05270 */
[----:B------:R-:W-:Y:S05]  /*dad0*/  @!P0 BRA `(.L_x_4783) ;  /* 0x0000011000008947 */ /* 0x000fea0003800000 */
[----:B------:R-:W-:-:S13]  /*dae0*/  ISETP.NE.AND P0, PT, R0, 0x8, PT ;  /* 0x000000080000780c */ /* 0x000fda0003f05270 */
[----:B------:R-:W-:Y:S05]  /*daf0*/  @!P0 BRA `(.L_x_4784) ;  /* 0x0000008000008947 */ /* 0x000fea0003800000 */
[----:B------:R-:W-:-:S13]  /*db00*/  ISETP.NE.AND P0, PT, R0, 0x9, PT ;  /* 0x000000090000780c */ /* 0x000fda0003f05270 */
[----:B------:R-:W-:Y:S05]  /*db10*/  @P0 BRA `(.L_x_4777) ;  /* 0x00000ac000000947 */ /* 0x000fea0003800000 */
[----:B--2---:R-:W0:Y:S01]  /*db20*/  F2F.F32.F64 R6, R24 ;  /* 0x0000001800067310 */ /* 0x004e220000301000 */
[----:B------:R-:W0:Y:S01]  /*db30*/  DSETP.GEU.AND P0, PT, |R24|, c[0x2][0x88], PT ;  /* 0x008022001800762a */ /* 0x000e220003f0e200 */
[----:B------:R-:W-:-:S13]  /*db40*/  IMAD.MOV.U32 R7, RZ, RZ, RZ ;  /* 0x000000ffff077224 */ /* 0x000fda00078e00ff */
[----:B0-----:R-:W-:-:S05]  /*db50*/  @!P0 FMUL R6, R6, 1.175494350822287508e-38 ;  /* 0x0080000006068820 */ /* 0x001fca0000400000 */
[----:B------:R0:W-:Y:S01]  /*db60*/  STG.E.64 [R4.64], R6 ;  /* 0x0000000604007986 */ /* 0x0001e2000c101b24 */
[----:B------:R-:W-:Y:S05]  /*db70*/  BRA `(.L_x_4778) ;  /* 0x00000bf000007947 */ /* 0x000fea0003800000 */
.L_x_4784:
[----:B--2---:R-:W0:Y:S01]  /*db80*/  F2F.F32.F64 R0, R24 ;  /* 0x0000001800007310 */ /* 0x004e220000301000 */
[----:B------:R-:W0:-:S14]  /*db90*/  DSETP.GEU.AND P0, PT, |R24|, c[0x2][0x88], PT ;  /* 0x008022001800762a */ /* 0x000e1c0003f0e200 */
[----:B0-----:R-:W-:-:S05]  /*dba0*/  @!P0 FMUL R0, R0, 1.175494350822287508e-38 ;  /* 0x0080000000008820 */ /* 0x001fca0000400000 */
[----:B------:R-:W-:-:S04]  /*dbb0*/  F2FP.PACK_AB R3, RZ, R0 ;  /* 0x00000000ff03723e */ /* 0x000fc800000000ff */
[----:B------:R-:W-:-:S05]  /*dbc0*/  PRMT R3, R3, 0x5410, RZ ;  /* 0x0000541003037816 */ /* 0x000fca00000000ff */
[----:B------:R0:W-:Y:S01]  /*dbd0*/  STG.E [R4.64], R3 ;  /* 0x0000000304007986 */ /* 0x0001e2000c101924 */
[----:B------:R-:W-:Y:S05]  /*dbe0*/  BRA `(.L_x_4778) ;  /* 0x00000b8000007947 */ /* 0x000fea0003800000 */
.L_x_4783:
[----:B--2---:R0:W-:Y:S01]  /*dbf0*/  STG.E.64 [R4.64], R24 ;  /* 0x0000001804007986 */ /* 0x0041e2000c101b24 */
[----:B------:R-:W-:Y:S05]  /*dc00*/  BRA `(.L_x_4778) ;  /* 0x00000b6000007947 */ /* 0x000fea0003800000 */
.L_x_4773:
        /* <DEDUP_REMOVED lines=8> */
[----:B--2---:R-:W0:-:S06]  /*dc90*/  DSETP.NEU.AND P0, PT, R24, RZ, PT ;  /* 0x000000ff1800722a */ /* 0x004e0c0003f0d000 */
[----:B0-----:R-:W-:-:S05]  /*dca0*/  SEL R3, RZ, 0x1, !P0 ;  /* 0x00000001ff037807 */ /* 0x001fca0004000000 */
[----:B------:R0:W-:Y:S01]  /*dcb0*/  STG.E.U8 [R4.64], R3 ;  /* 0x0000000304007986 */ /* 0x0001e2000c101124 */
[----:B------:R-:W-:Y:S05]  /*dcc0*/  BRA `(.L_x_4778) ;  /* 0x00000aa000007947 */ /* 0x000fea0003800000 */
.L_x_4787:
[----:B---3--:R-:W-:-:S05]  /*dcd0*/  CS2R R26, SRZ ;  /* 0x00000000001a7805 */ /* 0x008fca000001ff00 */
[----:B--2---:R0:W-:Y:S01]  /*dce0*/  STG.E.128 [R4.64], R24 ;  /* 0x0000001804007986 */ /* 0x0041e2000c101d24 */
[----:B------:R-:W-:Y:S05]  /*dcf0*/  BRA `(.L_x_4778) ;  /* 0x00000a7000007947 */ /* 0x000fea0003800000 */
.L_x_4786:
        /* <DEDUP_REMOVED lines=23> */
.L_x_4791:
[----:B------:R-:W-:Y:S05]  /*de70*/  BSYNC B0 ;  /* 0x0000000000007941 */ /* 0x000fea0003800000 */
.L_x_4790:
[----:B------:R-:W-:-:S05]  /*de80*/  LOP3.LUT R7, R0, R7, RZ, 0xfc, !PT ;  /* 0x0000000700077212 */ /* 0x000fca00078efcff */
[----:B------:R0:W-:Y:S01]  /*de90*/  STG.E.U8 [R4.64], R7 ;  /* 0x0000000704007986 */ /* 0x0001e2000c101124 */
[----:B------:R-:W-:Y:S05]  /*dea0*/  BRA `(.L_x_4778) ;  /* 0x000008c000007947 */ /* 0x000fea0003800000 */
.L_x_4789:
[----:B--2---:R-:W0:Y:S01]  /*deb0*/  F2F.F32.F64 R7, R24 ;  /* 0x0000001800077310 */ /* 0x004e220000301000 */
        /* <DEDUP_REMOVED lines=14> */
.L_x_4793:
[----:B------:R-:W-:Y:S01]  /*dfa0*/  IMAD.MOV.U32 R0, RZ, RZ, 0x7f ;  /* 0x0000007fff007424 */ /* 0x000fe200078e00ff */
[----:B------:R-:W-:-:S04]  /*dfb0*/  ISETP.GT.U32.AND P0, PT, R3, 0x7f800000, PT ;  /* 0x7f8000000300780c */ /* 0x000fc80003f04070 */
[----:B------:R-:W-:-:S04]  /*dfc0*/  SEL R0, R0, 0x7c, P0 ;  /* 0x0000007c00007807 */ /* 0x000fc80000000000 */
.L_x_4794:
[----:B------:R-:W-:Y:S05]  /*dfd0*/  BSYNC B0 ;  /* 0x0000000000007941 */ /* 0x000fea0003800000 */
.L_x_4792:
[----:B------:R-:W-:-:S04]  /*dfe0*/  LOP3.LUT R3, R7, 0x80000000, RZ, 0xc0, !PT ;  /* 0x8000000007037812 */ /* 0x000fc800078ec0ff */
[----:B------:R-:W-:-:S04]  /*dff0*/  SHF.R.U32.HI R3, RZ, 0x18, R3 ;  /* 0x00000018ff037819 */ /* 0x000fc80000011603 */
[----:B------:R-:W-:-:S05]  /*e000*/  LOP3.LUT R3, R0, R3, RZ, 0xfc, !PT ;  /* 0x0000000300037212 */ /* 0x000fca00078efcff */
[----:B------:R0:W-:Y:S01]  /*e010*/  STG.E.U8 [R4.64], R3 ;  /* 0x0000000304007986 */ /* 0x0001e2000c101124 */
[----:B------:R-:W-:Y:S05]  /*e020*/  BRA `(.L_x_4778) ;  /* 0x0000074000007947 */ /* 0x000fea0003800000 */
.L_x_4788:
[----:B--2---:R-:W0:Y:S01]  /*e030*/  F2F.F32.F64 R0, R24 ;  /* 0x0000001800007310 */ /* 0x004e220000301000 */
[----:B------:R-:W0:-:S14]  /*e040*/  DSETP.GEU.AND P0, PT, |R24|, c[0x2][0x88], PT ;  /* 0x008022001800762a */ /* 0x000e1c0003f0e200 */
[----:B0-----:R-:W-:-:S05]  /*e050*/  @!P0 FMUL R0, R0, 1.175494350822287508e-38 ;  /* 0x0080000000008820 */ /* 0x001fca0000400000 */
[----:B------:R-:W-:-:S05]  /*e060*/  F2FP.BF16.PACK_AB R0, RZ, R0 ;  /* 0x00000000ff00723e */ /* 0x000fca00000010ff */
[----:B------:R0:W-:Y:S01]  /*e070*/  STG.E.U16 [R4.64], R0 ;  /* 0x0000000004007986 */ /* 0x0001e2000c101524 */
[----:B------:R-:W-:Y:S05]  /*e080*/  BRA `(.L_x_4778) ;  /* 0x000006e000007947 */ /* 0x000fea0003800000 */
.L_x_4785:
        /* <DEDUP_REMOVED lines=8> */
[----:B--2---:R-:W0:Y:S02]  /*e110*/  F2I.U32.F64.TRUNC R25, R24 ;  /* 0x0000001800197311 */ /* 0x004e24000030d000 */
[----:B0-----:R0:W-:Y:S01]  /*e120*/  STG.E.U16 [R4.64], R25 ;  /* 0x0000001904007986 */ /* 0x0011e2000c101524 */
[----:B------:R-:W-:Y:S05]  /*e130*/  BRA `(.L_x_4778) ;  /* 0x0000063000007947 */ /* 0x000fea0003800000 */
.L_x_4797:
[----:B--2---:R-:W0:Y:S01]  /*e140*/  F2F.F32.F64 R7, R24 ;  /* 0x0000001800077310 */ /* 0x004e220000301000 */
        /* <DEDUP_REMOVED lines=18> */
.L_x_4800:
[----:B------:R-:W-:-:S04]  /*e270*/  LOP3.LUT R0, R7, 0x80000000, RZ, 0xc0, !PT ;  /* 0x8000000007007812 */ /* 0x000fc800078ec0ff */
[----:B------:R-:W-:-:S04]  /*e280*/  SHF.R.U32.HI R0, RZ, 0x18, R0 ;  /* 0x00000018ff007819 */ /* 0x000fc80000011600 */
[----:B------:R-:W-:Y:S02]  /*e290*/  LOP3.LUT R0, R3, R0, RZ, 0xfc, !PT ;  /* 0x0000000003007212 */ /* 0x000fe400078efcff */
.L_x_4799:
[----:B------:R-:W-:Y:S05]  /*e2a0*/  BSYNC B0 ;  /* 0x0000000000007941 */ /* 0x000fea0003800000 */
.L_x_4798:
[----:B------:R0:W-:Y:S01]  /*e2b0*/  STG.E.U8 [R4.64], R0 ;  /* 0x0000000004007986 */ /* 0x0001e2000c101124 */
[----:B------:R-:W-:Y:S05]  /*e2c0*/  BRA `(.L_x_4778) ;  /* 0x000004a000007947 */ /* 0x000fea0003800000 */
.L_x_4796:
        /* <DEDUP_REMOVED lines=19> */
.L_x_4803:
[----:B------:R-:W-:-:S04]  /*e400*/  LOP3.LUT R0, R7, 0x80000000, RZ, 0xc0, !PT ;  /* 0x8000000007007812 */ /* 0x000fc800078ec0ff */
[----:B------:R-:W-:-:S04]  /*e410*/  SHF.R.U32.HI R0, RZ, 0x18, R0 ;  /* 0x00000018ff007819 */ /* 0x000fc80000011600 */
[----:B------:R-:W-:Y:S02]  /*e420*/  LOP3.LUT R0, R3, R0, RZ, 0xfc, !PT ;  /* 0x0000000003007212 */ /* 0x000fe400078efcff */
.L_x_4802:
[----:B------:R-:W-:Y:S05]  /*e430*/  BSYNC B0 ;  /* 0x0000000000007941 */ /* 0x000fea0003800000 */
.L_x_4801:
[----:B------:R0:W-:Y:S01]  /*e440*/  STG.E.U8 [R4.64], R0 ;  /* 0x0000000004007986 */ /* 0x0001e2000c101124 */
[----:B------:R-:W-:Y:S05]  /*e450*/  BRA `(.L_x_4778) ;  /* 0x0000031000007947 */ /* 0x000fea0003800000 */
.L_x_4795:
[----:B------:R-:W-:-:S13]  /*e460*/  ISETP.NE.AND P0, PT, R0, 0x1c, PT ;  /* 0x0000001c0000780c */ /* 0x000fda0003f05270 */
[----:B------:R-:W-:Y:S05]  /*e470*/  @!P0 BRA `(.L_x_4804) ;  /* 0x000002d000008947 */ /* 0x000fea0003800000 */
[----:B------:R-:W-:-:S13]  /*e480*/  ISETP.NE.AND P0, PT, R0, 0x1d, PT ;  /* 0x0000001d0000780c */ /* 0x000fda0003f05270 */
[----:B------:R-:W-:Y:S05]  /*e490*/  @!P0 BRA `(.L_x_4805) ;  /* 0x0000028000008947 */ /* 0x000fea0003800000 */
[----:B------:R-:W-:-:S13]  /*e4a0*/  ISETP.NE.AND P0, PT, R0, 0x2c, PT ;  /* 0x0000002c0000780c */ /* 0x000fda0003f05270 */
[----:B------:R-:W-:Y:S05]  /*e4b0*/  @P0 BRA `(.L_x_4777) ;  /* 0x0000012000000947 */ /* 0x000fea0003800000 */
[----:B--2---:R-:W0:Y:S01]  /*e4c0*/  F2F.F32.F64 R8, R24 ;  /* 0x0000001800087310 */ /* 0x004e220000301000 */
        /* <DEDUP_REMOVED lines=17> */
.L_x_4777:
        /* <DEDUP_REMOVED lines=18> */
[----:B-123--:R-:W-:Y:S05]  /*e700*/  CALL.ABS.NOINC R14 ;  /* 0x000000000e007343 */ /* 0x00efea0003c00000 */
[----:B------:R-:W-:Y:S05]  /*e710*/  BRA `(.L_x_4778) ;  /* 0x0000005000007947 */ /* 0x000fea0003800000 */
.L_x_4805:
[----:B--2---:R-:W0:Y:S02]  /*e720*/  F2I.U64.F64.TRUNC R24, R24 ;  /* 0x0000001800187311 */ /* 0x004e24000030d800 */
[----:B0-----:R0:W-:Y:S01]  /*e730*/  STG.E.64 [R4.64], R24 ;  /* 0x0000001804007986 */ /* 0x0011e2000c101b24 */
[----:B------:R-:W-:Y:S05]  /*e740*/  BRA `(.L_x_4778) ;  /* 0x0000002000007947 */ /* 0x000fea0003800000 */
.L_x_4804:
[----:B--2---:R-:W0:Y:S02]  /*e750*/  F2I.U32.F64.TRUNC R25, R24 ;  /* 0x0000001800197311 */ /* 0x004e24000030d000 */
[----:B0-----:R0:W-:Y:S02]  /*e760*/  STG.E [R4.64], R25 ;  /* 0x0000001904007986 */ /* 0x0011e4000c101924 */
.L_x_4778:
[----:B------:R-:W-:Y:S02]  /*e770*/  IADD3 R23, R23, 0x80, RZ ;  /* 0x0000008017177810 */ /* 0x000fe40007ffe0ff */
.L_x_4739:
[----:B------:R-:W-:Y:S05]  /*e780*/  BSYNC B6 ;  /* 0x0000000000067941 */ /* 0x000fea0003800000 */
.L_x_4738:
        /* <DEDUP_REMOVED lines=17> */
[----:B---3--:R-:W0:Y:S02]  /*e8a0*/  F2I.F64.TRUNC R17, R16 ;  /* 0x0000001000117311 */ /* 0x008e24000030d100 */
[----:B0-----:R-:W-:Y:S01]  /*e8b0*/  STG.E.U8 [R2.64], R17 ;  /* 0x0000001102007986 */ /* 0x001fe2000c101124 */
[----:B------:R-:W-:Y:S05]  /*e8c0*/  EXIT ;  /* 0x000000000000794d */ /* 0x000fea0003800000 */
.L_x_4809:
[----:B---3--:R-:W0:Y:S02]  /*e8d0*/  F2I.S64.F64.TRUNC R16, R16 ;  /* 0x0000001000107311 */ /* 0x008e24000030d900 */
[----:B0-----:R-:W-:-:S05]  /*e8e0*/  IMAD.MOV.U32 R5, RZ, RZ, R16 ;  /* 0x000000ffff057224 */ /* 0x001fca00078e0010 */
[----:B------:R-:W-:Y:S01]  /*e8f0*/  STG.E.U8 [R2.64], R5 ;  /* 0x0000000502007986 */ /* 0x000fe2000c101124 */
[----:B------:R-:W-:Y:S05]  /*e900*/  EXIT ;  /* 0x000000000000794d */ /* 0x000fea0003800000 */
.L_x_4808:
[----:B------:R-:W-:-:S13]  /*e910*/  ISETP.NE.AND P0, PT, R0, 0x2, PT ;  /* 0x000000020000780c */ /* 0x000fda0003f05270 */
[----:B------:R-:W-:Y:S05]  /*e920*/  @!P0 BRA `(.L_x_4811) ;  /* 0x000000a000008947 */ /* 0x000fea0003800000 */
[----:B------:R-:W-:-:S13]  /*e930*/  ISETP.NE.AND P0, PT, R0, 0x3, PT ;  /* 0x000000030000780c */ /* 0x000fda0003f05270 */
[----:B------:R-:W-:Y:S05]  /*e940*/  @!P0 BRA `(.L_x_4812) ;  /* 0x0000005000008947 */ /* 0x000fea0003800000 */
[----:B------:R-:W-:-:S13]  /*e950*/  ISETP.NE.AND P0, PT, R0, 0x4, PT ;  /* 0x000000040000780c */ /* 0x000fda0003f05270 */
[----:B------:R-:W-:Y:S05]  /*e960*/  @P0 BRA `(.L_x_4810) ;  /* 0x00000ce000000947 */ /* 0x000fea0003800000 */
[----:B---3--:R-:W0:Y:S02]  /*e970*/  F2I.S64.F64.TRUNC R16, R16 ;  /* 0x0000001000107311 */ /* 0x008e24000030d900 */
[----:B0-----:R-:W-:Y:S01]  /*e980*/  STG.E.64 [R2.64], R16 ;  /* 0x0000001002007986 */ /* 0x001fe2000c101b24 */
[----:B------:R-:W-:Y:S05]  /*e990*/  EXIT ;  /* 0x000000000000794d */ /* 0x000fea0003800000 */
.L_x_4812:
[----:B---3--:R-:W0:Y:S02]  /*e9a0*/  F2I.F64.TRUNC R17, R16 ;  /* 0x0000001000117311 */ /* 0x008e24000030d100 */
[----:B0-----:R-:W-:Y:S01]  /*e9b0*/  STG.E [R2.64], R17 ;  /* 0x0000001102007986 */ /* 0x001fe2000c101924 */
[----:B------:R-:W-:Y:S05]  /*e9c0*/  EXIT ;  /* 0x000000000000794d */ /* 0x000fea0003800000 */
.L_x_4811:
[----:B---3--:R-:W0:Y:S02]  /*e9d0*/  F2I.F64.TRUNC R17, R16 ;  /* 0x0000001000117311 */ /* 0x008e24000030d100 */
[----:B0-----:R-:W-:Y:S01]  /*e9e0*/  STG.E.U16 [R2.64], R17 ;  /* 0x0000001102007986 */ /* 0x001fe2000c101524 */
[----:B------:R-:W-:Y:S05]  /*e9f0*/  EXIT ;  /* 0x000000000000794d */ /* 0x000fea0003800000 */
.L_x_4807:
[----:B------:R-:W-:-:S13]  /*ea00*/  ISETP.GT.AND P0, PT, R0, 0x6, PT ;  /* 0x000000060000780c */ /* 0x000fda0003f04270 */
[----:B------:R-:W-:Y:S05]  /*ea10*/  @P0 BRA `(.L_x_4813) ;  /* 0x000000f000000947 */ /* 0x000fea0003800000 */
[----:B------:R-:W-:-:S13]  /*ea20*/  ISETP.NE.AND P0, PT, R0, 0x5, PT ;  /* 0x000000050000780c */ /* 0x000fda0003f05270 */
[----:B------:R-:W-:Y:S05]  /*ea30*/  @!P0 BRA `(.L_x_4814) ;  /* 0x0000007000008947 */ /* 0x000fea0003800000 */
[----:B------:R-:W-:-:S13]  /*ea40*/  ISETP.NE.AND P0, PT, R0, 0x6, PT ;  /* 0x000000060000780c */ /* 0x000fda0003f05270 */
[----:B------:R-:W-:Y:S05]  /*ea50*/  @P0 BRA `(.L_x_4810) ;  /* 0x00000bf000000947 */ /* 0x000fea0003800000 */
[----:B---3--:R-:W0:Y:S01]  /*ea60*/  F2F.F32.F64 R5, R16 ;  /* 0x0000001000057310 */ /* 0x008e220000301000 */
[----:B------:R-:W0:-:S14]  /*ea70*/  DSETP.GEU.AND P0, PT, |R16|, c[0x2][0x88], PT ;  /* 0x008022001000762a */ /* 0x000e1c0003f0e200 */
[----:B0-----:R-:W-:-:S05]  /*ea80*/  @!P0 FMUL R5, R5, 1.175494350822287508e-38 ;  /* 0x0080000005058820 */ /* 0x001fca0000400000 */
[----:B------:R-:W-:Y:S01]  /*ea90*/  STG.E [R2.64], R5 ;  /* 0x0000000502007986 */ /* 0x000fe2000c101924 */
[----:B------:R-:W-:Y:S05]  /*eaa0*/  EXIT ;  /* 0x000000000000794d */ /* 0x000fea0003800000 */
.L_x_4814:
[----:B---3--:R-:W0:Y:S01]  /*eab0*/  F2F.F32.F64 R0, R16 ;  /* 0x0000001000007310 */ /* 0x008e220000301000 */
[----:B------:R-:W0:-:S14]  /*eac0*/  DSETP.GEU.AND P0, PT, |R16|, c[0x2][0x88], PT ;  /* 0x008022001000762a */ /* 0x000e1c0003f0e200 */
[----:B0-----:R-:W-:-:S05]  /*ead0*/  @!P0 FMUL R0, R0, 1.175494350822287508e-38 ;  /* 0x0080000000008820 */ /* 0x001fca0000400000 */
[----:B------:R-:W-:-:S05]  /*eae0*/  F2FP.PACK_AB R0, RZ, R0 ;  /* 0x00000000ff00723e */ /* 0x000fca00000000ff */
[----:B------:R-:W-:Y:S01]  /*eaf0*/  STG.E.U16 [R2.64], R0 ;  /* 0x0000000002007986 */ /* 0x000fe2000c101524 */
[----:B------:R-:W-:Y:S05]  /*eb00*/  EXIT ;  /* 0x000000000000794d */ /* 0x000fea0003800000 */
.L_x_4813:
[----:B------:R-:W-:-:S13]  /*eb10*/  ISETP.NE.AND P0, PT, R0, 0x7, PT ;  /* 0x000000070000780c */ /* 0x000fda0003f05270 */
[----:B------:R-:W-:Y:S05]  /*eb20*/  @!P0 BRA `(.L_x_4815) ;  /* 0x0000011000008947 */ /* 0x000fea0003800000 */
[----:B------:R-:W-:-:S13]  /*eb30*/  ISETP.NE.AND P0, PT, R0, 0x8, PT ;  /* 0x000000080000780c */ /* 0x000fda0003f05270 */
[----:B------:R-:W-:Y:S05]  /*eb40*/  @!P0 BRA `(.L_x_4816) ;  /* 0x0000008000008947 */ /* 0x000fea0003800000 */
[----:B------:R-:W-:-:S13]  /*eb50*/  ISETP.NE.AND P0, PT, R0, 0x9, PT ;  /* 0x000000090000780c */ /* 0x000fda0003f05270 */
[----:B------:R-:W-:Y:S05]  /*eb60*/  @P0 BRA `(.L_x_4810) ;  /* 0x00000ae000000947 */ /* 0x000fea0003800000 */
[----:B---3--:R-:W0:Y:S01]  /*eb70*/  F2F.F32.F64 R4, R16 ;  /* 0x0000001000047310 */ /* 0x008e220000301000 */
[----:B------:R-:W0:Y:S01]  /*eb80*/  DSETP.GEU.AND P0, PT, |R16|, c[0x2][0x88], PT ;  /* 0x008022001000762a */ /* 0x000e220003f0e200 */
[----:B------:R-:W-:-:S13]  /*eb90*/  IMAD.MOV.U32 R5, RZ, RZ, RZ ;  /* 0x000000ffff057224 */ /* 0x000fda00078e00ff */
[----:B0-----:R-:W-:-:S05]  /*eba0*/  @!P0 FMUL R4, R4, 1.175494350822287508e-38 ;  /* 0x0080000004048820 */ /* 0x001fca0000400000 */
[----:B------:R-:W-:Y:S01]  /*ebb0*/  STG.E.64 [R2.64], R4 ;  /* 0x0000000402007986 */ /* 0x000fe2000c101b24 */
[----:B------:R-:W-:Y:S05]  /*ebc0*/  EXIT ;  /* 0x000000000000794d */ /* 0x000fea0003800000 */
.L_x_4816:
[----:B---3--:R-:W0:Y:S01]  /*ebd0*/  F2F.F32.F64 R0, R16 ;  /* 0x0000001000007310 */ /* 0x008e220000301000 */
[----:B------:R-:W0:-:S14]  /*ebe0*/  DSETP.GEU.AND P0, PT, |R16|, c[0x2][0x88], PT ;  /* 0x008022001000762a */ /* 0x000e1c0003f0e200 */
[----:B0-----:R-:W-:-:S05]  /*ebf0*/  @!P0 FMUL R0, R0, 1.175494350822287508e-38 ;  /* 0x0080000000008820 */ /* 0x001fca0000400000 */
[----:B------:R-:W-:-:S04]  /*ec00*/  F2FP.PACK_AB R5, RZ, R0 ;  /* 0x00000000ff05723e */ /* 0x000fc800000000ff */
[----:B------:R-:W-:-:S05]  /*ec10*/  PRMT R5, R5, 0x5410, RZ ;  /* 0x0000541005057816 */ /* 0x000fca00000000ff */
[----:B------:R-:W-:Y:S01]  /*ec20*/  STG.E [R2.64], R5 ;  /* 0x0000000502007986 */ /* 0x000fe2000c101924 */
[----:B------:R-:W-:Y:S05]  /*ec30*/  EXIT ;  /* 0x000000000000794d */ /* 0x000fea0003800000 */
.L_x_4815:
[----:B---3--:R-:W-:Y:S01]  /*ec40*/  STG.E.64 [R2.64], R16 ;  /* 0x0000001002007986 */ /* 0x008fe2000c101b24 */
[----:B------:R-:W-:Y:S05]  /*ec50*/  EXIT ;  /* 0x000000000000794d */ /* 0x000fea0003800000 */
.L_x_4806:
        /* <DEDUP_REMOVED lines=8> */
[----:B---3--:R-:W0:-:S06]  /*ece0*/  DSETP.NEU.AND P0, PT, R16, RZ, PT ;  /* 0x000000ff1000722a */ /* 0x008e0c0003f0d000 */
[----:B0-----:R-:W-:-:S05]  /*ecf0*/  SEL R5, RZ, 0x1, !P0 ;  /* 0x00000001ff057807 */ /* 0x001fca0004000000 */
[----:B------:R-:W-:Y:S01]  /*ed00*/  STG.E.U8 [R2.64], R5 ;  /* 0x0000000502007986 */ /* 0x000fe2000c101124 */
[----:B------:R-:W-:Y:S05]  /*ed10*/  EXIT ;  /* 0x000000000000794d */ /* 0x000fea0003800000 */
.L_x_4819:
[----:B------:R-:W-:-:S05]  /*ed20*/  CS2R R18, SRZ ;  /* 0x0000000000127805 */ /* 0x000fca000001ff00 */
[----:B---3--:R-:W-:Y:S01]  /*ed30*/  STG.E.128 [R2.64], R16 ;  /* 0x0000001002007986 */ /* 0x008fe2000c101d24 */
[----:B------:R-:W-:Y:S05]  /*ed40*/  EXIT ;  /* 0x000000000000794d */ /* 0x000fea0003800000 */
.L_x_4818:
        /* <DEDUP_REMOVED lines=23> */
.L_x_4823:
[----:B------:R-:W-:Y:S05]  /*eec0*/  BSYNC B0 ;  /* 0x0000000000007941 */ /* 0x000fea0003800000 */
.L_x_4822:
[----:B------:R-:W-:-:S05]  /*eed0*/  LOP3.LUT R5, R0, R5, RZ, 0xfc, !PT ;  /* 0x0000000500057212 */ /* 0x000fca00078efcff */
[----:B------:R-:W-:Y:S01]  /*eee0*/  STG.E.U8 [R2.64], R5 ;  /* 0x0000000502007986 */ /* 0x000fe2000c101124 */
[----:B------:R-:W-:Y:S05]  /*eef0*/  EXIT ;  /* 0x000000000000794d */ /* 0x000fea0003800000 */
.L_x_4821:
[----:B---3--:R-:W0:Y:S01]  /*ef00*/  F2F.F32.F64 R5, R16 ;  /* 0x0000001000057310 */ /* 0x008e220000301000 */
        /* <DEDUP_REMOVED lines=14> */
.L_x_4825:
[----:B------:R-:W-:Y:S01]  /*eff0*/  IMAD.MOV.U32 R0, RZ, RZ, 0x7f ;  /* 0x0000007fff007424 */ /* 0x000fe200078e00ff */
[----:B------:R-:W-:-:S04]  /*f000*/  ISETP.GT.U32.AND P0, PT, R4, 0x7f800000, PT ;  /* 0x7f8000000400780c */ /* 0x000fc80003f04070 */
[----:B------:R-:W-:-:S04]  /*f010*/  SEL R0, R0, 0x7c, P0 ;  /* 0x0000007c00007807 */ /* 0x000fc80000000000 */
.L_x_4826:
[----:B------:R-:W-:Y:S05]  /*f020*/  BSYNC B0 ;  /* 0x0000000000007941 */ /* 0x000fea0003800000 */
.L_x_4824:
[----:B------:R-:W-:-:S04]  /*f030*/  LOP3.LUT R4, R5, 0x80000000, RZ, 0xc0, !PT ;  /* 0x8000000005047812 */ /* 0x000fc800078ec0ff */
[----:B------:R-:W-:-:S04]  /*f040*/  SHF.R.U32.HI R5, RZ, 0x18, R4 ;  /* 0x00000018ff057819 */ /* 0x000fc80000011604 */
[----:B------:R-:W-:-:S05]  /*f050*/  LOP3.LUT R5, R0, R5, RZ, 0xfc, !PT ;  /* 0x0000000500057212 */ /* 0x000fca00078efcff */
[----:B------:R-:W-:Y:S01]  /*f060*/  STG.E.U8 [R2.64], R5 ;  /* 0x0000000502007986 */ /* 0x000fe2000c101124 */
[----:B------:R-:W-:Y:S05]  /*f070*/  EXIT ;  /* 0x000000000000794d */ /* 0x000fea0003800000 */
.L_x_4820:
[----:B---3--:R-:W0:Y:S01]  /*f080*/  F2F.F32.F64 R0, R16 ;  /* 0x0000001000007310 */ /* 0x008e220000301000 */
[----:B------:R-:W0:-:S14]  /*f090*/  DSETP.GEU.AND P0, PT, |R16|, c[0x2][0x88], PT ;  /* 0x008022001000762a */ /* 0x000e1c0003f0e200 */
[----:B0-----:R-:W-:-:S05]  /*f0a0*/  @!P0 FMUL R0, R0, 1.175494350822287508e-38 ;  /* 0x0080000000008820 */ /* 0x001fca0000400000 */
[----:B------:R-:W-:-:S05]  /*f0b0*/  F2FP.BF16.PACK_AB R0, RZ, R0 ;  /* 0x00000000ff00723e */ /* 0x000fca00000010ff */
[----:B------:R-:W-:Y:S01]  /*f0c0*/  STG.E.U16 [R2.64], R0 ;  /* 0x0000000002007986 */ /* 0x000fe2000c101524 */
[----:B------:R-:W-:Y:S05]  /*f0d0*/  EXIT ;  /* 0x000000000000794d */ /* 0x000fea0003800000 */
.L_x_4817:
        /* <DEDUP_REMOVED lines=8> */
[----:B---3--:R-:W0:Y:S02]  /*f160*/  F2I.U32.F64.TRUNC R17, R16 ;  /* 0x0000001000117311 */ /* 0x008e24000030d000 */
[----:B0-----:R-:W-:Y:S01]  /*f170*/  STG.E.U16 [R2.64], R17 ;  /* 0x0000001102007986 */ /* 0x001fe2000c101524 */
[----:B------:R-:W-:Y:S05]  /*f180*/  EXIT ;  /* 0x000000000000794d */ /* 0x000fea0003800000 */
.L_x_4829:
[----:B---3--:R-:W0:Y:S01]  /*f190*/  F2F.F32.F64 R7, R16 ;  /* 0x0000001000077310 */ /* 0x008e220000301000 */
        /* <DEDUP_REMOVED lines=18> */
.L_x_4832:
[----:B------:R-:W-:-:S04]  /*f2c0*/  LOP3.LUT R0, R7, 0x80000000, RZ, 0xc0, !PT ;  /* 0x8000000007007812 */ /* 0x000fc800078ec0ff */
[----:B------:R-:W-:-:S04]  /*f2d0*/  SHF.R.U32.HI R5, RZ, 0x18, R0 ;  /* 0x00000018ff057819 */ /* 0x000fc80000011600 */
[----:B------:R-:W-:-:S04]  /*f2e0*/  LOP3.LUT R4, R4, R5, RZ, 0xfc, !PT ;  /* 0x0000000504047212 */ /* 0x000fc800078efcff */
[----:B------:R-:W-:Y:S02]  /*f2f0*/  PRMT R0, R4, 0x7610, R0 ;  /* 0x0000761004007816 */ /* 0x000fe40000000000 */
.L_x_4831:
[----:B------:R-:W-:Y:S05]  /*f300*/  BSYNC B0 ;  /* 0x0000000000007941 */ /* 0x000fea0003800000 */
.L_x_4830:
[----:B------:R-:W-:Y:S01]  /*f310*/  STG.E.U8 [R2.64], R0 ;  /* 0x0000000002007986 */ /* 0x000fe2000c101124 */
[----:B------:R-:W-:Y:S05]  /*f320*/  EXIT ;  /* 0x000000000000794d */ /* 0x000fea0003800000 */
.L_x_4828:
        /* <DEDUP_REMOVED lines=19> */
.L_x_4835:
[----:B------:R-:W-:-:S04]  /*f460*/  LOP3.LUT R0, R7, 0x80000000, RZ, 0xc0, !PT ;  /* 0x8000000007007812 */ /* 0x000fc800078ec0ff */
[----:B------:R-:W-:-:S04]  /*f470*/  SHF.R.U32.HI R5, RZ, 0x18, R0 ;  /* 0x00000018ff057819 */ /* 0x000fc80000011600 */
[----:B------:R-:W-:-:S04]  /*f480*/  LOP3.LUT R4, R4, R5, RZ, 0xfc, !PT ;  /* 0x0000000504047212 */ /* 0x000fc800078efcff */
[----:B------:R-:W-:Y:S02]  /*f490*/  PRMT R0, R4, 0x7610, R0 ;  /* 0x0000761004007816 */ /* 0x000fe40000000000 */
.L_x_4834:
[----:B------:R-:W-:Y:S05]  /*f4a0*/  BSYNC B0 ;  /* 0x0000000000007941 */ /* 0x000fea0003800000 */
.L_x_4833:
[----:B------:R-:W-:Y:S01]  /*f4b0*/  STG.E.U8 [R2.64], R0 ;  /* 0x0000000002007986 */ /* 0x000fe2000c101124 */
[----:B------:R-:W-:Y:S05]  /*f4c0*/  EXIT ;  /* 0x000000000000794d */ /* 0x000fea0003800000 */
.L_x_4827:
[----:B------:R-:W-:-:S13]  /*f4d0*/  ISETP.NE.AND P0, PT, R0, 0x1c, PT ;  /* 0x0000001c0000780c */ /* 0x000fda0003f05270 */
[----:B------:R-:W-:Y:S05]  /*f4e0*/  @!P0 BRA `(.L_x_4836) ;  /* 0x000002d000008947 */ /* 0x000fea0003800000 */
[----:B------:R-:W-:-:S13]  /*f4f0*/  ISETP.NE.AND P0, PT, R0, 0x1d, PT ;  /* 0x0000001d0000780c */ /* 0x000fda0003f05270 */
[----:B------:R-:W-:Y:S05]  /*f500*/  @!P0 BRA `(.L_x_4837) ;  /* 0x0000028000008947 */ /* 0x000fea0003800000 */
[----:B------:R-:W-:-:S13]  /*f510*/  ISETP.NE.AND P0, PT, R0, 0x2c, PT ;  /* 0x0000002c0000780c */ /* 0x000fda0003f05270 */
[----:B------:R-:W-:Y:S05]  /*f520*/  @P0 BRA `(.L_x_4810) ;  /* 0x0000012000000947 */ /* 0x000fea0003800000 */
[----:B---3--:R-:W0:Y:S01]  /*f530*/  F2F.F32.F64 R6, R16 ;  /* 0x0000001000067310 */ /* 0x008e220000301000 */
        /* <DEDUP_REMOVED lines=17> */
.L_x_4810:
[----:B------:R-:W-:Y:S01]  /*f650*/  MOV R0, 0x0 ;  /* 0x0000000000007802 */ /* 0x000fe20000000f00 */
[----:B------:R-:W-:Y:S02]  /*f660*/  IMAD.MOV.U32 R4, RZ, RZ, c[0x4][0x310] ;  /* 0x0100c400ff047624 */ /* 0x000fe400078e00ff */
[----:B------:R-:W-:Y:S01]  /*f670*/  IMAD.MOV.U32 R5, RZ, RZ, c[0x4][0x314] ;  /* 0x0100c500ff057624 */ /* 0x000fe200078e00ff */
[----:B------:R0:W4:Y:S01]  /*f680*/  LDC.64 R2, c[0x4][R0] ;  /* 0x0100000000027b82 */ /* 0x0001220000000a00 */
        /* <DEDUP_REMOVED lines=14> */
[----:B-1234-:R-:W-:Y:S05]  /*f770*/  CALL.ABS.NOINC R2 ;  /* 0x0000000002007343 */ /* 0x01efea0003c00000 */
[----:B------:R-:W-:Y:S05]  /*f780*/  EXIT ;  /* 0x000000000000794d */ /* 0x000fea0003800000 */
.L_x_4837:
[----:B---3--:R-:W0:Y:S02]  /*f790*/  F2I.U64.F64.TRUNC R16, R16 ;  /* 0x0000001000107311 */ /* 0x008e24000030d800 */
[----:B0-----:R-:W-:Y:S01]  /*f7a0*/  STG.E.64 [R2.64], R16 ;  /* 0x0000001002007986 */ /* 0x001fe2000c101b24 */
[----:B------:R-:W-:Y:S05]  /*f7b0*/  EXIT ;  /* 0x000000000000794d */ /* 0x000fea0003800000 */
.L_x_4836:
[----:B---3--:R-:W0:Y:S02]  /*f7c0*/  F2I.U32.F64.TRUNC R17, R16 ;  /* 0x0000001000117311 */ /* 0x008e24000030d000 */
[----:B0-----:R-:W-:Y:S01]  /*f7d0*/  STG.E [R2.64], R17 ;  /* 0x0000001102007986 */ /* 0x001fe2000c101924 */
[----:B------:R-:W-:Y:S05]  /*f7e0*/  EXIT ;  /* 0x000000000000794d */ /* 0x000fea0003800000 */
        .weak           $__internal_7_$__cuda_sm20_div_rn_f64_full
        .type           $__internal_7_$__cuda_sm20_div_rn_f64_full,@function
        .size           $__internal_7_$__cuda_sm20_div_rn_f64_full,(.L_x_9817 - $__internal_7_$__cuda_sm20_div_rn_f64_full)
$__internal_7_$__cuda_sm20_div_rn_f64_full:
[----:B------:R-:W-:Y:S01]  /*f7f0*/  FSETP.GEU.AND P0, PT, |R9|, 1.469367938527859385e-39, PT ;  /* 0x001000000900780b */ /* 0x000fe20003f0e200 */
[----:B------:R-:W-:Y:S01]  /*f800*/  IMAD.MOV.U32 R12, RZ, RZ, 0x1 ;  /* 0x00000001ff0c7424 */ /* 0x000fe200078e00ff */
[----:B------:R-:W-:Y:S01]  /*f810*/  FSETP.GEU.AND P2, PT, |R11|, 1.469367938527859385e-39, PT ;  /* 0x001000000b00780b */ /* 0x000fe20003f4e200 */
[----:B------:R-:W-:Y:S01]  /*f820*/  BSSY B0, `(.L_x_4838) ;  /* 0x0000055000007945 */ /* 0x000fe20003800000 */
[----:B------:R-:W-:-:S02]  /*f830*/  LOP3.LUT R6, R9, 0x800fffff, RZ, 0xc0, !PT ;  /* 0x800fffff09067812 */ /* 0x000fc400078ec0ff */
[----:B------:R-:W-:Y:S02]  /*f840*/  LOP3.LUT R3, R11, 0x7ff00000, RZ, 0xc0, !PT ;  /* 0x7ff000000b037812 */ /* 0x000fe400078ec0ff */
[----:B------:R-:W-:Y:S01]  /*f850*/  LOP3.LUT R7, R6, 0x3ff00000, RZ, 0xfc, !PT ;  /* 0x3ff0000006077812 */ /* 0x000fe200078efcff */
[----:B------:R-:W-:Y:S01]  /*f860*/  IMAD.MOV.U32 R6, RZ, RZ, R8 ;  /* 0x000000ffff067224 */ /* 0x000fe200078e0008 */
[----:B------:R-:W-:-:S03]  /*f870*/  LOP3.LUT R34, R9, 0x7ff00000, RZ, 0xc0, !PT ;  /* 0x7ff0000009227812 */ /* 0x000fc600078ec0ff */
[----:B------:R-:W0:Y:S01]  /*f880*/  @!P0 DMUL R6, R8, 8.98846567431157953865e+307 ;  /* 0x7fe0000008068828 */ /* 0x000e220000000000 */
[----:B------:R-:W-:Y:S01]  /*f890*/  ISETP.GE.U32.AND P1, PT, R3, R34, PT ;  /* 0x000000220300720c */ /* 0x000fe20003f26070 */
[----:B------:R-:W-:Y:S01]  /*f8a0*/  @!P2 IMAD.MOV.U32 R40, RZ, RZ, RZ ;  /* 0x000000ffff28a224 */ /* 0x000fe200078e00ff */
[----:B------:R-:W-:-:S03]  /*f8b0*/  @!P2 LOP3.LUT R0, R9, 0x7ff00000, RZ, 0xc0, !PT ;  /* 0x7ff000000900a812 */ /* 0x000fc600078ec0ff */
[----:B0-----:R-:W0:Y:S01]  /*f8c0*/  MUFU.RCP64H R13, R7 ;  /* 0x00000007000d7308 */ /* 0x001e220000001800 */
[----:B------:R-:W-:Y:S01]  /*f8d0*/  @!P2 ISETP.GE.U32.AND P3, PT, R3, R0, PT ;  /* 0x000000000300a20c */ /* 0x000fe20003f66070 */
[----:B------:R-:W-:Y:S02]  /*f8e0*/  IMAD.MOV.U32 R0, RZ, RZ, 0x1ca00000 ;  /* 0x1ca00000ff007424 */ /* 0x000fe400078e00ff */
[----:B------:R-:W-:-:S03]  /*f8f0*/  @!P0 LOP3.LUT R34, R7, 0x7ff00000, RZ, 0xc0, !PT ;  /* 0x7ff0000007228812 */ /* 0x000fc600078ec0ff */
[C---:B------:R-:W-:Y:S02]  /*f900*/  @!P2 SEL R15, R0.reuse, 0x63400000, !P3 ;  /* 0x63400000000fa807 */ /* 0x040fe40005800000 */
[----:B------:R-:W-:Y:S02]  /*f910*/  SEL R5, R0, 0x63400000, !P1 ;  /* 0x6340000000057807 */ /* 0x000fe40004800000 */
[----:B------:R-:W-:Y:S01]  /*f920*/  @!P2 LOP3.LUT R4, R15, 0x80000000, R11, 0xf8, !PT ;  /* 0x800000000f04a812 */ /* 0x000fe200078ef80b */
[----:B------:R-:W-:Y:S01]  /*f930*/  IMAD.MOV.U32 R15, RZ, RZ, R3 ;  /* 0x000000ffff0f7224 */ /* 0x000fe200078e0003 */
[----:B------:R-:W-:Y:S02]  /*f940*/  LOP3.LUT R5, R5, 0x800fffff, R11, 0xf8, !PT ;  /* 0x800fffff05057812 */ /* 0x000fe400078ef80b */
[----:B------:R-:W-:Y:S01]  /*f950*/  @!P2 LOP3.LUT R41, R4, 0x100000, RZ, 0xfc, !PT ;  /* 0x001000000429a812 */ /* 0x000fe200078efcff */
[----:B0-----:R-:W0:Y:S01]  /*f960*/  DFMA R38, R12, -R6, 1 ;  /* 0x3ff000000c26742b */ /* 0x001e220000000806 */
[----:B------:R-:W-:-:S05]  /*f970*/  IMAD.MOV.U32 R4, RZ, RZ, R10 ;  /* 0x000000ffff047224 */ /* 0x000fca00078e000a */
[----:B0-----:R-:W0:-:S04]  /*f980*/  DFMA R38, R38, R38, R38 ;  /* 0x000000262626722b */ /* 0x001e080000000026 */
[----:B------:R-:W1:-:S04]  /*f990*/  @!P2 DFMA R4, R4, 2, -R40 ;  /* 0x400000000404a82b */ /* 0x000e480000000828 */
[----:B0-----:R-:W0:-:S06]  /*f9a0*/  DFMA R38, R12, R38, R12 ;  /* 0x000000260c26722b */ /* 0x001e0c000000000c */
[----:B-1----:R-:W-:Y:S01]  /*f9b0*/  @!P2 LOP3.LUT R15, R5, 0x7ff00000, RZ, 0xc0, !PT ;  /* 0x7ff00000050fa812 */ /* 0x002fe200078ec0ff */
[----:B0-----:R-:W0:-:S03]  /*f9c0*/  DFMA R40, R38, -R6, 1 ;  /* 0x3ff000002628742b */ /* 0x001e060000000806 */
[----:B------:R-:W-:-:S03]  /*f9d0*/  IADD3 R37, R15, -0x1, RZ ;  /* 0xffffffff0f257810 */ /* 0x000fc60007ffe0ff */
[----:B0-----:R-:W0:Y:S01]  /*f9e0*/  DFMA R40, R38, R40, R38 ;  /* 0x000000282628722b */ /* 0x001e220000000026 */
[----:B------:R-:W-:Y:S02]  /*f9f0*/  ISETP.GT.U32.AND P0, PT, R37, 0x7feffffe, PT ;  /* 0x7feffffe2500780c */ /* 0x000fe40003f04070 */
[----:B------:R-:W-:-:S03]  /*fa00*/  IADD3 R37, R34, -0x1, RZ ;  /* 0xffffffff22257810 */ /* 0x000fc60007ffe0ff */
[----:B0-----:R-:W0:Y:S01]  /*fa10*/  DMUL R38, R40, R4 ;  /* 0x0000000428267228 */ /* 0x001e220000000000 */
[----:B------:R-:W-:-:S05]  /*fa20*/  ISETP.GT.U32.OR P0, PT, R37, 0x7feffffe, P0 ;  /* 0x7feffffe2500780c */ /* 0x000fca0000704470 */
[----:B0-----:R-:W0:-:S06]  /*fa30*/  DFMA R12, R38, -R6, R4 ;  /* 0x80000006260c722b */ /* 0x001e0c0000000004 */
[----:B0-----:R0:W1:Y:S02]  /*fa40*/  DFMA R12, R40, R12, R38 ;  /* 0x0000000c280c722b */ /* 0x0010640000000026 */
[----:B------:R-:W-:Y:S05]  /*fa50*/  @P0 BRA `(.L_x_4839) ;  /* 0x000001c000000947 */ /* 0x000fea0003800000 */
[----:B01----:R-:W-:-:S04]  /*fa60*/  LOP3.LUT R10, R9, 0x7ff00000, RZ, 0xc0, !PT ;  /* 0x7ff00000090a7812 */ /* 0x003fc800078ec0ff */
[C---:B------:R-:W-:Y:S01]  /*fa70*/  ISETP.GE.U32.AND P0, PT, R3.reuse, R10, PT ;  /* 0x0000000a0300720c */ /* 0x040fe20003f06070 */
[----:B------:R-:W-:Y:S02]  /*fa80*/  IMAD.IADD R11, R3, 0x1, -R10 ;  /* 0x00000001030b7824 */ /* 0x000fe400078e0a0a */
[----:B------:R-:W-:Y:S01]  /*fa90*/  IMAD.MOV.U32 R10, RZ, RZ, RZ ;  /* 0x000000ffff0a7224 */ /* 0x000fe200078e00ff */
[----:B------:R-:W-:Y:S02]  /*faa0*/  SEL R0, R0, 0x63400000, !P0 ;  /* 0x6340000000007807 */ /* 0x000fe40004000000 */
[----:B------:R-:W-:-:S04]  /*fab0*/  IMNMX R11, R11, -0x46a00000, !PT ;  /* 0xb96000000b0b7817 */ /* 0x000fc80007800200 */
[----:B------:R-:W-:-:S05]  /*fac0*/  IMNMX R11, R11, 0x46a00000, PT ;  /* 0x46a000000b0b7817 */ /* 0x000fca0003800200 */
[----:B------:R-:W-:-:S05]  /*fad0*/  IMAD.IADD R0, R11, 0x1, -R0 ;  /* 0x000000010b007824 */ /* 0x000fca00078e0a00 */
        /* <DEDUP_REMOVED lines=12> */
[----:B------:R-:W-:Y:S01]  /*fba0*/  IMAD.MOV.U32 R4, RZ, RZ, RZ ;  /* 0x000000ffff047224 */ /* 0x000fe200078e00ff */
[----:B------:R-:W-:-:S05]  /*fbb0*/  IADD3 R3, -R0, -0x43300000, RZ ;  /* 0xbcd0000000037810 */ /* 0x000fca0007ffe1ff */
[----:B------:R-:W1:-:S03]  /*fbc0*/  DFMA R4, R38, -R4, R12 ;  /* 0x800000042604722b */ /* 0x000e46000000000c */
[----:B0-----:R-:W-:-:S07]  /*fbd0*/  LOP3.LUT R9, R11, R9, RZ, 0x3c, !PT ;  /* 0x000000090b097212 */ /* 0x001fce00078e3cff */
[----:B-1----:R-:W-:-:S04]  /*fbe0*/  FSETP.NEU.AND P0, PT, |R5|, R3, PT ;  /* 0x000000030500720b */ /* 0x002fc80003f0d200 */
[----:B------:R-:W-:Y:S02]  /*fbf0*/  FSEL R38, R10, R38, !P0 ;  /* 0x000000260a267208 */ /* 0x000fe40004000000 */
[----:B------:R-:W-:Y:S01]  /*fc00*/  FSEL R39, R9, R39, !P0 ;  /* 0x0000002709277208 */ /* 0x000fe20004000000 */
[----:B------:R-:W-:Y:S05]  /*fc10*/  BRA `(.L_x_4840) ;  /* 0x0000015000007947 */ /* 0x000fea0003800000 */
.L_x_4839:
        /* <DEDUP_REMOVED lines=16> */
.L_x_4842:
[----:B------:R-:W-:Y:S01]  /*fd20*/  LOP3.LUT R39, R9, 0x80000, RZ, 0xfc, !PT ;  /* 0x0008000009277812 */ /* 0x000fe200078efcff */
[----:B------:R-:W-:Y:S01]  /*fd30*/  IMAD.MOV.U32 R38, RZ, RZ, R8 ;  /* 0x000000ffff267224 */ /* 0x000fe200078e0008 */
[----:B------:R-:W-:Y:S05]  /*fd40*/  BRA `(.L_x_4840) ;  /* 0x0000002000007947 */ /* 0x000fea0003800000 */
.L_x_4841:
[----:B------:R-:W-:Y:S01]  /*fd50*/  LOP3.LUT R39, R11, 0x80000, RZ, 0xfc, !PT ;  /* 0x000800000b277812 */ /* 0x000fe200078efcff */
[----:B------:R-:W-:Y:S02]  /*fd60*/  IMAD.MOV.U32 R38, RZ, RZ, R10 ;  /* 0x000000ffff267224 */ /* 0x000fe400078e000a */
.L_x_4840:
[----:B------:R-:W-:Y:S05]  /*fd70*/  BSYNC B0 ;  /* 0x0000000000007941 */ /* 0x000fea0003800000 */
.L_x_4838:
[----:B------:R-:W-:Y:S02]  /*fd80*/  IMAD.MOV.U32 R15, RZ, RZ, 0x0 ;  /* 0x00000000ff0f7424 */ /* 0x000fe400078e00ff */
[----:B------:R-:W-:-:S02]  /*fd90*/  IMAD.MOV.U32 R6, RZ, RZ, R38 ;  /* 0x000000ffff067224 */ /* 0x000fc400078e0026 */
[----:B------:R-:W-:Y:S01]  /*fda0*/  IMAD.MOV.U32 R7, RZ, RZ, R39 ;  /* 0x000000ffff077224 */ /* 0x000fe200078e0027 */
[----:B------:R-:W-:Y:S06]  /*fdb0*/  RET.REL.NODEC R14 `(_ZN2at6native27unrolled_elementwise_kernelIZZZNS0_29binary_cross_entropy_out_cudaERKNS_6TensorES4_RKSt8optionalIS2_ElRS2_ENKUlvE_clEvENKUlvE_clEvEUlddE_St5arrayIPcLm3EELi4E23TrivialOffsetCalculatorILi2EjESG_ILi1EjENS0_6memory12LoadWithCastILi2EEENSJ_13StoreWithCastILi1EEEEEviT_T0_T2_T3_T4_T5_) ;  /* 0xffff02400e007950 */ /* 0x000fec0003c3ffff */
.L_x_4843:
        /* <DEDUP_REMOVED lines=12> */
.L_x_9817:


//--------------------- .text._ZN2at6native18elementwise_kernelILi128ELi2EZNS0_22gpu_kernel_impl_nocastIZZZNS0_29binary_cross_entropy_out_cudaERKNS_6TensorES5_RKSt8optionalIS3_ElRS3_ENKUlvE_clEvENKUlvE_clEvEUlddE_EEvRNS_18TensorIteratorBaseERKT_EUliE_EEviT1_ --------------------------
	.section	.text._ZN2at6native18elementwise_kernelILi128ELi2EZNS0_22gpu_kernel_impl_nocastIZZZNS0_29binary_cross_entropy_out_cudaERKNS_6TensorES5_RKSt8optionalIS3_ElRS3_ENKUlvE_clEvENKUlvE_clEvEUlddE_EEvRNS_18TensorIteratorBaseERKT_EUliE_EEviT1_,"ax",@progbits
	.sectioninfo	@"SHI_REGISTERS=33"
	.align	128
        .global         _ZN2at6native18elementwise_kernelILi128ELi2EZNS0_22gpu_kernel_impl_nocastIZZZNS0_29binary_cross_entropy_out_cudaERKNS_6TensorES5_RKSt8optionalIS3_ElRS3_ENKUlvE_clEvENKUlvE_clEvEUlddE_EEvRNS_18TensorIteratorBaseERKT_EUliE_EEviT1_
        .type           _ZN2at6native18elementwise_kernelILi128ELi2EZNS0_22gpu_kernel_impl_nocastIZZZNS0_29binary_cross_entropy_out_cudaERKNS_6TensorES5_RKSt8optionalIS3_ElRS3_ENKUlvE_clEvENKUlvE_clEvEUlddE_EEvRNS_18TensorIteratorBaseERKT_EUliE_EEviT1_,@function
        .size           _ZN2at6native18elementwise_kernelILi128ELi2EZNS0_22gpu_kernel_impl_nocastIZZZNS0_29binary_cross_entropy_out_cudaERKNS_6TensorES5_RKSt8optionalIS3_ElRS3_ENKUlvE_clEvENKUlvE_clEvEUlddE_EEvRNS_18TensorIteratorBaseERKT_EUliE_EEviT1_,(.L_x_9818 - _ZN2at6native18elementwise_kernelILi128ELi2EZNS0_22gpu_kernel_impl_nocastIZZZNS0_29binary_cross_entropy_out_cudaERKNS_6TensorES5_RKSt8optionalIS3_ElRS3_ENKUlvE_clEvENKUlvE_clEvEUlddE_EEvRNS_18TensorIteratorBaseERKT_EUliE_EEviT1_)
        .other          _ZN2at6native18elementwise_kernelILi128ELi2EZNS0_22gpu_kernel_impl_nocastIZZZNS0_29binary_cross_entropy_out_cudaERKNS_6TensorES5_RKSt8optionalIS3_ElRS3_ENKUlvE_clEvENKUlvE_clEvEUlddE_EEvRNS_18TensorIteratorBaseERKT_EUliE_EEviT1_,@"STO_CUDA_ENTRY STV_DEFAULT"
_ZN2at6native18elementwise_kernelILi128ELi2EZNS0_22gpu_kernel_impl_nocastIZZZNS0_29binary_cross_entropy_out_cudaERKNS_6TensorES5_RKSt8optionalIS3_ElRS3_ENKUlvE_clEvENKUlvE_clEvEUlddE_EEvRNS_18TensorIteratorBaseERKT_EUliE_EEviT1_:
.text._ZN2at6native18elementwise_kernelILi128ELi2EZNS0_22gpu_kernel_impl_nocastIZZZNS0_29binary_cross_entropy_out_cudaERKNS_6TensorES5_RKSt8optionalIS3_ElRS3_ENKUlvE_clEvENKUlvE_clEvEUlddE_EEvRNS_18TensorIteratorBaseERKT_EUliE_EEviT1_:
[----:B------:R-:W-:Y:S02]  /*0000*/  MOV R1, c[0x0][0x28] ;  /* 0x00000a0000017a02 */ /* 0x000fe40000000f00 */
        /* <DEDUP_REMOVED lines=8> */
[----:B------:R-:W-:Y:S01]  /*0090*/  HFMA2.MMA R0, -RZ, RZ, 0, 0 ;  /* 0x00000000ff007435 */ /* 0x000fe200000001ff */
[----:B------:R-:W-:Y:S01]  /*00a0*/  IMAD.MOV.U32 R3, RZ, RZ, RZ ;  /* 0x000000ffff037224 */ /* 0x000fe200078e00ff */
[----:B------:R-:W-:-:S10]  /*00b0*/  MOV R22, RZ ;  /* 0x000000ff00167202 */ /* 0x000fd40000000f00 */
[----:B------:R-:W-:Y:S05]  /*00c0*/  @!P0 BRA `(.L_x_4846) ;  /* 0x00000fc000008947 */ /* 0x000fea0003800000 */
[----:B------:R-:W-:Y:S01]  /*00d0*/  MOV R5, R7 ;  /* 0x0000000700057202 */ /* 0x000fe20000000f00 */
[----:B------:R-:W-:Y:S02]  /*00e0*/  IMAD.MOV.U32 R4, RZ, RZ, RZ ;  /* 0x000000ffff047224 */ /* 0x000fe400078e00ff */
[----:B------:R-:W-:Y:S02]  /*00f0*/  IMAD.MOV.U32 R8, RZ, RZ, c[0x0][0x168] ;  /* 0x00005a00ff087624 */ /* 0x000fe400078e00ff */
[----:B------:R-:W-:-:S03]  /*0100*/  IMAD.HI.U32 R4, R7, c[0x0][0x170], R4 ;  /* 0x00005c0007047a27 */ /* 0x000fc600078e0004 */
[----:B------:R-:W-:Y:S02]  /*0110*/  ISETP.NE.AND P0, PT, R8, 0x1, PT ;  /* 0x000000010800780c */ /* 0x000fe40003f05270 */
[----:B------:R-:W-:-:S04]  /*0120*/  SHF.R.U32.HI R5, RZ, c[0x0][0x174], R4 ;  /* 0x00005d00ff057a19 */ /* 0x000fc80000011604 */
[----:B------:R-:W-:-:S05]  /*0130*/  IADD3 R0, -R5, RZ, RZ ;  /* 0x000000ff05007210 */ /* 0x000fca0007ffe1ff */
        /* <DEDUP_REMOVED lines=8> */
[----:B------:R-:W-:-:S04]  /*01c0*/  SHF.R.U32.HI R7, RZ, c[0x0][0x180], R6 ;  /* 0x00006000ff077a19 */ /* 0x000fc80000011606 */
[----:B------:R-:W-:-:S05]  /*01d0*/  IADD3 R4, -R7, RZ, RZ ;  /* 0x000000ff07047210 */ /* 0x000fca0007ffe1ff */
        /* <DEDUP_REMOVED lines=218> */
[----:B------:R-:W-:Y:S01]  /*0f80*/  ISETP.NE.AND P0, PT, R8, 0x18, PT ;  /* 0x000000180800780c */ /* 0x000fe20003f05270 */
[----:B------:R-:W-:-:S04]  /*0f90*/  IMAD.MOV.U32 R4, RZ, RZ, RZ ;  /* 0x000000ffff047224 */ /* 0x000fc800078e00ff */
[----:B------:R-:W-:-:S05]  /*0fa0*/  IMAD.HI.U32 R6, R5, c[0x0][0x284], R4 ;  /* 0x0000a10005067a27 */ /* 0x000fca00078e0004 */
[----:B------:R-:W-:-:S03]  /*0fb0*/  SHF.R.U32.HI R7, RZ, c[0x0][0x288], R6 ;  /* 0x0000a200ff077a19 */ /* 0x000fc60000011606 */
[----:B------:R-:W-:Y:S02]  /*0fc0*/  @P0 MOV R6, RZ ;  /* 0x000000ff00060202 */ /* 0x000fe40000000f00 */
[----:B------:R-:W-:-:S03]  /*0fd0*/  IMAD.MOV R9, RZ, RZ, -R7 ;  /* 0x000000ffff097224 */ /* 0x000fc600078e0a07 */
[----:B------:R-:W-:-:S04]  /*0fe0*/  @P0 IMAD.HI.U32 R4, R7, c[0x0][0x290], R6 ;  /* 0x0000a40007040a27 */ /* 0x000fc800078e0006 */
[----:B------:R-:W-:Y:S01]  /*0ff0*/  IMAD R5, R9, c[0x0][0x280], R5 ;  /* 0x0000a00009057a24 */ /* 0x000fe200078e0205 */
[----:B------:R-:W-:-:S03]  /*1000*/  @P0 SHF.R.U32.HI R4, RZ, c[0x0][0x294], R4 ;  /* 0x0000a500ff040a19 */ /* 0x000fc60000011604 */
[C---:B------:R-:W-:Y:S01]  /*1010*/  IMAD R22, R5.reuse, c[0x0][0x3ac], R22 ;  /* 0x0000eb0005167a24 */ /* 0x040fe200078e0216 */
[----:B------:R-:W-:Y:S01]  /*1020*/  @P0 IADD3 R6, -R4, RZ, RZ ;  /* 0x000000ff04060210 */ /* 0x000fe20007ffe1ff */
[C---:B------:R-:W-:Y:S02]  /*1030*/  IMAD R3, R5.reuse, c[0x0][0x3b0], R3 ;  /* 0x0000ec0005037a24 */ /* 0x040fe400078e0203 */
[----:B------:R-:W-:Y:S02]  /*1040*/  IMAD R0, R5, c[0x0][0x3b4], R0 ;  /* 0x0000ed0005007a24 */ /* 0x000fe400078e0200 */
[----:B------:R-:W-:-:S04]  /*1050*/  @P0 IMAD R7, R6, c[0x0][0x28c], R7 ;  /* 0x0000a30006070a24 */ /* 0x000fc800078e0207 */
[C---:B------:R-:W-:Y:S02]  /*1060*/  @P0 IMAD R22, R7.reuse, c[0x0][0x3b8], R22 ;  /* 0x0000ee0007160a24 */ /* 0x040fe400078e0216 */
[C---:B------:R-:W-:Y:S02]  /*1070*/  @P0 IMAD R3, R7.reuse, c[0x0][0x3bc], R3 ;  /* 0x0000ef0007030a24 */ /* 0x040fe400078e0203 */
[----:B------:R-:W-:-:S03]  /*1080*/  @P0 IMAD R0, R7, c[0x0][0x3c0], R0 ;  /* 0x0000f00007000a24 */ /* 0x000fc600078e0200 */
.L_x_4846:
[----:B------:R-:W-:-:S05]  /*1090*/  IADD3 R18, P0, R3, c[0x0][0x3d0], RZ ;  /* 0x0000f40003127a10 */ /* 0x000fca0007f1e0ff */
[----:B------:R-:W-:-:S06]  /*10a0*/  IMAD.X R19, RZ, RZ, c[0x0][0x3d4], P0 ;  /* 0x0000f500ff137624 */ /* 0x000fcc00000e06ff */
[----:B------:R-:W2:Y:S01]  /*10b0*/  LDG.E.64 R18, [R18.64] ;  /* 0x0000002412127981 */ /* 0x000ea2000c1e1b00 */
[----:B------:R-:W-:-:S04]  /*10c0*/  IADD3 R16, P0, R0, c[0x0][0x3d8], RZ ;  /* 0x0000f60000107a10 */ /* 0x000fc80007f1e0ff */
[----:B------:R-:W-:-:S06]  /*10d0*/  IADD3.X R17, RZ, c[0x0][0x3dc], RZ, P0, !PT ;  /* 0x0000f700ff117a10 */ /* 0x000fcc00007fe4ff */
[----:B------:R-:W5:Y:S01]  /*10e0*/  LDG.E.64 R16, [R16.64] ;  /* 0x0000002410107981 */ /* 0x000f62000c1e1b00 */
[----:B------:R-:W-:Y:S01]  /*10f0*/  IADD3 R22, P1, R22, c[0x0][0x3c8], RZ ;  /* 0x0000f20016167a10 */ /* 0x000fe20007f3e0ff */
[----:B------:R-:W-:Y:S04]  /*1100*/  BSSY B6, `(.L_x_4847) ;  /* 0x0000018000067945 */ /* 0x000fe80003800000 */
[----:B------:R-:W-:Y:S01]  /*1110*/  IMAD.X R23, RZ, RZ, c[0x0][0x3cc], P1 ;  /* 0x0000f300ff177624 */ /* 0x000fe200008e06ff */
[----:B--2---:R-:W-:-:S04]  /*1120*/  DSETP.GE.AND P0, PT, R18, RZ, PT ;  /* 0x000000ff1200722a */ /* 0x004fc80003f06000 */
[----:B------:R-:W0:-:S14]  /*1130*/  DSETP.LE.AND P2, PT, R18, 1, PT ;  /* 0x3ff000001200742a */ /* 0x000e1c0003f43000 */
[----:B0-----:R-:W-:Y:S05]  /*1140*/  @P0 BRA P2, `(.L_x_4848) ;  /* 0x0000013000000947 */ /* 0x001fea0001000000 */
[----:B------:R-:W-:Y:S01]  /*1150*/  MOV R14, 0x0 ;  /* 0x00000000000e7802 */ /* 0x000fe20000000f00 */
[----:B------:R-:W-:Y:S01]  /*1160*/  IMAD.MOV.U32 R5, RZ, RZ, c[0x4][0x304] ;  /* 0x0100c100ff057624 */ /* 0x000fe200078e00ff */
[----:B------:R-:W-:Y:S01]  /*1170*/  MOV R4, c[0x4][0x300] ;  /* 0x0100c00000047a02 */ /* 0x000fe20000000f00 */
[----:B------:R-:W-:Y:S01]  /*1180*/  IMAD.MOV.U32 R7, RZ, RZ, c[0x4][0x2d4] ;  /* 0x0100b500ff077624 */ /* 0x000fe200078e00ff */
[----:B------:R-:W-:Y:S01]  /*1190*/  MOV R6, c[0x4][0x2d0] ;  /* 0x0100b40000067a02 */ /* 0x000fe20000000f00 */
[----:B------:R-:W-:Y:S01]  /*11a0*/  IMAD.MOV.U32 R10, RZ, RZ, c[0x4][0x8] ;  /* 0x01000200ff0a7624 */ /* 0x000fe200078e00ff */
[----:B------:R-:W0:Y:S01]  /*11b0*/  LDC.64 R14, c[0x4][R14] ;  /* 0x010000000e0e7b82 */ /* 0x000e220000000a00 */
[----:B------:R-:W-:Y:S01]  /*11c0*/  MOV R8, 0x5a ;  /* 0x0000005a00087802 */ /* 0x000fe20000000f00 */
[----:B------:R-:W-:Y:S01]  /*11d0*/  IMAD.MOV.U32 R12, RZ, RZ, 0x1 ;  /* 0x00000001ff0c7424 */ /* 0x000fe200078e00ff */
        /* <DEDUP_REMOVED lines=10> */
.L_x_4848:
[----:B------:R-:W-:Y:S05]  /*1280*/  BSYNC B6 ;  /* 0x0000000000067941 */ /* 0x000fea0003800000 */
.L_x_4847:
[C---:B-----5:R-:W-:Y:S01]  /*1290*/  DSETP.GE.AND P0, PT, R16.reuse, RZ, PT ;  /* 0x000000ff1000722a */ /* 0x060fe20003f06000 */
[----:B------:R-:W-:Y:S03]  /*12a0*/  BSSY B6, `(.L_x_4849) ;  /* 0x0000016000067945 */ /* 0x000fe60003800000 */
[----:B------:R-:W0:-:S14]  /*12b0*/  DSETP.LE.AND P1, PT, R16, 1, PT ;  /* 0x3ff000001000742a */ /* 0x000e1c0003f23000 */
[----:B0-----:R-:W-:Y:S05]  /*12c0*/  @P0 BRA P1, `(.L_x_4850) ;  /* 0x0000013000000947 */ /* 0x001fea0000800000 */
[----:B------:R-:W-:Y:S01]  /*12d0*/  MOV R14, 0x0 ;  /* 0x00000000000e7802 */ /* 0x000fe20000000f00 */
[----:B------:R-:W-:Y:S01]  /*12e0*/  IMAD.MOV.U32 R4, RZ, RZ, c[0x4][0x308] ;  /* 0x0100c200ff047624 */ /* 0x000fe200078e00ff */
[----:B------:R-:W-:Y:S01]  /*12f0*/  MOV R5, c[0x4][0x30c] ;  /* 0x0100c30000057a02 */ /* 0x000fe20000000f00 */
[----:B------:R-:W-:Y:S01]  /*1300*/  IMAD.MOV.U32 R6, RZ, RZ, c[0x4][0x2d0] ;  /* 0x0100b400ff067624 */ /* 0x000fe200078e00ff */
[----:B------:R-:W-:Y:S01]  /*1310*/  MOV R7, c[0x4][0x2d4] ;  /* 0x0100b50000077a02 */ /* 0x000fe20000000f00 */
[----:B------:R-:W-:Y:S01]  /*1320*/  IMAD.MOV.U32 R8, RZ, RZ, 0x5b ;  /* 0x0000005bff087424 */ /* 0x000fe200078e00ff */
[----:B------:R-:W0:Y:S01]  /*1330*/  LDC.64 R14, c[0x4][R14] ;  /* 0x010000000e0e7b82 */ /* 0x000e220000000a00 */
[----:B------:R-:W-:Y:S01]  /*1340*/  MOV R10, c[0x4][0x8] ;  /* 0x01000200000a7a02 */ /* 0x000fe20000000f00 */
[----:B------:R-:W-:Y:S01]  /*1350*/  IMAD.MOV.U32 R11, RZ, RZ, c[0x4][0xc] ;  /* 0x01000300ff0b7624 */ /* 0x000fe200078e00ff */
[----:B------:R-:W-:Y:S01]  /*1360*/  MOV R12, 0x1 ;  /* 0x00000001000c7802 */ /* 0x000fe20000000f00 */
[----:B------:R-:W-:-:S04]  /*1370*/  IMAD.MOV.U32 R13, RZ, RZ, RZ ;  /* 0x000000ffff0d7224 */ /* 0x000fc800078e00ff */
        /* <DEDUP_REMOVED lines=8> */
.L_x_4850:
[----:B------:R-:W-:Y:S05]  /*1400*/  BSYNC B6 ;  /* 0x0000000000067941 */ /* 0x000fea0003800000 */
.L_x_4849:
[----:B------:R-:W-:Y:S01]  /*1410*/  ISETP.GT.AND P1, PT, R19, 0xfffff, PT ;  /* 0x000fffff1300780c */ /* 0x000fe20003f24270 */
[----:B------:R-:W-:Y:S01]  /*1420*/  IMAD.MOV.U32 R7, RZ, RZ, R19 ;  /* 0x000000ffff077224 */ /* 0x000fe200078e0013 */
[----:B------:R-:W-:Y:S01]  /*1430*/  MOV R6, R18 ;  /* 0x0000001200067202 */ /* 0x000fe20000000f00 */
[----:B------:R-:W0:Y:S01]  /*1440*/  DADD R4, -RZ, -R18 ;  /* 0x00000000ff047229 */ /* 0x000e220000000912 */
[----:B------:R-:W-:Y:S01]  /*1450*/  MOV R3, R19 ;  /* 0x0000001300037202 */ /* 0x000fe20000000f00 */
[----:B------:R-:W-:Y:S08]  /*1460*/  BSSY B0, `(.L_x_4851) ;  /* 0x000003c000007945 */ /* 0x000ff00003800000 */
[----:B------:R-:W1:Y:S01]  /*1470*/  @!P1 DMUL R6, R18, 1.80143985094819840000e+16 ;  /* 0x4350000012069828 */ /* 0x000e620000000000 */
[----:B0-----:R-:W-:-:S09]  /*1480*/  FSETP.GEU.FTZ.AND P0, PT, R5, 1.7916666269302368164, PT ;  /* 0x3fe555550500780b */ /* 0x001fd20003f1e000 */
[----:B-1----:R-:W-:-:S05]  /*1490*/  @!P1 IMAD.MOV.U32 R3, RZ, RZ, R7 ;  /* 0x000000ffff039224 */ /* 0x002fca00078e0007 */
[----:B------:R-:W-:-:S04]  /*14a0*/  IADD3 R0, R3, -0x1, RZ ;  /* 0xffffffff03007810 */ /* 0x000fc80007ffe0ff */
[----:B------:R-:W-:Y:S01]  /*14b0*/  ISETP.GE.U32.AND P2, PT, R0, 0x7fefffff, PT ;  /* 0x7fefffff0000780c */ /* 0x000fe20003f46070 */
[----:B------:R-:W-:Y:S02]  /*14c0*/  IMAD.MOV.U32 R0, RZ, RZ, -0x3ff ;  /* 0xfffffc01ff007424 */ /* 0x000fe400078e00ff */
[----:B------:R-:W-:-:S10]  /*14d0*/  @!P1 IMAD.MOV.U32 R0, RZ, RZ, -0x435 ;  /* 0xfffffbcbff009424 */ /* 0x000fd400078e00ff */
[----:B------:R-:W-:Y:S01]  /*14e0*/  @P2 MOV R8, 0x0 ;  /* 0x0000000000082802 */ /* 0x000fe20000000f00 */
[----:B------:R-:W-:Y:S01]  /*14f0*/  @P2 IMAD.MOV.U32 R9, RZ, RZ, 0x7ff00000 ;  /* 0x7ff00000ff092424 */ /* 0x000fe200078e00ff */
[----:B------:R-:W-:-:S05]  /*1500*/  @P2 FSETP.NEU.FTZ.AND P3, PT, R7, RZ, PT ;  /* 0x000000ff0700220b */ /* 0x000fca0003f7d000 */
[----:B------:R-:W0:-:S10]  /*1510*/  @P2 DFMA R8, R6, R8, +INF ;  /* 0x7ff000000608242b */ /* 0x000e140000000008 */
[----:B0-----:R-:W-:Y:S02]  /*1520*/  @P2 FSEL R28, R8, RZ, P3 ;  /* 0x000000ff081c2208 */ /* 0x001fe40001800000 */
[----:B------:R-:W-:Y:S02]  /*1530*/  @P2 FSEL R29, R9, -QNAN , P3 ;  /* 0xfff00000091d2808 */ /* 0x000fe40001800000 */
[----:B------:R-:W-:Y:S02]  /*1540*/  MOV R8, R18 ;  /* 0x0000001200087202 */ /* 0x000fe40000000f00 */
[----:B------:R-:W-:Y:S02]  /*1550*/  FSETP.GT.FTZ.AND P3, PT, R5, -1.6999999284744262695, PT ;  /* 0xbfd999990500780b */ /* 0x000fe40003f74000 */
[----:B------:R-:W-:Y:S01]  /*1560*/  @!P1 MOV R8, R6 ;  /* 0x0000000600089202 */ /* 0x000fe20000000f00 */
[----:B------:R-:W-:Y:S05]  /*1570*/  @P2 BRA `(.L_x_4852) ;  /* 0x000002a000002947 */ /* 0x000fea0003800000 */
[----:B------:R-:W-:Y:S01]  /*1580*/  LOP3.LUT R6, R3, 0x800fffff, RZ, 0xc0, !PT ;  /* 0x800fffff03067812 */ /* 0x000fe200078ec0ff */
[----:B------:R-:W-:Y:S01]  /*1590*/  IMAD.MOV.U32 R20, RZ, RZ, 0x3ae80f1e ;  /* 0x3ae80f1eff147424 */ /* 0x000fe200078e00ff */
[----:B------:R-:W-:-:S02]  /*15a0*/  MOV R21, 0x3eb1380b ;  /* 0x3eb1380b00157802 */ /* 0x000fc40000000f00 */
[----:B------:R-:W-:Y:S02]  /*15b0*/  LOP3.LUT R7, R6, 0x3ff00000, RZ, 0xfc, !PT ;  /* 0x3ff0000006077812 */ /* 0x000fe400078efcff */
[----:B------:R-:W-:Y:S02]  /*15c0*/  MOV R6, R8 ;  /* 0x0000000800067202 */ /* 0x000fe40000000f00 */
[----:B------:R-:W-:Y:S02]  /*15d0*/  ISETP.GE.AND P1, PT, R7, 0x3ff6a09f, PT ;  /* 0x3ff6a09f0700780c */ /* 0x000fe40003f26270 */
[----:B------:R-:W-:Y:S02]  /*15e0*/  MOV R8, RZ ;  /* 0x000000ff00087202 */ /* 0x000fe40000000f00 */
[----:B------:R-:W-:-:S09]  /*15f0*/  LEA.HI R0, R3, R0, RZ, 0xc ;  /* 0x0000000003007211 */ /* 0x000fd200078f60ff */
[----:B------:R-:W-:Y:S02]  /*1600*/  @P1 IADD3 R9, R7, -0x100000, RZ ;  /* 0xfff0000007091810 */ /* 0x000fe40007ffe0ff */
[----:B------:R-:W-:-:S03]  /*1610*/  @P1 IADD3 R0, R0, 0x1, RZ ;  /* 0x0000000100001810 */ /* 0x000fc60007ffe0ff */
[----:B------:R-:W-:-:S06]  /*1620*/  @P1 IMAD.MOV.U32 R7, RZ, RZ, R9 ;  /* 0x000000ffff071224 */ /* 0x000fcc00078e0009 */
[----:B------:R-:W0:-:S04]  /*1630*/  DADD R14, R6, 1 ;  /* 0x3ff00000060e7429 */ /* 0x000e080000000000 */
[----:B------:R-:W-:Y:S02]  /*1640*/  DADD R6, R6, -1 ;  /* 0xbff0000006067429 */ /* 0x000fe40000000000 */
[----:B0-----:R-:W0:Y:S02]  /*1650*/  MUFU.RCP64H R9, R15 ;  /* 0x0000000f00097308 */ /* 0x001e240000001800 */
[----:B0-----:R0:W1:Y:S02]  /*1660*/  DFMA R10, -R14, R8, 1 ;  /* 0x3ff000000e0a742b */ /* 0x0010640000000108 */
[----:B0-----:R-:W-:Y:S01]  /*1670*/  LOP3.LUT R14, R0, 0x80000000, RZ, 0x3c, !PT ;  /* 0x80000000000e7812 */ /* 0x001fe200078e3cff */
[----:B------:R-:W-:-:S03]  /*1680*/  IMAD.MOV.U32 R15, RZ, RZ, 0x43300000 ;  /* 0x43300000ff0f7424 */ /* 0x000fc600078e00ff */
[----:B-1----:R-:W0:-:S04]  /*1690*/  DFMA R10, R10, R10, R10 ;  /* 0x0000000a0a0a722b */ /* 0x002e08000000000a */
[----:B------:R-:W-:-:S04]  /*16a0*/  DADD R14, R14, c[0x2][0x38] ;  /* 0x00800e000e0e7629 */ /* 0x000fc80000000000 */
        /* <DEDUP_REMOVED lines=23> */
.L_x_4852:
[----:B------:R-:W-:Y:S05]  /*1820*/  BSYNC B0 ;  /* 0x0000000000007941 */ /* 0x000fea0003800000 */
.L_x_4851:
[----:B------:R-:W-:Y:S01]  /*1830*/  BSSY B0, `(.L_x_4853) ;  /* 0x0000068000007945 */ /* 0x000fe20003800000 */
[----:B------:R-:W-:Y:S05]  /*1840*/  @P3 BRA !P0, `(.L_x_4854) ;  /* 0x000003e000003947 */ /* 0x000fea0004000000 */
[----:B------:R-:W2:-:S10]  /*1850*/  DADD R18, -R18, 1 ;  /* 0x3ff0000012127429 */ /* 0x000e940000000100 */
[----:B--2---:R-:W-:Y:S01]  /*1860*/  ISETP.GT.AND P0, PT, R19, 0xfffff, PT ;  /* 0x000fffff1300780c */ /* 0x004fe20003f04270 */
[----:B------:R-:W-:Y:S01]  /*1870*/  IMAD.MOV.U32 R5, RZ, RZ, R19 ;  /* 0x000000ffff057224 */ /* 0x000fe200078e0013 */
[----:B------:R-:W-:Y:S02]  /*1880*/  MOV R4, R18 ;  /* 0x0000001200047202 */ /* 0x000fe40000000f00 */
[----:B------:R-:W-:-:S09]  /*1890*/  MOV R3, R19 ;  /* 0x0000001300037202 */ /* 0x000fd20000000f00 */
[----:B------:R-:W2:-:S10]  /*18a0*/  @!P0 DMUL R4, R4, 1.80143985094819840000e+16 ;  /* 0x4350000004048828 */ /* 0x000e940000000000 */
[----:B--2---:R-:W-:Y:S02]  /*18b0*/  @!P0 IMAD.MOV.U32 R3, RZ, RZ, R5 ;  /* 0x000000ffff038224 */ /* 0x004fe400078e0005 */
[----:B------:R-:W-:-:S03]  /*18c0*/  @!P0 IMAD.MOV.U32 R18, RZ, RZ, R4 ;  /* 0x000000ffff128224 */ /* 0x000fc600078e0004 */
[----:B------:R-:W-:-:S04]  /*18d0*/  IADD3 R0, R3, -0x1, RZ ;  /* 0xffffffff03007810 */ /* 0x000fc80007ffe0ff */
[----:B------:R-:W-:Y:S02]  /*18e0*/  ISETP.GE.U32.AND P1, PT, R0, 0x7fefffff, PT ;  /* 0x7fefffff0000780c */ /* 0x000fe40003f26070 */
[----:B------:R-:W-:Y:S02]  /*18f0*/  MOV R0, 0xfffffc01 ;  /* 0xfffffc0100007802 */ /* 0x000fe40000000f00 */
[----:B------:R-:W-:-:S09]  /*1900*/  @!P0 MOV R0, 0xfffffbcb ;  /* 0xfffffbcb00008802 */ /* 0x000fd20000000f00 */
[----:B0-----:R-:W-:Y:S01]  /*1910*/  @P1 MOV R6, 0x0 ;  /* 0x0000000000061802 */ /* 0x001fe20000000f00 */
[----:B------:R-:W-:Y:S01]  /*1920*/  @P1 IMAD.MOV.U32 R7, RZ, RZ, 0x7ff00000 ;  /* 0x7ff00000ff071424 */ /* 0x000fe200078e00ff */
[----:B------:R-:W-:-:S05]  /*1930*/  @P1 FSETP.NEU.FTZ.AND P2, PT, R5, RZ, PT ;  /* 0x000000ff0500120b */ /* 0x000fca0003f5d000 */
[----:B------:R-:W0:-:S10]  /*1940*/  @P1 DFMA R6, R4, R6, +INF ;  /* 0x7ff000000406142b */ /* 0x000e140000000006 */
[----:B0-----:R-:W-:Y:S02]  /*1950*/  @P1 FSEL R10, R6, RZ, P2 ;  /* 0x000000ff060a1208 */ /* 0x001fe40001000000 */
[----:B------:R-:W-:Y:S01]  /*1960*/  @P1 FSEL R11, R7, -QNAN , P2 ;  /* 0xfff00000070b1808 */ /* 0x000fe20001000000 */
[----:B------:R-:W-:Y:S05]  /*1970*/  @P1 BRA `(.L_x_4855) ;  /* 0x0000053000001947 */ /* 0x000fea0003800000 */
[C---:B------:R-:W-:Y:S01]  /*1980*/  LOP3.LUT R4, R3.reuse, 0x800fffff, RZ, 0xc0, !PT ;  /* 0x800fffff03047812 */ /* 0x040fe200078ec0ff */
[----:B------:R-:W-:Y:S01]  /*1990*/  IMAD.MOV.U32 R6, RZ, RZ, RZ ;  /* 0x000000ffff067224 */ /* 0x000fe200078e00ff */
[----:B------:R-:W-:Y:S01]  /*19a0*/  MOV R14, 0x3ae80f1e ;  /* 0x3ae80f1e000e7802 */ /* 0x000fe20000000f00 */
[----:B------:R-:W-:Y:S01]  /*19b0*/  IMAD.MOV.U32 R15, RZ, RZ, 0x3eb1380b ;  /* 0x3eb1380bff0f7424 */ /* 0x000fe200078e00ff */
[----:B------:R-:W-:Y:S01]  /*19c0*/  LOP3.LUT R5, R4, 0x3ff00000, RZ, 0xfc, !PT ;  /* 0x3ff0000004057812 */ /* 0x000fe200078efcff */
[----:B------:R-:W-:Y:S01]  /*19d0*/  IMAD.MOV.U32 R4, RZ, RZ, R18 ;  /* 0x000000ffff047224 */ /* 0x000fe200078e0012 */
[----:B------:R-:W-:Y:S02]  /*19e0*/  LEA.HI R0, R3, R0, RZ, 0xc ;  /* 0x0000000003007211 */ /* 0x000fe400078f60ff */
[----:B------:R-:W-:-:S13]  /*19f0*/  ISETP.GE.AND P0, PT, R5, 0x3ff6a09f, PT ;  /* 0x3ff6a09f0500780c */ /* 0x000fda0003f06270 */
[----:B------:R-:W-:Y:S02]  /*1a00*/  @P0 IADD3 R7, R5, -0x100000, RZ ;  /* 0xfff0000005070810 */ /* 0x000fe40007ffe0ff */
[----:B------:R-:W-:Y:S02]  /*1a10*/  @P0 IADD3 R0, R0, 0x1, RZ ;  /* 0x0000000100000810 */ /* 0x000fe40007ffe0ff */
[----:B------:R-:W-:-:S06]  /*1a20*/  @P0 MOV R5, R7 ;  /* 0x0000000700050202 */ /* 0x000fcc0000000f00 */
[----:B------:R-:W0:-:S04]  /*1a30*/  DADD R12, R4, 1 ;  /* 0x3ff00000040c7429 */ /* 0x000e080000000000 */
[----:B------:R-:W-:Y:S02]  /*1a40*/  DADD R4, R4, -1 ;  /* 0xbff0000004047429 */ /* 0x000fe40000000000 */
[----:B0-----:R-:W0:Y:S02]  /*1a50*/  MUFU.RCP64H R7, R13 ;  /* 0x0000000d00077308 */ /* 0x001e240000001800 */
[----:B0-----:R0:W2:Y:S02]  /*1a60*/  DFMA R8, -R12, R6, 1 ;  /* 0x3ff000000c08742b */ /* 0x0010a40000000106 */
[----:B0-----:R-:W-:Y:S02]  /*1a70*/  LOP3.LUT R12, R0, 0x80000000, RZ, 0x3c, !PT ;  /* 0x80000000000c7812 */ /* 0x001fe400078e3cff */
[----:B------:R-:W-:Y:S02]  /*1a80*/  MOV R13, 0x43300000 ;  /* 0x43300000000d7802 */ /* 0x000fe40000000f00 */
        /* <DEDUP_REMOVED lines=26> */
.L_x_4854:
[----:B0-----:R-:W0:Y:S01]  /*1c30*/  DADD R6, -R18, 2 ;  /* 0x4000000012067429 */ /* 0x001e220000000100 */
[----:B------:R-:W-:Y:S01]  /*1c40*/  IMAD.MOV.U32 R8, RZ, RZ, 0x1 ;  /* 0x00000001ff087424 */ /* 0x000fe200078e00ff */
[----:B------:R-:W-:Y:S01]  /*1c50*/  FSETP.GEU.AND P1, PT, |R5|, 6.5827683646048100446e-37, PT ;  /* 0x036000000500780b */ /* 0x000fe20003f2e200 */
[----:B------:R-:W-:Y:S03]  /*1c60*/  BSSY B1, `(.L_x_4856) ;  /* 0x0000015000017945 */ /* 0x000fe60003800000 */
[----:B0-----:R-:W0:Y:S02]  /*1c70*/  MUFU.RCP64H R9, R7 ;  /* 0x0000000700097308 */ /* 0x001e240000001800 */
        /* <DEDUP_REMOVED lines=11> */
[----:B------:R-:W-:Y:S01]  /*1d30*/  MOV R8, R4 ;  /* 0x0000000400087202 */ /* 0x000fe20000000f00 */
[----:B------:R-:W-:Y:S01]  /*1d40*/  IMAD.MOV.U32 R9, RZ, RZ, R5 ;  /* 0x000000ffff097224 */ /* 0x000fe200078e0005 */
[----:B------:R-:W-:Y:S01]  /*1d50*/  MOV R4, R6 ;  /* 0x0000000600047202 */ /* 0x000fe20000000f00 */
[----:B------:R-:W-:Y:S01]  /*1d60*/  IMAD.MOV.U32 R5, RZ, RZ, R7 ;  /* 0x000000ffff057224 */ /* 0x000fe200078e0007 */
[----:B------:R-:W-:Y:S02]  /*1d70*/  MOV R0, 0x1d90 ;  /* 0x00001d9000007802 */ /* 0x000fe40000000f00 */
[----:B-1----:R-:W-:Y:S05]  /*1d80*/  CALL.REL.NOINC `($__internal_8_$__cuda_sm20_div_rn_f64_full) ;  /* 0x0000209000007944 */ /* 0x002fea0003c00000 */
[----:B------:R-:W-:Y:S01]  /*1d90*/  MOV R8, R6 ;  /* 0x0000000600087202 */ /* 0x000fe20000000f00 */
[----:B------:R-:W-:Y:S02]  /*1da0*/  IMAD.MOV.U32 R9, RZ, RZ, R7 ;  /* 0x000000ffff097224 */ /* 0x000fe400078e0007 */
.L_x_4857:
[----:B------:R-:W-:Y:S05]  /*1db0*/  BSYNC B1 ;  /* 0x0000000000017941 */ /* 0x000fea0003800000 */
.L_x_4856:
[----:B------:R-:W0:Y:S01]  /*1dc0*/  DMUL R8, R18, -R8 ;  /* 0x8000000812087228 */ /* 0x000e220000000000 */
[----:B------:R-:W-:Y:S01]  /*1dd0*/  MOV R10, 0x2fbe14b5 ;  /* 0x2fbe14b5000a7802 */ /* 0x000fe20000000f00 */
[----:B------:R-:W-:-:S04]  /*1de0*/  IMAD.MOV.U32 R11, RZ, RZ, 0x3eb372fb ;  /* 0x3eb372fbff0b7424 */ /* 0x000fc800078e00ff */
        /* <DEDUP_REMOVED lines=11> */
[----:B0-----:R0:W2:-:S06]  /*1ea0*/  DADD R10, -R18, R10 ;  /* 0x00000000120a7229 */ /* 0x00108c000000010a */
.L_x_4855:
[----:B------:R-:W-:Y:S05]  /*1eb0*/  BSYNC B0 ;  /* 0x0000000000007941 */ /* 0x000fea0003800000 */
.L_x_4853:
[----:B-1----:R-:W1:Y:S01]  /*1ec0*/  DSETP.GEU.AND P0, PT, R28, -100, PT ;  /* 0xc05900001c00742a */ /* 0x002e620003f0e000 */
[----:B------:R-:W-:-:S05]  /*1ed0*/  LEA R2, R2, R25, 0x8 ;  /* 0x0000001902027211 */ /* 0x000fca00078e40ff */
[----:B01----:R-:W-:Y:S02]  /*1ee0*/  FSEL R4, R28, RZ, P0 ;  /* 0x000000ff1c047208 */ /* 0x003fe40000000000 */
[----:B------:R-:W-:Y:S01]  /*1ef0*/  FSEL R5, R29, -3.390625, P0 ;  /* 0xc05900001d057808 */ /* 0x000fe20000000000 */
[----:B--2---:R-:W0:-:S05]  /*1f00*/  DSETP.GEU.AND P0, PT, R10, -100, PT ;  /* 0xc05900000a00742a */ /* 0x004e0a0003f0e000 */
[C---:B------:R-:W-:Y:S01]  /*1f10*/  DMUL R4, R16.reuse, R4 ;  /* 0x0000000410047228 */ /* 0x040fe20000000000 */
[----:B0-----:R-:W-:Y:S02]  /*1f20*/  FSEL R6, R10, RZ, P0 ;  /* 0x000000ff0a067208 */ /* 0x001fe40000000000 */
[----:B------:R-:W-:Y:S01]  /*1f30*/  FSEL R7, R11, -3.390625, P0 ;  /* 0xc05900000b077808 */ /* 0x000fe20000000000 */
[----:B------:R-:W0:-:S06]  /*1f40*/  DADD R16, R16, -1 ;  /* 0xbff0000010107429 */ /* 0x000e0c0000000000 */
[----:B0-----:R0:W1:Y:S02]  /*1f50*/  DFMA R4, R16, R6, -R4 ;  /* 0x000000061004722b */ /* 0x0010640000000804 */
[----:B0-----:R-:W-:-:S05]  /*1f60*/  IADD3 R7, R2, 0x80, RZ ;  /* 0x0000008002077810 */ /* 0x001fca0007ffe0ff */
[----:B-1----:R0:W-:Y:S04]  /*1f70*/  STG.E.64 [R22.64], R4 ;  /* 0x0000000416007986 */ /* 0x0021e8000c101b24 */
.L_x_4845:
[----:B------:R-:W-:Y:S05]  /*1f80*/  BSYNC B7 ;  /* 0x0000000000077941 */ /* 0x000fea0003800000 */
.L_x_4844:
[----:B------:R-:W-:-:S13]  /*1f90*/  ISETP.GE.AND P0, PT, R7, c[0x0][0x160], PT ;  /* 0x0000580007007a0c */ /* 0x000fda0003f06270 */
[----:B------:R-:W-:Y:S05]  /*1fa0*/  @P0 EXIT ;  /* 0x000000000000094d */ /* 0x000fea0003800000 */
[----:B------:R-:W-:Y:S01]  /*1fb0*/  ISETP.NE.AND P0, PT, RZ, c[0x0][0x168], PT ;  /* 0x00005a00ff007a0c */ /* 0x000fe20003f05270 */
[----:B------:R-:W-:Y:S01]  /*1fc0*/  IMAD.MOV.U32 R0, RZ, RZ, RZ ;  /* 0x000000ffff007224 */ /* 0x000fe200078e00ff */
[----:B------:R-:W-:Y:S01]  /*1fd0*/  MOV R2, RZ ;  /* 0x000000ff00027202 */ /* 0x000fe20000000f00 */
[----:B0-----:R-:W-:-:S10]  /*1fe0*/  IMAD.MOV.U32 R22, RZ, RZ, RZ ;  /* 0x000000ffff167224 */ /* 0x001fd400078e00ff */
[----:B------:R-:W-:Y:S05]  /*1ff0*/  @!P0 BRA `(.L_x_4858) ;  /* 0x00000f9000008947 */ /* 0x000fea0003800000 */
[----:B------:R-:W-:Y:S01]  /*2000*/  HFMA2.MMA R2, -RZ, RZ, 0, 0 ;  /* 0x00000000ff027435 */ /* 0x000fe200000001ff */
[----:B------:R-:W-:-:S09]  /*2010*/  IMAD.MOV.U32 R3, RZ, RZ, R7 ;  /* 0x000000ffff037224 */ /* 0x000fd200078e0007 */
[----:B------:R-:W-:Y:S01]  /*2020*/  IMAD.HI.U32 R4, R7, c[0x0][0x170], R2 ;  /* 0x00005c0007047a27 */ /* 0x000fe200078e0002 */
[----:B------:R-:W-:-:S04]  /*2030*/  MOV R3, c[0x0][0x168] ;  /* 0x00005a0000037a02 */ /* 0x000fc80000000f00 */
        /* <DEDUP_REMOVED lines=245> */
.L_x_4858:
[----:B------:R-:W-:-:S04]  /*2f90*/  IADD3 R18, P0, R2, c[0x0][0x3d0], RZ ;  /* 0x0000f40002127a10 */ /* 0x000fc80007f1e0ff */
[----:B------:R-:W-:-:S06]  /*2fa0*/  IADD3.X R19, RZ, c[0x0][0x3d4], RZ, P0, !PT ;  /* 0x0000f500ff137a10 */ /* 0x000fcc00007fe4ff */
[----:B------:R-:W2:Y:S01]  /*2fb0*/  LDG.E.64 R18, [R18.64] ;  /* 0x0000002412127981 */ /* 0x000ea2000c1e1b00 */
[----:B------:R-:W-:-:S05]  /*2fc0*/  IADD3 R16, P0, R0, c[0x0][0x3d8], RZ ;  /* 0x0000f60000107a10 */ /* 0x000fca0007f1e0ff */
[----:B------:R-:W-:-:S06]  /*2fd0*/  IMAD.X R17, RZ, RZ, c[0x0][0x3dc], P0 ;  /* 0x0000f700ff117624 */ /* 0x000fcc00000e06ff */
[----:B------:R-:W5:Y:S01]  /*2fe0*/  LDG.E.64 R16, [R16.64] ;  /* 0x0000002410107981 */ /* 0x000f62000c1e1b00 */
[----:B------:R-:W-:Y:S01]  /*2ff0*/  IADD3 R22, P1, R22, c[0x0][0x3c8], RZ ;  /* 0x0000f20016167a10 */ /* 0x000fe20007f3e0ff */
[----:B------:R-:W-:Y:S03]  /*3000*/  BSSY B6, `(.L_x_4859) ;  /* 0x0000018000067945 */ /* 0x000fe60003800000 */
[----:B------:R-:W-:Y:S01]  /*3010*/  IADD3.X R23, RZ, c[0x0][0x3cc], RZ, P1, !PT ;  /* 0x0000f300ff177a10 */ /* 0x000fe20000ffe4ff */
        /* <DEDUP_REMOVED lines=22> */
.L_x_4860:
[----:B------:R-:W-:Y:S05]  /*3180*/  BSYNC B6 ;  /* 0x0000000000067941 */ /* 0x000fea0003800000 */
.L_x_4859:
        /* <DEDUP_REMOVED lines=23> */
.L_x_4862:
[----:B------:R-:W-:Y:S05]  /*3300*/  BSYNC B6 ;  /* 0x0000000000067941 */ /* 0x000fea0003800000 */
.L_x_4861:
[----:B------:R-:W-:Y:S01]  /*3310*/  ISETP.GT.AND P1, PT, R19, 0xfffff, PT ;  /* 0x000fffff1300780c */ /* 0x000fe20003f24270 */
[--C-:B------:R-:W-:Y:S01]  /*3320*/  IMAD.MOV.U32 R6, RZ, RZ, R18.reuse ;  /* 0x000000ffff067224 */ /* 0x100fe200078e0012 */
[----:B------:R-:W-:Y:S01]  /*3330*/  MOV R7, R19 ;  /* 0x0000001300077202 */ /* 0x000fe20000000f00 */
[----:B------:R-:W-:Y:S01]  /*3340*/  IMAD.MOV.U32 R5, RZ, RZ, R19 ;  /* 0x000000ffff057224 */ /* 0x000fe200078e0013 */
[----:B------:R-:W0:Y:S01]  /*3350*/  DADD R2, -RZ, -R18 ;  /* 0x00000000ff027229 */ /* 0x000e220000000912 */
[----:B------:R-:W-:Y:S01]  /*3360*/  BSSY B0, `(.L_x_4863) ;  /* 0x000003c000007945 */ /* 0x000fe20003800000 */
[----:B------:R-:W-:-:S07]  /*3370*/  IMAD.MOV.U32 R4, RZ, RZ, R18 ;  /* 0x000000ffff047224 */ /* 0x000fce00078e0012 */
[----:B------:R-:W1:Y:S01]  /*3380*/  @!P1 DMUL R6, R18, 1.80143985094819840000e+16 ;  /* 0x4350000012069828 */ /* 0x000e620000000000 */
[----:B0-----:R-:W-:-:S09]  /*3390*/  FSETP.GEU.FTZ.AND P0, PT, R3, 1.7916666269302368164, PT ;  /* 0x3fe555550300780b */ /* 0x001fd20003f1e000 */
[----:B-1----:R-:W-:Y:S01]  /*33a0*/  @!P1 MOV R5, R7 ;  /* 0x0000000700059202 */ /* 0x002fe20000000f00 */
[----:B------:R-:W-:-:S03]  /*33b0*/  @!P1 IMAD.MOV.U32 R4, RZ, RZ, R6 ;  /* 0x000000ffff049224 */ /* 0x000fc600078e0006 */
[----:B------:R-:W-:-:S04]  /*33c0*/  IADD3 R0, R5, -0x1, RZ ;  /* 0xffffffff05007810 */ /* 0x000fc80007ffe0ff */
[----:B------:R-:W-:Y:S02]  /*33d0*/  ISETP.GE.U32.AND P2, PT, R0, 0x7fefffff, PT ;  /* 0x7fefffff0000780c */ /* 0x000fe40003f46070 */
[----:B------:R-:W-:Y:S02]  /*33e0*/  MOV R0, 0xfffffc01 ;  /* 0xfffffc0100007802 */ /* 0x000fe40000000f00 */
[----:B------:R-:W-:-:S09]  /*33f0*/  @!P1 MOV R0, 0xfffffbcb ;  /* 0xfffffbcb00009802 */ /* 0x000fd20000000f00 */
[----:B------:R-:W-:Y:S01]  /*3400*/  @P2 IMAD.MOV.U32 R8, RZ, RZ, 0x0 ;  /* 0x00000000ff082424 */ /* 0x000fe200078e00ff */
[----:B------:R-:W-:Y:S02]  /*3410*/  @P2 MOV R9, 0x7ff00000 ;  /* 0x7ff0000000092802 */ /* 0x000fe40000000f00 */
[----:B------:R-:W-:-:S04]  /*3420*/  @P2 FSETP.NEU.FTZ.AND P3, PT, R7, RZ, PT ;  /* 0x000000ff0700220b */ /* 0x000fc80003f7d000 */
[----:B------:R-:W0:-:S10]  /*3430*/  @P2 DFMA R8, R6, R8, +INF ;  /* 0x7ff000000608242b */ /* 0x000e140000000008 */
[----:B0-----:R-:W-:Y:S02]  /*3440*/  @P2 FSEL R28, R8, RZ, P3 ;  /* 0x000000ff081c2208 */ /* 0x001fe40001800000 */
[----:B------:R-:W-:Y:S02]  /*3450*/  @P2 FSEL R29, R9, -QNAN , P3 ;  /* 0xfff00000091d2808 */ /* 0x000fe40001800000 */
[----:B------:R-:W-:Y:S01]  /*3460*/  FSETP.GT.FTZ.AND P3, PT, R3, -1.6999999284744262695, PT ;  /* 0xbfd999990300780b */ /* 0x000fe20003f74000 */
[----:B------:R-:W-:Y:S07]  /*3470*/  @P2 BRA `(.L_x_4864) ;  /* 0x000002a000002947 */ /* 0x000fee0003800000 */
[C---:B------:R-:W-:Y:S01]  /*3480*/  LOP3.LUT R6, R5.reuse, 0x800fffff, RZ, 0xc0, !PT ;  /* 0x800fffff05067812 */ /* 0x040fe200078ec0ff */
[----:B------:R-:W-:Y:S01]  /*3490*/  IMAD.MOV.U32 R8, RZ, RZ, RZ ;  /* 0x000000ffff087224 */ /* 0x000fe200078e00ff */
[----:B------:R-:W-:Y:S01]  /*34a0*/  MOV R20, 0x3ae80f1e ;  /* 0x3ae80f1e00147802 */ /* 0x000fe20000000f00 */
[----:B------:R-:W-:Y:S01]  /*34b0*/  IMAD.MOV.U32 R21, RZ, RZ, 0x3eb1380b ;  /* 0x3eb1380bff157424 */ /* 0x000fe200078e00ff */
[----:B------:R-:W-:Y:S01]  /*34c0*/  LOP3.LUT R7, R6, 0x3ff00000, RZ, 0xfc, !PT ;  /* 0x3ff0000006077812 */ /* 0x000fe200078efcff */
[----:B------:R-:W-:Y:S01]  /*34d0*/  IMAD.MOV.U32 R6, RZ, RZ, R4 ;  /* 0x000000ffff067224 */ /* 0x000fe200078e0004 */
[----:B------:R-:W-:-:S02]  /*34e0*/  LEA.HI R0, R5, R0, RZ, 0xc ;  /* 0x0000000005007211 */ /* 0x000fc400078f60ff */
[----:B------:R-:W-:Y:S02]  /*34f0*/  ISETP.GE.AND P1, PT, R7, 0x3ff6a09f, PT ;  /* 0x3ff6a09f0700780c */ /* 0x000fe40003f26270 */
[----:B------:R-:W-:-:S11]  /*3500*/  MOV R5, 0x43300000 ;  /* 0x4330000000057802 */ /* 0x000fd60000000f00 */
[----:B------:R-:W-:Y:S02]  /*3510*/  @P1 IADD3 R9, R7, -0x100000, RZ ;  /* 0xfff0000007091810 */ /* 0x000fe40007ffe0ff */
[----:B------:R-:W-:Y:S02]  /*3520*/  @P1 IADD3 R0, R0, 0x1, RZ ;  /* 0x0000000100001810 */ /* 0x000fe40007ffe0ff */
[----:B------:R-:W-:Y:S02]  /*3530*/  @P1 MOV R7, R9 ;  /* 0x0000000900071202 */ /* 0x000fe40000000f00 */
[----:B------:R-:W-:-:S04]  /*3540*/  LOP3.LUT R4, R0, 0x80000000, RZ, 0x3c, !PT ;  /* 0x8000000000047812 */ /* 0x000fc800078e3cff */
        /* <DEDUP_REMOVED lines=29> */
.L_x_4864:
[----:B------:R-:W-:Y:S05]  /*3720*/  BSYNC B0 ;  /* 0x0000000000007941 */ /* 0x000fea0003800000 */
.L_x_4863:
[----:B------:R-:W-:Y:S01]  /*3730*/  BSSY B0, `(.L_x_4865) ;  /* 0x0000063000007945 */ /* 0x000fe20003800000 */
[----:B------:R-:W-:Y:S05]  /*3740*/  @P3 BRA !P0, `(.L_x_4866) ;  /* 0x000003d000003947 */ /* 0x000fea0004000000 */
[----:B------:R-:W2:-:S10]  /*3750*/  DADD R2, -R18, 1 ;  /* 0x3ff0000012027429 */ /* 0x000e940000000100 */
[----:B--2---:R-:W-:Y:S01]  /*3760*/  ISETP.GT.AND P0, PT, R3, 0xfffff, PT ;  /* 0x000fffff0300780c */ /* 0x004fe20003f04270 */
[----:B------:R-:W-:Y:S01]  /*3770*/  IMAD.MOV.U32 R4, RZ, RZ, R2 ;  /* 0x000000ffff047224 */ /* 0x000fe200078e0002 */
[----:B------:R-:W-:-:S11]  /*3780*/  MOV R5, R3 ;  /* 0x0000000300057202 */ /* 0x000fd60000000f00 */
        /* <DEDUP_REMOVED lines=24> */
[----:B------:R-:W-:Y:S02]  /*3910*/  @P0 MOV R5, R7 ;  /* 0x0000000700050202 */ /* 0x000fe40000000f00 */
[----:B------:R-:W-:Y:S02]  /*3920*/  LOP3.LUT R2, R3, 0x80000000, RZ, 0x3c, !PT ;  /* 0x8000000003027812 */ /* 0x000fe400078e3cff */
[----:B------:R-:W-:Y:S02]  /*3930*/  MOV R3, 0x43300000 ;  /* 0x4330000000037802 */ /* 0x000fe40000000f00 */
        /* <DEDUP_REMOVED lines=30> */
.L_x_4866:
        /* <DEDUP_REMOVED lines=18> */
[----:B------:R-:W-:Y:S02]  /*3c40*/  MOV R0, 0x3c60 ;  /* 0x00003c6000007802 */ /* 0x000fe40000000f00 */
[----:B-1----:R-:W-:Y:S05]  /*3c50*/  CALL.REL.NOINC `($__internal_8_$__cuda_sm20_div_rn_f64_full) ;  /* 0x000001c000007944 */ /* 0x002fea0003c00000 */
.L_x_4869:
[----:B------:R-:W-:Y:S05]  /*3c60*/  BSYNC B1 ;  /* 0x0000000000017941 */ /* 0x000fea0003800000 */
.L_x_4868:
        /* <DEDUP_REMOVED lines=15> */
.L_x_4867:
[----:B------:R-:W-:Y:S05]  /*3d60*/  BSYNC B0 ;  /* 0x0000000000007941 */ /* 0x000fea0003800000 */
.L_x_4865:
[----:B-1----:R-:W1:-:S06]  /*3d70*/  DSETP.GEU.AND P0, PT, R28, -100, PT ;  /* 0xc05900001c00742a */ /* 0x002e4c0003f0e000 */
[----:B-1----:R-:W-:Y:S02]  /*3d80*/  FSEL R2, R28, RZ, P0 ;  /* 0x000000ff1c027208 */ /* 0x002fe40000000000 */
[----:B------:R-:W-:Y:S01]  /*3d90*/  FSEL R3, R29, -3.390625, P0 ;  /* 0xc05900001d037808 */ /* 0x000fe20000000000 */
[----:B--2---:R-:W1:-:S05]  /*3da0*/  DSETP.GEU.AND P0, PT, R8, -100, PT ;  /* 0xc05900000800742a */ /* 0x004e4a0003f0e000 */
[C---:B------:R-:W-:Y:S01]  /*3db0*/  DMUL R2, R16.reuse, R2 ;  /* 0x0000000210027228 */ /* 0x040fe20000000000 */
[----:B01----:R-:W-:Y:S02]  /*3dc0*/  FSEL R4, R8, RZ, P0 ;  /* 0x000000ff08047208 */ /* 0x003fe40000000000 */
[----:B------:R-:W-:Y:S01]  /*3dd0*/  FSEL R5, R9, -3.390625, P0 ;  /* 0xc059000009057808 */ /* 0x000fe20000000000 */
[----:B------:R-:W0:-:S06]  /*3de0*/  DADD R16, R16, -1 ;  /* 0xbff0000010107429 */ /* 0x000e0c0000000000 */
[----:B0-----:R-:W0:-:S07]  /*3df0*/  DFMA R2, R16, R4, -R2 ;  /* 0x000000041002722b */ /* 0x001e0e0000000802 */
[----:B0-----:R-:W-:Y:S01]  /*3e00*/  STG.E.64 [R22.64], R2 ;  /* 0x0000000216007986 */ /* 0x001fe2000c101b24 */
[----:B------:R-:W-:Y:S05]  /*3e10*/  EXIT ;  /* 0x000000000000794d */ /* 0x000fea0003800000 */
        .weak           $__internal_8_$__cuda_sm20_div_rn_f64_full
        .type           $__internal_8_$__cuda_sm20_div_rn_f64_full,@function
        .size           $__internal_8_$__cuda_sm20_div_rn_f64_full,(.L_x_9818 - $__internal_8_$__cuda_sm20_div_rn_f64_full)
$__internal_8_$__cuda_sm20_div_rn_f64_full:
[----:B------:R-:W-:Y:S01]  /*3e20*/  FSETP.GEU.AND P0, PT, |R5|, 1.469367938527859385e-39, PT ;  /* 0x001000000500780b */ /* 0x000fe20003f0e200 */
[----:B------:R-:W-:Y:S01]  /*3e30*/  IMAD.MOV.U32 R11, RZ, RZ, R5 ;  /* 0x000000ffff0b7224 */ /* 0x000fe200078e0005 */
[----:B------:R-:W-:Y:S01]  /*3e40*/  FSETP.GEU.AND P2, PT, |R9|, 1.469367938527859385e-39, PT ;  /* 0x001000000900780b */ /* 0x000fe20003f4e200 */
[----:B------:R-:W-:Y:S01]  /*3e50*/  IMAD.MOV.U32 R6, RZ, RZ, R8 ;  /* 0x000000ffff067224 */ /* 0x000fe200078e0008 */
[----:B------:R-:W-:Y:S01]  /*3e60*/  LOP3.LUT R12, R5, 0x800fffff, RZ, 0xc0, !PT ;  /* 0x800fffff050c7812 */ /* 0x000fe200078ec0ff */
[----:B------:R-:W-:Y:S01]  /*3e70*/  BSSY B2, `(.L_x_4870) ;  /* 0x0000055000027945 */ /* 0x000fe20003800000 */
[-C--:B------:R-:W-:Y:S02]  /*3e80*/  MOV R10, R4.reuse ;  /* 0x00000004000a7202 */ /* 0x080fe40000000f00 */
[----:B------:R-:W-:Y:S02]  /*3e90*/  LOP3.LUT R13, R12, 0x3ff00000, RZ, 0xfc, !PT ;  /* 0x3ff000000c0d7812 */ /* 0x000fe400078efcff */
[----:B------:R-:W-:-:S02]  /*3ea0*/  MOV R12, R4 ;  /* 0x00000004000c7202 */ /* 0x000fc40000000f00 */
[----:B------:R-:W-:Y:S01]  /*3eb0*/  LOP3.LUT R3, R9, 0x7ff00000, RZ, 0xc0, !PT ;  /* 0x7ff0000009037812 */ /* 0x000fe200078ec0ff */
[----:B------:R-:W0:Y:S01]  /*3ec0*/  @!P0 DMUL R12, R10, 8.98846567431157953865e+307 ;  /* 0x7fe000000a0c8828 */ /* 0x000e220000000000 */
[----:B------:R-:W-:Y:S02]  /*3ed0*/  LOP3.LUT R24, R5, 0x7ff00000, RZ, 0xc0, !PT ;  /* 0x7ff0000005187812 */ /* 0x000fe400078ec0ff */
[----:B------:R-:W-:Y:S02]  /*3ee0*/  @!P2 LOP3.LUT R4, R11, 0x7ff00000, RZ, 0xc0, !PT ;  /* 0x7ff000000b04a812 */ /* 0x000fe400078ec0ff */
[C---:B------:R-:W-:Y:S01]  /*3ef0*/  ISETP.GE.U32.AND P1, PT, R3.reuse, R24, PT ;  /* 0x000000180300720c */ /* 0x040fe20003f26070 */
[----:B0-----:R-:W0:Y:S01]  /*3f00*/  MUFU.RCP64H R27, R13 ;  /* 0x0000000d001b7308 */ /* 0x001e220000001800 */
[----:B------:R-:W-:Y:S01]  /*3f10*/  @!P2 ISETP.GE.U32.AND P3, PT, R3, R4, PT ;  /* 0x000000040300a20c */ /* 0x000fe20003f66070 */
[----:B------:R-:W-:Y:S01]  /*3f20*/  IMAD.MOV.U32 R4, RZ, RZ, 0x1ca00000 ;  /* 0x1ca00000ff047424 */ /* 0x000fe200078e00ff */
[----:B------:R-:W-:-:S02]  /*3f30*/  MOV R26, 0x1 ;  /* 0x00000001001a7802 */ /* 0x000fc40000000f00 */
[----:B------:R-:W-:Y:S02]  /*3f40*/  @!P2 MOV R20, RZ ;  /* 0x000000ff0014a202 */ /* 0x000fe40000000f00 */
[C---:B------:R-:W-:Y:S02]  /*3f50*/  @!P2 SEL R5, R4.reuse, 0x63400000, !P3 ;  /* 0x634000000405a807 */ /* 0x040fe40005800000 */
[----:B------:R-:W-:Y:S02]  /*3f60*/  SEL R7, R4, 0x63400000, !P1 ;  /* 0x6340000004077807 */ /* 0x000fe40004800000 */
[--C-:B------:R-:W-:Y:S02]  /*3f70*/  @!P2 LOP3.LUT R5, R5, 0x80000000, R9.reuse, 0xf8, !PT ;  /* 0x800000000505a812 */ /* 0x100fe400078ef809 */
[----:B------:R-:W-:Y:S02]  /*3f80*/  LOP3.LUT R7, R7, 0x800fffff, R9, 0xf8, !PT ;  /* 0x800fffff07077812 */ /* 0x000fe400078ef809 */
[----:B------:R-:W-:Y:S01]  /*3f90*/  @!P2 LOP3.LUT R21, R5, 0x100000, RZ, 0xfc, !PT ;  /* 0x001000000515a812 */ /* 0x000fe200078efcff */
[----:B0-----:R-:W0:Y:S01]  /*3fa0*/  DFMA R14, R26, -R12, 1 ;  /* 0x3ff000001a0e742b */ /* 0x001e22000000080c */
[----:B------:R-:W-:Y:S01]  /*3fb0*/  IMAD.MOV.U32 R5, RZ, RZ, R3 ;  /* 0x000000ffff057224 */ /* 0x000fe200078e0003 */
[----:B------:R-:W-:-:S03]  /*3fc0*/  @!P0 LOP3.LUT R24, R13, 0x7ff00000, RZ, 0xc0, !PT ;  /* 0x7ff000000d188812 */ /* 0x000fc600078ec0ff */
[----:B------:R-:W-:Y:S01]  /*3fd0*/  @!P2 DFMA R6, R6, 2, -R20 ;  /* 0x400000000606a82b */ /* 0x000fe20000000814 */
[----:B------:R-:W-:-:S03]  /*3fe0*/  IADD3 R30, R24, -0x1, RZ ;  /* 0xffffffff181e7810 */ /* 0x000fc60007ffe0ff */
[----:B0-----:R-:W0:-:S06]  /*3ff0*/  DFMA R14, R14, R14, R14 ;  /* 0x0000000e0e0e722b */ /* 0x001e0c000000000e */
[----:B0-----:R0:W1:Y:S01]  /*4000*/  DFMA R14, R26, R14, R26 ;  /* 0x0000000e1a0e722b */ /* 0x001062000000001a */
[----:B------:R-:W-:-:S04]  /*4010*/  @!P2 LOP3.LUT R5, R7, 0x7ff00000, RZ, 0xc0, !PT ;  /* 0x7ff000000705a812 */ /* 0x000fc800078ec0ff */
[----:B0-----:R-:W-:Y:S01]  /*4020*/  IADD3 R26, R5, -0x1, RZ ;  /* 0xffffffff051a7810 */ /* 0x001fe20007ffe0ff */
[----:B-1----:R-:W0:-:S03]  /*4030*/  DFMA R20, R14, -R12, 1 ;  /* 0x3ff000000e14742b */ /* 0x002e06000000080c */
[----:B------:R-:W-:-:S03]  /*4040*/  ISETP.GT.U32.AND P0, PT, R26, 0x7feffffe, PT ;  /* 0x7feffffe1a00780c */ /* 0x000fc60003f04070 */
[----:B0-----:R-:W0:Y:S01]  /*4050*/  DFMA R14, R14, R20, R14 ;  /* 0x000000140e0e722b */ /* 0x001e22000000000e */
[----:B------:R-:W-:-:S05]  /*4060*/  ISETP.GT.U32.OR P0, PT, R30, 0x7feffffe, P0 ;  /* 0x7feffffe1e00780c */ /* 0x000fca0000704470 */
[----:B0-----:R-:W0:-:S06]  /*4070*/  DMUL R20, R14, R6 ;  /* 0x000000060e147228 */ /* 0x001e0c0000000000 */
[----:B0-----:R-:W0:-:S06]  /*4080*/  DFMA R26, R20, -R12, R6 ;  /* 0x8000000c141a722b */ /* 0x001e0c0000000006 */
[----:B0-----:R0:W1:Y:S01]  /*4090*/  DFMA R26, R14, R26, R20 ;  /* 0x0000001a0e1a722b */ /* 0x0010620000000014 */
[----:B------:R-:W-:Y:S05]  /*40a0*/  @P0 BRA `(.L_x_4871) ;  /* 0x000001c000000947 */ /* 0x000fea0003800000 */
[----:B------:R-:W-:-:S04]  /*40b0*/  LOP3.LUT R8, R11, 0x7ff00000, RZ, 0xc0, !PT ;  /* 0x7ff000000b087812 */ /* 0x000fc800078ec0ff */
[CC--:B------:R-:W-:Y:S02]  /*40c0*/  IADD3 R5, R3.reuse, -R8.reuse, RZ ;  /* 0x8000000803057210 */ /* 0x0c0fe40007ffe0ff */
[----:B------:R-:W-:Y:S02]  /*40d0*/  ISETP.GE.U32.AND P0, PT, R3, R8, PT ;  /* 0x000000080300720c */ /* 0x000fe40003f06070 */
[----:B------:R-:W-:Y:S02]  /*40e0*/  IMNMX R5, R5, -0x46a00000, !PT ;  /* 0xb960000005057817 */ /* 0x000fe40007800200 */
[----:B------:R-:W-:Y:S02]  /*40f0*/  SEL R4, R4, 0x63400000, !P0 ;  /* 0x6340000004047807 */ /* 0x000fe40004000000 */
[----:B------:R-:W-:-:S04]  /*4100*/  IMNMX R3, R5, 0x46a00000, PT ;  /* 0x46a0000005037817 */ /* 0x000fc80003800200 */
[----:B------:R-:W-:Y:S01]  /*4110*/  IADD3 R3, -R4, R3, RZ ;  /* 0x0000000304037210 */ /* 0x000fe20007ffe1ff */
[----:B------:R-:W-:-:S03]  /*4120*/  IMAD.MOV.U32 R4, RZ, RZ, RZ ;  /* 0x000000ffff047224 */ /* 0x000fc600078e00ff */
[----:B------:R-:W-:-:S06]  /*4130*/  IADD3 R5, R3, 0x7fe00000, RZ ;  /* 0x7fe0000003057810 */ /* 0x000fcc0007ffe0ff */
[----:B01----:R-:W0:-:S10]  /*4140*/  DMUL R14, R26, R4 ;  /* 0x000000041a0e7228 */ /* 0x003e140000000000 */
[----:B0-----:R-:W-:-:S13]  /*4150*/  FSETP.GTU.AND P0, PT, |R15|, 1.469367938527859385e-39, PT ;  /* 0x001000000f00780b */ /* 0x001fda0003f0c200 */
[----:B------:R-:W-:Y:S05]  /*4160*/  @P0 BRA `(.L_x_4872) ;  /* 0x0000025000000947 */ /* 0x000fea0003800000 */
[----:B------:R-:W0:-:S06]  /*4170*/  DFMA R6, R26, -R12, R6 ;  /* 0x8000000c1a06722b */ /* 0x000e0c0000000006 */
[----:B0-----:R-:W-:-:S04]  /*4180*/  MOV R6, RZ ;  /* 0x000000ff00067202 */ /* 0x001fc80000000f00 */
[C---:B------:R-:W-:Y:S02]  /*4190*/  FSETP.NEU.AND P0, PT, R7.reuse, RZ, PT ;  /* 0x000000ff0700720b */ /* 0x040fe40003f0d000 */
[----:B------:R-:W-:-:S04]  /*41a0*/  LOP3.LUT R11, R7, 0x80000000, R11, 0x48, !PT ;  /* 0x80000000070b7812 */ /* 0x000fc800078e480b */
[----:B------:R-:W-:-:S07]  /*41b0*/  LOP3.LUT R7, R11, R5, RZ, 0xfc, !PT ;  /* 0x000000050b077212 */ /* 0x000fce00078efcff */
[----:B------:R-:W-:Y:S05]  /*41c0*/  @!P0 BRA `(.L_x_4872) ;  /* 0x000001f000008947 */ /* 0x000fea0003800000 */
[C---:B------:R-:W-:Y:S01]  /*41d0*/  IADD3 R5, -R3.reuse, RZ, RZ ;  /* 0x000000ff03057210 */ /* 0x040fe20007ffe1ff */
[----:B------:R-:W-:Y:S01]  /*41e0*/  IMAD.MOV.U32 R4, RZ, RZ, RZ ;  /* 0x000000ffff047224 */ /* 0x000fe200078e00ff */
[----:B------:R-:W0:Y:S01]  /*41f0*/  DMUL.RP R6, R26, R6 ;  /* 0x000000061a067228 */ /* 0x000e220000008000 */
[----:B------:R-:W-:-:S04]  /*4200*/  IADD3 R3, -R3, -0x43300000, RZ ;  /* 0xbcd0000003037810 */ /* 0x000fc80007ffe1ff */
[----:B------:R-:W1:-:S05]  /*4210*/  DFMA R4, R14, -R4, R26 ;  /* 0x800000040e04722b */ /* 0x000e4a000000001a */
[----:B0-----:R-:W-:-:S05]  /*4220*/  LOP3.LUT R11, R7, R11, RZ, 0x3c, !PT ;  /* 0x0000000b070b7212 */ /* 0x001fca00078e3cff */
[----:B-1----:R-:W-:-:S04]  /*4230*/  FSETP.NEU.AND P0, PT, |R5|, R3, PT ;  /* 0x000000030500720b */ /* 0x002fc80003f0d200 */
[----:B------:R-:W-:Y:S02]  /*4240*/  FSEL R14, R6, R14, !P0 ;  /* 0x0000000e060e7208 */ /* 0x000fe40004000000 */
[----:B------:R-:W-:Y:S01]  /*4250*/  FSEL R15, R11, R15, !P0 ;  /* 0x0000000f0b0f7208 */ /* 0x000fe20004000000 */
[----:B------:R-:W-:Y:S05]  /*4260*/  BRA `(.L_x_4872) ;  /* 0x0000015000007947 */ /* 0x000fea0003800000 */
.L_x_4871:
[----:B------:R-:W2:-:S14]  /*4270*/  DSETP.NAN.AND P0, PT, R8, R8, PT ;  /* 0x000000080800722a */ /* 0x000e9c0003f08000 */
[----:B--2---:R-:W-:Y:S05]  /*4280*/  @P0 BRA `(.L_x_4873) ;  /* 0x0000011000000947 */ /* 0x004fea0003800000 */
[----:B------:R-:W2:-:S14]  /*4290*/  DSETP.NAN.AND P0, PT, R10, R10, PT ;  /* 0x0000000a0a00722a */ /* 0x000e9c0003f08000 */
[----:B--2---:R-:W-:Y:S05]  /*42a0*/  @P0 BRA `(.L_x_4874) ;  /* 0x000000c000000947 */ /* 0x004fea0003800000 */
[----:B------:R-:W-:Y:S02]  /*42b0*/  ISETP.NE.AND P0, PT, R5, R24, PT ;  /* 0x000000180500720c */ /* 0x000fe40003f05270 */
[----:B0-----:R-:W-:Y:S02]  /*42c0*/  MOV R14, 0x0 ;  /* 0x00000000000e7802 */ /* 0x001fe40000000f00 */
[----:B------:R-:W-:-:S09]  /*42d0*/  MOV R15, 0xfff80000 ;  /* 0xfff80000000f7802 */ /* 0x000fd20000000f00 */
[----:B------:R-:W-:Y:S05]  /*42e0*/  @!P0 BRA `(.L_x_4872) ;  /* 0x000000d000008947 */ /* 0x000fea0003800000 */
[----:B------:R-:W-:Y:S02]  /*42f0*/  ISETP.NE.AND P0, PT, R5, 0x7ff00000, PT ;  /* 0x7ff000000500780c */ /* 0x000fe40003f05270 */
[----:B------:R-:W-:Y:S02]  /*4300*/  LOP3.LUT R15, R9, 0x80000000, R11, 0x48, !PT ;  /* 0x80000000090f7812 */ /* 0x000fe400078e480b */
[----:B------:R-:W-:-:S13]  /*4310*/  ISETP.EQ.OR P0, PT, R24, RZ, !P0 ;  /* 0x000000ff1800720c */ /* 0x000fda0004702670 */
[----:B------:R-:W-:Y:S01]  /*4320*/  @P0 LOP3.LUT R3, R15, 0x7ff00000, RZ, 0xfc, !PT ;  /* 0x7ff000000f030812 */ /* 0x000fe200078efcff */
[----:B------:R-:W-:Y:S01]  /*4330*/  @!P0 IMAD.MOV.U32 R14, RZ, RZ, RZ ;  /* 0x000000ffff0e8224 */ /* 0x000fe200078e00ff */
[----:B------:R-:W-:Y:S02]  /*4340*/  @P0 MOV R14, RZ ;  /* 0x000000ff000e0202 */ /* 0x000fe40000000f00 */
[----:B------:R-:W-:Y:S01]  /*4350*/  @P0 MOV R15, R3 ;  /* 0x00000003000f0202 */ /* 0x000fe20000000f00 */
[----:B------:R-:W-:Y:S05]  /*4360*/  BRA `(.L_x_4872) ;  /* 0x0000005000007947 */ /* 0x000fea0003800000 */
.L_x_4874:
[----:B0-----:R-:W-:Y:S01]  /*4370*/  LOP3.LUT R15, R11, 0x80000, RZ, 0xfc, !PT ;  /* 0x000800000b0f7812 */ /* 0x001fe200078efcff */
[----:B------:R-:W-:Y:S01]  /*4380*/  IMAD.MOV.U32 R14, RZ, RZ, R10 ;  /* 0x000000ffff0e7224 */ /* 0x000fe200078e000a */
[----:B------:R-:W-:Y:S05]  /*4390*/  BRA `(.L_x_4872) ;  /* 0x0000002000007947 */ /* 0x000fea0003800000 */
.L_x_4873:
[----:B0-----:R-:W-:Y:S02]  /*43a0*/  LOP3.LUT R15, R9, 0x80000, RZ, 0xfc, !PT ;  /* 0x00080000090f7812 */ /* 0x001fe400078efcff */
[----:B------:R-:W-:Y:S02]  /*43b0*/  MOV R14, R8 ;  /* 0x00000008000e7202 */ /* 0x000fe40000000f00 */
.L_x_4872:
[----:B------:R-:W-:Y:S05]  /*43c0*/  BSYNC B2 ;  /* 0x0000000000027941 */ /* 0x000fea0003800000 */
.L_x_4870:
[----:B------:R-:W-:Y:S01]  /*43d0*/  HFMA2.MMA R5, -RZ, RZ, 0, 0 ;  /* 0x00000000ff057435 */ /* 0x000fe200000001ff */
[----:B------:R-:W-:Y:S01]  /*43e0*/  MOV R4, R0 ;  /* 0x0000000000047202 */ /* 0x000fe20000000f00 */
[----:B------:R-:W-:Y:S01]  /*43f0*/  IMAD.MOV.U32 R7, RZ, RZ, R15 ;  /* 0x000000ffff077224 */ /* 0x000fe200078e000f */
[----:B------:R-:W-:-:S03]  /*4400*/  MOV R6, R14 ;  /* 0x0000000e00067202 */ /* 0x000fc60000000f00 */
[----:B------:R-:W-:Y:S05]  /*4410*/  RET.REL.NODEC R4 `(_ZN2at6native18elementwise_kernelILi128ELi2EZNS0_22gpu_kernel_impl_nocastIZZZNS0_29binary_cross_entropy_out_cudaERKNS_6TensorES5_RKSt8optionalIS3_ElRS3_ENKUlvE_clEvENKUlvE_clEvEUlddE_EEvRNS_18TensorIteratorBaseERKT_EUliE_EEviT1_) ;  /* 0xffffbbe004007950 */ /* 0x000fea0003c3ffff */
.L_x_4875:
        /* <DEDUP_REMOVED lines=14> */
.L_x_9818:


//--------------------- .text._ZN2at6native27unrolled_elementwise_kernelIZZZNS0_29binary_cross_entropy_out_cudaERKNS_6TensorES4_RKSt8optionalIS2_ElRS2_ENKUlvE_clEvENKUlvE_clEvEUlddE_St5arrayIPcLm3EELi4E23TrivialOffsetCalculatorILi2EjESG_ILi1EjENS0_6memory15LoadWithoutCastENSJ_16StoreWithoutCastEEEviT_T0_T2_T3_T4_T5_ --------------------------
	.section	.text._ZN2at6native27unrolled_elementwise_kernelIZZZNS0_29binary_cross_entropy_out_cudaERKNS_6TensorES4_RKSt8optionalIS2_ElRS2_ENKUlvE_clEvENKUlvE_clEvEUlddE_St5arrayIPcLm3EELi4E23TrivialOffsetCalculatorILi2EjESG_ILi1EjENS0_6memory15LoadWithoutCastENSJ_16StoreWithoutCastEEEviT_T0_T2_T3_T4_T5_,"ax",@progbits
	.sectioninfo	@"SHI_REGISTERS=46"
	.align	128
        .global         _ZN2at6native27unrolled_elementwise_kernelIZZZNS0_29binary_cross_entropy_out_cudaERKNS_6TensorES4_RKSt8optionalIS2_ElRS2_ENKUlvE_clEvENKUlvE_clEvEUlddE_St5arrayIPcLm3EELi4E23TrivialOffsetCalculatorILi2EjESG_ILi1EjENS0_6memory15LoadWithoutCastENSJ_16StoreWithoutCastEEEviT_T0_T2_T3_T4_T5_
        .type           _ZN2at6native27unrolled_elementwise_kernelIZZZNS0_29binary_cross_entropy_out_cudaERKNS_6TensorES4_RKSt8optionalIS2_ElRS2_ENKUlvE_clEvENKUlvE_clEvEUlddE_St5arrayIPcLm3EELi4E23TrivialOffsetCalculatorILi2EjESG_ILi1EjENS0_6memory15LoadWithoutCastENSJ_16StoreWithoutCastEEEviT_T0_T2_T3_T4_T5_,@function
        .size           _ZN2at6native27unrolled_elementwise_kernelIZZZNS0_29binary_cross_entropy_out_cudaERKNS_6TensorES4_RKSt8optionalIS2_ElRS2_ENKUlvE_clEvENKUlvE_clEvEUlddE_St5arrayIPcLm3EELi4E23TrivialOffsetCalculatorILi2EjESG_ILi1EjENS0_6memory15LoadWithoutCastENSJ_16StoreWithoutCastEEEviT_T0_T2_T3_T4_T5_,(.L_x_9819 - _ZN2at6native27unrolled_elementwise_kernelIZZZNS0_29binary_cross_entropy_out_cudaERKNS_6TensorES4_RKSt8optionalIS2_ElRS2_ENKUlvE_clEvENKUlvE_clEvEUlddE_St5arrayIPcLm3EELi4E23TrivialOffsetCalculatorILi2EjESG_ILi1EjENS0_6memory15LoadWithoutCastENSJ_16StoreWithoutCastEEEviT_T0_T2_T3_T4_T5_)
        .other          _ZN2at6native27unrolled_elementwise_kernelIZZZNS0_29binary_cross_entropy_out_cudaERKNS_6TensorES4_RKSt8optionalIS2_ElRS2_ENKUlvE_clEvENKUlvE_clEvEUlddE_St5arrayIPcLm3EELi4E23TrivialOffsetCalculatorILi2EjESG_ILi1EjENS0_6memory15LoadWithoutCastENSJ_16StoreWithoutCastEEEviT_T0_T2_T3_T4_T5_,@"STO_CUDA_ENTRY STV_DEFAULT"
_ZN2at6native27unrolled_elementwise_kernelIZZZNS0_29binary_cross_entropy_out_cudaERKNS_6TensorES4_RKSt8optionalIS2_ElRS2_ENKUlvE_clEvENKUlvE_clEvEUlddE_St5arrayIPcLm3EELi4E23TrivialOffsetCalculatorILi2EjESG_ILi1EjENS0_6memory15LoadWithoutCastENSJ_16StoreWithoutCastEEEviT_T0_T2_T3_T4_T5_:
.text._ZN2at6native27unrolled_elementwise_kernelIZZZNS0_29binary_cross_entropy_out_cudaERKNS_6TensorES4_RKSt8optionalIS2_ElRS2_ENKUlvE_clEvENKUlvE_clEvEUlddE_St5arrayIPcLm3EELi4E23TrivialOffsetCalculatorILi2EjESG_ILi1EjENS0_6memory15LoadWithoutCastENSJ_16StoreWithoutCastEEEviT_T0_T2_T3_T4_T5_:
[----:B------:R-:W-:Y:S02]  /*0000*/  IMAD.MOV.U32 R1, RZ, RZ, c[0x0][0x28] ;  /* 0x00000a00ff017624 */ /* 0x000fe400078e00ff */
[----:B------:R-:W0:Y:S01]  /*0010*/  S2R R36, SR_CTAID.X ;  /* 0x0000000000247919 */ /* 0x000e220000002500 */
[----:B------:R-:W-:Y:S01]  /*0020*/  IMAD.MOV.U32 R3, RZ, RZ, -0x200 ;  /* 0xfffffe00ff037424 */ /* 0x000fe200078e00ff */
[----:B------:R-:W-:Y:S01]  /*0030*/  CS2R R30, SRZ ;  /* 0x00000000001e7805 */ /* 0x000fe2000001ff00 */
[----:B------:R-:W-:Y:S01]  /*0040*/  CS2R R16, SRZ ;  /* 0x0000000000107805 */ /* 0x000fe2000001ff00 */
[----:B------:R-:W1:Y:S01]  /*0050*/  S2R R35, SR_TID.X ;  /* 0x0000000000237919 */ /* 0x000e620000002100 */
[----:B------:R-:W-:Y:S01]  /*0060*/  CS2R R32, SRZ ;  /* 0x0000000000207805 */ /* 0x000fe2000001ff00 */
[----:B------:R-:W-:Y:S01]  /*0070*/  ULDC.64 UR36, c[0x0][0x118] ;  /* 0x0000460000247ab9 */ /* 0x000fe20000000a00 */
[----:B0-----:R-:W-:Y:S02]  /*0080*/  IMAD R34, R36, R3, c[0x0][0x160] ;  /* 0x0000580024227624 */ /* 0x001fe400078e0203 */
[----:B-1----:R-:W-:-:S03]  /*0090*/  IMAD.MOV.U32 R3, RZ, RZ, R35 ;  /* 0x000000ffff037224 */ /* 0x002fc600078e0023 */
[----:B------:R-:W-:Y:S01]  /*00a0*/  ISETP.GE.AND P3, PT, R35, R34, PT ;  /* 0x000000222300720c */ /* 0x000fe20003f66270 */
[----:B------:R-:W-:Y:S01]  /*00b0*/  CS2R R18, SRZ ;  /* 0x0000000000127805 */ /* 0x000fe2000001ff00 */
[----:B------:R-:W-:Y:S01]  /*00c0*/  CS2R R22, SRZ ;  /* 0x0000000000167805 */ /* 0x000fe2000001ff00 */
[----:B------:R-:W-:Y:S01]  /*00d0*/  CS2R R24, SRZ ;  /* 0x0000000000187805 */ /* 0x000fe2000001ff00 */
[----:B------:R-:W-:Y:S01]  /*00e0*/  CS2R R26, SRZ ;  /* 0x00000000001a7805 */ /* 0x000fe2000001ff00 */
[----:B------:R-:W-:Y:S01]  /*00f0*/  CS2R R28, SRZ ;  /* 0x00000000001c7805 */ /* 0x000fe2000001ff00 */
[----:B------:R-:W-:Y:S01]  /*0100*/  BSSY B6, `(.L_x_4876) ;  /* 0x00000fe000067945 */ /* 0x000fe20003800000 */
[----:B------:R-:W-:-:S06]  /*0110*/  P2R R2, PR, RZ, 0x8 ;  /* 0x00000008ff027803 */ /* 0x000fcc0000000000 */
[----:B------:R-:W-:Y:S01]  /*0120*/  @!P3 IMAD R6, R36, 0x200, R3 ;  /* 0x000002002406b824 */ /* 0x000fe200078e0203 */
[----:B------:R-:W-:Y:S01]  /*0130*/  @!P3 IADD3 R3, R3, 0x80, RZ ;  /* 0x000000800303b810 */ /* 0x000fe20007ffe0ff */
[----:B------:R-:W-:-:S03]  /*0140*/  @!P3 IMAD.MOV.U32 R7, RZ, RZ, 0x8 ;  /* 0x00000008ff07b424 */ /* 0x000fc600078e00ff */
[----:B------:R-:W-:Y:S01]  /*0150*/  ISETP.GE.AND P0, PT, R3, R34, PT ;  /* 0x000000220300720c */ /* 0x000fe20003f06270 */
[----:B------:R-:W-:-:S04]  /*0160*/  @!P3 IMAD.WIDE.U32 R4, R6, R7, c[0x0][0x170] ;  /* 0x00005c000604b625 */ /* 0x000fc800078e0007 */
[----:B------:R-:W-:Y:S01]  /*0170*/  @!P3 IMAD.WIDE.U32 R6, R6, R7, c[0x0][0x178] ;  /* 0x00005e000606b625 */ /* 0x000fe200078e0007 */
[----:B------:R0:W5:Y:S04]  /*0180*/  @!P3 LDG.E.64 R30, [R4.64] ;  /* 0x00000024041eb981 */ /* 0x000168000c1e1b00 */
[----:B------:R1:W5:Y:S03]  /*0190*/  @!P3 LDG.E.64 R16, [R6.64] ;  /* 0x000000240610b981 */ /* 0x000366000c1e1b00 */
[----:B------:R-:W-:Y:S01]  /*01a0*/  @!P0 IMAD R10, R36, 0x200, R3 ;  /* 0x00000200240a8824 */ /* 0x000fe200078e0203 */
[----:B------:R-:W-:Y:S01]  /*01b0*/  @!P0 IADD3 R3, R3, 0x80, RZ ;  /* 0x0000008003038810 */ /* 0x000fe20007ffe0ff */
[----:B------:R-:W-:-:S03]  /*01c0*/  @!P0 IMAD.MOV.U32 R11, RZ, RZ, 0x8 ;  /* 0x00000008ff0b8424 */ /* 0x000fc600078e00ff */
[----:B------:R-:W-:Y:S01]  /*01d0*/  ISETP.GE.AND P2, PT, R3, R34, PT ;  /* 0x000000220300720c */ /* 0x000fe20003f46270 */
[----:B------:R-:W-:-:S12]  /*01e0*/  @!P0 IMAD.WIDE.U32 R8, R10, R11, c[0x0][0x170] ;  /* 0x00005c000a088625 */ /* 0x000fd800078e000b */
[----:B------:R-:W-:Y:S01]  /*01f0*/  @!P2 IMAD R14, R36, 0x200, R3 ;  /* 0x00000200240ea824 */ /* 0x000fe200078e0203 */
[----:B------:R-:W-:Y:S01]  /*0200*/  @!P2 IADD3 R3, R3, 0x80, RZ ;  /* 0x000000800303a810 */ /* 0x000fe20007ffe0ff */
[----:B------:R-:W-:Y:S01]  /*0210*/  @!P2 IMAD.MOV.U32 R15, RZ, RZ, 0x8 ;  /* 0x00000008ff0fa424 */ /* 0x000fe200078e00ff */
[----:B------:R2:W5:Y:S02]  /*0220*/  @!P0 LDG.E.64 R32, [R8.64] ;  /* 0x0000002408208981 */ /* 0x000564000c1e1b00 */
[----:B------:R-:W-:Y:S01]  /*0230*/  ISETP.GE.AND P1, PT, R3, R34, PT ;  /* 0x000000220300720c */ /* 0x000fe20003f26270 */
[----:B------:R-:W-:-:S04]  /*0240*/  @!P0 IMAD.WIDE.U32 R10, R10, R11, c[0x0][0x178] ;  /* 0x00005e000a0a8625 */ /* 0x000fc800078e000b */
[CC--:B------:R-:W-:Y:S01]  /*0250*/  @!P2 IMAD.WIDE.U32 R12, R14.reuse, R15.reuse, c[0x0][0x170] ;  /* 0x00005c000e0ca625 */ /* 0x0c0fe200078e000f */
[----:B------:R3:W5:Y:S03]  /*0260*/  @!P0 LDG.E.64 R18, [R10.64] ;  /* 0x000000240a128981 */ /* 0x000766000c1e1b00 */
[----:B--2---:R-:W-:Y:S01]  /*0270*/  @!P2 IMAD.WIDE.U32 R8, R14, R15, c[0x0][0x178] ;  /* 0x00005e000e08a625 */ /* 0x004fe200078e000f */
[----:B------:R3:W5:Y:S03]  /*0280*/  @!P2 LDG.E.64 R22, [R12.64] ;  /* 0x000000240c16a981 */ /* 0x000766000c1e1b00 */
[----:B------:R-:W-:Y:S01]  /*0290*/  @!P1 IMAD R0, R36, 0x200, R3 ;  /* 0x0000020024009824 */ /* 0x000fe200078e0203 */
[----:B------:R3:W5:Y:S01]  /*02a0*/  @!P2 LDG.E.64 R24, [R8.64] ;  /* 0x000000240818a981 */ /* 0x000762000c1e1b00 */
[----:B------:R-:W-:-:S04]  /*02b0*/  @!P1 IMAD.MOV.U32 R3, RZ, RZ, 0x8 ;  /* 0x00000008ff039424 */ /* 0x000fc800078e00ff */
[----:B0-----:R-:W-:-:S04]  /*02c0*/  @!P1 IMAD.WIDE.U32 R4, R0, R3, c[0x0][0x170] ;  /* 0x00005c0000049625 */ /* 0x001fc800078e0003 */
[----:B-1----:R-:W-:Y:S01]  /*02d0*/  @!P1 IMAD.WIDE.U32 R6, R0, R3, c[0x0][0x178] ;  /* 0x00005e0000069625 */ /* 0x002fe200078e0003 */
[----:B------:R3:W5:Y:S04]  /*02e0*/  @!P1 LDG.E.64 R26, [R4.64] ;  /* 0x00000024041a9981 */ /* 0x000768000c1e1b00 */
[----:B------:R3:W5:Y:S01]  /*02f0*/  @!P1 LDG.E.64 R28, [R6.64] ;  /* 0x00000024061c9981 */ /* 0x000762000c1e1b00 */
[----:B------:R-:W-:Y:S05]  /*0300*/  @P3 BRA `(.L_x_4877) ;  /* 0x00000dd000003947 */ /* 0x000fea0003800000 */
[C---:B-----5:R-:W-:Y:S01]  /*0310*/  DSETP.GE.AND P0, PT, R30.reuse, RZ, PT ;  /* 0x000000ff1e00722a */ /* 0x060fe20003f06000 */
[----:B------:R-:W-:Y:S03]  /*0320*/  BSSY B7, `(.L_x_4878) ;  /* 0x0000016000077945 */ /* 0x000fe60003800000 */
[----:B------:R-:W0:-:S14]  /*0330*/  DSETP.LE.AND P1, PT, R30, 1, PT ;  /* 0x3ff000001e00742a */ /* 0x000e1c0003f23000 */
[----:B0-----:R-:W-:Y:S05]  /*0340*/  @P0 BRA P1, `(.L_x_4879) ;  /* 0x0000013000000947 */ /* 0x001fea0000800000 */
[----:B------:R-:W-:Y:S01]  /*0350*/  MOV R14, 0x0 ;  /* 0x00000000000e7802 */ /* 0x000fe20000000f00 */
[----:B---3--:R-:W-:Y:S02]  /*0360*/  IMAD.MOV.U32 R4, RZ, RZ, c[0x4][0x300] ;  /* 0x0100c000ff047624 */ /* 0x008fe400078e00ff */
        /* <DEDUP_REMOVED lines=17> */
.L_x_4879:
[----:B------:R-:W-:Y:S05]  /*0480*/  BSYNC B7 ;  /* 0x0000000000077941 */ /* 0x000fea0003800000 */
.L_x_4878:
[C---:B------:R-:W-:Y:S01]  /*0490*/  DSETP.GE.AND P0, PT, R16.reuse, RZ, PT ;  /* 0x000000ff1000722a */ /* 0x040fe20003f06000 */
        /* <DEDUP_REMOVED lines=22> */
.L_x_4881:
[----:B------:R-:W-:Y:S05]  /*0600*/  BSYNC B7 ;  /* 0x0000000000077941 */ /* 0x000fea0003800000 */
.L_x_4880:
[----:B------:R-:W-:Y:S01]  /*0610*/  ISETP.GT.AND P1, PT, R31, 0xfffff, PT ;  /* 0x000fffff1f00780c */ /* 0x000fe20003f24270 */
[--C-:B---3--:R-:W-:Y:S01]  /*0620*/  IMAD.MOV.U32 R6, RZ, RZ, R30.reuse ;  /* 0x000000ffff067224 */ /* 0x108fe200078e001e */
        /* <DEDUP_REMOVED lines=62> */
.L_x_4883:
[----:B------:R-:W-:Y:S05]  /*0a10*/  BSYNC B0 ;  /* 0x0000000000007941 */ /* 0x000fea0003800000 */
.L_x_4882:
        /* <DEDUP_REMOVED lines=15> */
[----:B------:R-:W-:Y:S02]  /*0b10*/  @P1 MOV R7, 0x7ff00000 ;  /* 0x7ff0000000071802 */ /* 0x000fe40000000f00 */
[----:B------:R-:W-:-:S04]  /*0b20*/  @P1 FSETP.NEU.FTZ.AND P2, PT, R5, RZ, PT ;  /* 0x000000ff0500120b */ /* 0x000fc80003f5d000 */
        /* <DEDUP_REMOVED lines=47> */
.L_x_4885:
        /* <DEDUP_REMOVED lines=17> */
[----:B-1----:R-:W-:Y:S05]  /*0f30*/  CALL.REL.NOINC `($__internal_9_$__cuda_sm20_div_rn_f64_full) ;  /* 0x00002df000007944 */ /* 0x002fea0003c00000 */
.L_x_4888:
[----:B------:R-:W-:Y:S05]  /*0f40*/  BSYNC B2 ;  /* 0x0000000000027941 */ /* 0x000fea0003800000 */
.L_x_4887:
        /* <DEDUP_REMOVED lines=15> */
.L_x_4886:
[----:B------:R-:W-:Y:S05]  /*1040*/  BSYNC B1 ;  /* 0x0000000000017941 */ /* 0x000fea0003800000 */
.L_x_4884:
[----:B-1----:R-:W1:-:S06]  /*1050*/  DSETP.GEU.AND P0, PT, R20, -100, PT ;  /* 0xc05900001400742a */ /* 0x002e4c0003f0e000 */
[----:B01----:R-:W-:Y:S02]  /*1060*/  FSEL R4, R20, RZ, P0 ;  /* 0x000000ff14047208 */ /* 0x003fe40000000000 */
[----:B------:R-:W-:Y:S01]  /*1070*/  FSEL R5, R21, -3.390625, P0 ;  /* 0xc059000015057808 */ /* 0x000fe20000000000 */
[----:B--2---:R-:W0:-:S05]  /*1080*/  DSETP.GEU.AND P0, PT, R10, -100, PT ;  /* 0xc05900000a00742a */ /* 0x004e0a0003f0e000 */
[C---:B------:R-:W-:Y:S01]  /*1090*/  DMUL R4, R16.reuse, R4 ;  /* 0x0000000410047228 */ /* 0x040fe20000000000 */
[----:B0-----:R-:W-:Y:S02]  /*10a0*/  FSEL R6, R10, RZ, P0 ;  /* 0x000000ff0a067208 */ /* 0x001fe40000000000 */
[----:B------:R-:W-:Y:S01]  /*10b0*/  FSEL R7, R11, -3.390625, P0 ;  /* 0xc05900000b077808 */ /* 0x000fe20000000000 */
[----:B------:R-:W0:-:S06]  /*10c0*/  DADD R16, R16, -1 ;  /* 0xbff0000010107429 */ /* 0x000e0c0000000000 */
[----:B0-----:R0:W1:-:S06]  /*10d0*/  DFMA R16, R16, R6, -R4 ;  /* 0x000000061010722b */ /* 0x00104c0000000804 */
.L_x_4877:
[----:B------:R-:W-:Y:S05]  /*10e0*/  BSYNC B6 ;  /* 0x0000000000067941 */ /* 0x000fea0003800000 */
.L_x_4876:
[----:B-----5:R-:W-:Y:S01]  /*10f0*/  IADD3 R31, R35, 0x80, RZ ;  /* 0x00000080231f7810 */ /* 0x020fe20007ffe0ff */
        /* <DEDUP_REMOVED lines=8> */
[----:B0--3--:R-:W-:Y:S02]  /*1180*/  IMAD.MOV.U32 R4, RZ, RZ, c[0x4][0x300] ;  /* 0x0100c000ff047624 */ /* 0x009fe400078e00ff */
        /* <DEDUP_REMOVED lines=16> */
[----:B01----:R-:W-:Y:S05]  /*1290*/  CALL.ABS.NOINC R14 ;  /* 0x000000000e007343 */ /* 0x003fea0003c00000 */
.L_x_4892:
[----:B------:R-:W-:Y:S05]  /*12a0*/  BSYNC B7 ;  /* 0x0000000000077941 */ /* 0x000fea0003800000 */
.L_x_4891:
        /* <DEDUP_REMOVED lines=23> */
.L_x_4894:
[----:B------:R-:W-:Y:S05]  /*1420*/  BSYNC B7 ;  /* 0x0000000000077941 */ /* 0x000fea0003800000 */
.L_x_4893:
[----:B------:R-:W-:Y:S01]  /*1430*/  ISETP.GT.AND P1, PT, R33, 0xfffff, PT ;  /* 0x000fffff2100780c */ /* 0x000fe20003f24270 */
[--C-:B0--3--:R-:W-:Y:S01]  /*1440*/  IMAD.MOV.U32 R6, RZ, RZ, R32.reuse ;  /* 0x000000ffff067224 */ /* 0x109fe200078e0020 */
        /* <DEDUP_REMOVED lines=11> */
[----:B------:R-:W-:Y:S01]  /*1500*/  IMAD.MOV.U32 R3, RZ, RZ, -0x3ff ;  /* 0xfffffc01ff037424 */ /* 0x000fe200078e00ff */
[----:B------:R-:W-:-:S11]  /*1510*/  @!P1 MOV R3, 0xfffffbcb ;  /* 0xfffffbcb00039802 */ /* 0x000fd60000000f00 */
        /* <DEDUP_REMOVED lines=33> */
[----:B------:R-:W2:-:S04]  /*1730*/  DADD R20, R12, -R8 ;  /* 0x000000000c147229 */ /* 0x000e880000000808 */
[----:B0-----:R-:W0:-:S04]  /*1740*/  DFMA R38, R10, R14, c[0x2][0x20] ;  /* 0x008008000a26762b */ /* 0x001e08000000000e */
[----:B------:R-:W3:-:S04]  /*1750*/  DADD R14, R40, c[0x2][0x38] ;  /* 0x00800e00280e7629 */ /* 0x000ec80000000000 */
[----:B--2---:R-:W2:-:S04]  /*1760*/  DADD R40, R20, R20 ;  /* 0x0000000014287229 */ /* 0x004e880000000014 */
[----:B0-----:R-:W0:-:S04]  /*1770*/  DFMA R38, R10, R38, c[0x2][0x28] ;  /* 0x00800a000a26762b */ /* 0x001e080000000026 */
[----:B---3--:R-:W3:-:S04]  /*1780*/  DFMA R20, R14, c[0x2][0x40], R8 ;  /* 0x008010000e147a2b */ /* 0x008ec80000000008 */
[----:B--2---:R-:W2:-:S04]  /*1790*/  DFMA R40, R12, -R8, R40 ;  /* 0x800000080c28722b */ /* 0x004e880000000028 */
[----:B0-----:R-:W0:-:S04]  /*17a0*/  DFMA R38, R10, R38, c[0x2][0x30] ;  /* 0x00800c000a26762b */ /* 0x001e080000000026 */
[----:B---3--:R-:W3:-:S04]  /*17b0*/  DFMA R12, -R14, c[0x2][0x40], R20 ;  /* 0x008010000e0c7a2b */ /* 0x008ec80000000114 */
[----:B--2---:R-:W-:-:S04]  /*17c0*/  DMUL R40, R6, R40 ;  /* 0x0000002806287228 */ /* 0x004fc80000000000 */
[----:B0-----:R-:W0:-:S04]  /*17d0*/  DMUL R38, R10, R38 ;  /* 0x000000260a267228 */ /* 0x001e080000000000 */
[----:B---3--:R-:W-:-:S04]  /*17e0*/  DADD R12, -R8, R12 ;  /* 0x00000000080c7229 */ /* 0x008fc8000000010c */
[----:B0-----:R-:W0:-:S06]  /*17f0*/  DFMA R38, R8, R38, R40 ;  /* 0x000000260826722b */ /* 0x001e0c0000000028 */
[----:B0-----:R-:W0:-:S06]  /*1800*/  DADD R12, R38, -R12 ;  /* 0x00000000260c7229 */ /* 0x001e0c000000080c */
[----:B0-----:R-:W0:-:S06]  /*1810*/  DFMA R12, R14, c[0x2][0x48], R12 ;  /* 0x008012000e0c7a2b */ /* 0x001e0c000000000c */
[----:B0-----:R0:W2:-:S06]  /*1820*/  DADD R20, R20, R12 ;  /* 0x0000000014147229 */ /* 0x00108c000000000c */
.L_x_4896:
[----:B------:R-:W-:Y:S05]  /*1830*/  BSYNC B0 ;  /* 0x0000000000007941 */ /* 0x000fea0003800000 */
.L_x_4895:
[----:B------:R-:W-:Y:S01]  /*1840*/  BSSY B1, `(.L_x_4897) ;  /* 0x0000062000017945 */ /* 0x000fe20003800000 */
[----:B------:R-:W-:Y:S05]  /*1850*/  @P3 BRA !P0, `(.L_x_4898) ;  /* 0x000003e000003947 */ /* 0x000fea0004000000 */
[----:B------:R-:W3:-:S10]  /*1860*/  DADD R32, -R32, 1 ;  /* 0x3ff0000020207429 */ /* 0x000ed40000000100 */
[----:B---3--:R-:W-:Y:S01]  /*1870*/  ISETP.GT.AND P0, PT, R33, 0xfffff, PT ;  /* 0x000fffff2100780c */ /* 0x008fe20003f04270 */
[----:B------:R-:W-:Y:S02]  /*1880*/  IMAD.MOV.U32 R4, RZ, RZ, R32 ;  /* 0x000000ffff047224 */ /* 0x000fe400078e0020 */
[--C-:B------:R-:W-:Y:S02]  /*1890*/  IMAD.MOV.U32 R5, RZ, RZ, R33.reuse ;  /* 0x000000ffff057224 */ /* 0x100fe400078e0021 */
[----:B------:R-:W-:-:S08]  /*18a0*/  IMAD.MOV.U32 R3, RZ, RZ, R33 ;  /* 0x000000ffff037224 */ /* 0x000fd000078e0021 */
[----:B------:R-:W3:-:S10]  /*18b0*/  @!P0 DMUL R4, R4, 1.80143985094819840000e+16 ;  /* 0x4350000004048828 */ /* 0x000ed40000000000 */
[----:B---3--:R-:W-:Y:S02]  /*18c0*/  @!P0 IMAD.MOV.U32 R3, RZ, RZ, R5 ;  /* 0x000000ffff038224 */ /* 0x008fe400078e0005 */
        /* <DEDUP_REMOVED lines=8> */
[----:B------:R-:W3:-:S10]  /*1950*/  @P1 DFMA R6, R4, R6, +INF ;  /* 0x7ff000000406142b */ /* 0x000ed40000000006 */
[----:B---3--:R-:W-:Y:S02]  /*1960*/  @P1 FSEL R10, R6, RZ, P2 ;  /* 0x000000ff060a1208 */ /* 0x008fe40001000000 */
        /* <DEDUP_REMOVED lines=16> */
[----:B0-----:R0:W3:Y:S02]  /*1a70*/  DFMA R8, -R12, R6, 1 ;  /* 0x3ff000000c08742b */ /* 0x0010e40000000106 */
[----:B0-----:R-:W-:Y:S01]  /*1a80*/  LOP3.LUT R12, R0, 0x80000000, RZ, 0x3c, !PT ;  /* 0x80000000000c7812 */ /* 0x001fe200078e3cff */
[----:B------:R-:W-:-:S03]  /*1a90*/  IMAD.MOV.U32 R13, RZ, RZ, 0x43300000 ;  /* 0x43300000ff0d7424 */ /* 0x000fc600078e00ff */
[----:B---3--:R-:W0:-:S04]  /*1aa0*/  DFMA R8, R8, R8, R8 ;  /* 0x000000080808722b */ /* 0x008e080000000008 */
[----:B------:R-:W-:-:S04]  /*1ab0*/  DADD R12, R12, c[0x2][0x38] ;  /* 0x00800e000c0c7629 */ /* 0x000fc80000000000 */
[----:B0-----:R-:W0:-:S06]  /*1ac0*/  DFMA R6, R6, R8, R6 ;  /* 0x000000080606722b */ /* 0x001e0c0000000006 */
[----:B0-----:R-:W0:-:S06]  /*1ad0*/  DMUL R10, R6, R4 ;  /* 0x00000004060a7228 */ /* 0x001e0c0000000000 */
[----:B0-----:R-:W0:-:S06]  /*1ae0*/  DFMA R10, R6, R4, R10 ;  /* 0x00000004060a722b */ /* 0x001e0c000000000a */
[----:B0-----:R-:W0:-:S04]  /*1af0*/  DMUL R8, R10, R10 ;  /* 0x0000000a0a087228 */ /* 0x001e080000000000 */
[----:B------:R-:W3:-:S04]  /*1b00*/  DADD R32, R4, -R10 ;  /* 0x0000000004207229 */ /* 0x000ec8000000080a */
[----:B0-----:R-:W0:-:S04]  /*1b10*/  DFMA R14, R8, R14, c[0x2][0x0] ;  /* 0x00800000080e762b */ /* 0x001e08000000000e */
[----:B---3--:R-:W3:-:S04]  /*1b20*/  DADD R38, R32, R32 ;  /* 0x0000000020267229 */ /* 0x008ec80000000020 */
        /* <DEDUP_REMOVED lines=17> */
.L_x_4898:
[----:B------:R-:W3:Y:S01]  /*1c40*/  DADD R6, -R32, 2 ;  /* 0x4000000020067429 */ /* 0x000ee20000000100 */
[----:B------:R-:W-:Y:S01]  /*1c50*/  IMAD.MOV.U32 R8, RZ, RZ, 0x1 ;  /* 0x00000001ff087424 */ /* 0x000fe200078e00ff */
[----:B------:R-:W-:Y:S01]  /*1c60*/  FSETP.GEU.AND P1, PT, |R5|, 6.5827683646048100446e-37, PT ;  /* 0x036000000500780b */ /* 0x000fe20003f2e200 */
[----:B------:R-:W-:Y:S03]  /*1c70*/  BSSY B2, `(.L_x_4900) ;  /* 0x000000f000027945 */ /* 0x000fe60003800000 */
[----:B---3--:R-:W3:Y:S02]  /*1c80*/  MUFU.RCP64H R9, R7 ;  /* 0x0000000700097308 */ /* 0x008ee40000001800 */
[----:B---3--:R-:W3:-:S06]  /*1c90*/  DFMA R10, -R6, R8, 1 ;  /* 0x3ff00000060a742b */ /* 0x008ecc0000000108 */
[----:B---3--:R-:W3:-:S06]  /*1ca0*/  DFMA R10, R10, R10, R10 ;  /* 0x0000000a0a0a722b */ /* 0x008ecc000000000a */
[----:B---3--:R-:W3:-:S06]  /*1cb0*/  DFMA R10, R8, R10, R8 ;  /* 0x0000000a080a722b */ /* 0x008ecc0000000008 */
[----:B---3--:R-:W3:-:S06]  /*1cc0*/  DFMA R8, -R6, R10, 1 ;  /* 0x3ff000000608742b */ /* 0x008ecc000000010a */
[----:B---3--:R-:W3:-:S06]  /*1cd0*/  DFMA R8, R10, R8, R10 ;  /* 0x000000080a08722b */ /* 0x008ecc000000000a */
[----:B---3--:R-:W3:-:S06]  /*1ce0*/  DMUL R10, R8, -R32 ;  /* 0x80000020080a7228 */ /* 0x008ecc0000000000 */
[----:B0--3--:R-:W0:-:S06]  /*1cf0*/  DFMA R12, -R6, R10, -R32 ;  /* 0x0000000a060c722b */ /* 0x009e0c0000000920 */
[----:B0-----:R-:W0:-:S10]  /*1d00*/  DFMA R8, R8, R12, R10 ;  /* 0x0000000c0808722b */ /* 0x001e14000000000a */
[----:B0-----:R-:W-:-:S05]  /*1d10*/  FFMA R0, RZ, R7, R9 ;  /* 0x00000007ff007223 */ /* 0x001fca0000000009 */
[----:B------:R-:W-:-:S13]  /*1d20*/  FSETP.GT.AND P0, PT, |R0|, 1.469367938527859385e-39, PT ;  /* 0x001000000000780b */ /* 0x000fda0003f04200 */
[----:B------:R-:W-:Y:S05]  /*1d30*/  @P0 BRA P1, `(.L_x_4901) ;  /* 0x0000002000000947 */ /* 0x000fea0000800000 */
[----:B------:R-:W-:Y:S02]  /*1d40*/  MOV R0, 0x1d60 ;  /* 0x00001d6000007802 */ /* 0x000fe40000000f00 */
[----:B-12---:R-:W-:Y:S05]  /*1d50*/  CALL.REL.NOINC `($__internal_9_$__cuda_sm20_div_rn_f64_full) ;  /* 0x00001fd000007944 */ /* 0x006fea0003c00000 */
.L_x_4901:
[----:B------:R-:W-:Y:S05]  /*1d60*/  BSYNC B2 ;  /* 0x0000000000027941 */ /* 0x000fea0003800000 */
.L_x_4900:
        /* <DEDUP_REMOVED lines=14> */
[----:B0-----:R0:W3:-:S06]  /*1e50*/  DADD R10, R10, -R32 ;  /* 0x000000000a0a7229 */ /* 0x0010cc0000000820 */
.L_x_4899:
[----:B------:R-:W-:Y:S05]  /*1e60*/  BSYNC B1 ;  /* 0x0000000000017941 */ /* 0x000fea0003800000 */
.L_x_4897:
[----:B--2---:R-:W2:-:S06]  /*1e70*/  DSETP.GEU.AND P0, PT, R20, -100, PT ;  /* 0xc05900001400742a */ /* 0x004e8c0003f0e000 */
[----:B0-2---:R-:W-:Y:S02]  /*1e80*/  FSEL R4, R20, RZ, P0 ;  /* 0x000000ff14047208 */ /* 0x005fe40000000000 */
[----:B------:R-:W-:Y:S01]  /*1e90*/  FSEL R5, R21, -3.390625, P0 ;  /* 0xc059000015057808 */ /* 0x000fe20000000000 */
[----:B---3--:R-:W0:-:S05]  /*1ea0*/  DSETP.GEU.AND P0, PT, R10, -100, PT ;  /* 0xc05900000a00742a */ /* 0x008e0a0003f0e000 */
[C---:B------:R-:W-:Y:S01]  /*1eb0*/  DMUL R4, R18.reuse, R4 ;  /* 0x0000000412047228 */ /* 0x040fe20000000000 */
[----:B0-----:R-:W-:Y:S02]  /*1ec0*/  FSEL R6, R10, RZ, P0 ;  /* 0x000000ff0a067208 */ /* 0x001fe40000000000 */
[----:B------:R-:W-:Y:S01]  /*1ed0*/  FSEL R7, R11, -3.390625, P0 ;  /* 0xc05900000b077808 */ /* 0x000fe20000000000 */
[----:B------:R-:W0:-:S06]  /*1ee0*/  DADD R18, R18, -1 ;  /* 0xbff0000012127429 */ /* 0x000e0c0000000000 */
[----:B0-----:R0:W2:-:S06]  /*1ef0*/  DFMA R18, R18, R6, -R4 ;  /* 0x000000061212722b */ /* 0x00108c0000000804 */
.L_x_4890:
[----:B------:R-:W-:Y:S05]  /*1f00*/  BSYNC B6 ;  /* 0x0000000000067941 */ /* 0x000fea0003800000 */
.L_x_4889:
        /* <DEDUP_REMOVED lines=17> */
[----:B-1----:R-:W-:Y:S02]  /*2020*/  IMAD.MOV.U32 R12, RZ, RZ, 0x1 ;  /* 0x00000001ff0c7424 */ /* 0x002fe400078e00ff */
        /* <DEDUP_REMOVED lines=9> */
.L_x_4905:
[----:B------:R-:W-:Y:S05]  /*20c0*/  BSYNC B7 ;  /* 0x0000000000077941 */ /* 0x000fea0003800000 */
.L_x_4904:
[C---:B------:R-:W-:Y:S01]  /*20d0*/  DSETP.GE.AND P0, PT, R24.reuse, RZ, PT ;  /* 0x000000ff1800722a */ /* 0x040fe20003f06000 */
[----:B------:R-:W-:Y:S03]  /*20e0*/  BSSY B7, `(.L_x_4906) ;  /* 0x0000016000077945 */ /* 0x000fe60003800000 */
[----:B------:R-:W4:-:S14]  /*20f0*/  DSETP.LE.AND P1, PT, R24, 1, PT ;  /* 0x3ff000001800742a */ /* 0x000f1c0003f23000 */
[----:B----4-:R-:W-:Y:S05]  /*2100*/  @P0 BRA P1, `(.L_x_4907) ;  /* 0x0000013000000947 */ /* 0x010fea0000800000 */
[----:B------:R-:W-:Y:S01]  /*2110*/  MOV R14, 0x0 ;  /* 0x00000000000e7802 */ /* 0x000fe20000000f00 */
[----:B0--3--:R-:W-:Y:S01]  /*2120*/  IMAD.MOV.U32 R4, RZ, RZ, c[0x4][0x308] ;  /* 0x0100c200ff047624 */ /* 0x009fe200078e00ff */
[----:B-1----:R-:W-:Y:S01]  /*2130*/  MOV R12, 0x1 ;  /* 0x00000001000c7802 */ /* 0x002fe20000000f00 */
[----:B------:R-:W-:Y:S02]  /*2140*/  IMAD.MOV.U32 R5, RZ, RZ, c[0x4][0x30c] ;  /* 0x0100c300ff057624 */ /* 0x000fe400078e00ff */
[----:B------:R-:W-:Y:S01]  /*2150*/  IMAD.MOV.U32 R6, RZ, RZ, c[0x4][0x2d0] ;  /* 0x0100b400ff067624 */ /* 0x000fe200078e00ff */
        /* <DEDUP_REMOVED lines=13> */
[----:B0-2---:R-:W-:Y:S05]  /*2230*/  CALL.ABS.NOINC R14 ;  /* 0x000000000e007343 */ /* 0x005fea0003c00000 */
.L_x_4907:
[----:B------:R-:W-:Y:S05]  /*2240*/  BSYNC B7 ;  /* 0x0000000000077941 */ /* 0x000fea0003800000 */
.L_x_4906:
[----:B------:R-:W-:Y:S01]  /*2250*/  ISETP.GT.AND P1, PT, R23, 0xfffff, PT ;  /* 0x000fffff1700780c */ /* 0x000fe20003f24270 */
[----:B0--3--:R-:W-:Y:S01]  /*2260*/  IMAD.MOV.U32 R6, RZ, RZ, R22 ;  /* 0x000000ffff067224 */ /* 0x009fe200078e0016 */
        /* <DEDUP_REMOVED lines=41> */
[----:B01----:R-:W0:-:S06]  /*2500*/  DMUL R12, R8, R6 ;  /* 0x00000006080c7228 */ /* 0x003e0c0000000000 */
[----:B0-----:R-:W0:-:S06]  /*2510*/  DFMA R12, R8, R6, R12 ;  /* 0x00000006080c722b */ /* 0x001e0c000000000c */
[----:B0-----:R-:W0:-:S04]  /*2520*/  DMUL R10, R12, R12 ;  /* 0x0000000c0c0a7228 */ /* 0x001e080000000000 */
[----:B------:R-:W1:-:S04]  /*2530*/  DADD R32, R6, -R12 ;  /* 0x0000000006207229 */ /* 0x000e48000000080c */
[----:B0-----:R-:W0:-:S04]  /*2540*/  DFMA R20, R10, R20, c[0x2][0x0] ;  /* 0x008000000a14762b */ /* 0x001e080000000014 */
[----:B-1----:R-:W1:-:S04]  /*2550*/  DADD R38, R32, R32 ;  /* 0x0000000020267229 */ /* 0x002e480000000020 */
[----:B0-----:R-:W0:-:S04]  /*2560*/  DFMA R20, R10, R20, c[0x2][0x8] ;  /* 0x008002000a14762b */ /* 0x001e080000000014 */
[----:B-1----:R-:W1:-:S04]  /*2570*/  DFMA R38, R6, -R12, R38 ;  /* 0x8000000c0626722b */ /* 0x002e480000000026 */
[----:B0-----:R-:W0:-:S04]  /*2580*/  DFMA R20, R10, R20, c[0x2][0x10] ;  /* 0x008004000a14762b */ /* 0x001e080000000014 */
[----:B-1----:R-:W-:-:S04]  /*2590*/  DMUL R38, R8, R38 ;  /* 0x0000002608267228 */ /* 0x002fc80000000000 */
[----:B0-----:R-:W0:-:S06]  /*25a0*/  DFMA R20, R10, R20, c[0x2][0x18] ;  /* 0x008006000a14762b */ /* 0x001e0c0000000014 */
[----:B0-----:R-:W0:-:S06]  /*25b0*/  DFMA R20, R10, R20, c[0x2][0x20] ;  /* 0x008008000a14762b */ /* 0x001e0c0000000014 */
[----:B0-----:R-:W0:-:S04]  /*25c0*/  DFMA R32, R10, R20, c[0x2][0x28] ;  /* 0x00800a000a20762b */ /* 0x001e080000000014 */
[----:B------:R-:W1:-:S04]  /*25d0*/  DFMA R20, R14, c[0x2][0x40], R12 ;  /* 0x008010000e147a2b */ /* 0x000e48000000000c */
[----:B0-----:R-:W0:-:S04]  /*25e0*/  DFMA R32, R10, R32, c[0x2][0x30] ;  /* 0x00800c000a20762b */ /* 0x001e080000000020 */
[----:B-1----:R-:W1:-:S04]  /*25f0*/  DFMA R6, -R14, c[0x2][0x40], R20 ;  /* 0x008010000e067a2b */ /* 0x002e480000000114 */
[----:B0-----:R-:W0:-:S04]  /*2600*/  DMUL R32, R10, R32 ;  /* 0x000000200a207228 */ /* 0x001e080000000000 */
[----:B-1----:R-:W-:-:S04]  /*2610*/  DADD R6, -R12, R6 ;  /* 0x000000000c067229 */ /* 0x002fc80000000106 */
[----:B0-----:R-:W0:-:S06]  /*2620*/  DFMA R32, R12, R32, R38 ;  /* 0x000000200c20722b */ /* 0x001e0c0000000026 */
[----:B0-----:R-:W0:-:S06]  /*2630*/  DADD R6, R32, -R6 ;  /* 0x0000000020067229 */ /* 0x001e0c0000000806 */
[----:B0-----:R-:W0:-:S06]  /*2640*/  DFMA R6, R14, c[0x2][0x48], R6 ;  /* 0x008012000e067a2b */ /* 0x001e0c0000000006 */
[----:B0-----:R0:W1:-:S06]  /*2650*/  DADD R20, R20, R6 ;  /* 0x0000000014147229 */ /* 0x00104c0000000006 */
.L_x_4909:
[----:B------:R-:W-:Y:S05]  /*2660*/  BSYNC B0 ;  /* 0x0000000000007941 */ /* 0x000fea0003800000 */
.L_x_4908:
        /* <DEDUP_REMOVED lines=32> */
[----:B-1----:R-:W0:-:S04]  /*2870*/  DADD R12, R4, 1 ;  /* 0x3ff00000040c7429 */ /* 0x002e080000000000 */
        /* <DEDUP_REMOVED lines=29> */
[----:B0-----:R0:W1:Y:S01]  /*2a50*/  DADD R10, R14, R4 ;  /* 0x000000000e0a7229 */ /* 0x0010620000000004 */
[----:B------:R-:W-:Y:S05]  /*2a60*/  BRA `(.L_x_4912) ;  /* 0x0000022000007947 */ /* 0x000fea0003800000 */
.L_x_4911:
        /* <DEDUP_REMOVED lines=11> */
[----:B01----:R-:W0:-:S06]  /*2b20*/  DFMA R12, -R6, R10, -R22 ;  /* 0x0000000a060c722b */ /* 0x003e0c0000000916 */
[----:B0-----:R-:W0:-:S10]  /*2b30*/  DFMA R8, R8, R12, R10 ;  /* 0x0000000c0808722b */ /* 0x001e14000000000a */
[----:B0-----:R-:W-:-:S05]  /*2b40*/  FFMA R0, RZ, R7, R9 ;  /* 0x00000007ff007223 */ /* 0x001fca0000000009 */
[----:B------:R-:W-:-:S13]  /*2b50*/  FSETP.GT.AND P0, PT, |R0|, 1.469367938527859385e-39, PT ;  /* 0x001000000000780b */ /* 0x000fda0003f04200 */
[----:B------:R-:W-:Y:S05]  /*2b60*/  @P0 BRA P1, `(.L_x_4914) ;  /* 0x0000002000000947 */ /* 0x000fea0000800000 */
[----:B------:R-:W-:Y:S02]  /*2b70*/  MOV R0, 0x2b90 ;  /* 0x00002b9000007802 */ /* 0x000fe40000000f00 */
[----:B--2---:R-:W-:Y:S05]  /*2b80*/  CALL.REL.NOINC `($__internal_9_$__cuda_sm20_div_rn_f64_full) ;  /* 0x000011a000007944 */ /* 0x004fea0003c00000 */
.L_x_4914:
[----:B------:R-:W-:Y:S05]  /*2b90*/  BSYNC B2 ;  /* 0x0000000000027941 */ /* 0x000fea0003800000 */
.L_x_4913:
        /* <DEDUP_REMOVED lines=15> */
.L_x_4912:
[----:B------:R-:W-:Y:S05]  /*2c90*/  BSYNC B1 ;  /* 0x0000000000017941 */ /* 0x000fea0003800000 */
.L_x_4910:
[----:B-1----:R-:W1:-:S04]  /*2ca0*/  DSETP.GEU.AND P0, PT, R20, -100, PT ;  /* 0xc05900001400742a */ /* 0x002e480003f0e000 */
[----:B0-----:R-:W-:Y:S02]  /*2cb0*/  DADD R22, R24, -1 ;  /* 0xbff0000018167429 */ /* 0x001fe40000000000 */
[----:B-1----:R-:W-:Y:S02]  /*2cc0*/  FSEL R4, R20, RZ, P0 ;  /* 0x000000ff14047208 */ /* 0x002fe40000000000 */
[----:B------:R-:W-:Y:S01]  /*2cd0*/  FSEL R5, R21, -3.390625, P0 ;  /* 0xc059000015057808 */ /* 0x000fe20000000000 */
[----:B---3--:R-:W0:-:S05]  /*2ce0*/  DSETP.GEU.AND P0, PT, R10, -100, PT ;  /* 0xc05900000a00742a */ /* 0x008e0a0003f0e000 */
[----:B------:R-:W1:Y:S01]  /*2cf0*/  DMUL R4, R24, R4 ;  /* 0x0000000418047228 */ /* 0x000e620000000000 */
[----:B0-----:R-:W-:Y:S02]  /*2d00*/  FSEL R6, R10, RZ, P0 ;  /* 0x000000ff0a067208 */ /* 0x001fe40000000000 */
[----:B------:R-:W-:-:S06]  /*2d10*/  FSEL R7, R11, -3.390625, P0 ;  /* 0xc05900000b077808 */ /* 0x000fcc0000000000 */
[----:B-1----:R0:W1:-:S06]  /*2d20*/  DFMA R22, R22, R6, -R4 ;  /* 0x000000061616722b */ /* 0x00204c0000000804 */
.L_x_4903:
[----:B------:R-:W-:Y:S05]  /*2d30*/  BSYNC B6 ;  /* 0x0000000000067941 */ /* 0x000fea0003800000 */
.L_x_4902:
        /* <DEDUP_REMOVED lines=9> */
[----:B0--3--:R-:W-:Y:S01]  /*2dd0*/  IMAD.MOV.U32 R4, RZ, RZ, c[0x4][0x300] ;  /* 0x0100c000ff047624 */ /* 0x009fe200078e00ff */
[----:B------:R-:W-:Y:S01]  /*2de0*/  MOV R8, 0x5a ;  /* 0x0000005a00087802 */ /* 0x000fe20000000f00 */
[----:B------:R-:W-:Y:S02]  /*2df0*/  IMAD.MOV.U32 R5, RZ, RZ, c[0x4][0x304] ;  /* 0x0100c100ff057624 */ /* 0x000fe400078e00ff */
[----:B------:R-:W-:Y:S01]  /*2e00*/  IMAD.MOV.U32 R6, RZ, RZ, c[0x4][0x2d0] ;  /* 0x0100b400ff067624 */ /* 0x000fe200078e00ff */
[----:B------:R-:W0:Y:S01]  /*2e10*/  LDC.64 R14, c[0x4][R14] ;  /* 0x010000000e0e7b82 */ /* 0x000e220000000a00 */
[----:B------:R-:W-:Y:S02]  /*2e20*/  IMAD.MOV.U32 R7, RZ, RZ, c[0x4][0x2d4] ;  /* 0x0100b500ff077624 */ /* 0x000fe400078e00ff */
[----:B------:R-:W-:Y:S02]  /*2e30*/  IMAD.MOV.U32 R10, RZ, RZ, c[0x4][0x8] ;  /* 0x01000200ff0a7624 */ /* 0x000fe400078e00ff */
[----:B------:R-:W-:-:S02]  /*2e40*/  IMAD.MOV.U32 R11, RZ, RZ, c[0x4][0xc] ;  /* 0x01000300ff0b7624 */ /* 0x000fc400078e00ff */
[----:B-1----:R-:W-:Y:S02]  /*2e50*/  IMAD.MOV.U32 R12, RZ, RZ, 0x1 ;  /* 0x00000001ff0c7424 */ /* 0x002fe400078e00ff */
        /* <DEDUP_REMOVED lines=9> */
.L_x_4918:
[----:B------:R-:W-:Y:S05]  /*2ef0*/  BSYNC B7 ;  /* 0x0000000000077941 */ /* 0x000fea0003800000 */
.L_x_4917:
        /* <DEDUP_REMOVED lines=23> */
.L_x_4920:
[----:B------:R-:W-:Y:S05]  /*3070*/  BSYNC B7 ;  /* 0x0000000000077941 */ /* 0x000fea0003800000 */
.L_x_4919:
        /* <DEDUP_REMOVED lines=45> */
[----:B01----:R-:W0:-:S04]  /*3350*/  DMUL R12, R10, R10 ;  /* 0x0000000a0a0c7228 */ /* 0x003e080000000000 */
        /* <DEDUP_REMOVED lines=19> */
.L_x_4922:
[----:B------:R-:W-:Y:S05]  /*3490*/  BSYNC B0 ;  /* 0x0000000000007941 */ /* 0x000fea0003800000 */
.L_x_4921:
        /* <DEDUP_REMOVED lines=30> */
[----:B------:R-:W-:Y:S02]  /*3680*/  @P0 IADD3 R0, R0, 0x1, RZ ;  /* 0x0000000100000810 */ /* 0x000fe40007ffe0ff */
[----:B------:R-:W-:-:S06]  /*3690*/  @P0 MOV R5, R7 ;  /* 0x0000000700050202 */ /* 0x000fcc0000000f00 */
        /* <DEDUP_REMOVED lines=32> */
.L_x_4924:
        /* <DEDUP_REMOVED lines=18> */
.L_x_4927:
[----:B------:R-:W-:Y:S05]  /*39c0*/  BSYNC B2 ;  /* 0x0000000000027941 */ /* 0x000fea0003800000 */
.L_x_4926:
        /* <DEDUP_REMOVED lines=15> */
.L_x_4925:
[----:B------:R-:W-:Y:S05]  /*3ac0*/  BSYNC B1 ;  /* 0x0000000000017941 */ /* 0x000fea0003800000 */
.L_x_4923:
[----:B-1----:R-:W1:-:S06]  /*3ad0*/  DSETP.GEU.AND P0, PT, R20, -100, PT ;  /* 0xc05900001400742a */ /* 0x002e4c0003f0e000 */
[----:B01----:R-:W-:Y:S02]  /*3ae0*/  FSEL R4, R20, RZ, P0 ;  /* 0x000000ff14047208 */ /* 0x003fe40000000000 */
[----:B------:R-:W-:Y:S01]  /*3af0*/  FSEL R5, R21, -3.390625, P0 ;  /* 0xc059000015057808 */ /* 0x000fe20000000000 */
[----:B---3--:R-:W0:-:S05]  /*3b00*/  DSETP.GEU.AND P0, PT, R10, -100, PT ;  /* 0xc05900000a00742a */ /* 0x008e0a0003f0e000 */
[C---:B------:R-:W-:Y:S01]  /*3b10*/  DMUL R4, R28.reuse, R4 ;  /* 0x000000041c047228 */ /* 0x040fe20000000000 */
[----:B0-----:R-:W-:Y:S02]  /*3b20*/  FSEL R6, R10, RZ, P0 ;  /* 0x000000ff0a067208 */ /* 0x001fe40000000000 */
[----:B------:R-:W-:Y:S01]  /*3b30*/  FSEL R7, R11, -3.390625, P0 ;  /* 0xc05900000b077808 */ /* 0x000fe20000000000 */
[----:B------:R-:W0:-:S06]  /*3b40*/  DADD R28, R28, -1 ;  /* 0xbff000001c1c7429 */ /* 0x000e0c0000000000 */
[----:B0-----:R0:W1:-:S06]  /*3b50*/  DFMA R4, R28, R6, -R4 ;  /* 0x000000061c04722b */ /* 0x00104c0000000804 */
.L_x_4916:
[----:B------:R-:W-:Y:S05]  /*3b60*/  BSYNC B6 ;  /* 0x0000000000067941 */ /* 0x000fea0003800000 */
.L_x_4915:
[----:B------:R-:W-:Y:S01]  /*3b70*/  ISETP.NE.AND P1, PT, R2, RZ, PT ;  /* 0x000000ff0200720c */ /* 0x000fe20003f25270 */
[----:B------:R-:W-:-:S12]  /*3b80*/  BSSY B0, `(.L_x_4928) ;  /* 0x0000013000007945 */ /* 0x000fd80003800000 */
[----:B------:R-:W4:Y:S01]  /*3b90*/  @!P1 S2R R3, SR_TID.X ;  /* 0x0000000000039919 */ /* 0x000f220000002100 */
[----:B0--3--:R-:W-:Y:S02]  /*3ba0*/  @!P1 IMAD.MOV.U32 R7, RZ, RZ, 0x8 ;  /* 0x00000008ff079424 */ /* 0x009fe400078e00ff */
[----:B------:R-:W-:-:S05]  /*3bb0*/  @!P1 IMAD.MOV.U32 R35, RZ, RZ, R31 ;  /* 0x000000ffff239224 */ /* 0x000fca00078e001f */
[----:B------:R-:W-:Y:S01]  /*3bc0*/  ISETP.GE.AND P0, PT, R35, R34, PT ;  /* 0x000000222300720c */ /* 0x000fe20003f06270 */
[----:B----4-:R-:W-:-:S04]  /*3bd0*/  @!P1 IMAD R2, R36, 0x200, R3 ;  /* 0x0000020024029824 */ /* 0x010fc800078e0203 */
[----:B------:R-:W-:-:S05]  /*3be0*/  @!P1 IMAD.WIDE.U32 R2, R2, R7, c[0x0][0x168] ;  /* 0x00005a0002029625 */ /* 0x000fca00078e0007 */
[----:B-1----:R0:W-:Y:S03]  /*3bf0*/  @!P1 STG.E.64 [R2.64], R16 ;  /* 0x0000001002009986 */ /* 0x0021e6000c101b24 */
[----:B------:R-:W-:Y:S05]  /*3c00*/  @P0 BRA `(.L_x_4929) ;  /* 0x000000a000000947 */ /* 0x000fea0003800000 */
[----:B0-----:R-:W-:Y:S01]  /*3c10*/  IMAD R2, R36, 0x200, R35 ;  /* 0x0000020024027824 */ /* 0x001fe200078e0223 */
[----:B------:R-:W-:Y:S01]  /*3c20*/  IADD3 R35, R35, 0x80, RZ ;  /* 0x0000008023237810 */ /* 0x000fe20007ffe0ff */
[----:B------:R-:W-:-:S03]  /*3c30*/  IMAD.MOV.U32 R7, RZ, RZ, 0x8 ;  /* 0x00000008ff077424 */ /* 0x000fc600078e00ff */
[----:B------:R-:W-:Y:S01]  /*3c40*/  ISETP.GE.AND P0, PT, R35, R34, PT ;  /* 0x000000222300720c */ /* 0x000fe20003f06270 */
[----:B------:R-:W-:-:S05]  /*3c50*/  IMAD.WIDE.U32 R2, R2, R7, c[0x0][0x168] ;  /* 0x00005a0002027625 */ /* 0x000fca00078e0007 */
[----:B--2---:R0:W-:Y:S07]  /*3c60*/  STG.E.64 [R2.64], R18 ;  /* 0x0000001202007986 */ /* 0x0041ee000c101b24 */
[----:B------:R-:W-:Y:S01]  /*3c70*/  @!P0 IMAD R6, R36, 0x200, R35 ;  /* 0x0000020024068824 */ /* 0x000fe200078e0223 */
[----:B------:R-:W-:-:S03]  /*3c80*/  @!P0 IADD3 R35, R35, 0x80, RZ ;  /* 0x0000008023238810 */ /* 0x000fc60007ffe0ff */
[----:B------:R-:W-:-:S05]  /*3c90*/  @!P0 IMAD.WIDE.U32 R6, R6, R7, c[0x0][0x168] ;  /* 0x00005a0006068625 */ /* 0x000fca00078e0007 */
[----:B------:R0:W-:Y:S02]  /*3ca0*/  @!P0 STG.E.64 [R6.64], R22 ;  /* 0x0000001606008986 */ /* 0x0001e4000c101b24 */
.L_x_4929:
[----:B------:R-:W-:Y:S05]  /*3cb0*/  BSYNC B0 ;  /* 0x0000000000007941 */ /* 0x000fea0003800000 */
.L_x_4928:
[----:B------:R-:W-:-:S13]  /*3cc0*/  ISETP.GE.AND P0, PT, R35, R34, PT ;  /* 0x000000222300720c */ /* 0x000fda0003f06270 */
[----:B------:R-:W-:Y:S05]  /*3cd0*/  @P0 EXIT ;  /* 0x000000000000094d */ /* 0x000fea0003800000 */
[----:B0-----:R-:W-:Y:S02]  /*3ce0*/  IMAD R2, R36, 0x200, R35 ;  /* 0x0000020024027824 */ /* 0x001fe400078e0223 */
[----:B------:R-:W-:-:S04]  /*3cf0*/  IMAD.MOV.U32 R3, RZ, RZ, 0x8 ;  /* 0x00000008ff037424 */ /* 0x000fc800078e00ff */
[----:B------:R-:W-:-:S05]  /*3d00*/  IMAD.WIDE.U32 R2, R2, R3, c[0x0][0x168] ;  /* 0x00005a0002027625 */ /* 0x000fca00078e0003 */
[----:B------:R-:W-:Y:S01]  /*3d10*/  STG.E.64 [R2.64], R4 ;  /* 0x0000000402007986 */ /* 0x000fe2000c101b24 */
[----:B------:R-:W-:Y:S05]  /*3d20*/  EXIT ;  /* 0x000000000000794d */ /* 0x000fea0003800000 */
        .weak           $__internal_9_$__cuda_sm20_div_rn_f64_full
        .type           $__internal_9_$__cuda_sm20_div_rn_f64_full,@function
        .size           $__internal_9_$__cuda_sm20_div_rn_f64_full,(.L_x_9819 - $__internal_9_$__cuda_sm20_div_rn_f64_full)
$__internal_9_$__cuda_sm20_div_rn_f64_full:
[----:B------:R-:W-:Y:S01]  /*3d30*/  FSETP.GEU.AND P0, PT, |R7|, 1.469367938527859385e-39, PT ;  /* 0x001000000700780b */ /* 0x000fe20003f0e200 */
[----:B------:R-:W-:Y:S01]  /*3d40*/  IMAD.MOV.U32 R14, RZ, RZ, 0x1ca00000 ;  /* 0x1ca00000ff0e7424 */ /* 0x000fe200078e00ff */
[----:B------:R-:W-:Y:S01]  /*3d50*/  FSETP.GEU.AND P2, PT, |R5|, 1.469367938527859385e-39, PT ;  /* 0x001000000500780b */ /* 0x000fe20003f4e200 */
[----:B------:R-:W-:Y:S01]  /*3d60*/  IMAD.MOV.U32 R40, RZ, RZ, 0x1 ;  /* 0x00000001ff287424 */ /* 0x000fe200078e00ff */
[----:B------:R-:W-:Y:S01]  /*3d70*/  LOP3.LUT R8, R7, 0x800fffff, RZ, 0xc0, !PT ;  /* 0x800fffff07087812 */ /* 0x000fe200078ec0ff */
[----:B------:R-:W-:Y:S01]  /*3d80*/  BSSY B0, `(.L_x_4930) ;  /* 0x0000053000007945 */ /* 0x000fe20003800000 */
[----:B------:R-:W-:Y:S02]  /*3d90*/  LOP3.LUT R3, R5, 0x7ff00000, RZ, 0xc0, !PT ;  /* 0x7ff0000005037812 */ /* 0x000fe400078ec0ff */
[----:B------:R-:W-:Y:S01]  /*3da0*/  LOP3.LUT R9, R8, 0x3ff00000, RZ, 0xfc, !PT ;  /* 0x3ff0000008097812 */ /* 0x000fe200078efcff */
[----:B------:R-:W-:Y:S01]  /*3db0*/  IMAD.MOV.U32 R8, RZ, RZ, R6 ;  /* 0x000000ffff087224 */ /* 0x000fe200078e0006 */
[----:B------:R-:W-:Y:S01]  /*3dc0*/  LOP3.LUT R38, R7, 0x7ff00000, RZ, 0xc0, !PT ;  /* 0x7ff0000007267812 */ /* 0x000fe200078ec0ff */
[----:B------:R-:W-:-:S02]  /*3dd0*/  IMAD.MOV.U32 R15, RZ, RZ, R3 ;  /* 0x000000ffff0f7224 */ /* 0x000fc400078e0003 */
[----:B------:R-:W0:Y:S01]  /*3de0*/  @!P0 DMUL R8, R6, 8.98846567431157953865e+307 ;  /* 0x7fe0000006088828 */ /* 0x000e220000000000 */
[----:B------:R-:W-:Y:S01]  /*3df0*/  ISETP.GE.U32.AND P1, PT, R3, R38, PT ;  /* 0x000000260300720c */ /* 0x000fe20003f26070 */
[----:B------:R-:W-:Y:S01]  /*3e00*/  @!P2 IMAD.MOV.U32 R12, RZ, RZ, RZ ;  /* 0x000000ffff0ca224 */ /* 0x000fe200078e00ff */
[----:B------:R-:W-:Y:S02]  /*3e10*/  @!P2 LOP3.LUT R10, R7, 0x7ff00000, RZ, 0xc0, !PT ;  /* 0x7ff00000070aa812 */ /* 0x000fe400078ec0ff */
[C---:B------:R-:W-:Y:S01]  /*3e20*/  SEL R11, R14.reuse, 0x63400000, !P1 ;  /* 0x634000000e0b7807 */ /* 0x040fe20004800000 */
[----:B0-----:R-:W0:Y:S01]  /*3e30*/  MUFU.RCP64H R41, R9 ;  /* 0x0000000900297308 */ /* 0x001e220000001800 */
[----:B------:R-:W-:Y:S02]  /*3e40*/  @!P2 ISETP.GE.U32.AND P3, PT, R3, R10, PT ;  /* 0x0000000a0300a20c */ /* 0x000fe40003f66070 */
[----:B------:R-:W-:Y:S02]  /*3e50*/  LOP3.LUT R11, R11, 0x800fffff, R5, 0xf8, !PT ;  /* 0x800fffff0b0b7812 */ /* 0x000fe400078ef805 */
[----:B------:R-:W-:-:S02]  /*3e60*/  @!P2 SEL R13, R14, 0x63400000, !P3 ;  /* 0x634000000e0da807 */ /* 0x000fc40005800000 */
[----:B------:R-:W-:Y:S02]  /*3e70*/  @!P0 LOP3.LUT R38, R9, 0x7ff00000, RZ, 0xc0, !PT ;  /* 0x7ff0000009268812 */ /* 0x000fe400078ec0ff */
[----:B------:R-:W-:-:S04]  /*3e80*/  @!P2 LOP3.LUT R10, R13, 0x80000000, R5, 0xf8, !PT ;  /* 0x800000000d0aa812 */ /* 0x000fc800078ef805 */
[----:B------:R-:W-:Y:S01]  /*3e90*/  @!P2 LOP3.LUT R13, R10, 0x100000, RZ, 0xfc, !PT ;  /* 0x001000000a0da812 */ /* 0x000fe200078efcff */
[----:B------:R-:W-:Y:S01]  /*3ea0*/  IMAD.MOV.U32 R10, RZ, RZ, R4 ;  /* 0x000000ffff0a7224 */ /* 0x000fe200078e0004 */
[----:B0-----:R-:W0:-:S05]  /*3eb0*/  DFMA R42, R40, -R8, 1 ;  /* 0x3ff00000282a742b */ /* 0x001e0a0000000808 */
[----:B------:R-:W-:-:S04]  /*3ec0*/  @!P2 DFMA R10, R10, 2, -R12 ;  /* 0x400000000a0aa82b */ /* 0x000fc8000000080c */
[----:B0-----:R-:W0:-:S06]  /*3ed0*/  DFMA R42, R42, R42, R42 ;  /* 0x0000002a2a2a722b */ /* 0x001e0c000000002a */
[----:B0-----:R-:W0:Y:S01]  /*3ee0*/  DFMA R42, R40, R42, R40 ;  /* 0x0000002a282a722b */ /* 0x001e220000000028 */
[----:B------:R-:W-:-:S04]  /*3ef0*/  @!P2 LOP3.LUT R15, R11, 0x7ff00000, RZ, 0xc0, !PT ;  /* 0x7ff000000b0fa812 */ /* 0x000fc800078ec0ff */
[----:B------:R-:W-:Y:S01]  /*3f00*/  IADD3 R37, R15, -0x1, RZ ;  /* 0xffffffff0f257810 */ /* 0x000fe20007ffe0ff */
[----:B0-----:R-:W0:-:S03]  /*3f10*/  DFMA R12, R42, -R8, 1 ;  /* 0x3ff000002a0c742b */ /* 0x001e060000000808 */
[----:B------:R-:W-:Y:S02]  /*3f20*/  ISETP.GT.U32.AND P0, PT, R37, 0x7feffffe, PT ;  /* 0x7feffffe2500780c */ /* 0x000fe40003f04070 */
[----:B------:R-:W-:Y:S01]  /*3f30*/  IADD3 R37, R38, -0x1, RZ ;  /* 0xffffffff26257810 */ /* 0x000fe20007ffe0ff */
[----:B0-----:R-:W0:-:S03]  /*3f40*/  DFMA R42, R42, R12, R42 ;  /* 0x0000000c2a2a722b */ /* 0x001e06000000002a */
[----:B------:R-:W-:-:S03]  /*3f50*/  ISETP.GT.U32.OR P0, PT, R37, 0x7feffffe, P0 ;  /* 0x7feffffe2500780c */ /* 0x000fc60000704470 */
[----:B0-----:R-:W0:-:S06]  /*3f60*/  DMUL R40, R42, R10 ;  /* 0x0000000a2a287228 */ /* 0x001e0c0000000000 */
[----:B0-----:R-:W0:-:S06]  /*3f70*/  DFMA R12, R40, -R8, R10 ;  /* 0x80000008280c722b */ /* 0x001e0c000000000a */
[----:B0-----:R0:W1:Y:S01]  /*3f80*/  DFMA R12, R42, R12, R40 ;  /* 0x0000000c2a0c722b */ /* 0x0010620000000028 */
[----:B------:R-:W-:Y:S05]  /*3f90*/  @P0 BRA `(.L_x_4931) ;  /* 0x000001c000000947 */ /* 0x000fea0003800000 */
[----:B------:R-:W-:-:S04]  /*3fa0*/  LOP3.LUT R4, R7, 0x7ff00000, RZ, 0xc0, !PT ;  /* 0x7ff0000007047812 */ /* 0x000fc800078ec0ff */
        /* <DEDUP_REMOVED lines=8> */
[----:B01----:R-:W0:-:S10]  /*4030*/  DMUL R40, R12, R14 ;  /* 0x0000000e0c287228 */ /* 0x003e140000000000 */
        /* <DEDUP_REMOVED lines=16> */
[----:B------:R-:W-:Y:S01]  /*4140*/  FSEL R41, R7, R41, !P0 ;  /* 0x0000002907297208 */ /* 0x000fe20004000000 */
[----:B------:R-:W-:Y:S05]  /*4150*/  BRA `(.L_x_4932) ;  /* 0x0000015000007947 */ /* 0x000fea0003800000 */
.L_x_4931:
[----:B------:R-:W2:-:S14]  /*4160*/  DSETP.NAN.AND P0, PT, R4, R4, PT ;  /* 0x000000040400722a */ /* 0x000e9c0003f08000 */
[----:B--2---:R-:W-:Y:S05]  /*4170*/  @P0 BRA `(.L_x_4933) ;  /* 0x0000011000000947 */ /* 0x004fea0003800000 */
[----:B------:R-:W2:-:S14]  /*4180*/  DSETP.NAN.AND P0, PT, R6, R6, PT ;  /* 0x000000060600722a */ /* 0x000e9c0003f08000 */
[----:B--2---:R-:W-:Y:S05]  /*4190*/  @P0 BRA `(.L_x_4934) ;  /* 0x000000c000000947 */ /* 0x004fea0003800000 */
[----:B------:R-:W-:Y:S01]  /*41a0*/  ISETP.NE.AND P0, PT, R15, R38, PT ;  /* 0x000000260f00720c */ /* 0x000fe20003f05270 */
[----:B0-----:R-:W-:Y:S02]  /*41b0*/  IMAD.MOV.U32 R40, RZ, RZ, 0x0 ;  /* 0x00000000ff287424 */ /* 0x001fe400078e00ff */
        /* <DEDUP_REMOVED lines=10> */
.L_x_4934:
[----:B0-----:R-:W-:Y:S01]  /*4260*/  LOP3.LUT R41, R7, 0x80000, RZ, 0xfc, !PT ;  /* 0x0008000007297812 */ /* 0x001fe200078efcff */
[----:B------:R-:W-:Y:S01]  /*4270*/  IMAD.MOV.U32 R40, RZ, RZ, R6 ;  /* 0x000000ffff287224 */ /* 0x000fe200078e0006 */
[----:B------:R-:W-:Y:S05]  /*4280*/  BRA `(.L_x_4932) ;  /* 0x0000002000007947 */ /* 0x000fea0003800000 */
.L_x_4933:
[----:B0-----:R-:W-:Y:S01]  /*4290*/  LOP3.LUT R41, R5, 0x80000, RZ, 0xfc, !PT ;  /* 0x0008000005297812 */ /* 0x001fe200078efcff */
[----:B------:R-:W-:Y:S02]  /*42a0*/  IMAD.MOV.U32 R40, RZ, RZ, R4 ;  /* 0x000000ffff287224 */ /* 0x000fe400078e0004 */
.L_x_4932:
[----:B------:R-:W-:Y:S05]  /*42b0*/  BSYNC B0 ;  /* 0x0000000000007941 */ /* 0x000fea0003800000 */
.L_x_4930:
[----:B------:R-:W-:Y:S02]  /*42c0*/  IMAD.MOV.U32 R4, RZ, RZ, R0 ;  /* 0x000000ffff047224 */ /* 0x000fe400078e0000 */
[----:B------:R-:W-:-:S02]  /*42d0*/  IMAD.MOV.U32 R5, RZ, RZ, 0x0 ;  /* 0x00000000ff057424 */ /* 0x000fc400078e00ff */
[----:B------:R-:W-:Y:S02]  /*42e0*/  IMAD.MOV.U32 R8, RZ, RZ, R40 ;  /* 0x000000ffff087224 */ /* 0x000fe400078e0028 */
[----:B------:R-:W-:Y:S01]  /*42f0*/  IMAD.MOV.U32 R9, RZ, RZ, R41 ;  /* 0x000000ffff097224 */ /* 0x000fe200078e0029 */
[----:B------:R-:W-:Y:S06]  /*4300*/  RET.REL.NODEC R4 `(_ZN2at6native27unrolled_elementwise_kernelIZZZNS0_29binary_cross_entropy_out_cudaERKNS_6TensorES4_RKSt8optionalIS2_ElRS2_ENKUlvE_clEvENKUlvE_clEvEUlddE_St5arrayIPcLm3EELi4E23TrivialOffsetCalculatorILi2EjESG_ILi1EjENS0_6memory15LoadWithoutCastENSJ_16StoreWithoutCastEEEviT_T0_T2_T3_T4_T5_) ;  /* 0xffffbcf004007950 */ /* 0x000fec0003c3ffff */
.L_x_4935:
        /* <DEDUP_REMOVED lines=15> */
.L_x_9819:


//--------------------- .text._ZN2at6native29vectorized_elementwise_kernelILi2EZZZNS0_29binary_cross_entropy_out_cudaERKNS_6TensorES4_RKSt8optionalIS2_ElRS2_ENKUlvE_clEvENKUlvE_clEvEUlddE_St5arrayIPcLm3EEEEviT0_T1_ --------------------------
	.section	.text._ZN2at6native29vectorized_elementwise_kernelILi2EZZZNS0_29binary_cross_entropy_out_cudaERKNS_6TensorES4_RKSt8optionalIS2_ElRS2_ENKUlvE_clEvENKUlvE_clEvEUlddE_St5arrayIPcLm3EEEEviT0_T1_,"ax",@progbits
	.sectioninfo	@"SHI_REGISTERS=57"
	.align	128
        .global         _ZN2at6native29vectorized_elementwise_kernelILi2EZZZNS0_29binary_cross_entropy_out_cudaERKNS_6TensorES4_RKSt8optionalIS2_ElRS2_ENKUlvE_clEvENKUlvE_clEvEUlddE_St5arrayIPcLm3EEEEviT0_T1_
        .type           _ZN2at6native29vectorized_elementwise_kernelILi2EZZZNS0_29binary_cross_entropy_out_cudaERKNS_6TensorES4_RKSt8optionalIS2_ElRS2_ENKUlvE_clEvENKUlvE_clEvEUlddE_St5arrayIPcLm3EEEEviT0_T1_,@function
        .size           _ZN2at6native29vectorized_elementwise_kernelILi2EZZZNS0_29binary_cross_entropy_out_cudaERKNS_6TensorES4_RKSt8optionalIS2_ElRS2_ENKUlvE_clEvENKUlvE_clEvEUlddE_St5arrayIPcLm3EEEEviT0_T1_,(.L_x_9820 - _ZN2at6native29vectorized_elementwise_kernelILi2EZZZNS0_29binary_cross_entropy_out_cudaERKNS_6TensorES4_RKSt8optionalIS2_ElRS2_ENKUlvE_clEvENKUlvE_clEvEUlddE_St5arrayIPcLm3EEEEviT0_T1_)
        .other          _ZN2at6native29vectorized_elementwise_kernelILi2EZZZNS0_29binary_cross_entropy_out_cudaERKNS_6TensorES4_RKSt8optionalIS2_ElRS2_ENKUlvE_clEvENKUlvE_clEvEUlddE_St5arrayIPcLm3EEEEviT0_T1_,@"STO_CUDA_ENTRY STV_DEFAULT"
_ZN2at6native29vectorized_elementwise_kernelILi2EZZZNS0_29binary_cross_entropy_out_cudaERKNS_6TensorES4_RKSt8optionalIS2_ElRS2_ENKUlvE_clEvENKUlvE_clEvEUlddE_St5arrayIPcLm3EEEEviT0_T1_:
.text._ZN2at6native29vectorized_elementwise_kernelILi2EZZZNS0_29binary_cross_entropy_out_cudaERKNS_6TensorES4_RKSt8optionalIS2_ElRS2_ENKUlvE_clEvENKUlvE_clEvEUlddE_St5arrayIPcLm3EEEEviT0_T1_:
        /* <DEDUP_REMOVED lines=9> */
[----:B------:R-:W-:-:S04]  /*0090*/  IMAD.WIDE R2, R51, R4, c[0x0][0x170] ;  /* 0x00005c0033027625 */ /* 0x000fc800078e0204 */
[----:B------:R-:W-:-:S04]  /*00a0*/  IMAD.WIDE R4, R51, R4, c[0x0][0x178] ;  /* 0x00005e0033047625 */ /* 0x000fc800078e0204 */
[----:B0-----:R-:W-:-:S05]  /*00b0*/  IMAD.WIDE.U32 R2, R7, 0x10, R2 ;  /* 0x0000001007027825 */ /* 0x001fca00078e0002 */
[----:B------:R-:W2:Y:S01]  /*00c0*/  LDG.E.128 R32, [R2.64] ;  /* 0x0000002402207981 */ /* 0x000ea2000c1e1d00 */
[----:B------:R-:W-:-:S03]  /*00d0*/  IMAD.WIDE.U32 R4, R7, 0x10, R4 ;  /* 0x0000001007047825 */ /* 0x000fc600078e0004 */
[----:B------:R0:W5:Y:S04]  /*00e0*/  LDG.E.128 R28, [R2.64+0x800] ;  /* 0x00080024021c7981 */ /* 0x000168000c1e1d00 */
[----:B------:R0:W5:Y:S04]  /*00f0*/  LDG.E.128 R24, [R2.64+0x1000] ;  /* 0x0010002402187981 */ /* 0x000168000c1e1d00 */
[----:B------:R0:W5:Y:S04]  /*0100*/  LDG.E.128 R16, [R2.64+0x1800] ;  /* 0x0018002402107981 */ /* 0x000168000c1e1d00 */
[----:B------:R0:W5:Y:S04]  /*0110*/  LDG.E.128 R48, [R4.64] ;  /* 0x0000002404307981 */ /* 0x000168000c1e1d00 */
[----:B------:R0:W5:Y:S04]  /*0120*/  LDG.E.128 R44, [R4.64+0x800] ;  /* 0x00080024042c7981 */ /* 0x000168000c1e1d00 */
[----:B------:R0:W5:Y:S04]  /*0130*/  LDG.E.128 R40, [R4.64+0x1000] ;  /* 0x0010002404287981 */ /* 0x000168000c1e1d00 */
[----:B------:R0:W5:Y:S01]  /*0140*/  LDG.E.128 R36, [R4.64+0x1800] ;  /* 0x0018002404247981 */ /* 0x000162000c1e1d00 */
[----:B------:R-:W-:Y:S01]  /*0150*/  BSSY B6, `(.L_x_4937) ;  /* 0x0000017000067945 */ /* 0x000fe20003800000 */
[----:B--2---:R-:W-:-:S04]  /*0160*/  DSETP.GE.AND P0, PT, R32, RZ, PT ;  /* 0x000000ff2000722a */ /* 0x004fc80003f06000 */
        /* <DEDUP_REMOVED lines=21> */
.L_x_4938:
[----:B0-----:R-:W-:Y:S05]  /*02c0*/  BSYNC B6 ;  /* 0x0000000000067941 */ /* 0x001fea0003800000 */
.L_x_4937:
[C---:B-----5:R-:W-:Y:S01]  /*02d0*/  DSETP.GE.AND P0, PT, R48.reuse, RZ, PT ;  /* 0x000000ff3000722a */ /* 0x060fe20003f06000 */
[----:B------:R-:W-:Y:S03]  /*02e0*/  BSSY B6, `(.L_x_4939) ;  /* 0x0000016000067945 */ /* 0x000fe60003800000 */
[----:B------:R-:W0:-:S14]  /*02f0*/  DSETP.LE.AND P1, PT, R48, 1, PT ;  /* 0x3ff000003000742a */ /* 0x000e1c0003f23000 */
[----:B0-----:R-:W-:Y:S05]  /*0300*/  @P0 BRA P1, `(.L_x_4940) ;  /* 0x0000013000000947 */ /* 0x001fea0000800000 */
        /* <DEDUP_REMOVED lines=19> */
.L_x_4940:
[----:B------:R-:W-:Y:S05]  /*0440*/  BSYNC B6 ;  /* 0x0000000000067941 */ /* 0x000fea0003800000 */
.L_x_4939:
        /* <DEDUP_REMOVED lines=9> */
[----:B0-----:R-:W-:Y:S01]  /*04e0*/  @!P1 IMAD.MOV.U32 R5, RZ, RZ, R7 ;  /* 0x000000ffff059224 */ /* 0x001fe200078e0007 */
[----:B------:R-:W-:-:S04]  /*04f0*/  @!P1 MOV R4, R6 ;  /* 0x0000000600049202 */ /* 0x000fc80000000f00 */
        /* <DEDUP_REMOVED lines=54> */
.L_x_4942:
[----:B------:R-:W-:Y:S05]  /*0860*/  BSYNC B0 ;  /* 0x0000000000007941 */ /* 0x000fea0003800000 */
.L_x_4941:
        /* <DEDUP_REMOVED lines=11> */
[----:B------:R-:W-:Y:S01]  /*0920*/  IMAD.MOV.U32 R0, RZ, RZ, -0x3ff ;  /* 0xfffffc01ff007424 */ /* 0x000fe200078e00ff */
[----:B------:R-:W-:-:S11]  /*0930*/  @!P0 MOV R0, 0xfffffbcb ;  /* 0xfffffbcb00008802 */ /* 0x000fd60000000f00 */
        /* <DEDUP_REMOVED lines=50> */
.L_x_4944:
        /* <DEDUP_REMOVED lines=16> */
[----:B------:R-:W-:Y:S01]  /*0d60*/  IMAD.MOV.U32 R7, RZ, RZ, R2 ;  /* 0x000000ffff077224 */ /* 0x000fe200078e0002 */
[----:B------:R-:W-:Y:S01]  /*0d70*/  MOV R0, 0xdb0 ;  /* 0x00000db000007802 */ /* 0x000fe20000000f00 */
[----:B------:R-:W-:Y:S02]  /*0d80*/  IMAD.MOV.U32 R6, RZ, RZ, R3 ;  /* 0x000000ffff067224 */ /* 0x000fe400078e0003 */
[----:B------:R-:W-:Y:S02]  /*0d90*/  IMAD.MOV.U32 R2, RZ, RZ, R4 ;  /* 0x000000ffff027224 */ /* 0x000fe400078e0004 */
[----:B-1----:R-:W-:Y:S05]  /*0da0*/  CALL.REL.NOINC `($__internal_10_$__cuda_sm20_div_rn_f64_full) ;  /* 0x0000e1b000007944 */ /* 0x002fea0003c00000 */
[----:B------:R-:W-:Y:S02]  /*0db0*/  IMAD.MOV.U32 R6, RZ, RZ, R2 ;  /* 0x000000ffff067224 */ /* 0x000fe400078e0002 */
[----:B------:R-:W-:Y:S02]  /*0dc0*/  IMAD.MOV.U32 R7, RZ, RZ, R3 ;  /* 0x000000ffff077224 */ /* 0x000fe400078e0003 */
.L_x_4947:
[----:B------:R-:W-:Y:S05]  /*0dd0*/  BSYNC B2 ;  /* 0x0000000000027941 */ /* 0x000fea0003800000 */
.L_x_4946:
        /* <DEDUP_REMOVED lines=15> */
.L_x_4945:
[----:B------:R-:W-:Y:S05]  /*0ed0*/  BSYNC B1 ;  /* 0x0000000000017941 */ /* 0x000fea0003800000 */
.L_x_4943:
[----:B-1----:R-:W1:Y:S01]  /*0ee0*/  DSETP.GEU.AND P0, PT, R12, -100, PT ;  /* 0xc05900000c00742a */ /* 0x002e620003f0e000 */
[----:B------:R-:W-:Y:S03]  /*0ef0*/  BSSY B6, `(.L_x_4948) ;  /* 0x000001f000067945 */ /* 0x000fe60003800000 */
[----:B--2---:R-:W2:Y:S02]  /*0f00*/  DSETP.GEU.AND P1, PT, R8, -100, PT ;  /* 0xc05900000800742a */ /* 0x004ea40003f2e000 */
[----:B-1----:R-:W-:Y:S02]  /*0f10*/  FSEL R2, R12, RZ, P0 ;  /* 0x000000ff0c027208 */ /* 0x002fe40000000000 */
[----:B------:R-:W-:Y:S01]  /*0f20*/  FSEL R3, R13, -3.390625, P0 ;  /* 0xc05900000d037808 */ /* 0x000fe20000000000 */
[----:B0-----:R-:W-:-:S04]  /*0f30*/  DADD R32, R48, -1 ;  /* 0xbff0000030207429 */ /* 0x001fc80000000000 */
[----:B------:R-:W-:-:S04]  /*0f40*/  DSETP.GE.AND P0, PT, R34, RZ, PT ;  /* 0x000000ff2200722a */ /* 0x000fc80003f06000 */
[----:B------:R2:W0:Y:S02]  /*0f50*/  DMUL R48, R48, R2 ;  /* 0x0000000230307228 */ /* 0x0004240000000000 */
[----:B--2---:R-:W-:Y:S02]  /*0f60*/  FSEL R2, R8, RZ, P1 ;  /* 0x000000ff08027208 */ /* 0x004fe40000800000 */
[----:B------:R-:W-:Y:S01]  /*0f70*/  FSEL R3, R9, -3.390625, P1 ;  /* 0xc059000009037808 */ /* 0x000fe20000800000 */
[----:B------:R-:W1:-:S05]  /*0f80*/  DSETP.LE.AND P1, PT, R34, 1, PT ;  /* 0x3ff000002200742a */ /* 0x000e4a0003f23000 */
[----:B0-----:R0:W2:-:S09]  /*0f90*/  DFMA R32, R32, R2, -R48 ;  /* 0x000000022020722b */ /* 0x0010920000000830 */
[----:B-1----:R-:W-:Y:S05]  /*0fa0*/  @P0 BRA P1, `(.L_x_4949) ;  /* 0x0000013000000947 */ /* 0x002fea0000800000 */
[----:B0-2---:R-:W-:Y:S01]  /*0fb0*/  MOV R2, 0x0 ;  /* 0x0000000000027802 */ /* 0x005fe20000000f00 */
        /* <DEDUP_REMOVED lines=18> */
.L_x_4949:
[----:B0-2---:R-:W-:Y:S05]  /*10e0*/  BSYNC B6 ;  /* 0x0000000000067941 */ /* 0x005fea0003800000 */
.L_x_4948:
[C---:B------:R-:W-:Y:S01]  /*10f0*/  DSETP.GE.AND P0, PT, R50.reuse, RZ, PT ;  /* 0x000000ff3200722a */ /* 0x040fe20003f06000 */
        /* <DEDUP_REMOVED lines=22> */
.L_x_4951:
[----:B------:R-:W-:Y:S05]  /*1260*/  BSYNC B6 ;  /* 0x0000000000067941 */ /* 0x000fea0003800000 */
.L_x_4950:
        /* <DEDUP_REMOVED lines=25> */
[----:B------:R-:W-:Y:S01]  /*1400*/  MOV R8, RZ ;  /* 0x000000ff00087202 */ /* 0x000fe20000000f00 */
[----:B------:R-:W-:Y:S01]  /*1410*/  IMAD.MOV.U32 R21, RZ, RZ, 0x3eb1380b ;  /* 0x3eb1380bff157424 */ /* 0x000fe200078e00ff */
[----:B------:R-:W-:Y:S01]  /*1420*/  LOP3.LUT R7, R6, 0x3ff00000, RZ, 0xfc, !PT ;  /* 0x3ff0000006077812 */ /* 0x000fe200078efcff */
[----:B------:R-:W-:Y:S01]  /*1430*/  IMAD.MOV.U32 R6, RZ, RZ, R4 ;  /* 0x000000ffff067224 */ /* 0x000fe200078e0004 */
[----:B------:R-:W-:Y:S01]  /*1440*/  LEA.HI R0, R5, R0, RZ, 0xc ;  /* 0x0000000005007211 */ /* 0x000fe200078f60ff */
        /* <DEDUP_REMOVED lines=35> */
.L_x_4953:
[----:B------:R-:W-:Y:S05]  /*1680*/  BSYNC B0 ;  /* 0x0000000000007941 */ /* 0x000fea0003800000 */
.L_x_4952:
        /* <DEDUP_REMOVED lines=63> */
.L_x_4955:
        /* <DEDUP_REMOVED lines=23> */
.L_x_4958:
[----:B------:R-:W-:Y:S05]  /*1bf0*/  BSYNC B2 ;  /* 0x0000000000027941 */ /* 0x000fea0003800000 */
.L_x_4957:
        /* <DEDUP_REMOVED lines=15> */
.L_x_4956:
[----:B------:R-:W-:Y:S05]  /*1cf0*/  BSYNC B1 ;  /* 0x0000000000017941 */ /* 0x000fea0003800000 */
.L_x_4954:
        /* <DEDUP_REMOVED lines=15> */
[----:B------:R-:W-:Y:S01]  /*1df0*/  MOV R8, 0x5a ;  /* 0x0000005a00087802 */ /* 0x000fe20000000f00 */
[----:B------:R-:W-:Y:S02]  /*1e00*/  IMAD.MOV.U32 R5, RZ, RZ, c[0x4][0x304] ;  /* 0x0100c100ff057624 */ /* 0x000fe400078e00ff */
[----:B------:R-:W-:Y:S01]  /*1e10*/  IMAD.MOV.U32 R6, RZ, RZ, c[0x4][0x2d0] ;  /* 0x0100b400ff067624 */ /* 0x000fe200078e00ff */
[----:B------:R-:W0:Y:S01]  /*1e20*/  LDC.64 R2, c[0x4][R2] ;  /* 0x0100000002027b82 */ /* 0x000e220000000a00 */
[----:B------:R-:W-:Y:S02]  /*1e30*/  IMAD.MOV.U32 R7, RZ, RZ, c[0x4][0x2d4] ;  /* 0x0100b500ff077624 */ /* 0x000fe400078e00ff */
        /* <DEDUP_REMOVED lines=12> */
.L_x_4960:
[----:B0-2---:R-:W-:Y:S05]  /*1f00*/  BSYNC B6 ;  /* 0x0000000000067941 */ /* 0x005fea0003800000 */
.L_x_4959:
[C---:B------:R-:W-:Y:S01]  /*1f10*/  DSETP.GE.AND P0, PT, R44.reuse, RZ, PT ;  /* 0x000000ff2c00722a */ /* 0x040fe20003f06000 */
        /* <DEDUP_REMOVED lines=22> */
.L_x_4962:
[----:B------:R-:W-:Y:S05]  /*2080*/  BSYNC B6 ;  /* 0x0000000000067941 */ /* 0x000fea0003800000 */
.L_x_4961:
[----:B------:R-:W-:Y:S01]  /*2090*/  ISETP.GT.AND P1, PT, R29, 0xfffff, PT ;  /* 0x000fffff1d00780c */ /* 0x000fe20003f24270 */
[----:B------:R-:W-:Y:S01]  /*20a0*/  IMAD.MOV.U32 R4, RZ, RZ, R28 ;  /* 0x000000ffff047224 */ /* 0x000fe200078e001c */
[----:B------:R-:W-:Y:S01]  /*20b0*/  MOV R5, R29 ;  /* 0x0000001d00057202 */ /* 0x000fe20000000f00 */
[----:B------:R-:W-:Y:S01]  /*20c0*/  IMAD.MOV.U32 R0, RZ, RZ, R29 ;  /* 0x000000ffff007224 */ /* 0x000fe200078e001d */
[----:B------:R-:W-:Y:S09]  /*20d0*/  BSSY B0, `(.L_x_4963) ;  /* 0x000003c000007945 */ /* 0x000ff20003800000 */
[----:B------:R-:W0:-:S10]  /*20e0*/  @!P1 DMUL R4, R28, 1.80143985094819840000e+16 ;  /* 0x435000001c049828 */ /* 0x000e140000000000 */
[----:B0-----:R-:W-:-:S05]  /*20f0*/  @!P1 IMAD.MOV.U32 R0, RZ, RZ, R5 ;  /* 0x000000ffff009224 */ /* 0x001fca00078e0005 */
[----:B------:R-:W-:-:S04]  /*2100*/  IADD3 R2, R0, -0x1, RZ ;  /* 0xffffffff00027810 */ /* 0x000fc80007ffe0ff */
[----:B------:R-:W-:Y:S01]  /*2110*/  ISETP.GE.U32.AND P2, PT, R2, 0x7fefffff, PT ;  /* 0x7fefffff0200780c */ /* 0x000fe20003f46070 */
[----:B------:R-:W0:-:S10]  /*2120*/  DADD R2, -RZ, -R28 ;  /* 0x00000000ff027229 */ /* 0x000e14000000091c */
[----:B0-----:R-:W-:Y:S02]  /*2130*/  FSETP.GEU.FTZ.AND P3, PT, R3, 1.7916666269302368164, PT ;  /* 0x3fe555550300780b */ /* 0x001fe40003f7e000 */
[----:B------:R-:W-:Y:S01]  /*2140*/  @P2 IMAD.MOV.U32 R6, RZ, RZ, 0x0 ;  /* 0x00000000ff062424 */ /* 0x000fe200078e00ff */
[----:B------:R-:W-:Y:S01]  /*2150*/  @P2 FSETP.NEU.FTZ.AND P0, PT, R5, RZ, PT ;  /* 0x000000ff0500220b */ /* 0x000fe20003f1d000 */
[----:B------:R-:W-:-:S06]  /*2160*/  @P2 IMAD.MOV.U32 R7, RZ, RZ, 0x7ff00000 ;  /* 0x7ff00000ff072424 */ /* 0x000fcc00078e00ff */
[----:B------:R0:W1:Y:S02]  /*2170*/  @P2 DFMA R6, R4, R6, +INF ;  /* 0x7ff000000406242b */ /* 0x0000640000000006 */
[----:B0-----:R-:W-:Y:S02]  /*2180*/  IMAD.MOV.U32 R5, RZ, RZ, -0x3ff ;  /* 0xfffffc01ff057424 */ /* 0x001fe400078e00ff */
[----:B------:R-:W-:-:S06]  /*2190*/  @!P1 IMAD.MOV.U32 R5, RZ, RZ, -0x435 ;  /* 0xfffffbcbff059424 */ /* 0x000fcc00078e00ff */
[----:B-1----:R-:W-:Y:S01]  /*21a0*/  @P2 FSEL R12, R6, RZ, P0 ;  /* 0x000000ff060c2208 */ /* 0x002fe20000000000 */
[----:B------:R-:W-:Y:S01]  /*21b0*/  IMAD.MOV.U32 R6, RZ, RZ, R28 ;  /* 0x000000ffff067224 */ /* 0x000fe200078e001c */
[----:B------:R-:W-:Y:S01]  /*21c0*/  @P2 FSEL R13, R7, -QNAN , P0 ;  /* 0xfff00000070d2808 */ /* 0x000fe20000000000 */
[----:B------:R-:W-:Y:S01]  /*21d0*/  @!P1 IMAD.MOV.U32 R6, RZ, RZ, R4 ;  /* 0x000000ffff069224 */ /* 0x000fe200078e0004 */
[----:B------:R-:W-:Y:S01]  /*21e0*/  FSETP.GT.FTZ.AND P0, PT, R3, -1.6999999284744262695, PT ;  /* 0xbfd999990300780b */ /* 0x000fe20003f14000 */
[----:B------:R-:W-:Y:S07]  /*21f0*/  @P2 BRA `(.L_x_4964) ;  /* 0x0000029000002947 */ /* 0x000fee0003800000 */
[C---:B------:R-:W-:Y:S01]  /*2200*/  LOP3.LUT R4, R0.reuse, 0x800fffff, RZ, 0xc0, !PT ;  /* 0x800fffff00047812 */ /* 0x040fe200078ec0ff */
[----:B------:R-:W-:Y:S01]  /*2210*/  IMAD.MOV.U32 R8, RZ, RZ, RZ ;  /* 0x000000ffff087224 */ /* 0x000fe200078e00ff */
[----:B------:R-:W-:Y:S01]  /*2220*/  LEA.HI R5, R0, R5, RZ, 0xc ;  /* 0x0000000500057211 */ /* 0x000fe200078f60ff */
[----:B------:R-:W-:Y:S01]  /*2230*/  IMAD.MOV.U32 R20, RZ, RZ, 0x3ae80f1e ;  /* 0x3ae80f1eff147424 */ /* 0x000fe200078e00ff */
[----:B------:R-:W-:Y:S01]  /*2240*/  LOP3.LUT R7, R4, 0x3ff00000, RZ, 0xfc, !PT ;  /* 0x3ff0000004077812 */ /* 0x000fe200078efcff */
[----:B------:R-:W-:-:S03]  /*2250*/  IMAD.MOV.U32 R21, RZ, RZ, 0x3eb1380b ;  /* 0x3eb1380bff157424 */ /* 0x000fc600078e00ff */
        /* <DEDUP_REMOVED lines=35> */
.L_x_4964:
[----:B------:R-:W-:Y:S05]  /*2490*/  BSYNC B0 ;  /* 0x0000000000007941 */ /* 0x000fea0003800000 */
.L_x_4963:
        /* <DEDUP_REMOVED lines=63> */
.L_x_4966:
        /* <DEDUP_REMOVED lines=17> */
[----:B------:R-:W-:Y:S01]  /*29a0*/  MOV R6, R3 ;  /* 0x0000000300067202 */ /* 0x000fe20000000f00 */
[----:B------:R-:W-:Y:S01]  /*29b0*/  IMAD.MOV.U32 R2, RZ, RZ, R4 ;  /* 0x000000ffff027224 */ /* 0x000fe200078e0004 */
[----:B------:R-:W-:Y:S02]  /*29c0*/  MOV R0, 0x29e0 ;  /* 0x000029e000007802 */ /* 0x000fe40000000f00 */
[----:B-1----:R-:W-:Y:S05]  /*29d0*/  CALL.REL.NOINC `($__internal_10_$__cuda_sm20_div_rn_f64_full) ;  /* 0x0000c58000007944 */ /* 0x002fea0003c00000 */
[----:B------:R-:W-:Y:S02]  /*29e0*/  IMAD.MOV.U32 R6, RZ, RZ, R2 ;  /* 0x000000ffff067224 */ /* 0x000fe400078e0002 */
[----:B------:R-:W-:Y:S02]  /*29f0*/  IMAD.MOV.U32 R7, RZ, RZ, R3 ;  /* 0x000000ffff077224 */ /* 0x000fe400078e0003 */
.L_x_4969:
[----:B------:R-:W-:Y:S05]  /*2a00*/  BSYNC B2 ;  /* 0x0000000000027941 */ /* 0x000fea0003800000 */
.L_x_4968:
        /* <DEDUP_REMOVED lines=15> */
.L_x_4967:
[----:B------:R-:W-:Y:S05]  /*2b00*/  BSYNC B1 ;  /* 0x0000000000017941 */ /* 0x000fea0003800000 */
.L_x_4965:
        /* <DEDUP_REMOVED lines=14> */
[----:B------:R-:W-:Y:S02]  /*2bf0*/  IMAD.MOV.U32 R4, RZ, RZ, c[0x4][0x300] ;  /* 0x0100c000ff047624 */ /* 0x000fe400078e00ff */
[----:B------:R-:W-:Y:S01]  /*2c00*/  IMAD.MOV.U32 R5, RZ, RZ, c[0x4][0x304] ;  /* 0x0100c100ff057624 */ /* 0x000fe200078e00ff */
[----:B------:R0:W1:Y:S01]  /*2c10*/  LDC.64 R2, c[0x4][R0] ;  /* 0x0100000000027b82 */ /* 0x0000620000000a00 */
[----:B------:R-:W-:Y:S02]  /*2c20*/  IMAD.MOV.U32 R6, RZ, RZ, c[0x4][0x2d0] ;  /* 0x0100b400ff067624 */ /* 0x000fe400078e00ff */
[----:B------:R-:W-:Y:S02]  /*2c30*/  IMAD.MOV.U32 R7, RZ, RZ, c[0x4][0x2d4] ;  /* 0x0100b500ff077624 */ /* 0x000fe400078e00ff */
[----:B------:R-:W-:Y:S02]  /*2c40*/  IMAD.MOV.U32 R8, RZ, RZ, 0x5a ;  /* 0x0000005aff087424 */ /* 0x000fe400078e00ff */
[----:B------:R-:W-:-:S02]  /*2c50*/  IMAD.MOV.U32 R10, RZ, RZ, c[0x4][0x8] ;  /* 0x01000200ff0a7624 */ /* 0x000fc400078e00ff */
[----:B------:R-:W-:Y:S02]  /*2c60*/  IMAD.MOV.U32 R11, RZ, RZ, c[0x4][0xc] ;  /* 0x01000300ff0b7624 */ /* 0x000fe400078e00ff */
[----:B------:R-:W-:Y:S02]  /*2c70*/  IMAD.MOV.U32 R12, RZ, RZ, 0x1 ;  /* 0x00000001ff0c7424 */ /* 0x000fe400078e00ff */
[----:B------:R-:W-:Y:S02]  /*2c80*/  IMAD.MOV.U32 R13, RZ, RZ, RZ ;  /* 0x000000ffff0d7224 */ /* 0x000fe400078e00ff */
[----:B0-----:R-:W-:Y:S01]  /*2c90*/  LEPC R14 ;  /* 0x00000000000e734e */ /* 0x001fe20000000000 */
[----:B------:R-:W-:Y:S02]  /*2ca0*/  MOV R9, 0x2d10 ;  /* 0x00002d1000097802 */ /* 0x000fe40000000f00 */
[----:B------:R-:W-:Y:S02]  /*2cb0*/  MOV R20, 0x2c90 ;  /* 0x00002c9000147802 */ /* 0x000fe40000000f00 */
[----:B------:R-:W-:Y:S02]  /*2cc0*/  MOV R21, 0x0 ;  /* 0x0000000000157802 */ /* 0x000fe40000000f00 */
[----:B------:R-:W-:-:S02]  /*2cd0*/  MOV R0, 0x0 ;  /* 0x0000000000007802 */ /* 0x000fc40000000f00 */
[----:B------:R-:W-:-:S04]  /*2ce0*/  IADD3 R20, P0, P1, -R20, R9, R14 ;  /* 0x0000000914147210 */ /* 0x000fc8000791e10e */
[----:B------:R-:W-:-:S04]  /*2cf0*/  IADD3.X R21, ~R0, R21, R15, P0, P1 ;  /* 0x0000001500157210 */ /* 0x000fc800007e250f */
[----:B-1----:R-:W-:Y:S05]  /*2d00*/  CALL.ABS.NOINC R2 ;  /* 0x0000000002007343 */ /* 0x002fea0003c00000 */
.L_x_4971:
[----:B0-2---:R-:W-:Y:S05]  /*2d10*/  BSYNC B6 ;  /* 0x0000000000067941 */ /* 0x005fea0003800000 */
.L_x_4970:
[C---:B------:R-:W-:Y:S01]  /*2d20*/  DSETP.GE.AND P0, PT, R46.reuse, RZ, PT ;  /* 0x000000ff2e00722a */ /* 0x040fe20003f06000 */
[----:B------:R-:W-:Y:S03]  /*2d30*/  BSSY B6, `(.L_x_4972) ;  /* 0x0000016000067945 */ /* 0x000fe60003800000 */
[----:B------:R-:W0:-:S14]  /*2d40*/  DSETP.LE.AND P1, PT, R46, 1, PT ;  /* 0x3ff000002e00742a */ /* 0x000e1c0003f23000 */
[----:B0-----:R-:W-:Y:S05]  /*2d50*/  @P0 BRA P1, `(.L_x_4973) ;  /* 0x0000013000000947 */ /* 0x001fea0000800000 */
[----:B------:R-:W-:Y:S01]  /*2d60*/  MOV R0, 0x0 ;  /* 0x0000000000007802 */ /* 0x000fe20000000f00 */
[----:B------:R-:W-:Y:S01]  /*2d70*/  IMAD.MOV.U32 R5, RZ, RZ, c[0x4][0x30c] ;  /* 0x0100c300ff057624 */ /* 0x000fe200078e00ff */
[----:B------:R-:W-:Y:S01]  /*2d80*/  MOV R4, c[0x4][0x308] ;  /* 0x0100c20000047a02 */ /* 0x000fe20000000f00 */
[----:B------:R-:W-:Y:S01]  /*2d90*/  IMAD.MOV.U32 R6, RZ, RZ, c[0x4][0x2d0] ;  /* 0x0100b400ff067624 */ /* 0x000fe200078e00ff */
[----:B------:R0:W1:Y:S01]  /*2da0*/  LDC.64 R2, c[0x4][R0] ;  /* 0x0100000000027b82 */ /* 0x0000620000000a00 */
[----:B------:R-:W-:Y:S02]  /*2db0*/  IMAD.MOV.U32 R7, RZ, RZ, c[0x4][0x2d4] ;  /* 0x0100b500ff077624 */ /* 0x000fe400078e00ff */
[----:B------:R-:W-:Y:S02]  /*2dc0*/  IMAD.MOV.U32 R8, RZ, RZ, 0x5b ;  /* 0x0000005bff087424 */ /* 0x000fe400078e00ff */
[----:B------:R-:W-:Y:S02]  /*2dd0*/  IMAD.MOV.U32 R10, RZ, RZ, c[0x4][0x8] ;  /* 0x01000200ff0a7624 */ /* 0x000fe400078e00ff */
[----:B------:R-:W-:-:S02]  /*2de0*/  IMAD.MOV.U32 R11, RZ, RZ, c[0x4][0xc] ;  /* 0x01000300ff0b7624 */ /* 0x000fc400078e00ff */
[----:B------:R-:W-:Y:S02]  /*2df0*/  IMAD.MOV.U32 R12, RZ, RZ, 0x1 ;  /* 0x00000001ff0c7424 */ /* 0x000fe400078e00ff */
[----:B------:R-:W-:Y:S02]  /*2e00*/  IMAD.MOV.U32 R13, RZ, RZ, RZ ;  /* 0x000000ffff0d7224 */ /* 0x000fe400078e00ff */
[----:B0-----:R-:W-:Y:S01]  /*2e10*/  LEPC R14 ;  /* 0x00000000000e734e */ /* 0x001fe20000000000 */
[----:B------:R-:W-:Y:S02]  /*2e20*/  MOV R9, 0x2e90 ;  /* 0x00002e9000097802 */ /* 0x000fe40000000f00 */
[----:B------:R-:W-:Y:S02]  /*2e30*/  MOV R20, 0x2e10 ;  /* 0x00002e1000147802 */ /* 0x000fe40000000f00 */
[----:B------:R-:W-:Y:S02]  /*2e40*/  MOV R21, 0x0 ;  /* 0x0000000000157802 */ /* 0x000fe40000000f00 */
[----:B------:R-:W-:Y:S02]  /*2e50*/  MOV R0, 0x0 ;  /* 0x0000000000007802 */ /* 0x000fe40000000f00 */
[----:B------:R-:W-:-:S04]  /*2e60*/  IADD3 R20, P0, P1, -R20, R9, R14 ;  /* 0x0000000914147210 */ /* 0x000fc8000791e10e */
[----:B------:R-:W-:-:S04]  /*2e70*/  IADD3.X R21, ~R0, R21, R15, P0, P1 ;  /* 0x0000001500157210 */ /* 0x000fc800007e250f */
[----:B-1----:R-:W-:Y:S05]  /*2e80*/  CALL.ABS.NOINC R2 ;  /* 0x0000000002007343 */ /* 0x002fea0003c00000 */
.L_x_4973:
[----:B------:R-:W-:Y:S05]  /*2e90*/  BSYNC B6 ;  /* 0x0000000000067941 */ /* 0x000fea0003800000 */
.L_x_4972:
[----:B------:R-:W-:Y:S01]  /*2ea0*/  ISETP.GT.AND P1, PT, R31, 0xfffff, PT ;  /* 0x000fffff1f00780c */ /* 0x000fe20003f24270 */
[----:B------:R-:W-:Y:S01]  /*2eb0*/  IMAD.MOV.U32 R4, RZ, RZ, R30 ;  /* 0x000000ffff047224 */ /* 0x000fe200078e001e */
[----:B------:R-:W-:Y:S01]  /*2ec0*/  BSSY B0, `(.L_x_4974) ;  /* 0x000003f000007945 */ /* 0x000fe20003800000 */
[--C-:B------:R-:W-:Y:S02]  /*2ed0*/  IMAD.MOV.U32 R5, RZ, RZ, R31.reuse ;  /* 0x000000ffff057224 */ /* 0x100fe400078e001f */
[----:B------:R-:W-:Y:S02]  /*2ee0*/  IMAD.MOV.U32 R0, RZ, RZ, R31 ;  /* 0x000000ffff007224 */ /* 0x000fe400078e001f */
[----:B------:R-:W-:-:S06]  /*2ef0*/  IMAD.MOV.U32 R15, RZ, RZ, -0x3ff ;  /* 0xfffffc01ff0f7424 */ /* 0x000fcc00078e00ff */
[----:B------:R-:W0:Y:S01]  /*2f00*/  @!P1 DMUL R4, R30, 1.80143985094819840000e+16 ;  /* 0x435000001e049828 */ /* 0x000e220000000000 */
[----:B------:R-:W-:-:S09]  /*2f10*/  @!P1 IMAD.MOV.U32 R15, RZ, RZ, -0x435 ;  /* 0xfffffbcbff0f9424 */ /* 0x000fd200078e00ff */
        /* <DEDUP_REMOVED lines=8> */
[----:B------:R-:W0:-:S10]  /*2fa0*/  @P2 DFMA R6, R4, R6, +INF ;  /* 0x7ff000000406242b */ /* 0x000e140000000006 */
[----:B0-----:R-:W-:Y:S02]  /*2fb0*/  @P2 FSEL R12, R6, RZ, P0 ;  /* 0x000000ff060c2208 */ /* 0x001fe40000000000 */
[----:B------:R-:W-:Y:S02]  /*2fc0*/  @P2 FSEL R13, R7, -QNAN , P0 ;  /* 0xfff00000070d2808 */ /* 0x000fe40000000000 */
[----:B------:R-:W-:Y:S01]  /*2fd0*/  MOV R6, R30 ;  /* 0x0000001e00067202 */ /* 0x000fe20000000f00 */
[----:B------:R-:W-:Y:S01]  /*2fe0*/  @!P1 IMAD.MOV.U32 R6, RZ, RZ, R4 ;  /* 0x000000ffff069224 */ /* 0x000fe200078e0004 */
[----:B------:R-:W-:Y:S01]  /*2ff0*/  FSETP.GT.FTZ.AND P0, PT, R3, -1.6999999284744262695, PT ;  /* 0xbfd999990300780b */ /* 0x000fe20003f14000 */
[----:B------:R-:W-:Y:S07]  /*3000*/  @P2 BRA `(.L_x_4975) ;  /* 0x000002a000002947 */ /* 0x000fee0003800000 */
[----:B------:R-:W-:Y:S01]  /*3010*/  LOP3.LUT R4, R0, 0x800fffff, RZ, 0xc0, !PT ;  /* 0x800fffff00047812 */ /* 0x000fe200078ec0ff */
[----:B------:R-:W-:Y:S02]  /*3020*/  IMAD.MOV.U32 R20, RZ, RZ, 0x3ae80f1e ;  /* 0x3ae80f1eff147424 */ /* 0x000fe400078e00ff */
[----:B------:R-:W-:Y:S01]  /*3030*/  IMAD.MOV.U32 R21, RZ, RZ, 0x3eb1380b ;  /* 0x3eb1380bff157424 */ /* 0x000fe200078e00ff */
[----:B------:R-:W-:Y:S01]  /*3040*/  LOP3.LUT R5, R4, 0x3ff00000, RZ, 0xfc, !PT ;  /* 0x3ff0000004057812 */ /* 0x000fe200078efcff */
[----:B------:R-:W-:-:S02]  /*3050*/  IMAD.MOV.U32 R4, RZ, RZ, R6 ;  /* 0x000000ffff047224 */ /* 0x000fc400078e0006 */
[----:B------:R-:W-:Y:S01]  /*3060*/  IMAD.MOV.U32 R6, RZ, RZ, RZ ;  /* 0x000000ffff067224 */ /* 0x000fe200078e00ff */
[----:B------:R-:W-:-:S13]  /*3070*/  ISETP.GE.AND P1, PT, R5, 0x3ff6a09f, PT ;  /* 0x3ff6a09f0500780c */ /* 0x000fda0003f26270 */
[----:B------:R-:W-:-:S05]  /*3080*/  @P1 IADD3 R7, R5, -0x100000, RZ ;  /* 0xfff0000005071810 */ /* 0x000fca0007ffe0ff */
[----:B------:R-:W-:-:S06]  /*3090*/  @P1 IMAD.MOV.U32 R5, RZ, RZ, R7 ;  /* 0x000000ffff051224 */ /* 0x000fcc00078e0007 */
[----:B------:R-:W0:-:S04]  /*30a0*/  DADD R12, R4, 1 ;  /* 0x3ff00000040c7429 */ /* 0x000e080000000000 */
[----:B------:R-:W-:Y:S02]  /*30b0*/  DADD R4, R4, -1 ;  /* 0xbff0000004047429 */ /* 0x000fe40000000000 */
[----:B0-----:R-:W0:Y:S02]  /*30c0*/  MUFU.RCP64H R7, R13 ;  /* 0x0000000d00077308 */ /* 0x001e240000001800 */
[----:B0-----:R0:W1:Y:S02]  /*30d0*/  DFMA R8, -R12, R6, 1 ;  /* 0x3ff000000c08742b */ /* 0x0010640000000106 */
[----:B0-----:R-:W-:Y:S01]  /*30e0*/  LEA.HI R12, R0, R15, RZ, 0xc ;  /* 0x0000000f000c7211 */ /* 0x001fe200078f60ff */
[----:B------:R-:W-:-:S03]  /*30f0*/  IMAD.MOV.U32 R13, RZ, RZ, 0x43300000 ;  /* 0x43300000ff0d7424 */ /* 0x000fc600078e00ff */
[----:B-1----:R-:W0:Y:S01]  /*3100*/  DFMA R8, R8, R8, R8 ;  /* 0x000000080808722b */ /* 0x002e220000000008 */
[----:B------:R-:W-:-:S04]  /*3110*/  @P1 IADD3 R12, R12, 0x1, RZ ;  /* 0x000000010c0c1810 */ /* 0x000fc80007ffe0ff */
[----:B------:R-:W-:Y:S01]  /*3120*/  LOP3.LUT R12, R12, 0x80000000, RZ, 0x3c, !PT ;  /* 0x800000000c0c7812 */ /* 0x000fe200078e3cff */
[----:B0-----:R-:W0:-:S05]  /*3130*/  DFMA R6, R6, R8, R6 ;  /* 0x000000080606722b */ /* 0x001e0a0000000006 */
[----:B------:R-:W-:-:S04]  /*3140*/  DADD R12, R12, c[0x2][0x38] ;  /* 0x00800e000c0c7629 */ /* 0x000fc80000000000 */
        /* <DEDUP_REMOVED lines=22> */
.L_x_4975:
[----:B------:R-:W-:Y:S05]  /*32b0*/  BSYNC B0 ;  /* 0x0000000000007941 */ /* 0x000fea0003800000 */
.L_x_4974:
        /* <DEDUP_REMOVED lines=10> */
[----:B------:R-:W-:Y:S02]  /*3360*/  ISETP.GE.U32.AND P1, PT, R0, 0x7fefffff, PT ;  /* 0x7fefffff0000780c */ /* 0x000fe40003f26070 */
[----:B------:R-:W-:Y:S01]  /*3370*/  MOV R0, 0xfffffc01 ;  /* 0xfffffc0100007802 */ /* 0x000fe20000000f00 */
        /* <DEDUP_REMOVED lines=51> */
.L_x_4977:
        /* <DEDUP_REMOVED lines=23> */
.L_x_4980:
[----:B------:R-:W-:Y:S05]  /*3820*/  BSYNC B2 ;  /* 0x0000000000027941 */ /* 0x000fea0003800000 */
.L_x_4979:
        /* <DEDUP_REMOVED lines=15> */
.L_x_4978:
[----:B------:R-:W-:Y:S05]  /*3920*/  BSYNC B1 ;  /* 0x0000000000017941 */ /* 0x000fea0003800000 */
.L_x_4976:
[----:B-1----:R-:W1:Y:S01]  /*3930*/  DSETP.GEU.AND P0, PT, R12, -100, PT ;  /* 0xc05900000c00742a */ /* 0x002e620003f0e000 */
[----:B------:R-:W-:Y:S03]  /*3940*/  BSSY B6, `(.L_x_4981) ;  /* 0x000001f000067945 */ /* 0x000fe60003800000 */
[----:B--2---:R-:W2:Y:S02]  /*3950*/  DSETP.GEU.AND P1, PT, R8, -100, PT ;  /* 0xc05900000800742a */ /* 0x004ea40003f2e000 */
[----:B01----:R-:W-:Y:S02]  /*3960*/  FSEL R2, R12, RZ, P0 ;  /* 0x000000ff0c027208 */ /* 0x003fe40000000000 */
[----:B------:R-:W-:Y:S01]  /*3970*/  FSEL R3, R13, -3.390625, P0 ;  /* 0xc05900000d037808 */ /* 0x000fe20000000000 */
[----:B------:R-:W-:-:S04]  /*3980*/  DADD R30, R46, -1 ;  /* 0xbff000002e1e7429 */ /* 0x000fc80000000000 */
        /* <DEDUP_REMOVED lines=26> */
.L_x_4982:
[----:B0-2---:R-:W-:Y:S05]  /*3b30*/  BSYNC B6 ;  /* 0x0000000000067941 */ /* 0x005fea0003800000 */
.L_x_4981:
[C---:B------:R-:W-:Y:S01]  /*3b40*/  DSETP.GE.AND P0, PT, R40.reuse, RZ, PT ;  /* 0x000000ff2800722a */ /* 0x040fe20003f06000 */
[----:B------:R-:W-:Y:S03]  /*3b50*/  BSSY B6, `(.L_x_4983) ;  /* 0x0000016000067945 */ /* 0x000fe60003800000 */
[----:B------:R-:W0:-:S14]  /*3b60*/  DSETP.LE.AND P1, PT, R40, 1, PT ;  /* 0x3ff000002800742a */ /* 0x000e1c0003f23000 */
[----:B0-----:R-:W-:Y:S05]  /*3b70*/  @P0 BRA P1, `(.L_x_4984) ;  /* 0x0000013000000947 */ /* 0x001fea0000800000 */
[----:B------:R-:W-:Y:S01]  /*3b80*/  MOV R0, 0x0 ;  /* 0x0000000000007802 */ /* 0x000fe20000000f00 */
[----:B------:R-:W-:Y:S01]  /*3b90*/  IMAD.MOV.U32 R4, RZ, RZ, c[0x4][0x308] ;  /* 0x0100c200ff047624 */ /* 0x000fe200078e00ff */
[----:B------:R-:W-:Y:S01]  /*3ba0*/  MOV R8, 0x5b ;  /* 0x0000005b00087802 */ /* 0x000fe20000000f00 */
[----:B------:R-:W-:Y:S01]  /*3bb0*/  IMAD.MOV.U32 R5, RZ, RZ, c[0x4][0x30c] ;  /* 0x0100c300ff057624 */ /* 0x000fe200078e00ff */
[----:B------:R0:W1:Y:S01]  /*3bc0*/  LDC.64 R2, c[0x4][R0] ;  /* 0x0100000000027b82 */ /* 0x0000620000000a00 */
[----:B------:R-:W-:Y:S02]  /*3bd0*/  IMAD.MOV.U32 R6, RZ, RZ, c[0x4][0x2d0] ;  /* 0x0100b400ff067624 */ /* 0x000fe400078e00ff */
[----:B------:R-:W-:Y:S02]  /*3be0*/  IMAD.MOV.U32 R7, RZ, RZ, c[0x4][0x2d4] ;  /* 0x0100b500ff077624 */ /* 0x000fe400078e00ff */
        /* <DEDUP_REMOVED lines=12> */
.L_x_4984:
[----:B------:R-:W-:Y:S05]  /*3cb0*/  BSYNC B6 ;  /* 0x0000000000067941 */ /* 0x000fea0003800000 */
.L_x_4983:
        /* <DEDUP_REMOVED lines=23> */
[----:B------:R-:W-:Y:S01]  /*3e30*/  LOP3.LUT R4, R0, 0x800fffff, RZ, 0xc0, !PT ;  /* 0x800fffff00047812 */ /* 0x000fe200078ec0ff */
[----:B------:R-:W-:Y:S02]  /*3e40*/  IMAD.MOV.U32 R20, RZ, RZ, 0x3ae80f1e ;  /* 0x3ae80f1eff147424 */ /* 0x000fe400078e00ff */
[----:B------:R-:W-:Y:S01]  /*3e50*/  IMAD.MOV.U32 R21, RZ, RZ, 0x3eb1380b ;  /* 0x3eb1380bff157424 */ /* 0x000fe200078e00ff */
[----:B------:R-:W-:Y:S02]  /*3e60*/  LOP3.LUT R5, R4, 0x3ff00000, RZ, 0xfc, !PT ;  /* 0x3ff0000004057812 */ /* 0x000fe400078efcff */
[----:B------:R-:W-:Y:S01]  /*3e70*/  MOV R4, R6 ;  /* 0x0000000600047202 */ /* 0x000fe20000000f00 */
        /* <DEDUP_REMOVED lines=37> */
.L_x_4986:
[----:B------:R-:W-:Y:S05]  /*40d0*/  BSYNC B0 ;  /* 0x0000000000007941 */ /* 0x000fea0003800000 */
.L_x_4985:
[----:B------:R-:W-:Y:S01]  /*40e0*/  BSSY B1, `(.L_x_4987) ;  /* 0x0000066000017945 */ /* 0x000fe20003800000 */
[----:B------:R-:W-:Y:S05]  /*40f0*/  @P0 BRA !P3, `(.L_x_4988) ;  /* 0x000003d000000947 */ /* 0x000fea0005800000 */
[----:B------:R-:W2:-:S10]  /*4100*/  DADD R10, -R24, 1 ;  /* 0x3ff00000180a7429 */ /* 0x000e940000000100 */
[----:B--2---:R-:W-:Y:S01]  /*4110*/  ISETP.GT.AND P0, PT, R11, 0xfffff, PT ;  /* 0x000fffff0b00780c */ /* 0x004fe20003f04270 */
[--C-:B------:R-:W-:Y:S02]  /*4120*/  IMAD.MOV.U32 R2, RZ, RZ, R10.reuse ;  /* 0x000000ffff027224 */ /* 0x100fe400078e000a */
[----:B------:R-:W-:Y:S02]  /*4130*/  IMAD.MOV.U32 R3, RZ, RZ, R11 ;  /* 0x000000ffff037224 */ /* 0x000fe400078e000b */
        /* <DEDUP_REMOVED lines=57> */
.L_x_4988:
        /* <DEDUP_REMOVED lines=23> */
.L_x_4991:
[----:B------:R-:W-:Y:S05]  /*4640*/  BSYNC B2 ;  /* 0x0000000000027941 */ /* 0x000fea0003800000 */
.L_x_4990:
        /* <DEDUP_REMOVED lines=15> */
.L_x_4989:
[----:B------:R-:W-:Y:S05]  /*4740*/  BSYNC B1 ;  /* 0x0000000000017941 */ /* 0x000fea0003800000 */
.L_x_4987:
        /* <DEDUP_REMOVED lines=32> */
.L_x_4993:
[----:B0-2---:R-:W-:Y:S05]  /*4950*/  BSYNC B6 ;  /* 0x0000000000067941 */ /* 0x005fea0003800000 */
.L_x_4992:
[C---:B------:R-:W-:Y:S01]  /*4960*/  DSETP.GE.AND P0, PT, R42.reuse, RZ, PT ;  /* 0x000000ff2a00722a */ /* 0x040fe20003f06000 */
[----:B------:R-:W-:Y:S03]  /*4970*/  BSSY B6, `(.L_x_4994) ;  /* 0x0000016000067945 */ /* 0x000fe60003800000 */
[----:B------:R-:W0:-:S14]  /*4980*/  DSETP.LE.AND P1, PT, R42, 1, PT ;  /* 0x3ff000002a00742a */ /* 0x000e1c0003f23000 */
[----:B0-----:R-:W-:Y:S05]  /*4990*/  @P0 BRA P1, `(.L_x_4995) ;  /* 0x0000013000000947 */ /* 0x001fea0000800000 */
[----:B------:R-:W-:Y:S01]  /*49a0*/  MOV R0, 0x0 ;  /* 0x0000000000007802 */ /* 0x000fe20000000f00 */
[----:B------:R-:W-:Y:S01]  /*49b0*/  IMAD.MOV.U32 R4, RZ, RZ, c[0x4][0x308] ;  /* 0x0100c200ff047624 */ /* 0x000fe200078e00ff */
[----:B------:R-:W-:Y:S01]  /*49c0*/  MOV R13, RZ ;  /* 0x000000ff000d7202 */ /* 0x000fe20000000f00 */
        /* <DEDUP_REMOVED lines=16> */
.L_x_4995:
[----:B------:R-:W-:Y:S05]  /*4ad0*/  BSYNC B6 ;  /* 0x0000000000067941 */ /* 0x000fea0003800000 */
.L_x_4994:
[----:B------:R-:W-:Y:S01]  /*4ae0*/  ISETP.GT.AND P1, PT, R27, 0xfffff, PT ;  /* 0x000fffff1b00780c */ /* 0x000fe20003f24270 */
[--C-:B------:R-:W-:Y:S01]  /*4af0*/  IMAD.MOV.U32 R4, RZ, RZ, R26.reuse ;  /* 0x000000ffff047224 */ /* 0x100fe200078e001a */
[----:B------:R-:W-:Y:S01]  /*4b00*/  BSSY B0, `(.L_x_4996) ;  /* 0x000003e000007945 */ /* 0x000fe20003800000 */
[--C-:B------:R-:W-:Y:S02]  /*4b10*/  IMAD.MOV.U32 R5, RZ, RZ, R27.reuse ;  /* 0x000000ffff057224 */ /* 0x100fe400078e001b */
[----:B------:R-:W-:Y:S02]  /*4b20*/  IMAD.MOV.U32 R0, RZ, RZ, R27 ;  /* 0x000000ffff007224 */ /* 0x000fe400078e001b */
[----:B------:R-:W-:Y:S02]  /*4b30*/  IMAD.MOV.U32 R8, RZ, RZ, R26 ;  /* 0x000000ffff087224 */ /* 0x000fe400078e001a */
[----:B------:R-:W-:-:S04]  /*4b40*/  IMAD.MOV.U32 R15, RZ, RZ, -0x3ff ;  /* 0xfffffc01ff0f7424 */ /* 0x000fc800078e00ff */
[----:B------:R-:W0:Y:S01]  /*4b50*/  @!P1 DMUL R4, R26, 1.80143985094819840000e+16 ;  /* 0x435000001a049828 */ /* 0x000e220000000000 */
[----:B------:R-:W-:-:S09]  /*4b60*/  @!P1 IMAD.MOV.U32 R15, RZ, RZ, -0x435 ;  /* 0xfffffbcbff0f9424 */ /* 0x000fd200078e00ff */
[----:B0-----:R-:W-:Y:S02]  /*4b70*/  @!P1 IMAD.MOV.U32 R0, RZ, RZ, R5 ;  /* 0x000000ffff009224 */ /* 0x001fe400078e0005 */
[----:B------:R-:W-:-:S03]  /*4b80*/  @!P1 IMAD.MOV.U32 R8, RZ, RZ, R4 ;  /* 0x000000ffff089224 */ /* 0x000fc600078e0004 */
        /* <DEDUP_REMOVED lines=22> */
[----:B------:R-:W-:Y:S02]  /*4cf0*/  LOP3.LUT R14, R15, 0x80000000, RZ, 0x3c, !PT ;  /* 0x800000000f0e7812 */ /* 0x000fe400078e3cff */
[----:B------:R-:W-:-:S03]  /*4d00*/  MOV R15, 0x43300000 ;  /* 0x43300000000f7802 */ /* 0x000fc60000000f00 */
        /* <DEDUP_REMOVED lines=29> */
.L_x_4997:
[----:B------:R-:W-:Y:S05]  /*4ee0*/  BSYNC B0 ;  /* 0x0000000000007941 */ /* 0x000fea0003800000 */
.L_x_4996:
        /* <DEDUP_REMOVED lines=17> */
[----:B0-2---:R-:W-:Y:S02]  /*5000*/  @P1 FSEL R8, R4, RZ, P2 ;  /* 0x000000ff04081208 */ /* 0x005fe40001000000 */
[----:B------:R-:W-:Y:S01]  /*5010*/  @P1 FSEL R9, R5, -QNAN , P2 ;  /* 0xfff0000005091808 */ /* 0x000fe20001000000 */
[----:B------:R-:W-:Y:S05]  /*5020*/  @P1 BRA `(.L_x_5000) ;  /* 0x0000052000001947 */ /* 0x000fea0003800000 */
[C---:B------:R-:W-:Y:S01]  /*5030*/  LOP3.LUT R2, R11.reuse, 0x800fffff, RZ, 0xc0, !PT ;  /* 0x800fffff0b027812 */ /* 0x040fe200078ec0ff */
[----:B------:R-:W-:Y:S01]  /*5040*/  IMAD.MOV.U32 R8, RZ, RZ, R10 ;  /* 0x000000ffff087224 */ /* 0x000fe200078e000a */
[----:B------:R-:W-:Y:S01]  /*5050*/  LEA.HI R0, R11, R0, RZ, 0xc ;  /* 0x000000000b007211 */ /* 0x000fe200078f60ff */
[----:B------:R-:W-:Y:S01]  /*5060*/  IMAD.MOV.U32 R4, RZ, RZ, RZ ;  /* 0x000000ffff047224 */ /* 0x000fe200078e00ff */
[----:B------:R-:W-:Y:S01]  /*5070*/  LOP3.LUT R9, R2, 0x3ff00000, RZ, 0xfc, !PT ;  /* 0x3ff0000002097812 */ /* 0x000fe200078efcff */
[----:B------:R-:W-:Y:S02]  /*5080*/  IMAD.MOV.U32 R20, RZ, RZ, 0x3ae80f1e ;  /* 0x3ae80f1eff147424 */ /* 0x000fe400078e00ff */
        /* <DEDUP_REMOVED lines=37> */
.L_x_4999:
[----:B------:R-:W2:Y:S01]  /*52e0*/  DADD R4, -R26, 2 ;  /* 0x400000001a047429 */ /* 0x000ea20000000100 */
[----:B------:R-:W-:Y:S01]  /*52f0*/  MOV R6, 0x1 ;  /* 0x0000000100067802 */ /* 0x000fe20000000f00 */
[----:B------:R-:W-:Y:S01]  /*5300*/  BSSY B2, `(.L_x_5001) ;  /* 0x0000015000027945 */ /* 0x000fe20003800000 */
[----:B------:R-:W-:-:S03]  /*5310*/  FSETP.GEU.AND P1, PT, |R3|, 6.5827683646048100446e-37, PT ;  /* 0x036000000300780b */ /* 0x000fc60003f2e200 */
[----:B--2---:R-:W2:Y:S02]  /*5320*/  MUFU.RCP64H R7, R5 ;  /* 0x0000000500077308 */ /* 0x004ea40000001800 */
[----:B0-2---:R-:W0:-:S06]  /*5330*/  DFMA R8, -R4, R6, 1 ;  /* 0x3ff000000408742b */ /* 0x005e0c0000000106 */
        /* <DEDUP_REMOVED lines=17> */
.L_x_5002:
[----:B------:R-:W-:Y:S05]  /*5450*/  BSYNC B2 ;  /* 0x0000000000027941 */ /* 0x000fea0003800000 */
.L_x_5001:
        /* <DEDUP_REMOVED lines=15> */
.L_x_5000:
[----:B------:R-:W-:Y:S05]  /*5550*/  BSYNC B1 ;  /* 0x0000000000017941 */ /* 0x000fea0003800000 */
.L_x_4998:
        /* <DEDUP_REMOVED lines=16> */
[----:B------:R-:W-:Y:S01]  /*5660*/  IMAD.MOV.U32 R5, RZ, RZ, c[0x4][0x304] ;  /* 0x0100c100ff057624 */ /* 0x000fe200078e00ff */
[----:B------:R0:W1:Y:S01]  /*5670*/  LDC.64 R2, c[0x4][R0] ;  /* 0x0100000000027b82 */ /* 0x0000620000000a00 */
[----:B------:R-:W-:Y:S02]  /*5680*/  IMAD.MOV.U32 R6, RZ, RZ, c[0x4][0x2d0] ;  /* 0x0100b400ff067624 */ /* 0x000fe400078e00ff */
[----:B------:R-:W-:Y:S02]  /*5690*/  IMAD.MOV.U32 R7, RZ, RZ, c[0x4][0x2d4] ;  /* 0x0100b500ff077624 */ /* 0x000fe400078e00ff */
[----:B------:R-:W-:Y:S02]  /*56a0*/  IMAD.MOV.U32 R8, RZ, RZ, 0x5a ;  /* 0x0000005aff087424 */ /* 0x000fe400078e00ff */
[----:B------:R-:W-:-:S02]  /*56b0*/  IMAD.MOV.U32 R10, RZ, RZ, c[0x4][0x8] ;  /* 0x01000200ff0a7624 */ /* 0x000fc400078e00ff */
[----:B------:R-:W-:Y:S02]  /*56c0*/  IMAD.MOV.U32 R11, RZ, RZ, c[0x4][0xc] ;  /* 0x01000300ff0b7624 */ /* 0x000fe400078e00ff */
        /* <DEDUP_REMOVED lines=9> */
.L_x_5004:
[----:B0-2---:R-:W-:Y:S05]  /*5760*/  BSYNC B6 ;  /* 0x0000000000067941 */ /* 0x005fea0003800000 */
.L_x_5003:
[C---:B------:R-:W-:Y:S01]  /*5770*/  DSETP.GE.AND P0, PT, R36.reuse, RZ, PT ;  /* 0x000000ff2400722a */ /* 0x040fe20003f06000 */
[----:B------:R-:W-:Y:S03]  /*5780*/  BSSY B6, `(.L_x_5005) ;  /* 0x0000016000067945 */ /* 0x000fe60003800000 */
[----:B------:R-:W0:-:S14]  /*5790*/  DSETP.LE.AND P1, PT, R36, 1, PT ;  /* 0x3ff000002400742a */ /* 0x000e1c0003f23000 */
[----:B0-----:R-:W-:Y:S05]  /*57a0*/  @P0 BRA P1, `(.L_x_5006) ;  /* 0x0000013000000947 */ /* 0x001fea0000800000 */
[----:B------:R-:W-:Y:S01]  /*57b0*/  MOV R0, 0x0 ;  /* 0x0000000000007802 */ /* 0x000fe20000000f00 */
        /* <DEDUP_REMOVED lines=18> */
.L_x_5006:
[----:B------:R-:W-:Y:S05]  /*58e0*/  BSYNC B6 ;  /* 0x0000000000067941 */ /* 0x000fea0003800000 */
.L_x_5005:
        /* <DEDUP_REMOVED lines=9> */
[----:B0-----:R-:W-:Y:S01]  /*5980*/  @!P1 MOV R0, R5 ;  /* 0x0000000500009202 */ /* 0x001fe20000000f00 */
        /* <DEDUP_REMOVED lines=54> */
.L_x_5008:
[----:B------:R-:W-:Y:S05]  /*5cf0*/  BSYNC B0 ;  /* 0x0000000000007941 */ /* 0x000fea0003800000 */
.L_x_5007:
[----:B------:R-:W-:Y:S01]  /*5d00*/  BSSY B1, `(.L_x_5009) ;  /* 0x0000066000017945 */ /* 0x000fe20003800000 */
[----:B------:R-:W-:Y:S05]  /*5d10*/  @P0 BRA !P3, `(.L_x_5010) ;  /* 0x000003d000000947 */ /* 0x000fea0005800000 */
[----:B0-----:R-:W0:-:S10]  /*5d20*/  DADD R10, -R16, 1 ;  /* 0x3ff00000100a7429 */ /* 0x001e140000000100 */
[----:B0-----:R-:W-:Y:S01]  /*5d30*/  ISETP.GT.AND P0, PT, R11, 0xfffff, PT ;  /* 0x000fffff0b00780c */ /* 0x001fe20003f04270 */
[----:B------:R-:W-:Y:S02]  /*5d40*/  IMAD.MOV.U32 R2, RZ, RZ, R10 ;  /* 0x000000ffff027224 */ /* 0x000fe400078e000a */
[----:B------:R-:W-:-:S10]  /*5d50*/  IMAD.MOV.U32 R3, RZ, RZ, R11 ;  /* 0x000000ffff037224 */ /* 0x000fd400078e000b */
[----:B------:R-:W0:-:S10]  /*5d60*/  @!P0 DMUL R2, R2, 1.80143985094819840000e+16 ;  /* 0x4350000002028828 */ /* 0x000e140000000000 */
[----:B0-----:R-:W-:Y:S01]  /*5d70*/  @!P0 MOV R11, R3 ;  /* 0x00000003000b8202 */ /* 0x001fe20000000f00 */
        /* <DEDUP_REMOVED lines=55> */
.L_x_5010:
        /* <DEDUP_REMOVED lines=23> */
.L_x_5013:
[----:B------:R-:W-:Y:S05]  /*6260*/  BSYNC B2 ;  /* 0x0000000000027941 */ /* 0x000fea0003800000 */
.L_x_5012:
        /* <DEDUP_REMOVED lines=15> */
.L_x_5011:
[----:B------:R-:W-:Y:S05]  /*6360*/  BSYNC B1 ;  /* 0x0000000000017941 */ /* 0x000fea0003800000 */
.L_x_5009:
        /* <DEDUP_REMOVED lines=32> */
.L_x_5015:
[----:B0-2---:R-:W-:Y:S05]  /*6570*/  BSYNC B6 ;  /* 0x0000000000067941 */ /* 0x005fea0003800000 */
.L_x_5014:
        /* <DEDUP_REMOVED lines=23> */
.L_x_5017:
[----:B------:R-:W-:Y:S05]  /*66f0*/  BSYNC B6 ;  /* 0x0000000000067941 */ /* 0x000fea0003800000 */
.L_x_5016:
        /* <DEDUP_REMOVED lines=15> */
[----:B------:R-:W-:Y:S01]  /*67f0*/  @P2 MOV R6, 0x0 ;  /* 0x0000000000062802 */ /* 0x000fe20000000f00 */
[----:B------:R-:W-:Y:S01]  /*6800*/  @P2 IMAD.MOV.U32 R7, RZ, RZ, 0x7ff00000 ;  /* 0x7ff00000ff072424 */ /* 0x000fe200078e00ff */
[----:B------:R-:W-:-:S05]  /*6810*/  @P2 FSETP.NEU.FTZ.AND P0, PT, R5, RZ, PT ;  /* 0x000000ff0500220b */ /* 0x000fca0003f1d000 */
        /* <DEDUP_REMOVED lines=46> */
.L_x_5019:
[----:B------:R-:W-:Y:S05]  /*6b00*/  BSYNC B0 ;  /* 0x0000000000007941 */ /* 0x000fea0003800000 */
.L_x_5018:
[----:B------:R-:W-:Y:S01]  /*6b10*/  BSSY B1, `(.L_x_5020) ;  /* 0x0000066000017945 */ /* 0x000fe20003800000 */
[----:B------:R-:W-:Y:S05]  /*6b20*/  @P0 BRA !P3, `(.L_x_5021) ;  /* 0x000003d000000947 */ /* 0x000fea0005800000 */
[----:B0-----:R-:W0:-:S10]  /*6b30*/  DADD R10, -R18, 1 ;  /* 0x3ff00000120a7429 */ /* 0x001e140000000100 */
[----:B0-----:R-:W-:Y:S01]  /*6b40*/  ISETP.GT.AND P0, PT, R11, 0xfffff, PT ;  /* 0x000fffff0b00780c */ /* 0x001fe20003f04270 */
[----:B------:R-:W-:Y:S02]  /*6b50*/  IMAD.MOV.U32 R2, RZ, RZ, R10 ;  /* 0x000000ffff027224 */ /* 0x000fe400078e000a */
[----:B------:R-:W-:-:S10]  /*6b60*/  IMAD.MOV.U32 R3, RZ, RZ, R11 ;  /* 0x000000ffff037224 */ /* 0x000fd400078e000b */
[----:B------:R-:W0:-:S10]  /*6b70*/  @!P0 DMUL R2, R2, 1.80143985094819840000e+16 ;  /* 0x4350000002028828 */ /* 0x000e140000000000 */
[----:B0-----:R-:W-:Y:S02]  /*6b80*/  @!P0 IMAD.MOV.U32 R11, RZ, RZ, R3 ;  /* 0x000000ffff0b8224 */ /* 0x001fe400078e0003 */
[----:B------:R-:W-:-:S03]  /*6b90*/  @!P0 IMAD.MOV.U32 R10, RZ, RZ, R2 ;  /* 0x000000ffff0a8224 */ /* 0x000fc600078e0002 */
        /* <DEDUP_REMOVED lines=54> */
.L_x_5021:
        /* <DEDUP_REMOVED lines=23> */
.L_x_5024:
[----:B------:R-:W-:Y:S05]  /*7070*/  BSYNC B2 ;  /* 0x0000000000027941 */ /* 0x000fea0003800000 */
.L_x_5023:
        /* <DEDUP_REMOVED lines=15> */
.L_x_5022:
[----:B------:R-:W-:Y:S05]  /*7170*/  BSYNC B1 ;  /* 0x0000000000017941 */ /* 0x000fea0003800000 */
.L_x_5020:
[----:B------:R-:W3:Y:S01]  /*7180*/  S2R R0, SR_CTAID.X ;  /* 0x0000000000007919 */ /* 0x000ee20000002500 */
[----:B-1----:R-:W1:Y:S01]  /*7190*/  DSETP.GEU.AND P0, PT, R12, -100, PT ;  /* 0xc05900000c00742a */ /* 0x002e620003f0e000 */
[----:B------:R-:W-:Y:S02]  /*71a0*/  IMAD.MOV.U32 R5, RZ, RZ, 0x8 ;  /* 0x00000008ff057424 */ /* 0x000fe400078e00ff */
[----:B------:R-:W4:Y:S01]  /*71b0*/  S2R R11, SR_TID.X ;  /* 0x00000000000b7919 */ /* 0x000f220000002100 */
[----:B0-----:R-:W-:Y:S02]  /*71c0*/  DADD R18, R38, -1 ;  /* 0xbff0000026127429 */ /* 0x001fe40000000000 */
[----:B-1----:R-:W-:Y:S02]  /*71d0*/  FSEL R2, R12, RZ, P0 ;  /* 0x000000ff0c027208 */ /* 0x002fe40000000000 */
[----:B------:R-:W-:Y:S01]  /*71e0*/  FSEL R3, R13, -3.390625, P0 ;  /* 0xc05900000d037808 */ /* 0x000fe20000000000 */
[----:B--2---:R-:W0:-:S05]  /*71f0*/  DSETP.GEU.AND P0, PT, R8, -100, PT ;  /* 0xc05900000800742a */ /* 0x004e0a0003f0e000 */
[----:B------:R-:W1:Y:S01]  /*7200*/  DMUL R2, R38, R2 ;  /* 0x0000000226027228 */ /* 0x000e620000000000 */
[----:B0-----:R-:W-:Y:S02]  /*7210*/  FSEL R6, R8, RZ, P0 ;  /* 0x000000ff08067208 */ /* 0x001fe40000000000 */
[----:B------:R-:W-:Y:S01]  /*7220*/  FSEL R7, R9, -3.390625, P0 ;  /* 0xc059000009077808 */ /* 0x000fe20000000000 */
[----:B---3--:R-:W-:-:S05]  /*7230*/  IMAD.SHL.U32 R0, R0, 0x400, RZ ;  /* 0x0000040000007824 */ /* 0x008fca00078e00ff */
[----:B-1----:R-:W0:Y:S01]  /*7240*/  DFMA R18, R18, R6, -R2 ;  /* 0x000000061212722b */ /* 0x002e220000000802 */
[----:B------:R-:W-:-:S06]  /*7250*/  IMAD.WIDE.U32 R4, R0, R5, c[0x0][0x168] ;  /* 0x00005a0000047625 */ /* 0x000fcc00078e0005 */
[----:B----4-:R-:W-:-:S05]  /*7260*/  IMAD.WIDE R4, R11, 0x10, R4 ;  /* 0x000000100b047825 */ /* 0x010fca00078e0204 */
[----:B------:R-:W-:Y:S04]  /*7270*/  STG.E.128 [R4.64], R32 ;  /* 0x0000002004007986 */ /* 0x000fe8000c101d24 */
[----:B------:R-:W-:Y:S04]  /*7280*/  STG.E.128 [R4.64+0x800], R28 ;  /* 0x0008001c04007986 */ /* 0x000fe8000c101d24 */
[----:B------:R-:W-:Y:S04]  /*7290*/  STG.E.128 [R4.64+0x1000], R24 ;  /* 0x0010001804007986 */ /* 0x000fe8000c101d24 */
[----:B0-----:R-:W-:Y:S01]  /*72a0*/  STG.E.128 [R4.64+0x1800], R16 ;  /* 0x0018001004007986 */ /* 0x001fe2000c101d24 */
[----:B------:R-:W-:Y:S05]  /*72b0*/  EXIT ;  /* 0x000000000000794d */ /* 0x000fea0003800000 */
.L_x_4936:
[----:B------:R-:W0:Y:S01]  /*72c0*/  S2R R0, SR_TID.X ;  /* 0x0000000000007919 */ /* 0x000e220000002100 */
[----:B------:R-:W-:Y:S01]  /*72d0*/  CS2R R16, SRZ ;  /* 0x0000000000107805 */ /* 0x000fe2000001ff00 */
[----:B------:R-:W-:Y:S01]  /*72e0*/  CS2R R48, SRZ ;  /* 0x0000000000307805 */ /* 0x000fe2000001ff00 */
[----:B0-----:R-:W-:-:S13]  /*72f0*/  ISETP.GE.AND P0, PT, R0, R50, PT ;  /* 0x000000320000720c */ /* 0x001fda0003f06270 */
[----:B------:R-:W-:Y:S01]  /*7300*/  @!P0 IMAD.IADD R6, R51, 0x1, R0 ;  /* 0x0000000133068824 */ /* 0x000fe200078e0200 */
[----:B------:R-:W-:Y:S01]  /*7310*/  @!P0 IADD3 R0, R0, 0x80, RZ ;  /* 0x0000008000008810 */ /* 0x000fe20007ffe0ff */
[----:B------:R-:W-:-:S03]  /*7320*/  @!P0 IMAD.MOV.U32 R7, RZ, RZ, 0x8 ;  /* 0x00000008ff078424 */ /* 0x000fc600078e00ff */
[----:B------:R-:W-:Y:S01]  /*7330*/  ISETP.GE.AND P5, PT, R0, R50, PT ;  /* 0x000000320000720c */ /* 0x000fe20003fa6270 */
[CC--:B------:R-:W-:Y:S01]  /*7340*/  @!P0 IMAD.WIDE.U32 R4, R6.reuse, R7.reuse, c[0x0][0x170] ;  /* 0x00005c0006048625 */ /* 0x0c0fe200078e0007 */
[----:B------:R-:W-:Y:S01]  /*7350*/  CS2R R18, SRZ ;  /* 0x0000000000127805 */ /* 0x000fe2000001ff00 */
[----:B------:R-:W-:Y:S02]  /*7360*/  CS2R R46, SRZ ;  /* 0x00000000002e7805 */ /* 0x000fe4000001ff00 */
[----:B------:R-:W-:Y:S01]  /*7370*/  @!P0 IMAD.WIDE.U32 R6, R6, R7, c[0x0][0x178] ;  /* 0x00005e0006068625 */ /* 0x000fe200078e0007 */
[----:B------:R0:W5:Y:S01]  /*7380*/  @!P0 LDG.E.64 R16, [R4.64] ;  /* 0x0000002404108981 */ /* 0x000162000c1e1b00 */
[----:B------:R-:W-:Y:S01]  /*7390*/  CS2R R22, SRZ ;  /* 0x0000000000167805 */ /* 0x000fe2000001ff00 */
[----:B------:R-:W-:Y:S02]  /*73a0*/  CS2R R44, SRZ ;  /* 0x00000000002c7805 */ /* 0x000fe4000001ff00 */
[----:B------:R1:W5:Y:S03]  /*73b0*/  @!P0 LDG.E.64 R48, [R6.64] ;  /* 0x0000002406308981 */ /* 0x000366000c1e1b00 */
        /* <DEDUP_REMOVED lines=15> */
[----:B------:R-:W-:-:S04]  /*74b0*/  @!P5 IMAD.MOV.U32 R10, RZ, RZ, 0x8 ;  /* 0x00000008ff0ad424 */ /* 0x000fc800078e00ff */
[----:B------:R-:W-:-:S04]  /*74c0*/  @!P5 IMAD.WIDE.U32 R8, R3, R10, c[0x0][0x170] ;  /* 0x00005c000308d625 */ /* 0x000fc800078e000a */
[----:B0-----:R-:W-:Y:S01]  /*74d0*/  @!P5 IMAD.WIDE.U32 R4, R3, R10, c[0x0][0x178] ;  /* 0x00005e000304d625 */ /* 0x001fe200078e000a */
[----:B------:R-:W-:Y:S01]  /*74e0*/  @!P6 MOV R12, 0x8 ;  /* 0x00000008000ce802 */ /* 0x000fe20000000f00 */
[----:B------:R0:W5:Y:S02]  /*74f0*/  @!P5 LDG.E.64 R18, [R8.64] ;  /* 0x000000240812d981 */ /* 0x000164000c1e1b00 */
[----:B------:R-:W-:Y:S01]  /*7500*/  @!P4 IMAD.IADD R20, R51, 0x1, R0 ;  /* 0x000000013314c824 */ /* 0x000fe200078e0200 */
[----:B------:R-:W-:Y:S01]  /*7510*/  @!P4 IADD3 R0, R0, 0x80, RZ ;  /* 0x000000800000c810 */ /* 0x000fe20007ffe0ff */
[----:B------:R2:W5:Y:S03]  /*7520*/  @!P5 LDG.E.64 R46, [R4.64] ;  /* 0x00000024042ed981 */ /* 0x000566000c1e1b00 */
[----:B------:R-:W-:Y:S01]  /*7530*/  ISETP.GE.AND P5, PT, R0, R50, PT ;  /* 0x000000320000720c */ /* 0x000fe20003fa6270 */
[----:B-1----:R-:W-:Y:S01]  /*7540*/  @!P6 IMAD.WIDE.U32 R6, R11, R12, c[0x0][0x170] ;  /* 0x00005c000b06e625 */ /* 0x002fe200078e000c */
[----:B------:R-:W-:-:S03]  /*7550*/  CS2R R24, SRZ ;  /* 0x0000000000187805 */ /* 0x000fc6000001ff00 */
[----:B------:R-:W-:Y:S01]  /*7560*/  @!P1 IMAD.MOV.U32 R3, RZ, RZ, 0x8 ;  /* 0x00000008ff039424 */ /* 0x000fe200078e00ff */
[----:B------:R1:W5:Y:S01]  /*7570*/  @!P6 LDG.E.64 R22, [R6.64] ;  /* 0x000000240616e981 */ /* 0x000362000c1e1b00 */
[----:B------:R-:W-:-:S04]  /*7580*/  @!P6 IMAD.WIDE.U32 R10, R11, R12, c[0x0][0x178] ;  /* 0x00005e000b0ae625 */ /* 0x000fc800078e000c */
[----:B0-----:R-:W-:Y:S01]  /*7590*/  @!P2 IMAD.MOV.U32 R8, RZ, RZ, 0x8 ;  /* 0x00000008ff08a424 */ /* 0x001fe200078e00ff */
[----:B------:R0:W5:Y:S01]  /*75a0*/  @!P6 LDG.E.64 R44, [R10.64] ;  /* 0x000000240a2ce981 */ /* 0x000162000c1e1b00 */
[----:B------:R-:W-:Y:S02]  /*75b0*/  @!P3 IMAD.MOV.U32 R21, RZ, RZ, 0x8 ;  /* 0x00000008ff15b424 */ /* 0x000fe400078e00ff */
[----:B------:R-:W-:Y:S01]  /*75c0*/  @!P1 IMAD.WIDE.U32 R12, R14, R3, c[0x0][0x170] ;  /* 0x00005c000e0c9625 */ /* 0x000fe200078e0003 */
[----:B------:R-:W-:Y:S01]  /*75d0*/  CS2R R26, SRZ ;  /* 0x00000000001a7805 */ /* 0x000fe2000001ff00 */
[----:B------:R-:W-:Y:S01]  /*75e0*/  CS2R R40, SRZ ;  /* 0x0000000000287805 */ /* 0x000fe2000001ff00 */
[----:B------:R-:W-:Y:S01]  /*75f0*/  CS2R R28, SRZ ;  /* 0x00000000001c7805 */ /* 0x000fe2000001ff00 */
[CC--:B-1----:R-:W-:Y:S01]  /*7600*/  @!P2 IMAD.WIDE.U32 R6, R15.reuse, R8.reuse, c[0x0][0x170] ;  /* 0x00005c000f06a625 */ /* 0x0c2fe200078e0008 */
[----:B------:R-:W-:Y:S01]  /*7610*/  CS2R R42, SRZ ;  /* 0x00000000002a7805 */ /* 0x000fe2000001ff00 */
[----:B------:R1:W5:Y:S02]  /*7620*/  @!P1 LDG.E.64 R24, [R12.64] ;  /* 0x000000240c189981 */ /* 0x000364000c1e1b00 */
[----:B------:R-:W-:Y:S01]  /*7630*/  @!P2 IMAD.WIDE.U32 R8, R15, R8, c[0x0][0x178] ;  /* 0x00005e000f08a625 */ /* 0x000fe200078e0008 */
[----:B------:R-:W-:Y:S01]  /*7640*/  CS2R R38, SRZ ;  /* 0x0000000000267805 */ /* 0x000fe2000001ff00 */
[----:B------:R3:W5:Y:S02]  /*7650*/  @!P2 LDG.E.64 R26, [R6.64] ;  /* 0x00000024061aa981 */ /* 0x000764000c1e1b00 */
[----:B0-----:R-:W-:Y:S01]  /*7660*/  @!P3 IMAD.WIDE.U32 R10, R2, R21, c[0x0][0x170] ;  /* 0x00005c00020ab625 */ /* 0x001fe200078e0015 */
[----:B------:R-:W-:Y:S01]  /*7670*/  CS2R R30, SRZ ;  /* 0x00000000001e7805 */ /* 0x000fe2000001ff00 */
[----:B------:R0:W5:Y:S02]  /*7680*/  @!P2 LDG.E.64 R40, [R8.64] ;  /* 0x000000240828a981 */ /* 0x000164000c1e1b00 */
[----:B--2---:R-:W-:Y:S01]  /*7690*/  @!P1 IMAD.WIDE.U32 R4, R14, R3, c[0x0][0x178] ;  /* 0x00005e000e049625 */ /* 0x004fe200078e0003 */
[----:B------:R-:W-:Y:S01]  /*76a0*/  CS2R R36, SRZ ;  /* 0x0000000000247805 */ /* 0x000fe2000001ff00 */
[----:B------:R2:W5:Y:S02]  /*76b0*/  @!P3 LDG.E.64 R28, [R10.64] ;  /* 0x000000240a1cb981 */ /* 0x000564000c1e1b00 */
[----:B------:R-:W-:-:S02]  /*76c0*/  @!P4 IMAD.MOV.U32 R3, RZ, RZ, 0x8 ;  /* 0x00000008ff03c424 */ /* 0x000fc400078e00ff */
[----:B------:R-:W-:Y:S01]  /*76d0*/  @!P5 IMAD.IADD R0, R51, 0x1, R0 ;  /* 0x000000013300d824 */ /* 0x000fe200078e0200 */
[----:B------:R4:W5:Y:S01]  /*76e0*/  @!P1 LDG.E.64 R42, [R4.64] ;  /* 0x00000024042a9981 */ /* 0x000962000c1e1b00 */
[----:B-1----:R-:W-:Y:S01]  /*76f0*/  @!P5 IMAD.MOV.U32 R13, RZ, RZ, 0x8 ;  /* 0x00000008ff0dd424 */ /* 0x002fe200078e00ff */
[----:B------:R-:W-:Y:S01]  /*7700*/  CS2R R32, SRZ ;  /* 0x0000000000207805 */ /* 0x000fe2000001ff00 */
[----:B------:R-:W-:Y:S01]  /*7710*/  CS2R R34, SRZ ;  /* 0x0000000000227805 */ /* 0x000fe2000001ff00 */
[----:B---3--:R-:W-:-:S04]  /*7720*/  @!P3 IMAD.WIDE.U32 R6, R2, R21, c[0x0][0x178] ;  /* 0x00005e000206b625 */ /* 0x008fc800078e0015 */
[CC--:B0-----:R-:W-:Y:S01]  /*7730*/  @!P4 IMAD.WIDE.U32 R8, R20.reuse, R3.reuse, c[0x0][0x170] ;  /* 0x00005c001408c625 */ /* 0x0c1fe200078e0003 */
[----:B------:R0:W5:Y:S03]  /*7740*/  @!P3 LDG.E.64 R38, [R6.64] ;  /* 0x000000240626b981 */ /* 0x000166000c1e1b00 */
[----:B--2---:R-:W-:Y:S01]  /*7750*/  @!P4 IMAD.WIDE.U32 R10, R20, R3, c[0x0][0x178] ;  /* 0x00005e00140ac625 */ /* 0x004fe200078e0003 */
[----:B------:R0:W5:Y:S03]  /*7760*/  @!P4 LDG.E.64 R30, [R8.64] ;  /* 0x00000024081ec981 */ /* 0x000166000c1e1b00 */
[CC--:B------:R-:W-:Y:S01]  /*7770*/  @!P5 IMAD.WIDE.U32 R2, R0.reuse, R13.reuse, c[0x0][0x170] ;  /* 0x00005c000002d625 */ /* 0x0c0fe200078e000d */
[----:B------:R0:W5:Y:S03]  /*7780*/  @!P4 LDG.E.64 R36, [R10.64] ;  /* 0x000000240a24c981 */ /* 0x000166000c1e1b00 */
[----:B----4-:R-:W-:Y:S01]  /*7790*/  @!P5 IMAD.WIDE.U32 R4, R0, R13, c[0x0][0x178] ;  /* 0x00005e000004d625 */ /* 0x010fe200078e000d */
[----:B------:R0:W5:Y:S04]  /*77a0*/  @!P5 LDG.E.64 R32, [R2.64] ;  /* 0x000000240220d981 */ /* 0x000168000c1e1b00 */
[----:B------:R0:W5:Y:S01]  /*77b0*/  @!P5 LDG.E.64 R34, [R4.64] ;  /* 0x000000240422d981 */ /* 0x000162000c1e1b00 */
[----:B------:R-:W-:Y:S01]  /*77c0*/  BSSY B6, `(.L_x_5025) ;  /* 0x00000e3000067945 */ /* 0x000fe20003800000 */
[----:B------:R-:W-:Y:S05]  /*77d0*/  @P0 BRA `(.L_x_5026) ;  /* 0x00000e1000000947 */ /* 0x000fea0003800000 */
[C---:B-----5:R-:W-:Y:S01]  /*77e0*/  DSETP.GE.AND P0, PT, R16.reuse, RZ, PT ;  /* 0x000000ff1000722a */ /* 0x060fe20003f06000 */
[----:B------:R-:W-:Y:S03]  /*77f0*/  BSSY B7, `(.L_x_5027) ;  /* 0x0000016000077945 */ /* 0x000fe60003800000 */
[----:B------:R-:W1:-:S14]  /*7800*/  DSETP.LE.AND P1, PT, R16, 1, PT ;  /* 0x3ff000001000742a */ /* 0x000e5c0003f23000 */
[----:B-1----:R-:W-:Y:S05]  /*7810*/  @P0 BRA P1, `(.L_x_5028) ;  /* 0x0000013000000947 */ /* 0x002fea0000800000 */
        /* <DEDUP_REMOVED lines=19> */
.L_x_5028:
[----:B------:R-:W-:Y:S05]  /*7950*/  BSYNC B7 ;  /* 0x0000000000077941 */ /* 0x000fea0003800000 */
.L_x_5027:
[C---:B------:R-:W-:Y:S01]  /*7960*/  DSETP.GE.AND P0, PT, R48.reuse, RZ, PT ;  /* 0x000000ff3000722a */ /* 0x040fe20003f06000 */
        /* <DEDUP_REMOVED lines=22> */
.L_x_5030:
[----:B------:R-:W-:Y:S05]  /*7ad0*/  BSYNC B7 ;  /* 0x0000000000077941 */ /* 0x000fea0003800000 */
.L_x_5029:
[----:B------:R-:W-:Y:S01]  /*7ae0*/  ISETP.GT.AND P1, PT, R17, 0xfffff, PT ;  /* 0x000fffff1100780c */ /* 0x000fe20003f24270 */
[----:B0-----:R-:W-:Y:S01]  /*7af0*/  IMAD.MOV.U32 R4, RZ, RZ, R16 ;  /* 0x000000ffff047224 */ /* 0x001fe200078e0010 */
        /* <DEDUP_REMOVED lines=62> */
.L_x_5032:
[----:B------:R-:W-:Y:S05]  /*7ee0*/  BSYNC B0 ;  /* 0x0000000000007941 */ /* 0x000fea0003800000 */
.L_x_5031:
        /* <DEDUP_REMOVED lines=63> */
.L_x_5034:
[----:B------:R-:W2:Y:S01]  /*82e0*/  DADD R4, -R16, 2 ;  /* 0x4000000010047429 */ /* 0x000ea20000000100 */
[----:B0-----:R-:W-:Y:S01]  /*82f0*/  MOV R6, 0x1 ;  /* 0x0000000100067802 */ /* 0x001fe20000000f00 */
[----:B------:R-:W-:Y:S01]  /*8300*/  BSSY B2, `(.L_x_5036) ;  /* 0x0000015000027945 */ /* 0x000fe20003800000 */
[----:B------:R-:W-:-:S03]  /*8310*/  FSETP.GEU.AND P1, PT, |R3|, 6.5827683646048100446e-37, PT ;  /* 0x036000000300780b */ /* 0x000fc60003f2e200 */
        /* <DEDUP_REMOVED lines=19> */
.L_x_5037:
[----:B------:R-:W-:Y:S05]  /*8450*/  BSYNC B2 ;  /* 0x0000000000027941 */ /* 0x000fea0003800000 */
.L_x_5036:
        /* <DEDUP_REMOVED lines=15> */
.L_x_5035:
[----:B------:R-:W-:Y:S05]  /*8550*/  BSYNC B1 ;  /* 0x0000000000017941 */ /* 0x000fea0003800000 */
.L_x_5033:
        /* <DEDUP_REMOVED lines=8> */
[----:B0-----:R0:W1:-:S06]  /*85e0*/  DFMA R48, R48, R4, -R2 ;  /* 0x000000043030722b */ /* 0x00104c0000000802 */
.L_x_5026:
[----:B------:R-:W-:Y:S05]  /*85f0*/  BSYNC B6 ;  /* 0x0000000000067941 */ /* 0x000fea0003800000 */
.L_x_5025:
[----:B0-----:R-:W0:Y:S01]  /*8600*/  S2R R3, SR_TID.X ;  /* 0x0000000000037919 */ /* 0x001e220000002100 */
[----:B------:R-:W-:Y:S01]  /*8610*/  BSSY B6, `(.L_x_5038) ;  /* 0x00000e6000067945 */ /* 0x000fe20003800000 */
[----:B0-----:R-:W-:-:S04]  /*8620*/  IADD3 R3, R3, 0x80, RZ ;  /* 0x0000008003037810 */ /* 0x001fc80007ffe0ff */
[----:B------:R-:W-:-:S13]  /*8630*/  ISETP.GE.AND P0, PT, R3, R50, PT ;  /* 0x000000320300720c */ /* 0x000fda0003f06270 */
[----:B------:R-:W-:Y:S05]  /*8640*/  @P0 BRA `(.L_x_5039) ;  /* 0x00000e2000000947 */ /* 0x000fea0003800000 */
        /* <DEDUP_REMOVED lines=22> */
[----:B01----:R-:W-:Y:S05]  /*87b0*/  CALL.ABS.NOINC R2 ;  /* 0x0000000002007343 */ /* 0x003fea0003c00000 */
.L_x_5041:
[----:B------:R-:W-:Y:S05]  /*87c0*/  BSYNC B7 ;  /* 0x0000000000077941 */ /* 0x000fea0003800000 */
.L_x_5040:
        /* <DEDUP_REMOVED lines=23> */
.L_x_5043:
[----:B------:R-:W-:Y:S05]  /*8940*/  BSYNC B7 ;  /* 0x0000000000077941 */ /* 0x000fea0003800000 */
.L_x_5042:
[----:B------:R-:W-:Y:S01]  /*8950*/  ISETP.GT.AND P1, PT, R19, 0xfffff, PT ;  /* 0x000fffff1300780c */ /* 0x000fe20003f24270 */
[--C-:B------:R-:W-:Y:S01]  /*8960*/  IMAD.MOV.U32 R6, RZ, RZ, R18.reuse ;  /* 0x000000ffff067224 */ /* 0x100fe200078e0012 */
[----:B------:R-:W-:Y:S01]  /*8970*/  MOV R5, R19 ;  /* 0x0000001300057202 */ /* 0x000fe20000000f00 */
[----:B------:R-:W-:Y:S01]  /*8980*/  IMAD.MOV.U32 R7, RZ, RZ, R19 ;  /* 0x000000ffff077224 */ /* 0x000fe200078e0013 */
[----:B------:R-:W0:Y:S01]  /*8990*/  DADD R2, -RZ, -R18 ;  /* 0x00000000ff027229 */ /* 0x000e220000000912 */
[----:B------:R-:W-:Y:S01]  /*89a0*/  BSSY B0, `(.L_x_5044) ;  /* 0x000003c000007945 */ /* 0x000fe20003800000 */
[----:B------:R-:W-:-:S07]  /*89b0*/  IMAD.MOV.U32 R4, RZ, RZ, R18 ;  /* 0x000000ffff047224 */ /* 0x000fce00078e0012 */
[----:B------:R-:W2:Y:S01]  /*89c0*/  @!P1 DMUL R6, R18, 1.80143985094819840000e+16 ;  /* 0x4350000012069828 */ /* 0x000ea20000000000 */
[----:B0-----:R-:W-:-:S09]  /*89d0*/  FSETP.GEU.FTZ.AND P3, PT, R3, 1.7916666269302368164, PT ;  /* 0x3fe555550300780b */ /* 0x001fd20003f7e000 */
        /* <DEDUP_REMOVED lines=55> */
[----:B0-----:R0:W2:-:S06]  /*8d50*/  DADD R12, R14, R6 ;  /* 0x000000000e0c7229 */ /* 0x00108c0000000006 */
.L_x_5045:
[----:B------:R-:W-:Y:S05]  /*8d60*/  BSYNC B0 ;  /* 0x0000000000007941 */ /* 0x000fea0003800000 */
.L_x_5044:
[----:B------:R-:W-:Y:S01]  /*8d70*/  BSSY B1, `(.L_x_5046) ;  /* 0x0000066000017945 */ /* 0x000fe20003800000 */
[----:B------:R-:W-:Y:S05]  /*8d80*/  @P0 BRA !P3, `(.L_x_5047) ;  /* 0x000003d000000947 */ /* 0x000fea0005800000 */
[----:B------:R-:W3:-:S10]  /*8d90*/  DADD R2, -R18, 1 ;  /* 0x3ff0000012027429 */ /* 0x000ed40000000100 */
[----:B---3--:R-:W-:Y:S01]  /*8da0*/  ISETP.GT.AND P0, PT, R3, 0xfffff, PT ;  /* 0x000fffff0300780c */ /* 0x008fe20003f04270 */
[----:B------:R-:W-:Y:S01]  /*8db0*/  IMAD.MOV.U32 R5, RZ, RZ, R3 ;  /* 0x000000ffff057224 */ /* 0x000fe200078e0003 */
[----:B------:R-:W-:-:S11]  /*8dc0*/  MOV R4, R2 ;  /* 0x0000000200047202 */ /* 0x000fd60000000f00 */
        /* <DEDUP_REMOVED lines=37> */
[----:B------:R-:W3:-:S04]  /*9020*/  DADD R14, R4, -R8 ;  /* 0x00000000040e7229 */ /* 0x000ec80000000808 */
[----:B0-----:R-:W0:-:S04]  /*9030*/  DFMA R16, R10, R16, c[0x2][0x0] ;  /* 0x008000000a10762b */ /* 0x001e080000000010 */
[----:B---3--:R-:W-:-:S04]  /*9040*/  DADD R18, R14, R14 ;  /* 0x000000000e127229 */ /* 0x008fc8000000000e */
        /* <DEDUP_REMOVED lines=15> */
[----:B0-----:R0:W3:Y:S01]  /*9140*/  DADD R8, R14, R4 ;  /* 0x000000000e087229 */ /* 0x0010e20000000004 */
[----:B------:R-:W-:Y:S05]  /*9150*/  BRA `(.L_x_5048) ;  /* 0x0000027000007947 */ /* 0x000fea0003800000 */
.L_x_5047:
[----:B------:R-:W3:Y:S01]  /*9160*/  DADD R4, -R18, 2 ;  /* 0x4000000012047429 */ /* 0x000ee20000000100 */
[----:B0-----:R-:W-:Y:S01]  /*9170*/  MOV R6, 0x1 ;  /* 0x0000000100067802 */ /* 0x001fe20000000f00 */
[----:B------:R-:W-:Y:S01]  /*9180*/  BSSY B2, `(.L_x_5049) ;  /* 0x0000015000027945 */ /* 0x000fe20003800000 */
[----:B------:R-:W-:-:S03]  /*9190*/  FSETP.GEU.AND P1, PT, |R3|, 6.5827683646048100446e-37, PT ;  /* 0x036000000300780b */ /* 0x000fc60003f2e200 */
[----:B---3--:R-:W0:Y:S02]  /*91a0*/  MUFU.RCP64H R7, R5 ;  /* 0x0000000500077308 */ /* 0x008e240000001800 */
        /* <DEDUP_REMOVED lines=15> */
[----:B-12---:R-:W-:Y:S05]  /*92a0*/  CALL.REL.NOINC `($__internal_10_$__cuda_sm20_div_rn_f64_full) ;  /* 0x00005cb000007944 */ /* 0x006fea0003c00000 */
[----:B------:R-:W-:Y:S02]  /*92b0*/  IMAD.MOV.U32 R6, RZ, RZ, R2 ;  /* 0x000000ffff067224 */ /* 0x000fe400078e0002 */
[----:B------:R-:W-:Y:S02]  /*92c0*/  IMAD.MOV.U32 R7, RZ, RZ, R3 ;  /* 0x000000ffff077224 */ /* 0x000fe400078e0003 */
.L_x_5050:
[----:B------:R-:W-:Y:S05]  /*92d0*/  BSYNC B2 ;  /* 0x0000000000027941 */ /* 0x000fea0003800000 */
.L_x_5049:
        /* <DEDUP_REMOVED lines=15> */
.L_x_5048:
[----:B------:R-:W-:Y:S05]  /*93d0*/  BSYNC B1 ;  /* 0x0000000000017941 */ /* 0x000fea0003800000 */
.L_x_5046:
[----:B--2---:R-:W2:-:S06]  /*93e0*/  DSETP.GEU.AND P0, PT, R12, -100, PT ;  /* 0xc05900000c00742a */ /* 0x004e8c0003f0e000 */
[----:B--2---:R-:W-:Y:S02]  /*93f0*/  FSEL R2, R12, RZ, P0 ;  /* 0x000000ff0c027208 */ /* 0x004fe40000000000 */
[----:B------:R-:W-:Y:S01]  /*9400*/  FSEL R3, R13, -3.390625, P0 ;  /* 0xc05900000d037808 */ /* 0x000fe20000000000 */
[----:B---3--:R-:W2:-:S05]  /*9410*/  DSETP.GEU.AND P0, PT, R8, -100, PT ;  /* 0xc05900000800742a */ /* 0x008e8a0003f0e000 */
[C---:B------:R-:W-:Y:S01]  /*9420*/  DMUL R2, R46.reuse, R2 ;  /* 0x000000022e027228 */ /* 0x040fe20000000000 */
[----:B0-2---:R-:W-:Y:S02]  /*9430*/  FSEL R4, R8, RZ, P0 ;  /* 0x000000ff08047208 */ /* 0x005fe40000000000 */
[----:B------:R-:W-:Y:S01]  /*9440*/  FSEL R5, R9, -3.390625, P0 ;  /* 0xc059000009057808 */ /* 0x000fe20000000000 */
[----:B------:R-:W0:-:S06]  /*9450*/  DADD R46, R46, -1 ;  /* 0xbff000002e2e7429 */ /* 0x000e0c0000000000 */
[----:B0-----:R0:W2:-:S06]  /*9460*/  DFMA R46, R46, R4, -R2 ;  /* 0x000000042e2e722b */ /* 0x00108c0000000802 */
.L_x_5039:
[----:B------:R-:W-:Y:S05]  /*9470*/  BSYNC B6 ;  /* 0x0000000000067941 */ /* 0x000fea0003800000 */
.L_x_5038:
        /* <DEDUP_REMOVED lines=27> */
[----:B012---:R-:W-:Y:S05]  /*9630*/  CALL.ABS.NOINC R2 ;  /* 0x0000000002007343 */ /* 0x007fea0003c00000 */
.L_x_5054:
[----:B------:R-:W-:Y:S05]  /*9640*/  BSYNC B7 ;  /* 0x0000000000077941 */ /* 0x000fea0003800000 */
.L_x_5053:
        /* <DEDUP_REMOVED lines=22> */
[----:B012---:R-:W-:Y:S05]  /*97b0*/  CALL.ABS.NOINC R2 ;  /* 0x0000000002007343 */ /* 0x007fea0003c00000 */
.L_x_5056:
[----:B------:R-:W-:Y:S05]  /*97c0*/  BSYNC B7 ;  /* 0x0000000000077941 */ /* 0x000fea0003800000 */
.L_x_5055:
[----:B------:R-:W-:Y:S01]  /*97d0*/  ISETP.GT.AND P1, PT, R23, 0xfffff, PT ;  /* 0x000fffff1700780c */ /* 0x000fe20003f24270 */
[--C-:B------:R-:W-:Y:S01]  /*97e0*/  IMAD.MOV.U32 R6, RZ, RZ, R22.reuse ;  /* 0x000000ffff067224 */ /* 0x100fe200078e0016 */
[----:B------:R-:W-:Y:S01]  /*97f0*/  MOV R5, R23 ;  /* 0x0000001700057202 */ /* 0x000fe20000000f00 */
[----:B------:R-:W-:Y:S01]  /*9800*/  IMAD.MOV.U32 R7, RZ, RZ, R23 ;  /* 0x000000ffff077224 */ /* 0x000fe200078e0017 */
[----:B------:R-:W0:Y:S01]  /*9810*/  DADD R2, -RZ, -R22 ;  /* 0x00000000ff027229 */ /* 0x000e220000000916 */
[----:B------:R-:W-:Y:S01]  /*9820*/  BSSY B0, `(.L_x_5057) ;  /* 0x000003c000007945 */ /* 0x000fe20003800000 */
[----:B------:R-:W-:-:S07]  /*9830*/  IMAD.MOV.U32 R4, RZ, RZ, R22 ;  /* 0x000000ffff047224 */ /* 0x000fce00078e0016 */
[----:B------:R-:W3:Y:S01]  /*9840*/  @!P1 DMUL R6, R22, 1.80143985094819840000e+16 ;  /* 0x4350000016069828 */ /* 0x000ee20000000000 */
[----:B0-----:R-:W-:-:S09]  /*9850*/  FSETP.GEU.FTZ.AND P3, PT, R3, 1.7916666269302368164, PT ;  /* 0x3fe555550300780b */ /* 0x001fd20003f7e000 */
        /* <DEDUP_REMOVED lines=55> */
[----:B0-----:R0:W3:-:S06]  /*9bd0*/  DADD R12, R14, R6 ;  /* 0x000000000e0c7229 */ /* 0x0010cc0000000006 */
.L_x_5058:
[----:B------:R-:W-:Y:S05]  /*9be0*/  BSYNC B0 ;  /* 0x0000000000007941 */ /* 0x000fea0003800000 */
.L_x_5057:
[----:B------:R-:W-:Y:S01]  /*9bf0*/  BSSY B1, `(.L_x_5059) ;  /* 0x0000066000017945 */ /* 0x000fe20003800000 */
[----:B------:R-:W-:Y:S05]  /*9c00*/  @P0 BRA !P3, `(.L_x_5060) ;  /* 0x000003d000000947 */ /* 0x000fea0005800000 */
[----:B------:R-:W4:-:S10]  /*9c10*/  DADD R2, -R22, 1 ;  /* 0x3ff0000016027429 */ /* 0x000f140000000100 */
[----:B----4-:R-:W-:Y:S01]  /*9c20*/  ISETP.GT.AND P0, PT, R3, 0xfffff, PT ;  /* 0x000fffff0300780c */ /* 0x010fe20003f04270 */
[----:B------:R-:W-:Y:S01]  /*9c30*/  IMAD.MOV.U32 R5, RZ, RZ, R3 ;  /* 0x000000ffff057224 */ /* 0x000fe200078e0003 */
[----:B------:R-:W-:-:S11]  /*9c40*/  MOV R4, R2 ;  /* 0x0000000200047202 */ /* 0x000fd60000000f00 */
[----:B------:R-:W4:-:S10]  /*9c50*/  @!P0 DMUL R4, R4, 1.80143985094819840000e+16 ;  /* 0x4350000004048828 */ /* 0x000f140000000000 */
[----:B----4-:R-:W-:Y:S02]  /*9c60*/  @!P0 IMAD.MOV.U32 R3, RZ, RZ, R5 ;  /* 0x000000ffff038224 */ /* 0x010fe400078e0005 */
        /* <DEDUP_REMOVED lines=35> */
[----:B------:R-:W4:-:S04]  /*9ea0*/  DADD R14, R4, -R8 ;  /* 0x00000000040e7229 */ /* 0x000f080000000808 */
[----:B0-----:R-:W0:-:S04]  /*9eb0*/  DFMA R16, R10, R16, c[0x2][0x0] ;  /* 0x008000000a10762b */ /* 0x001e080000000010 */
[----:B----4-:R-:W-:-:S04]  /*9ec0*/  DADD R18, R14, R14 ;  /* 0x000000000e127229 */ /* 0x010fc8000000000e */
        /* <DEDUP_REMOVED lines=15> */
[----:B0-----:R0:W4:Y:S01]  /*9fc0*/  DADD R8, R14, R4 ;  /* 0x000000000e087229 */ /* 0x0011220000000004 */
[----:B------:R-:W-:Y:S05]  /*9fd0*/  BRA `(.L_x_5061) ;  /* 0x0000027000007947 */ /* 0x000fea0003800000 */
.L_x_5060:
[----:B------:R-:W4:Y:S01]  /*9fe0*/  DADD R4, -R22, 2 ;  /* 0x4000000016047429 */ /* 0x000f220000000100 */
[----:B0-----:R-:W-:Y:S01]  /*9ff0*/  MOV R6, 0x1 ;  /* 0x0000000100067802 */ /* 0x001fe20000000f00 */
[----:B------:R-:W-:Y:S01]  /*a000*/  BSSY B2, `(.L_x_5062) ;  /* 0x0000015000027945 */ /* 0x000fe20003800000 */
[----:B------:R-:W-:-:S03]  /*a010*/  FSETP.GEU.AND P1, PT, |R3|, 6.5827683646048100446e-37, PT ;  /* 0x036000000300780b */ /* 0x000fc60003f2e200 */
        /* <DEDUP_REMOVED lines=16> */
[----:B-123--:R-:W-:Y:S05]  /*a120*/  CALL.REL.NOINC `($__internal_10_$__cuda_sm20_div_rn_f64_full) ;  /* 0x00004e3000007944 */ /* 0x00efea0003c00000 */
[----:B------:R-:W-:Y:S02]  /*a130*/  IMAD.MOV.U32 R6, RZ, RZ, R2 ;  /* 0x000000ffff067224 */ /* 0x000fe400078e0002 */
[----:B------:R-:W-:Y:S02]  /*a140*/  IMAD.MOV.U32 R7, RZ, RZ, R3 ;  /* 0x000000ffff077224 */ /* 0x000fe400078e0003 */
.L_x_5063:
[----:B------:R-:W-:Y:S05]  /*a150*/  BSYNC B2 ;  /* 0x0000000000027941 */ /* 0x000fea0003800000 */
.L_x_5062:
        /* <DEDUP_REMOVED lines=15> */
.L_x_5061:
[----:B------:R-:W-:Y:S05]  /*a250*/  BSYNC B1 ;  /* 0x0000000000017941 */ /* 0x000fea0003800000 */
.L_x_5059:
[----:B---3--:R-:W3:-:S06]  /*a260*/  DSETP.GEU.AND P0, PT, R12, -100, PT ;  /* 0xc05900000c00742a */ /* 0x008ecc0003f0e000 */
[----:B---3--:R-:W-:Y:S02]  /*a270*/  FSEL R2, R12, RZ, P0 ;  /* 0x000000ff0c027208 */ /* 0x008fe40000000000 */
[----:B------:R-:W-:Y:S01]  /*a280*/  FSEL R3, R13, -3.390625, P0 ;  /* 0xc05900000d037808 */ /* 0x000fe20000000000 */
[----:B----4-:R-:W3:-:S05]  /*a290*/  DSETP.GEU.AND P0, PT, R8, -100, PT ;  /* 0xc05900000800742a */ /* 0x010eca0003f0e000 */
[C---:B------:R-:W-:Y:S01]  /*a2a0*/  DMUL R2, R44.reuse, R2 ;  /* 0x000000022c027228 */ /* 0x040fe20000000000 */
[----:B0--3--:R-:W-:Y:S02]  /*a2b0*/  FSEL R4, R8, RZ, P0 ;  /* 0x000000ff08047208 */ /* 0x009fe40000000000 */
[----:B------:R-:W-:Y:S01]  /*a2c0*/  FSEL R5, R9, -3.390625, P0 ;  /* 0xc059000009057808 */ /* 0x000fe20000000000 */
[----:B------:R-:W0:-:S06]  /*a2d0*/  DADD R44, R44, -1 ;  /* 0xbff000002c2c7429 */ /* 0x000e0c0000000000 */
[----:B0-----:R0:W3:-:S06]  /*a2e0*/  DFMA R44, R44, R4, -R2 ;  /* 0x000000042c2c722b */ /* 0x0010cc0000000802 */
.L_x_5052:
[----:B------:R-:W-:Y:S05]  /*a2f0*/  BSYNC B6 ;  /* 0x0000000000067941 */ /* 0x000fea0003800000 */
.L_x_5051:
        /* <DEDUP_REMOVED lines=27> */
[----:B0123--:R-:W-:Y:S05]  /*a4b0*/  CALL.ABS.NOINC R2 ;  /* 0x0000000002007343 */ /* 0x00ffea0003c00000 */
.L_x_5067:
[----:B------:R-:W-:Y:S05]  /*a4c0*/  BSYNC B7 ;  /* 0x0000000000077941 */ /* 0x000fea0003800000 */
.L_x_5066:
        /* <DEDUP_REMOVED lines=23> */
.L_x_5069:
[----:B------:R-:W-:Y:S05]  /*a640*/  BSYNC B7 ;  /* 0x0000000000077941 */ /* 0x000fea0003800000 */
.L_x_5068:
        /* <DEDUP_REMOVED lines=14> */
[----:B------:R0:W4:Y:S02]  /*a730*/  @P2 DFMA R6, R4, R6, +INF ;  /* 0x7ff000000406242b */ /* 0x0001240000000006 */
[----:B0-----:R-:W-:Y:S02]  /*a740*/  IMAD.MOV.U32 R5, RZ, RZ, -0x3ff ;  /* 0xfffffc01ff057424 */ /* 0x001fe400078e00ff */
[----:B------:R-:W-:-:S06]  /*a750*/  @!P1 IMAD.MOV.U32 R5, RZ, RZ, -0x435 ;  /* 0xfffffbcbff059424 */ /* 0x000fcc00078e00ff */
[----:B----4-:R-:W-:Y:S01]  /*a760*/  @P2 FSEL R12, R6, RZ, P0 ;  /* 0x000000ff060c2208 */ /* 0x010fe20000000000 */
        /* <DEDUP_REMOVED lines=45> */
[----:B0-----:R0:W4:-:S06]  /*aa40*/  DADD R12, R14, R6 ;  /* 0x000000000e0c7229 */ /* 0x00110c0000000006 */
.L_x_5071:
[----:B------:R-:W-:Y:S05]  /*aa50*/  BSYNC B0 ;  /* 0x0000000000007941 */ /* 0x000fea0003800000 */
.L_x_5070:
[----:B------:R-:W-:Y:S01]  /*aa60*/  BSSY B1, `(.L_x_5072) ;  /* 0x0000066000017945 */ /* 0x000fe20003800000 */
[----:B------:R-:W-:Y:S05]  /*aa70*/  @P0 BRA !P3, `(.L_x_5073) ;  /* 0x000003d000000947 */ /* 0x000fea0005800000 */
[----:B------:R-:W5:-:S10]  /*aa80*/  DADD R2, -R24, 1 ;  /* 0x3ff0000018027429 */ /* 0x000f540000000100 */
[----:B-----5:R-:W-:Y:S01]  /*aa90*/  ISETP.GT.AND P0, PT, R3, 0xfffff, PT ;  /* 0x000fffff0300780c */ /* 0x020fe20003f04270 */
[----:B------:R-:W-:Y:S01]  /*aaa0*/  IMAD.MOV.U32 R4, RZ, RZ, R2 ;  /* 0x000000ffff047224 */ /* 0x000fe200078e0002 */
[----:B------:R-:W-:-:S11]  /*aab0*/  MOV R5, R3 ;  /* 0x0000000300057202 */ /* 0x000fd60000000f00 */
[----:B------:R-:W5:-:S10]  /*aac0*/  @!P0 DMUL R4, R4, 1.80143985094819840000e+16 ;  /* 0x4350000004048828 */ /* 0x000f540000000000 */
[----:B-----5:R-:W-:Y:S02]  /*aad0*/  @!P0 IMAD.MOV.U32 R3, RZ, RZ, R5 ;  /* 0x000000ffff038224 */ /* 0x020fe400078e0005 */
        /* <DEDUP_REMOVED lines=35> */
[----:B------:R-:W5:-:S04]  /*ad10*/  DADD R14, R4, -R8 ;  /* 0x00000000040e7229 */ /* 0x000f480000000808 */
[----:B0-----:R-:W0:-:S04]  /*ad20*/  DFMA R16, R10, R16, c[0x2][0x0] ;  /* 0x008000000a10762b */ /* 0x001e080000000010 */
[----:B-----5:R-:W-:-:S04]  /*ad30*/  DADD R18, R14, R14 ;  /* 0x000000000e127229 */ /* 0x020fc8000000000e */
        /* <DEDUP_REMOVED lines=17> */
.L_x_5073:
[----:B------:R-:W5:Y:S01]  /*ae50*/  DADD R4, -R24, 2 ;  /* 0x4000000018047429 */ /* 0x000f620000000100 */
[----:B0-----:R-:W-:Y:S01]  /*ae60*/  IMAD.MOV.U32 R6, RZ, RZ, 0x1 ;  /* 0x00000001ff067424 */ /* 0x001fe200078e00ff */
[----:B------:R-:W-:Y:S01]  /*ae70*/  FSETP.GEU.AND P1, PT, |R3|, 6.5827683646048100446e-37, PT ;  /* 0x036000000300780b */ /* 0x000fe20003f2e200 */
[----:B------:R-:W-:Y:S03]  /*ae80*/  BSSY B2, `(.L_x_5075) ;  /* 0x0000014000027945 */ /* 0x000fe60003800000 */
[----:B-----5:R-:W0:Y:S02]  /*ae90*/  MUFU.RCP64H R7, R5 ;  /* 0x0000000500077308 */ /* 0x020e240000001800 */
        /* <DEDUP_REMOVED lines=13> */
[----:B------:R-:W-:Y:S01]  /*af70*/  MOV R0, 0xafa0 ;  /* 0x0000afa000007802 */ /* 0x000fe20000000f00 */
[----:B------:R-:W-:Y:S02]  /*af80*/  IMAD.MOV.U32 R2, RZ, RZ, R4 ;  /* 0x000000ffff027224 */ /* 0x000fe400078e0004 */
[----:B-1234-:R-:W-:Y:S05]  /*af90*/  CALL.REL.NOINC `($__internal_10_$__cuda_sm20_div_rn_f64_full) ;  /* 0x00003fc000007944 */ /* 0x01efea0003c00000 */
[----:B------:R-:W-:Y:S02]  /*afa0*/  IMAD.MOV.U32 R6, RZ, RZ, R2 ;  /* 0x000000ffff067224 */ /* 0x000fe400078e0002 */
[----:B------:R-:W-:Y:S02]  /*afb0*/  IMAD.MOV.U32 R7, RZ, RZ, R3 ;  /* 0x000000ffff077224 */ /* 0x000fe400078e0003 */
.L_x_5076:
[----:B------:R-:W-:Y:S05]  /*afc0*/  BSYNC B2 ;  /* 0x0000000000027941 */ /* 0x000fea0003800000 */
.L_x_5075:
        /* <DEDUP_REMOVED lines=15> */
.L_x_5074:
[----:B------:R-:W-:Y:S05]  /*b0c0*/  BSYNC B1 ;  /* 0x0000000000017941 */ /* 0x000fea0003800000 */
.L_x_5072:
[----:B----4-:R-:W4:-:S04]  /*b0d0*/  DSETP.GEU.AND P0, PT, R12, -100, PT ;  /* 0xc05900000c00742a */ /* 0x010f080003f0e000 */
[----:B0-----:R-:W-:Y:S02]  /*b0e0*/  DADD R24, R42, -1 ;  /* 0xbff000002a187429 */ /* 0x001fe40000000000 */
[----:B----4-:R-:W-:Y:S02]  /*b0f0*/  FSEL R2, R12, RZ, P0 ;  /* 0x000000ff0c027208 */ /* 0x010fe40000000000 */
[----:B------:R-:W-:Y:S01]  /*b100*/  FSEL R3, R13, -3.390625, P0 ;  /* 0xc05900000d037808 */ /* 0x000fe20000000000 */
[----:B------:R-:W0:-:S05]  /*b110*/  DSETP.GEU.AND P0, PT, R8, -100, PT ;  /* 0xc05900000800742a */ /* 0x000e0a0003f0e000 */
[----:B------:R-:W4:Y:S01]  /*b120*/  DMUL R2, R42, R2 ;  /* 0x000000022a027228 */ /* 0x000f220000000000 */
[----:B0-----:R-:W-:Y:S02]  /*b130*/  FSEL R4, R8, RZ, P0 ;  /* 0x000000ff08047208 */ /* 0x001fe40000000000 */
[----:B------:R-:W-:-:S06]  /*b140*/  FSEL R5, R9, -3.390625, P0 ;  /* 0xc059000009057808 */ /* 0x000fcc0000000000 */
[----:B----4-:R0:W4:-:S06]  /*b150*/  DFMA R24, R24, R4, -R2 ;  /* 0x000000041818722b */ /* 0x01010c0000000802 */
.L_x_5065:
[----:B------:R-:W-:Y:S05]  /*b160*/  BSYNC B6 ;  /* 0x0000000000067941 */ /* 0x000fea0003800000 */
.L_x_5064:
        /* <DEDUP_REMOVED lines=11> */
[----:B------:R-:W-:Y:S01]  /*b220*/  MOV R12, 0x1 ;  /* 0x00000001000c7802 */ /* 0x000fe20000000f00 */
        /* <DEDUP_REMOVED lines=15> */
[----:B01234-:R-:W-:Y:S05]  /*b320*/  CALL.ABS.NOINC R2 ;  /* 0x0000000002007343 */ /* 0x01ffea0003c00000 */
.L_x_5080:
[----:B------:R-:W-:Y:S05]  /*b330*/  BSYNC B7 ;  /* 0x0000000000077941 */ /* 0x000fea0003800000 */
.L_x_5079:
        /* <DEDUP_REMOVED lines=23> */
.L_x_5082:
[----:B------:R-:W-:Y:S05]  /*b4b0*/  BSYNC B7 ;  /* 0x0000000000077941 */ /* 0x000fea0003800000 */
.L_x_5081:
        /* <DEDUP_REMOVED lines=8> */
[----:B0-----:R-:W-:-:S04]  /*b540*/  @!P1 MOV R0, R5 ;  /* 0x0000000500009202 */ /* 0x001fc80000000f00 */
        /* <DEDUP_REMOVED lines=26> */
[----:B0-----:R0:W5:Y:S02]  /*b6f0*/  DFMA R8, -R12, R6, 1 ;  /* 0x3ff000000c08742b */ /* 0x0011640000000106 */
[----:B0-----:R-:W-:Y:S01]  /*b700*/  LEA.HI R12, R0, R15, RZ, 0xc ;  /* 0x0000000f000c7211 */ /* 0x001fe200078f60ff */
[----:B------:R-:W-:-:S03]  /*b710*/  IMAD.MOV.U32 R13, RZ, RZ, 0x43300000 ;  /* 0x43300000ff0d7424 */ /* 0x000fc600078e00ff */
[----:B-----5:R-:W0:Y:S01]  /*b720*/  DFMA R8, R8, R8, R8 ;  /* 0x000000080808722b */ /* 0x020e220000000008 */
[----:B------:R-:W-:-:S04]  /*b730*/  @P1 IADD3 R12, R12, 0x1, RZ ;  /* 0x000000010c0c1810 */ /* 0x000fc80007ffe0ff */
[----:B------:R-:W-:Y:S01]  /*b740*/  LOP3.LUT R12, R12, 0x80000000, RZ, 0x3c, !PT ;  /* 0x800000000c0c7812 */ /* 0x000fe200078e3cff */
[----:B0-----:R-:W0:-:S05]  /*b750*/  DFMA R6, R6, R8, R6 ;  /* 0x000000080606722b */ /* 0x001e0a0000000006 */
[----:B------:R-:W-:-:S04]  /*b760*/  DADD R12, R12, c[0x2][0x38] ;  /* 0x00800e000c0c7629 */ /* 0x000fc80000000000 */
        /* <DEDUP_REMOVED lines=22> */
.L_x_5084:
[----:B------:R-:W-:Y:S05]  /*b8d0*/  BSYNC B0 ;  /* 0x0000000000007941 */ /* 0x000fea0003800000 */
.L_x_5083:
        /* <DEDUP_REMOVED lines=63> */
.L_x_5086:
        /* <DEDUP_REMOVED lines=20> */
[----:B------:R-:W-:Y:S02]  /*be10*/  IMAD.MOV.U32 R5, RZ, RZ, R11 ;  /* 0x000000ffff057224 */ /* 0x000fe400078e000b */
[----:B-1234-:R-:W-:Y:S05]  /*be20*/  CALL.REL.NOINC `($__internal_10_$__cuda_sm20_div_rn_f64_full) ;  /* 0x0000313000007944 */ /* 0x01efea0003c00000 */
[----:B------:R-:W-:Y:S02]  /*be30*/  IMAD.MOV.U32 R4, RZ, RZ, R2 ;  /* 0x000000ffff047224 */ /* 0x000fe400078e0002 */
[----:B------:R-:W-:Y:S02]  /*be40*/  IMAD.MOV.U32 R5, RZ, RZ, R3 ;  /* 0x000000ffff057224 */ /* 0x000fe400078e0003 */
.L_x_5089:
[----:B------:R-:W-:Y:S05]  /*be50*/  BSYNC B2 ;  /* 0x0000000000027941 */ /* 0x000fea0003800000 */
.L_x_5088:
        /* <DEDUP_REMOVED lines=15> */
.L_x_5087:
[----:B------:R-:W-:Y:S05]  /*bf50*/  BSYNC B1 ;  /* 0x0000000000017941 */ /* 0x000fea0003800000 */
.L_x_5085:
[----:B----4-:R-:W4:-:S04]  /*bf60*/  DSETP.GEU.AND P0, PT, R12, -100, PT ;  /* 0xc05900000c00742a */ /* 0x010f080003f0e000 */
[----:B------:R-:W-:Y:S02]  /*bf70*/  DADD R22, R40, -1 ;  /* 0xbff0000028167429 */ /* 0x000fe40000000000 */
[----:B0---4-:R-:W-:Y:S02]  /*bf80*/  FSEL R2, R12, RZ, P0 ;  /* 0x000000ff0c027208 */ /* 0x011fe40000000000 */
[----:B------:R-:W-:Y:S01]  /*bf90*/  FSEL R3, R13, -3.390625, P0 ;  /* 0xc05900000d037808 */ /* 0x000fe20000000000 */
[----:B------:R-:W0:-:S05]  /*bfa0*/  DSETP.GEU.AND P0, PT, R8, -100, PT ;  /* 0xc05900000800742a */ /* 0x000e0a0003f0e000 */
[----:B------:R-:W4:Y:S01]  /*bfb0*/  DMUL R2, R40, R2 ;  /* 0x0000000228027228 */ /* 0x000f220000000000 */
[----:B0-----:R-:W-:Y:S02]  /*bfc0*/  FSEL R4, R8, RZ, P0 ;  /* 0x000000ff08047208 */ /* 0x001fe40000000000 */
[----:B------:R-:W-:-:S06]  /*bfd0*/  FSEL R5, R9, -3.390625, P0 ;  /* 0xc059000009057808 */ /* 0x000fcc0000000000 */
[----:B----4-:R0:W4:-:S06]  /*bfe0*/  DFMA R22, R22, R4, -R2 ;  /* 0x000000041616722b */ /* 0x01010c0000000802 */
.L_x_5078:
[----:B------:R-:W-:Y:S05]  /*bff0*/  BSYNC B6 ;  /* 0x0000000000067941 */ /* 0x000fea0003800000 */
.L_x_5077:
        /* <DEDUP_REMOVED lines=13> */
[----:B------:R0:W4:Y:S01]  /*c0d0*/  LDC.64 R2, c[0x4][R0] ;  /* 0x0100000000027b82 */ /* 0x0001220000000a00 */
[----:B------:R-:W-:Y:S02]  /*c0e0*/  IMAD.MOV.U32 R6, RZ, RZ, c[0x4][0x2d0] ;  /* 0x0100b400ff067624 */ /* 0x000fe400078e00ff */
[----:B------:R-:W-:Y:S02]  /*c0f0*/  IMAD.MOV.U32 R7, RZ, RZ, c[0x4][0x2d4] ;  /* 0x0100b500ff077624 */ /* 0x000fe400078e00ff */
[----:B------:R-:W-:Y:S02]  /*c100*/  IMAD.MOV.U32 R8, RZ, RZ, 0x5a ;  /* 0x0000005aff087424 */ /* 0x000fe400078e00ff */
        /* <DEDUP_REMOVED lines=10> */
[----:B-1234-:R-:W-:Y:S05]  /*c1b0*/  CALL.ABS.NOINC R2 ;  /* 0x0000000002007343 */ /* 0x01efea0003c00000 */
.L_x_5093:
[----:B------:R-:W-:Y:S05]  /*c1c0*/  BSYNC B7 ;  /* 0x0000000000077941 */ /* 0x000fea0003800000 */
.L_x_5092:
[C---:B------:R-:W-:Y:S01]  /*c1d0*/  DSETP.GE.AND P0, PT, R38.reuse, RZ, PT ;  /* 0x000000ff2600722a */ /* 0x040fe20003f06000 */
[----:B------:R-:W-:Y:S03]  /*c1e0*/  BSSY B7, `(.L_x_5094) ;  /* 0x0000016000077945 */ /* 0x000fe60003800000 */
[----:B------:R-:W0:-:S14]  /*c1f0*/  DSETP.LE.AND P1, PT, R38, 1, PT ;  /* 0x3ff000002600742a */ /* 0x000e1c0003f23000 */
[----:B0-----:R-:W-:Y:S05]  /*c200*/  @P0 BRA P1, `(.L_x_5095) ;  /* 0x0000013000000947 */ /* 0x001fea0000800000 */
[----:B------:R-:W-:Y:S01]  /*c210*/  MOV R0, 0x0 ;  /* 0x0000000000007802 */ /* 0x000fe20000000f00 */
[----:B------:R-:W-:Y:S02]  /*c220*/  IMAD.MOV.U32 R4, RZ, RZ, c[0x4][0x308] ;  /* 0x0100c200ff047624 */ /* 0x000fe400078e00ff */
[----:B------:R-:W-:Y:S01]  /*c230*/  IMAD.MOV.U32 R5, RZ, RZ, c[0x4][0x30c] ;  /* 0x0100c300ff057624 */ /* 0x000fe200078e00ff */
[----:B------:R0:W4:Y:S01]  /*c240*/  LDC.64 R2, c[0x4][R0] ;  /* 0x0100000000027b82 */ /* 0x0001220000000a00 */
        /* <DEDUP_REMOVED lines=14> */
[----:B-1234-:R-:W-:Y:S05]  /*c330*/  CALL.ABS.NOINC R2 ;  /* 0x0000000002007343 */ /* 0x01efea0003c00000 */
.L_x_5095:
[----:B------:R-:W-:Y:S05]  /*c340*/  BSYNC B7 ;  /* 0x0000000000077941 */ /* 0x000fea0003800000 */
.L_x_5094:
[----:B------:R-:W-:Y:S01]  /*c350*/  ISETP.GT.AND P1, PT, R29, 0xfffff, PT ;  /* 0x000fffff1d00780c */ /* 0x000fe20003f24270 */
[----:B------:R-:W-:Y:S01]  /*c360*/  IMAD.MOV.U32 R4, RZ, RZ, R28 ;  /* 0x000000ffff047224 */ /* 0x000fe200078e001c */
[----:B------:R-:W-:Y:S01]  /*c370*/  MOV R0, R29 ;  /* 0x0000001d00007202 */ /* 0x000fe20000000f00 */
[----:B------:R-:W-:Y:S01]  /*c380*/  IMAD.MOV.U32 R5, RZ, RZ, R29 ;  /* 0x000000ffff057224 */ /* 0x000fe200078e001d */
[----:B------:R-:W-:Y:S01]  /*c390*/  BSSY B0, `(.L_x_5096) ;  /* 0x000003d000007945 */ /* 0x000fe20003800000 */
[----:B------:R-:W-:-:S08]  /*c3a0*/  IMAD.MOV.U32 R15, RZ, RZ, -0x3ff ;  /* 0xfffffc01ff0f7424 */ /* 0x000fd000078e00ff */
        /* <DEDUP_REMOVED lines=59> */
.L_x_5097:
[----:B------:R-:W-:Y:S05]  /*c760*/  BSYNC B0 ;  /* 0x0000000000007941 */ /* 0x000fea0003800000 */
.L_x_5096:
        /* <DEDUP_REMOVED lines=63> */
.L_x_5099:
[----:B------:R-:W5:Y:S01]  /*cb60*/  DADD R10, -R28, 2 ;  /* 0x400000001c0a7429 */ /* 0x000f620000000100 */
[----:B0-----:R-:W-:Y:S01]  /*cb70*/  MOV R4, 0x1 ;  /* 0x0000000100047802 */ /* 0x001fe20000000f00 */
[----:B------:R-:W-:Y:S01]  /*cb80*/  BSSY B2, `(.L_x_5101) ;  /* 0x0000016000027945 */ /* 0x000fe20003800000 */
[----:B------:R-:W-:-:S03]  /*cb90*/  FSETP.GEU.AND P1, PT, |R3|, 6.5827683646048100446e-37, PT ;  /* 0x036000000300780b */ /* 0x000fc60003f2e200 */
        /* <DEDUP_REMOVED lines=16> */
[----:B------:R-:W-:Y:S02]  /*cca0*/  IMAD.MOV.U32 R5, RZ, RZ, R11 ;  /* 0x000000ffff057224 */ /* 0x000fe400078e000b */
[----:B-1234-:R-:W-:Y:S05]  /*ccb0*/  CALL.REL.NOINC `($__internal_10_$__cuda_sm20_div_rn_f64_full) ;  /* 0x000022a000007944 */ /* 0x01efea0003c00000 */
[----:B------:R-:W-:Y:S02]  /*ccc0*/  IMAD.MOV.U32 R4, RZ, RZ, R2 ;  /* 0x000000ffff047224 */ /* 0x000fe400078e0002 */
[----:B------:R-:W-:Y:S02]  /*ccd0*/  IMAD.MOV.U32 R5, RZ, RZ, R3 ;  /* 0x000000ffff057224 */ /* 0x000fe400078e0003 */
.L_x_5102:
[----:B------:R-:W-:Y:S05]  /*cce0*/  BSYNC B2 ;  /* 0x0000000000027941 */ /* 0x000fea0003800000 */
.L_x_5101:
        /* <DEDUP_REMOVED lines=15> */
.L_x_5100:
[----:B------:R-:W-:Y:S05]  /*cde0*/  BSYNC B1 ;  /* 0x0000000000017941 */ /* 0x000fea0003800000 */
.L_x_5098:
        /* <DEDUP_REMOVED lines=9> */
.L_x_5091:
[----:B------:R-:W-:Y:S05]  /*ce80*/  BSYNC B6 ;  /* 0x0000000000067941 */ /* 0x000fea0003800000 */
.L_x_5090:
        /* <DEDUP_REMOVED lines=28> */
.L_x_5106:
[----:B------:R-:W-:Y:S05]  /*d050*/  BSYNC B7 ;  /* 0x0000000000077941 */ /* 0x000fea0003800000 */
.L_x_5105:
        /* <DEDUP_REMOVED lines=23> */
.L_x_5108:
[----:B------:R-:W-:Y:S05]  /*d1d0*/  BSYNC B7 ;  /* 0x0000000000077941 */ /* 0x000fea0003800000 */
.L_x_5107:
        /* <DEDUP_REMOVED lines=36> */
[----:B0-----:R-:W-:Y:S02]  /*d420*/  LEA.HI R12, R0, R15, RZ, 0xc ;  /* 0x0000000f000c7211 */ /* 0x001fe400078f60ff */
[----:B------:R-:W-:Y:S02]  /*d430*/  MOV R13, 0x43300000 ;  /* 0x43300000000d7802 */ /* 0x000fe40000000f00 */
        /* <DEDUP_REMOVED lines=27> */
.L_x_5110:
[----:B------:R-:W-:Y:S05]  /*d5f0*/  BSYNC B0 ;  /* 0x0000000000007941 */ /* 0x000fea0003800000 */
.L_x_5109:
[----:B------:R-:W-:Y:S01]  /*d600*/  BSSY B1, `(.L_x_5111) ;  /* 0x0000067000017945 */ /* 0x000fe20003800000 */
[----:B------:R-:W-:Y:S05]  /*d610*/  @P0 BRA !P3, `(.L_x_5112) ;  /* 0x000003d000000947 */ /* 0x000fea0005800000 */
[----:B------:R-:W5:-:S10]  /*d620*/  DADD R10, -R30, 1 ;  /* 0x3ff000001e0a7429 */ /* 0x000f540000000100 */
[----:B-----5:R-:W-:Y:S01]  /*d630*/  ISETP.GT.AND P0, PT, R11, 0xfffff, PT ;  /* 0x000fffff0b00780c */ /* 0x020fe20003f04270 */
[--C-:B------:R-:W-:Y:S02]  /*d640*/  IMAD.MOV.U32 R2, RZ, RZ, R10.reuse ;  /* 0x000000ffff027224 */ /* 0x100fe400078e000a */
[----:B------:R-:W-:Y:S02]  /*d650*/  IMAD.MOV.U32 R3, RZ, RZ, R11 ;  /* 0x000000ffff037224 */ /* 0x000fe400078e000b */
[----:B------:R-:W-:-:S08]  /*d660*/  IMAD.MOV.U32 R6, RZ, RZ, R10 ;  /* 0x000000ffff067224 */ /* 0x000fd000078e000a */
        /* <DEDUP_REMOVED lines=23> */
[----:B------:R-:W-:-:S06]  /*d7e0*/  @P0 IMAD.MOV.U32 R7, RZ, RZ, R3 ;  /* 0x000000ffff070224 */ /* 0x000fcc00078e0003 */
[----:B------:R-:W0:-:S04]  /*d7f0*/  DADD R14, R6, 1 ;  /* 0x3ff00000060e7429 */ /* 0x000e080000000000 */
[----:B------:R-:W-:Y:S02]  /*d800*/  DADD R6, R6, -1 ;  /* 0xbff0000006067429 */ /* 0x000fe40000000000 */
[----:B0-----:R-:W0:Y:S02]  /*d810*/  MUFU.RCP64H R5, R15 ;  /* 0x0000000f00057308 */ /* 0x001e240000001800 */
[----:B0-----:R0:W5:Y:S02]  /*d820*/  DFMA R2, -R14, R4, 1 ;  /* 0x3ff000000e02742b */ /* 0x0011640000000104 */
[----:B0-----:R-:W-:Y:S02]  /*d830*/  LOP3.LUT R14, R0, 0x80000000, RZ, 0x3c, !PT ;  /* 0x80000000000e7812 */ /* 0x001fe400078e3cff */
[----:B------:R-:W-:Y:S02]  /*d840*/  MOV R15, 0x43300000 ;  /* 0x43300000000f7802 */ /* 0x000fe40000000f00 */
[----:B-----5:R-:W0:-:S04]  /*d850*/  DFMA R2, R2, R2, R2 ;  /* 0x000000020202722b */ /* 0x020e080000000002 */
[----:B------:R-:W-:-:S04]  /*d860*/  DADD R14, R14, c[0x2][0x38] ;  /* 0x00800e000e0e7629 */ /* 0x000fc80000000000 */
        /* <DEDUP_REMOVED lines=24> */
.L_x_5112:
        /* <DEDUP_REMOVED lines=24> */
.L_x_5115:
[----:B------:R-:W-:Y:S05]  /*db70*/  BSYNC B2 ;  /* 0x0000000000027941 */ /* 0x000fea0003800000 */
.L_x_5114:
        /* <DEDUP_REMOVED lines=15> */
.L_x_5113:
[----:B------:R-:W-:Y:S05]  /*dc70*/  BSYNC B1 ;  /* 0x0000000000017941 */ /* 0x000fea0003800000 */
.L_x_5111:
[----:B----4-:R-:W4:-:S04]  /*dc80*/  DSETP.GEU.AND P0, PT, R12, -100, PT ;  /* 0xc05900000c00742a */ /* 0x010f080003f0e000 */
[----:B------:R-:W-:Y:S02]  /*dc90*/  DADD R16, R36, -1 ;  /* 0xbff0000024107429 */ /* 0x000fe40000000000 */
[----:B----4-:R-:W-:Y:S02]  /*dca0*/  FSEL R2, R12, RZ, P0 ;  /* 0x000000ff0c027208 */ /* 0x010fe40000000000 */
[----:B------:R-:W-:Y:S01]  /*dcb0*/  FSEL R3, R13, -3.390625, P0 ;  /* 0xc05900000d037808 */ /* 0x000fe20000000000 */
[----:B------:R-:W4:-:S05]  /*dcc0*/  DSETP.GEU.AND P0, PT, R8, -100, PT ;  /* 0xc05900000800742a */ /* 0x000f0a0003f0e000 */
[----:B------:R-:W5:Y:S01]  /*dcd0*/  DMUL R2, R36, R2 ;  /* 0x0000000224027228 */ /* 0x000f620000000000 */
[----:B----4-:R-:W-:Y:S02]  /*dce0*/  FSEL R4, R8, RZ, P0 ;  /* 0x000000ff08047208 */ /* 0x010fe40000000000 */
[----:B------:R-:W-:-:S06]  /*dcf0*/  FSEL R5, R9, -3.390625, P0 ;  /* 0xc059000009057808 */ /* 0x000fcc0000000000 */
[----:B-----5:R4:W0:-:S06]  /*dd00*/  DFMA R16, R16, R4, -R2 ;  /* 0x000000041010722b */ /* 0x02080c0000000802 */
.L_x_5104:
[----:B------:R-:W-:Y:S05]  /*dd10*/  BSYNC B6 ;  /* 0x0000000000067941 */ /* 0x000fea0003800000 */
.L_x_5103:
[----:B----4-:R-:W4:Y:S01]  /*dd20*/  S2R R3, SR_TID.X ;  /* 0x0000000000037919 */ /* 0x010f220000002100 */
[----:B------:R-:W-:Y:S01]  /*dd30*/  BSSY B6, `(.L_x_5116) ;  /* 0x00000e6000067945 */ /* 0x000fe20003800000 */
[----:B----4-:R-:W-:-:S04]  /*dd40*/  IADD3 R3, R3, 0x380, RZ ;  /* 0x0000038003037810 */ /* 0x010fc80007ffe0ff */
[----:B------:R-:W-:-:S13]  /*dd50*/  ISETP.GE.AND P0, PT, R3, R50, PT ;  /* 0x000000320300720c */ /* 0x000fda0003f06270 */
[----:B------:R-:W-:Y:S05]  /*dd60*/  @P0 BRA `(.L_x_5117) ;  /* 0x00000e2000000947 */ /* 0x000fea0003800000 */
[C---:B-----5:R-:W-:Y:S01]  /*dd70*/  DSETP.GE.AND P0, PT, R32.reuse, RZ, PT ;  /* 0x000000ff2000722a */ /* 0x060fe20003f06000 */
[----:B------:R-:W-:Y:S03]  /*dd80*/  BSSY B7, `(.L_x_5118) ;  /* 0x0000016000077945 */ /* 0x000fe60003800000 */
[----:B------:R-:W4:-:S14]  /*dd90*/  DSETP.LE.AND P1, PT, R32, 1, PT ;  /* 0x3ff000002000742a */ /* 0x000f1c0003f23000 */
[----:B----4-:R-:W-:Y:S05]  /*dda0*/  @P0 BRA P1, `(.L_x_5119) ;  /* 0x0000013000000947 */ /* 0x010fea0000800000 */
[----:B------:R-:W-:Y:S01]  /*ddb0*/  MOV R0, 0x0 ;  /* 0x0000000000007802 */ /* 0x000fe20000000f00 */
[----:B------:R-:W-:Y:S01]  /*ddc0*/  IMAD.MOV.U32 R4, RZ, RZ, c[0x4][0x300] ;  /* 0x0100c000ff047624 */ /* 0x000fe200078e00ff */
[----:B------:R-:W-:Y:S01]  /*ddd0*/  MOV R8, 0x5a ;  /* 0x0000005a00087802 */ /* 0x000fe20000000f00 */
[----:B------:R-:W-:Y:S01]  /*dde0*/  IMAD.MOV.U32 R5, RZ, RZ, c[0x4][0x304] ;  /* 0x0100c100ff057624 */ /* 0x000fe200078e00ff */
[----:B------:R4:W3:Y:S01]  /*ddf0*/  LDC.64 R2, c[0x4][R0] ;  /* 0x0100000000027b82 */ /* 0x0008e20000000a00 */
[----:B0-----:R-:W-:Y:S02]  /*de00*/  IMAD.MOV.U32 R6, RZ, RZ, c[0x4][0x2d0] ;  /* 0x0100b400ff067624 */ /* 0x001fe400078e00ff */
[----:B------:R-:W-:Y:S02]  /*de10*/  IMAD.MOV.U32 R7, RZ, RZ, c[0x4][0x2d4] ;  /* 0x0100b500ff077624 */ /* 0x000fe400078e00ff */
[----:B------:R-:W-:Y:S02]  /*de20*/  IMAD.MOV.U32 R10, RZ, RZ, c[0x4][0x8] ;  /* 0x01000200ff0a7624 */ /* 0x000fe400078e00ff */
[----:B------:R-:W-:-:S02]  /*de30*/  IMAD.MOV.U32 R11, RZ, RZ, c[0x4][0xc] ;  /* 0x01000300ff0b7624 */ /* 0x000fc400078e00ff */
[----:B------:R-:W-:Y:S02]  /*de40*/  IMAD.MOV.U32 R12, RZ, RZ, 0x1 ;  /* 0x00000001ff0c7424 */ /* 0x000fe400078e00ff */
[----:B------:R-:W-:Y:S02]  /*de50*/  IMAD.MOV.U32 R13, RZ, RZ, RZ ;  /* 0x000000ffff0d7224 */ /* 0x000fe400078e00ff */
[----:B----4-:R-:W-:Y:S01]  /*de60*/  LEPC R14 ;  /* 0x00000000000e734e */ /* 0x010fe20000000000 */
[----:B------:R-:W-:Y:S02]  /*de70*/  MOV R9, 0xdee0 ;  /* 0x0000dee000097802 */ /* 0x000fe40000000f00 */
[----:B------:R-:W-:Y:S02]  /*de80*/  MOV R20, 0xde60 ;  /* 0x0000de6000147802 */ /* 0x000fe40000000f00 */
[----:B------:R-:W-:Y:S02]  /*de90*/  MOV R21, 0x0 ;  /* 0x0000000000157802 */ /* 0x000fe40000000f00 */
[----:B------:R-:W-:Y:S02]  /*dea0*/  MOV R0, 0x0 ;  /* 0x0000000000007802 */ /* 0x000fe40000000f00 */
[----:B------:R-:W-:-:S04]  /*deb0*/  IADD3 R20, P0, P1, -R20, R9, R14 ;  /* 0x0000000914147210 */ /* 0x000fc8000791e10e */
[----:B------:R-:W-:-:S04]  /*dec0*/  IADD3.X R21, ~R0, R21, R15, P0, P1 ;  /* 0x0000001500157210 */ /* 0x000fc800007e250f */
[----:B-123--:R-:W-:Y:S05]  /*ded0*/  CALL.ABS.NOINC R2 ;  /* 0x0000000002007343 */ /* 0x00efea0003c00000 */
.L_x_5119:
[----:B------:R-:W-:Y:S05]  /*dee0*/  BSYNC B7 ;  /* 0x0000000000077941 */ /* 0x000fea0003800000 */
.L_x_5118:
[C---:B------:R-:W-:Y:S01]  /*def0*/  DSETP.GE.AND P0, PT, R34.reuse, RZ, PT ;  /* 0x000000ff2200722a */ /* 0x040fe20003f06000 */
[----:B------:R-:W-:Y:S03]  /*df00*/  BSSY B7, `(.L_x_5120) ;  /* 0x0000016000077945 */ /* 0x000fe60003800000 */
[----:B------:R-:W4:-:S14]  /*df10*/  DSETP.LE.AND P1, PT, R34, 1, PT ;  /* 0x3ff000002200742a */ /* 0x000f1c0003f23000 */
[----:B----4-:R-:W-:Y:S05]  /*df20*/  @P0 BRA P1, `(.L_x_5121) ;  /* 0x0000013000000947 */ /* 0x010fea0000800000 */
[----:B------:R-:W-:Y:S01]  /*df30*/  MOV R0, 0x0 ;  /* 0x0000000000007802 */ /* 0x000fe20000000f00 */
[----:B------:R-:W-:Y:S02]  /*df40*/  IMAD.MOV.U32 R4, RZ, RZ, c[0x4][0x308] ;  /* 0x0100c200ff047624 */ /* 0x000fe400078e00ff */
[----:B------:R-:W-:Y:S01]  /*df50*/  IMAD.MOV.U32 R5, RZ, RZ, c[0x4][0x30c] ;  /* 0x0100c300ff057624 */ /* 0x000fe200078e00ff */
[----:B------:R4:W3:Y:S01]  /*df60*/  LDC.64 R2, c[0x4][R0] ;  /* 0x0100000000027b82 */ /* 0x0008e20000000a00 */
[----:B0-----:R-:W-:Y:S02]  /*df70*/  IMAD.MOV.U32 R6, RZ, RZ, c[0x4][0x2d0] ;  /* 0x0100b400ff067624 */ /* 0x001fe400078e00ff */
[----:B------:R-:W-:Y:S02]  /*df80*/  IMAD.MOV.U32 R7, RZ, RZ, c[0x4][0x2d4] ;  /* 0x0100b500ff077624 */ /* 0x000fe400078e00ff */
[----:B------:R-:W-:Y:S02]  /*df90*/  IMAD.MOV.U32 R8, RZ, RZ, 0x5b ;  /* 0x0000005bff087424 */ /* 0x000fe400078e00ff */
[----:B------:R-:W-:-:S02]  /*dfa0*/  IMAD.MOV.U32 R10, RZ, RZ, c[0x4][0x8] ;  /* 0x01000200ff0a7624 */ /* 0x000fc400078e00ff */
[----:B------:R-:W-:Y:S02]  /*dfb0*/  IMAD.MOV.U32 R11, RZ, RZ, c[0x4][0xc] ;  /* 0x01000300ff0b7624 */ /* 0x000fe400078e00ff */
[----:B------:R-:W-:Y:S02]  /*dfc0*/  IMAD.MOV.U32 R12, RZ, RZ, 0x1 ;  /* 0x00000001ff0c7424 */ /* 0x000fe400078e00ff */
[----:B------:R-:W-:Y:S02]  /*dfd0*/  IMAD.MOV.U32 R13, RZ, RZ, RZ ;  /* 0x000000ffff0d7224 */ /* 0x000fe400078e00ff */
[----:B----4-:R-:W-:Y:S01]  /*dfe0*/  LEPC R14 ;  /* 0x00000000000e734e */ /* 0x010fe20000000000 */
[----:B------:R-:W-:Y:S02]  /*dff0*/  MOV R9, 0xe060 ;  /* 0x0000e06000097802 */ /* 0x000fe40000000f00 */
[----:B------:R-:W-:Y:S02]  /*e000*/  MOV R20, 0xdfe0 ;  /* 0x0000dfe000147802 */ /* 0x000fe40000000f00 */
[----:B------:R-:W-:Y:S02]  /*e010*/  MOV R21, 0x0 ;  /* 0x0000000000157802 */ /* 0x000fe40000000f00 */
[----:B------:R-:W-:-:S02]  /*e020*/  MOV R0, 0x0 ;  /* 0x0000000000007802 */ /* 0x000fc40000000f00 */
[----:B------:R-:W-:-:S04]  /*e030*/  IADD3 R20, P0, P1, -R20, R9, R14 ;  /* 0x0000000914147210 */ /* 0x000fc8000791e10e */
[----:B------:R-:W-:-:S04]  /*e040*/  IADD3.X R21, ~R0, R21, R15, P0, P1 ;  /* 0x0000001500157210 */ /* 0x000fc800007e250f */
[----:B-123--:R-:W-:Y:S05]  /*e050*/  CALL.ABS.NOINC R2 ;  /* 0x0000000002007343 */ /* 0x00efea0003c00000 */
.L_x_5121:
[----:B------:R-:W-:Y:S05]  /*e060*/  BSYNC B7 ;  /* 0x0000000000077941 */ /* 0x000fea0003800000 */
.L_x_5120:
[----:B------:R-:W-:Y:S01]  /*e070*/  ISETP.GT.AND P1, PT, R33, 0xfffff, PT ;  /* 0x000fffff2100780c */ /* 0x000fe20003f24270 */
[--C-:B------:R-:W-:Y:S01]  /*e080*/  IMAD.MOV.U32 R5, RZ, RZ, R33.reuse ;  /* 0x000000ffff057224 */ /* 0x100fe200078e0021 */
[----:B------:R-:W-:Y:S01]  /*e090*/  MOV R4, R32 ;  /* 0x0000002000047202 */ /* 0x000fe20000000f00 */
[----:B------:R-:W-:Y:S01]  /*e0a0*/  IMAD.MOV.U32 R0, RZ, RZ, R33 ;  /* 0x000000ffff007224 */ /* 0x000fe200078e0021 */
[----:B------:R-:W-:Y:S01]  /*e0b0*/  BSSY B0, `(.L_x_5122) ;  /* 0x000003c000007945 */ /* 0x000fe20003800000 */
[----:B------:R-:W-:Y:S02]  /*e0c0*/  IMAD.MOV.U32 R10, RZ, RZ, R32 ;  /* 0x000000ffff0a7224 */ /* 0x000fe400078e0020 */
[----:B0-----:R-:W-:-:S06]  /*e0d0*/  IMAD.MOV.U32 R21, RZ, RZ, -0x3ff ;  /* 0xfffffc01ff157424 */ /* 0x001fcc00078e00ff */
        /* <DEDUP_REMOVED lines=57> */
.L_x_5123:
[----:B------:R-:W-:Y:S05]  /*e470*/  BSYNC B0 ;  /* 0x0000000000007941 */ /* 0x000fea0003800000 */
.L_x_5122:
        /* <DEDUP_REMOVED lines=63> */
.L_x_5125:
        /* <DEDUP_REMOVED lines=24> */
.L_x_5128:
[----:B------:R-:W-:Y:S05]  /*e9f0*/  BSYNC B2 ;  /* 0x0000000000027941 */ /* 0x000fea0003800000 */
.L_x_5127:
        /* <DEDUP_REMOVED lines=15> */
.L_x_5126:
[----:B------:R-:W-:Y:S05]  /*eaf0*/  BSYNC B1 ;  /* 0x0000000000017941 */ /* 0x000fea0003800000 */
.L_x_5124:
        /* <DEDUP_REMOVED lines=9> */
.L_x_5117:
[----:B------:R-:W-:Y:S05]  /*eb90*/  BSYNC B6 ;  /* 0x0000000000067941 */ /* 0x000fea0003800000 */
.L_x_5116:
[----:B------:R-:W4:Y:S01]  /*eba0*/  S2R R0, SR_TID.X ;  /* 0x0000000000007919 */ /* 0x000f220000002100 */
[----:B------:R-:W-:Y:S01]  /*ebb0*/  BSSY B0, `(.L_x_5129) ;  /* 0x0000033000007945 */ /* 0x000fe20003800000 */
[----:B------:R-:W-:Y:S01]  /*ebc0*/  BSSY B1, `(.L_x_5130) ;  /* 0x000002b000017945 */ /* 0x000fe20003800000 */
[----:B----4-:R-:W-:-:S13]  /*ebd0*/  ISETP.GE.AND P0, PT, R0, R50, PT ;  /* 0x000000320000720c */ /* 0x010fda0003f06270 */
[----:B------:R-:W-:Y:S01]  /*ebe0*/  @!P0 IMAD.IADD R4, R51, 0x1, R0 ;  /* 0x0000000133048824 */ /* 0x000fe200078e0200 */
[----:B------:R-:W-:Y:S01]  /*ebf0*/  @!P0 IADD3 R0, R0, 0x80, RZ ;  /* 0x0000008000008810 */ /* 0x000fe20007ffe0ff */
[----:B------:R-:W-:-:S04]  /*ec00*/  @!P0 IMAD.MOV.U32 R5, RZ, RZ, 0x8 ;  /* 0x00000008ff058424 */ /* 0x000fc800078e00ff */
[----:B------:R-:W-:-:S05]  /*ec10*/  @!P0 IMAD.WIDE.U32 R4, R4, R5, c[0x0][0x168] ;  /* 0x00005a0004048625 */ /* 0x000fca00078e0005 */
[----:B-1---5:R1:W-:Y:S01]  /*ec20*/  @!P0 STG.E.64 [R4.64], R48 ;  /* 0x0000003004008986 */ /* 0x0223e2000c101b24 */
[----:B------:R-:W-:-:S13]  /*ec30*/  ISETP.GE.AND P0, PT, R0, R50, PT ;  /* 0x000000320000720c */ /* 0x000fda0003f06270 */
[----:B------:R-:W-:Y:S05]  /*ec40*/  @P0 BRA `(.L_x_5131) ;  /* 0x000000c000000947 */ /* 0x000fea0003800000 */
[----:B-1----:R-:W-:Y:S01]  /*ec50*/  IMAD.IADD R4, R51, 0x1, R0 ;  /* 0x0000000133047824 */ /* 0x002fe200078e0200 */
[----:B------:R-:W-:Y:S01]  /*ec60*/  IADD3 R0, R0, 0x80, RZ ;  /* 0x0000008000007810 */ /* 0x000fe20007ffe0ff */
[----:B------:R-:W-:-:S03]  /*ec70*/  IMAD.MOV.U32 R5, RZ, RZ, 0x8 ;  /* 0x00000008ff057424 */ /* 0x000fc600078e00ff */
[----:B------:R-:W-:Y:S01]  /*ec80*/  ISETP.GE.AND P0, PT, R0, R50, PT ;  /* 0x000000320000720c */ /* 0x000fe20003f06270 */
[----:B------:R-:W-:-:S05]  /*ec90*/  IMAD.WIDE.U32 R4, R4, R5, c[0x0][0x168] ;  /* 0x00005a0004047625 */ /* 0x000fca00078e0005 */
[----:B--2---:R1:W-:Y:S07]  /*eca0*/  STG.E.64 [R4.64], R46 ;  /* 0x0000002e04007986 */ /* 0x0043ee000c101b24 */
[----:B------:R-:W-:Y:S05]  /*ecb0*/  @P0 BRA `(.L_x_5132) ;  /* 0x000000c000000947 */ /* 0x000fea0003800000 */
[----:B-1----:R-:W-:Y:S01]  /*ecc0*/  IADD3 R4, R51, R0, RZ ;  /* 0x0000000033047210 */ /* 0x002fe20007ffe0ff */
[----:B------:R-:W-:Y:S01]  /*ecd0*/  IMAD.MOV.U32 R5, RZ, RZ, 0x8 ;  /* 0x00000008ff057424 */ /* 0x000fe200078e00ff */
[----:B------:R-:W-:-:S03]  /*ece0*/  IADD3 R0, R0, 0x80, RZ ;  /* 0x0000008000007810 */ /* 0x000fc60007ffe0ff */
[----:B------:R-:W-:-:S05]  /*ecf0*/  IMAD.WIDE.U32 R4, R4, R5, c[0x0][0x168] ;  /* 0x00005a0004047625 */ /* 0x000fca00078e0005 */
[----:B---3--:R1:W-:Y:S02]  /*ed00*/  STG.E.64 [R4.64], R44 ;  /* 0x0000002c04007986 */ /* 0x0083e4000c101b24 */
.L_x_5131:
[----:B-1----:R-:W-:-:S13]  /*ed10*/  ISETP.GE.AND P0, PT, R0, R50, PT ;  /* 0x000000320000720c */ /* 0x002fda0003f06270 */
[----:B------:R-:W-:Y:S05]  /*ed20*/  @P0 BRA `(.L_x_5133) ;  /* 0x000000c000000947 */ /* 0x000fea0003800000 */
[----:B------:R-:W-:Y:S01]  /*ed30*/  IMAD.IADD R4, R51, 0x1, R0 ;  /* 0x0000000133047824 */ /* 0x000fe200078e0200 */
[----:B------:R-:W-:Y:S01]  /*ed40*/  IADD3 R0, R0, 0x80, RZ ;  /* 0x0000008000007810 */ /* 0x000fe20007ffe0ff */
[----:B------:R-:W-:-:S04]  /*ed50*/  IMAD.MOV.U32 R5, RZ, RZ, 0x8 ;  /* 0x00000008ff057424 */ /* 0x000fc800078e00ff */
[----:B------:R-:W-:-:S05]  /*ed60*/  IMAD.WIDE.U32 R4, R4, R5, c[0x0][0x168] ;  /* 0x00005a0004047625 */ /* 0x000fca00078e0005 */
[----:B------:R1:W-:Y:S02]  /*ed70*/  STG.E.64 [R4.64], R24 ;  /* 0x0000001804007986 */ /* 0x0003e4000c101b24 */
.L_x_5132:
[----:B------:R-:W-:-:S13]  /*ed80*/  ISETP.GE.AND P0, PT, R0, R50, PT ;  /* 0x000000320000720c */ /* 0x000fda0003f06270 */
[----:B------:R-:W-:Y:S05]  /*ed90*/  @P0 BRA `(.L_x_5134) ;  /* 0x000000d000000947 */ /* 0x000fea0003800000 */
[----:B-1----:R-:W-:Y:S01]  /*eda0*/  IMAD.IADD R4, R51, 0x1, R0 ;  /* 0x0000000133047824 */ /* 0x002fe200078e0200 */
[----:B------:R-:W-:Y:S01]  /*edb0*/  IADD3 R0, R0, 0x80, RZ ;  /* 0x0000008000007810 */ /* 0x000fe20007ffe0ff */
[----:B------:R-:W-:-:S04]  /*edc0*/  IMAD.MOV.U32 R5, RZ, RZ, 0x8 ;  /* 0x00000008ff057424 */ /* 0x000fc800078e00ff */
[----:B------:R-:W-:-:S05]  /*edd0*/  IMAD.WIDE.U32 R4, R4, R5, c[0x0][0x168] ;  /* 0x00005a0004047625 */ /* 0x000fca00078e0005 */
[----:B------:R1:W-:Y:S02]  /*ede0*/  STG.E.64 [R4.64], R22 ;  /* 0x0000001604007986 */ /* 0x0003e4000c101b24 */
.L_x_5133:
[----:B------:R-:W-:-:S13]  /*edf0*/  ISETP.GE.AND P0, PT, R0, R50, PT ;  /* 0x000000320000720c */ /* 0x000fda0003f06270 */
[----:B------:R-:W-:Y:S01]  /*ee00*/  @P0 BREAK B1 ;  /* 0x0000000000010942 */ /* 0x000fe20003800000 */
[----:B------:R-:W-:Y:S05]  /*ee10*/  @P0 BRA `(.L_x_5135) ;  /* 0x000000c000000947 */ /* 0x000fea0003800000 */
[----:B-1----:R-:W-:Y:S01]  /*ee20*/  IMAD.IADD R4, R51, 0x1, R0 ;  /* 0x0000000133047824 */ /* 0x002fe200078e0200 */
[----:B------:R-:W-:Y:S01]  /*ee30*/  IADD3 R0, R0, 0x80, RZ ;  /* 0x0000008000007810 */ /* 0x000fe20007ffe0ff */
[----:B------:R-:W-:-:S04]  /*ee40*/  IMAD.MOV.U32 R5, RZ, RZ, 0x8 ;  /* 0x00000008ff057424 */ /* 0x000fc800078e00ff */
[----:B------:R-:W-:-:S05]  /*ee50*/  IMAD.WIDE.U32 R4, R4, R5, c[0x0][0x168] ;  /* 0x00005a0004047625 */ /* 0x000fca00078e0005 */
[----:B------:R1:W-:Y:S02]  /*ee60*/  STG.E.64 [R4.64], R18 ;  /* 0x0000001204007986 */ /* 0x0003e4000c101b24 */
.L_x_5134:
[----:B------:R-:W-:Y:S05]  /*ee70*/  BSYNC B1 ;  /* 0x0000000000017941 */ /* 0x000fea0003800000 */
.L_x_5130:
[----:B------:R-:W-:-:S13]  /*ee80*/  ISETP.GE.AND P0, PT, R0, R50, PT ;  /* 0x000000320000720c */ /* 0x000fda0003f06270 */
[----:B-1----:R-:W-:Y:S01]  /*ee90*/  @!P0 IMAD.IADD R4, R51, 0x1, R0 ;  /* 0x0000000133048824 */ /* 0x002fe200078e0200 */
[----:B------:R-:W-:Y:S01]  /*eea0*/  @!P0 IADD3 R0, R0, 0x80, RZ ;  /* 0x0000008000008810 */ /* 0x000fe20007ffe0ff */
[----:B------:R-:W-:-:S04]  /*eeb0*/  @!P0 IMAD.MOV.U32 R5, RZ, RZ, 0x8 ;  /* 0x00000008ff058424 */ /* 0x000fc800078e00ff */
[----:B------:R-:W-:-:S05]  /*eec0*/  @!P0 IMAD.WIDE.U32 R4, R4, R5, c[0x0][0x168] ;  /* 0x00005a0004048625 */ /* 0x000fca00078e0005 */
[----:B0-----:R0:W-:Y:S02]  /*eed0*/  @!P0 STG.E.64 [R4.64], R16 ;  /* 0x0000001004008986 */ /* 0x0011e4000c101b24 */
.L_x_5135:
[----:B------:R-:W-:Y:S05]  /*eee0*/  BSYNC B0 ;  /* 0x0000000000007941 */ /* 0x000fea0003800000 */
.L_x_5129:
[----:B------:R-:W-:-:S13]  /*eef0*/  ISETP.GE.AND P0, PT, R0, R50, PT ;  /* 0x000000320000720c */ /* 0x000fda0003f06270 */
[----:B------:R-:W-:Y:S05]  /*ef00*/  @P0 EXIT ;  /* 0x000000000000094d */ /* 0x000fea0003800000 */
[----:B01----:R-:W-:Y:S02]  /*ef10*/  IMAD.IADD R4, R51, 0x1, R0 ;  /* 0x0000000133047824 */ /* 0x003fe400078e0200 */
[----:B------:R-:W-:-:S04]  /*ef20*/  IMAD.MOV.U32 R5, RZ, RZ, 0x8 ;  /* 0x00000008ff057424 */ /* 0x000fc800078e00ff */
[----:B------:R-:W-:-:S05]  /*ef30*/  IMAD.WIDE.U32 R4, R4, R5, c[0x0][0x168] ;  /* 0x00005a0004047625 */ /* 0x000fca00078e0005 */
[----:B------:R-:W-:Y:S01]  /*ef40*/  STG.E.64 [R4.64], R2 ;  /* 0x0000000204007986 */ /* 0x000fe2000c101b24 */
[----:B------:R-:W-:Y:S05]  /*ef50*/  EXIT ;  /* 0x000000000000794d */ /* 0x000fea0003800000 */
        .weak           $__internal_10_$__cuda_sm20_div_rn_f64_full
        .type           $__internal_10_$__cuda_sm20_div_rn_f64_full,@function
        .size           $__internal_10_$__cuda_sm20_div_rn_f64_full,(.L_x_9820 - $__internal_10_$__cuda_sm20_div_rn_f64_full)
$__internal_10_$__cuda_sm20_div_rn_f64_full:
[C---:B------:R-:W-:Y:S01]  /*ef60*/  FSETP.GEU.AND P0, PT, |R5|.reuse, 1.469367938527859385e-39, PT ;  /* 0x001000000500780b */ /* 0x040fe20003f0e200 */
[----:B------:R-:W-:Y:S01]  /*ef70*/  IMAD.MOV.U32 R4, RZ, RZ, R2 ;  /* 0x000000ffff047224 */ /* 0x000fe200078e0002 */
[----:B------:R-:W-:Y:S01]  /*ef80*/  LOP3.LUT R3, R5, 0x800fffff, RZ, 0xc0, !PT ;  /* 0x800fffff05037812 */ /* 0x000fe200078ec0ff */
[----:B------:R-:W-:Y:S01]  /*ef90*/  IMAD.MOV.U32 R8, RZ, RZ, 0x1 ;  /* 0x00000001ff087424 */ /* 0x000fe200078e00ff */
[-C--:B------:R-:W-:Y:S01]  /*efa0*/  LOP3.LUT R7, R7, R6.reuse, RZ, 0x3c, !PT ;  /* 0x0000000607077212 */ /* 0x080fe200078e3cff */
[----:B------:R-:W-:Y:S01]  /*efb0*/  BSSY B0, `(.L_x_5136) ;  /* 0x000005c000007945 */ /* 0x000fe20003800000 */
[----:B------:R-:W-:Y:S02]  /*efc0*/  LOP3.LUT R3, R3, 0x3ff00000, RZ, 0xfc, !PT ;  /* 0x3ff0000003037812 */ /* 0x000fe400078efcff */
[----:B------:R-:W-:Y:S02]  /*efd0*/  LOP3.LUT R6, R7, R6, RZ, 0x3c, !PT ;  /* 0x0000000607067212 */ /* 0x000fe400078e3cff */
[----:B------:R-:W-:-:S02]  /*efe0*/  MOV R54, 0x1ca00000 ;  /* 0x1ca0000000367802 */ /* 0x000fc40000000f00 */
[----:B------:R-:W-:Y:S01]  /*eff0*/  LOP3.LUT R7, R7, R6, RZ, 0x3c, !PT ;  /* 0x0000000607077212 */ /* 0x000fe200078e3cff */
[----:B------:R-:W0:Y:S01]  /*f000*/  @!P0 DMUL R2, R4, 8.98846567431157953865e+307 ;  /* 0x7fe0000004028828 */ /* 0x000e220000000000 */
[----:B------:R-:W-:Y:S02]  /*f010*/  LOP3.LUT R52, R5, 0x7ff00000, RZ, 0xc0, !PT ;  /* 0x7ff0000005347812 */ /* 0x000fe400078ec0ff */
[C---:B------:R-:W-:Y:S02]  /*f020*/  FSETP.GEU.AND P2, PT, |R7|.reuse, 1.469367938527859385e-39, PT ;  /* 0x001000000700780b */ /* 0x040fe40003f4e200 */
[----:B------:R-:W-:Y:S01]  /*f030*/  LOP3.LUT R53, R7, 0x7ff00000, RZ, 0xc0, !PT ;  /* 0x7ff0000007357812 */ /* 0x000fe200078ec0ff */
[----:B0-----:R-:W0:Y:S03]  /*f040*/  MUFU.RCP64H R9, R3 ;  /* 0x0000000300097308 */ /* 0x001e260000001800 */
[----:B------:R-:W-:-:S07]  /*f050*/  ISETP.GE.U32.AND P1, PT, R53, R52, PT ;  /* 0x000000343500720c */ /* 0x000fce0003f26070 */
[----:B------:R-:W-:-:S04]  /*f060*/  @!P2 LOP3.LUT R10, R5, 0x7ff00000, RZ, 0xc0, !PT ;  /* 0x7ff00000050aa812 */ /* 0x000fc800078ec0ff */
[----:B------:R-:W-:Y:S01]  /*f070*/  @!P2 ISETP.GE.U32.AND P3, PT, R53, R10, PT ;  /* 0x0000000a3500a20c */ /* 0x000fe20003f66070 */
[----:B------:R-:W-:Y:S01]  /*f080*/  @!P2 IMAD.MOV.U32 R10, RZ, RZ, RZ ;  /* 0x000000ffff0aa224 */ /* 0x000fe200078e00ff */
[----:B0-----:R-:W0:-:S06]  /*f090*/  DFMA R14, R8, -R2, 1 ;  /* 0x3ff00000080e742b */ /* 0x001e0c0000000802 */
[----:B0-----:R-:W0:-:S06]  /*f0a0*/  DFMA R14, R14, R14, R14 ;  /* 0x0000000e0e0e722b */ /* 0x001e0c000000000e */
[----:B0-----:R0:W1:Y:S02]  /*f0b0*/  DFMA R14, R8, R14, R8 ;  /* 0x0000000e080e722b */ /* 0x0010640000000008 */
[C---:B0-----:R-:W-:Y:S02]  /*f0c0*/  @!P2 SEL R8, R54.reuse, 0x63400000, !P3 ;  /* 0x634000003608a807 */ /* 0x041fe40005800000 */
[----:B------:R-:W-:Y:S02]  /*f0d0*/  SEL R9, R54, 0x63400000, !P1 ;  /* 0x6340000036097807 */ /* 0x000fe40004800000 */
[--C-:B------:R-:W-:Y:S02]  /*f0e0*/  @!P2 LOP3.LUT R8, R8, 0x80000000, R7.reuse, 0xf8, !PT ;  /* 0x800000000808a812 */ /* 0x100fe400078ef807 */
[----:B------:R-:W-:Y:S02]  /*f0f0*/  LOP3.LUT R9, R9, 0x800fffff, R7, 0xf8, !PT ;  /* 0x800fffff09097812 */ /* 0x000fe400078ef807 */
[----:B------:R-:W-:Y:S01]  /*f100*/  @!P2 LOP3.LUT R11, R8, 0x100000, RZ, 0xfc, !PT ;  /* 0x00100000080ba812 */ /* 0x000fe200078efcff */
[----:B------:R-:W-:-:S06]  /*f110*/  IMAD.MOV.U32 R8, RZ, RZ, R6 ;  /* 0x000000ffff087224 */ /* 0x000fcc00078e0006 */
[----:B------:R-:W-:-:S04]  /*f120*/  @!P2 DFMA R8, R8, 2, -R10 ;  /* 0x400000000808a82b */ /* 0x000fc8000000080a */
[----:B-1----:R-:W0:-:S06]  /*f130*/  DFMA R10, R14, -R2, 1 ;  /* 0x3ff000000e0a742b */ /* 0x002e0c0000000802 */
[----:B0-----:R-:W0:-:S06]  /*f140*/  DFMA R10, R14, R10, R14 ;  /* 0x0000000a0e0a722b */ /* 0x001e0c000000000e */
[----:B0-----:R-:W0:-:S06]  /*f150*/  DMUL R14, R10, R8 ;  /* 0x000000080a0e7228 */ /* 0x001e0c0000000000 */
[----:B0-----:R-:W0:-:S06]  /*f160*/  DFMA R20, R14, -R2, R8 ;  /* 0x800000020e14722b */ /* 0x001e0c0000000008 */
[----:B0-----:R0:W1:Y:S02]  /*f170*/  DFMA R14, R10, R20, R14 ;  /* 0x000000140a0e722b */ /* 0x001064000000000e */
[----:B0-----:R-:W-:Y:S01]  /*f180*/  IMAD.MOV.U32 R20, RZ, RZ, R53 ;  /* 0x000000ffff147224 */ /* 0x001fe200078e0035 */
[----:B------:R-:W-:Y:S01]  /*f190*/  @!P2 LOP3.LUT R20, R9, 0x7ff00000, RZ, 0xc0, !PT ;  /* 0x7ff000000914a812 */ /* 0x000fe200078ec0ff */
[----:B------:R-:W-:Y:S01]  /*f1a0*/  IMAD.MOV.U32 R21, RZ, RZ, R52 ;  /* 0x000000ffff157224 */ /* 0x000fe200078e0034 */
[----:B------:R-:W-:Y:S02]  /*f1b0*/  @!P0 LOP3.LUT R21, R3, 0x7ff00000, RZ, 0xc0, !PT ;  /* 0x7ff0000003158812 */ /* 0x000fe400078ec0ff */
[----:B------:R-:W-:-:S04]  /*f1c0*/  IADD3 R10, R20, -0x1, RZ ;  /* 0xffffffff140a7810 */ /* 0x000fc80007ffe0ff */
[----:B------:R-:W-:Y:S02]  /*f1d0*/  ISETP.GT.U32.AND P0, PT, R10, 0x7feffffe, PT ;  /* 0x7feffffe0a00780c */ /* 0x000fe40003f04070 */
[----:B------:R-:W-:-:S04]  /*f1e0*/  IADD3 R10, R21, -0x1, RZ ;  /* 0xffffffff150a7810 */ /* 0x000fc80007ffe0ff */
[----:B------:R-:W-:-:S13]  /*f1f0*/  ISETP.GT.U32.OR P0, PT, R10, 0x7feffffe, P0 ;  /* 0x7feffffe0a00780c */ /* 0x000fda0000704470 */
[----:B------:R-:W-:Y:S05]  /*f200*/  @P0 BRA `(.L_x_5137) ;  /* 0x000001e000000947 */ /* 0x000fea0003800000 */
[----:B-1----:R-:W-:-:S04]  /*f210*/  LOP3.LUT R6, R5, 0x7ff00000, RZ, 0xc0, !PT ;  /* 0x7ff0000005067812 */ /* 0x002fc800078ec0ff */
        /* <DEDUP_REMOVED lines=25> */
[----:B------:R-:W-:-:S05]  /*f3b0*/  FSEL R10, R4, R11, !P0 ;  /* 0x0000000b040a7208 */ /* 0x000fca0004000000 */
[----:B------:R-:W-:Y:S02]  /*f3c0*/  IMAD.MOV.U32 R11, RZ, RZ, R10 ;  /* 0x000000ffff0b7224 */ /* 0x000fe400078e000a */
[----:B------:R-:W-:Y:S01]  /*f3d0*/  IMAD.MOV.U32 R10, RZ, RZ, R6 ;  /* 0x000000ffff0a7224 */ /* 0x000fe200078e0006 */
[----:B------:R-:W-:Y:S05]  /*f3e0*/  BRA `(.L_x_5138) ;  /* 0x0000018000007947 */ /* 0x000fea0003800000 */
.L_x_5137:
[----:B-1----:R-:W0:-:S14]  /*f3f0*/  DSETP.NAN.AND P0, PT, R6, R6, PT ;  /* 0x000000060600722a */ /* 0x002e1c0003f08000 */
[----:B0-----:R-:W-:Y:S05]  /*f400*/  @P0 BRA `(.L_x_5139) ;  /* 0x0000013000000947 */ /* 0x001fea0003800000 */
[----:B------:R-:W0:-:S14]  /*f410*/  DSETP.NAN.AND P0, PT, R4, R4, PT ;  /* 0x000000040400722a */ /* 0x000e1c0003f08000 */
[----:B0-----:R-:W-:Y:S05]  /*f420*/  @P0 BRA `(.L_x_5140) ;  /* 0x000000d000000947 */ /* 0x001fea0003800000 */
[----:B------:R-:W-:Y:S01]  /*f430*/  ISETP.NE.AND P0, PT, R20, R21, PT ;  /* 0x000000151400720c */ /* 0x000fe20003f05270 */
[----:B------:R-:W-:Y:S01]  /*f440*/  IMAD.MOV.U32 R10, RZ, RZ, 0x0 ;  /* 0x00000000ff0a7424 */ /* 0x000fe200078e00ff */
[----:B------:R-:W-:-:S11]  /*f450*/  MOV R11, 0xfff80000 ;  /* 0xfff80000000b7802 */ /* 0x000fd60000000f00 */
        /* <DEDUP_REMOVED lines=10> */
.L_x_5140:
[----:B------:R-:W-:-:S05]  /*f500*/  LOP3.LUT R10, R5, 0x80000, RZ, 0xfc, !PT ;  /* 0x00080000050a7812 */ /* 0x000fca00078efcff */
[----:B------:R-:W-:Y:S02]  /*f510*/  IMAD.MOV.U32 R11, RZ, RZ, R10 ;  /* 0x000000ffff0b7224 */ /* 0x000fe400078e000a */
[----:B------:R-:W-:Y:S01]  /*f520*/  IMAD.MOV.U32 R10, RZ, RZ, R4 ;  /* 0x000000ffff0a7224 */ /* 0x000fe200078e0004 */
[----:B------:R-:W-:Y:S05]  /*f530*/  BRA `(.L_x_5138) ;  /* 0x0000003000007947 */ /* 0x000fea0003800000 */
.L_x_5139:
[----:B------:R-:W-:-:S05]  /*f540*/  LOP3.LUT R10, R7, 0x80000, RZ, 0xfc, !PT ;  /* 0x00080000070a7812 */ /* 0x000fca00078efcff */
[----:B------:R-:W-:Y:S02]  /*f550*/  IMAD.MOV.U32 R11, RZ, RZ, R10 ;  /* 0x000000ffff0b7224 */ /* 0x000fe400078e000a */
[----:B------:R-:W-:Y:S02]  /*f560*/  IMAD.MOV.U32 R10, RZ, RZ, R6 ;  /* 0x000000ffff0a7224 */ /* 0x000fe400078e0006 */
.L_x_5138:
[----:B------:R-:W-:Y:S05]  /*f570*/  BSYNC B0 ;  /* 0x0000000000007941 */ /* 0x000fea0003800000 */
.L_x_5136:
[----:B------:R-:W-:Y:S02]  /*f580*/  IMAD.MOV.U32 R4, RZ, RZ, R0 ;  /* 0x000000ffff047224 */ /* 0x000fe400078e0000 */
[----:B------:R-:W-:Y:S02]  /*f590*/  IMAD.MOV.U32 R5, RZ, RZ, 0x0 ;  /* 0x00000000ff057424 */ /* 0x000fe400078e00ff */
[----:B------:R-:W-:Y:S02]  /*f5a0*/  IMAD.MOV.U32 R2, RZ, RZ, R10 ;  /* 0x000000ffff027224 */ /* 0x000fe400078e000a */
[----:B------:R-:W-:Y:S01]  /*f5b0*/  IMAD.MOV.U32 R3, RZ, RZ, R11 ;  /* 0x000000ffff037224 */ /* 0x000fe200078e000b */
[----:B------:R-:W-:Y:S06]  /*f5c0*/  RET.REL.NODEC R4 `(_ZN2at6native29vectorized_elementwise_kernelILi2EZZZNS0_29binary_cross_entropy_out_cudaERKNS_6TensorES4_RKSt8optionalIS2_ElRS2_ENKUlvE_clEvENKUlvE_clEvEUlddE_St5arrayIPcLm3EEEEviT0_T1_) ;  /* 0xffff0a3004007950 */ /* 0x000fec0003c3ffff */
.L_x_5141:
        /* <DEDUP_REMOVED lines=11> */
.L_x_9820:


//--------------------- .text._ZN2at6native29vectorized_elementwise_kernelILi4EZZZNS0_29binary_cross_entropy_out_cudaERKNS_6TensorES4_RKSt8optionalIS2_ElRS2_ENKUlvE_clEvENKUlvE_clEvEUlddE_St5arrayIPcLm3EEEEviT0_T1_ --------------------------
	.section	.text._ZN2at6native29vectorized_elementwise_kernelILi4EZZZNS0_29binary_cross_entropy_out_cudaERKNS_6TensorES4_RKSt8optionalIS2_ElRS2_ENKUlvE_clEvENKUlvE_clEvEUlddE_St5arrayIPcLm3EEEEviT0_T1_,"ax",@progbits
	.sectioninfo	@"SHI_REGISTERS=57"
	.align	128
        .global         _ZN2at6native29vectorized_elementwise_kernelILi4EZZZNS0_29binary_cross_entropy_out_cudaERKNS_6TensorES4_RKSt8optionalIS2_ElRS2_ENKUlvE_clEvENKUlvE_clEvEUlddE_St5arrayIPcLm3EEEEviT0_T1_
        .type           _ZN2at6native29vectorized_elementwise_kernelILi4EZZZNS0_29binary_cross_entropy_out_cudaERKNS_6TensorES4_RKSt8optionalIS2_ElRS2_ENKUlvE_clEvENKUlvE_clEvEUlddE_St5arrayIPcLm3EEEEviT0_T1_,@function
        .size           _ZN2at6native29vectorized_elementwise_kernelILi4EZZZNS0_29binary_cross_entropy_out_cudaERKNS_6TensorES4_RKSt8optionalIS2_ElRS2_ENKUlvE_clEvENKUlvE_clEvEUlddE_St5arrayIPcLm3EEEEviT0_T1_,(.L_x_9821 - _ZN2at6native29vectorized_elementwise_kernelILi4EZZZNS0_29binary_cross_entropy_out_cudaERKNS_6TensorES4_RKSt8optionalIS2_ElRS2_ENKUlvE_clEvENKUlvE_clEvEUlddE_St5arrayIPcLm3EEEEviT0_T1_)
        .other          _ZN2at6native29vectorized_elementwise_kernelILi4EZZZNS0_29binary_cross_entropy_out_cudaERKNS_6TensorES4_RKSt8optionalIS2_ElRS2_ENKUlvE_clEvENKUlvE_clEvEUlddE_St5arrayIPcLm3EEEEviT0_T1_,@"STO_CUDA_ENTRY STV_DEFAULT"
_ZN2at6native29vectorized_elementwise_kernelILi4EZZZNS0_29binary_cross_entropy_out_cudaERKNS_6TensorES4_RKSt8optionalIS2_ElRS2_ENKUlvE_clEvENKUlvE_clEvEUlddE_St5arrayIPcLm3EEEEviT0_T1_:
.text._ZN2at6native29vectorized_elementwise_kernelILi4EZZZNS0_29binary_cross_entropy_out_cudaERKNS_6TensorES4_RKSt8optionalIS2_ElRS2_ENKUlvE_clEvENKUlvE_clEvEUlddE_St5arrayIPcLm3EEEEviT0_T1_:
        /* <DEDUP_REMOVED lines=44> */
.L_x_5144:
[----:B0-----:R-:W-:Y:S05]  /*02c0*/  BSYNC B6 ;  /* 0x0000000000067941 */ /* 0x001fea0003800000 */
.L_x_5143:
        /* <DEDUP_REMOVED lines=23> */
.L_x_5146:
[----:B------:R-:W-:Y:S05]  /*0440*/  BSYNC B6 ;  /* 0x0000000000067941 */ /* 0x000fea0003800000 */
.L_x_5145:
        /* <DEDUP_REMOVED lines=65> */
.L_x_5148:
[----:B------:R-:W-:Y:S05]  /*0860*/  BSYNC B0 ;  /* 0x0000000000007941 */ /* 0x000fea0003800000 */
.L_x_5147:
        /* <DEDUP_REMOVED lines=63> */
.L_x_5150:
        /* <DEDUP_REMOVED lines=20> */
[----:B-1----:R-:W-:Y:S05]  /*0da0*/  CALL.REL.NOINC `($__internal_11_$__cuda_sm20_div_rn_f64_full) ;  /* 0x0000e1b000007944 */ /* 0x002fea0003c00000 */
[----:B------:R-:W-:Y:S02]  /*0db0*/  IMAD.MOV.U32 R6, RZ, RZ, R2 ;  /* 0x000000ffff067224 */ /* 0x000fe400078e0002 */
[----:B------:R-:W-:Y:S02]  /*0dc0*/  IMAD.MOV.U32 R7, RZ, RZ, R3 ;  /* 0x000000ffff077224 */ /* 0x000fe400078e0003 */
.L_x_5153:
[----:B------:R-:W-:Y:S05]  /*0dd0*/  BSYNC B2 ;  /* 0x0000000000027941 */ /* 0x000fea0003800000 */
.L_x_5152:
        /* <DEDUP_REMOVED lines=15> */
.L_x_5151:
[----:B------:R-:W-:Y:S05]  /*0ed0*/  BSYNC B1 ;  /* 0x0000000000017941 */ /* 0x000fea0003800000 */
.L_x_5149:
        /* <DEDUP_REMOVED lines=32> */
.L_x_5155:
[----:B0-2---:R-:W-:Y:S05]  /*10e0*/  BSYNC B6 ;  /* 0x0000000000067941 */ /* 0x005fea0003800000 */
.L_x_5154:
        /* <DEDUP_REMOVED lines=23> */
.L_x_5157:
[----:B------:R-:W-:Y:S05]  /*1260*/  BSYNC B6 ;  /* 0x0000000000067941 */ /* 0x000fea0003800000 */
.L_x_5156:
        /* <DEDUP_REMOVED lines=65> */
.L_x_5159:
[----:B------:R-:W-:Y:S05]  /*1680*/  BSYNC B0 ;  /* 0x0000000000007941 */ /* 0x000fea0003800000 */
.L_x_5158:
        /* <DEDUP_REMOVED lines=63> */
.L_x_5161:
        /* <DEDUP_REMOVED lines=23> */
.L_x_5164:
[----:B------:R-:W-:Y:S05]  /*1bf0*/  BSYNC B2 ;  /* 0x0000000000027941 */ /* 0x000fea0003800000 */
.L_x_5163:
        /* <DEDUP_REMOVED lines=15> */
.L_x_5162:
[----:B------:R-:W-:Y:S05]  /*1cf0*/  BSYNC B1 ;  /* 0x0000000000017941 */ /* 0x000fea0003800000 */
.L_x_5160:
        /* <DEDUP_REMOVED lines=32> */
.L_x_5166:
[----:B0-2---:R-:W-:Y:S05]  /*1f00*/  BSYNC B6 ;  /* 0x0000000000067941 */ /* 0x005fea0003800000 */
.L_x_5165:
        /* <DEDUP_REMOVED lines=23> */
.L_x_5168:
[----:B------:R-:W-:Y:S05]  /*2080*/  BSYNC B6 ;  /* 0x0000000000067941 */ /* 0x000fea0003800000 */
.L_x_5167:
        /* <DEDUP_REMOVED lines=64> */
.L_x_5170:
[----:B------:R-:W-:Y:S05]  /*2490*/  BSYNC B0 ;  /* 0x0000000000007941 */ /* 0x000fea0003800000 */
.L_x_5169:
        /* <DEDUP_REMOVED lines=63> */
.L_x_5172:
        /* <DEDUP_REMOVED lines=20> */
[----:B-1----:R-:W-:Y:S05]  /*29d0*/  CALL.REL.NOINC `($__internal_11_$__cuda_sm20_div_rn_f64_full) ;  /* 0x0000c58000007944 */ /* 0x002fea0003c00000 */
[----:B------:R-:W-:Y:S02]  /*29e0*/  IMAD.MOV.U32 R6, RZ, RZ, R2 ;  /* 0x000000ffff067224 */ /* 0x000fe400078e0002 */
[----:B------:R-:W-:Y:S02]  /*29f0*/  IMAD.MOV.U32 R7, RZ, RZ, R3 ;  /* 0x000000ffff077224 */ /* 0x000fe400078e0003 */
.L_x_5175:
[----:B------:R-:W-:Y:S05]  /*2a00*/  BSYNC B2 ;  /* 0x0000000000027941 */ /* 0x000fea0003800000 */
.L_x_5174:
        /* <DEDUP_REMOVED lines=15> */
.L_x_5173:
[----:B------:R-:W-:Y:S05]  /*2b00*/  BSYNC B1 ;  /* 0x0000000000017941 */ /* 0x000fea0003800000 */
.L_x_5171:
        /* <DEDUP_REMOVED lines=32> */
.L_x_5177:
[----:B0-2---:R-:W-:Y:S05]  /*2d10*/  BSYNC B6 ;  /* 0x0000000000067941 */ /* 0x005fea0003800000 */
.L_x_5176:
        /* <DEDUP_REMOVED lines=23> */
.L_x_5179:
[----:B------:R-:W-:Y:S05]  /*2e90*/  BSYNC B6 ;  /* 0x0000000000067941 */ /* 0x000fea0003800000 */
.L_x_5178:
        /* <DEDUP_REMOVED lines=65> */
.L_x_5181:
[----:B------:R-:W-:Y:S05]  /*32b0*/  BSYNC B0 ;  /* 0x0000000000007941 */ /* 0x000fea0003800000 */
.L_x_5180:
        /* <DEDUP_REMOVED lines=63> */
.L_x_5183:
        /* <DEDUP_REMOVED lines=23> */
.L_x_5186:
[----:B------:R-:W-:Y:S05]  /*3820*/  BSYNC B2 ;  /* 0x0000000000027941 */ /* 0x000fea0003800000 */
.L_x_5185:
        /* <DEDUP_REMOVED lines=15> */
.L_x_5184:
[----:B------:R-:W-:Y:S05]  /*3920*/  BSYNC B1 ;  /* 0x0000000000017941 */ /* 0x000fea0003800000 */
.L_x_5182:
        /* <DEDUP_REMOVED lines=32> */
.L_x_5188:
[----:B0-2---:R-:W-:Y:S05]  /*3b30*/  BSYNC B6 ;  /* 0x0000000000067941 */ /* 0x005fea0003800000 */
.L_x_5187:
        /* <DEDUP_REMOVED lines=23> */
.L_x_5190:
[----:B------:R-:W-:Y:S05]  /*3cb0*/  BSYNC B6 ;  /* 0x0000000000067941 */ /* 0x000fea0003800000 */
.L_x_5189:
        /* <DEDUP_REMOVED lines=65> */
.L_x_5192:
[----:B------:R-:W-:Y:S05]  /*40d0*/  BSYNC B0 ;  /* 0x0000000000007941 */ /* 0x000fea0003800000 */
.L_x_5191:
        /* <DEDUP_REMOVED lines=63> */
.L_x_5194:
        /* <DEDUP_REMOVED lines=23> */
.L_x_5197:
[----:B------:R-:W-:Y:S05]  /*4640*/  BSYNC B2 ;  /* 0x0000000000027941 */ /* 0x000fea0003800000 */
.L_x_5196:
        /* <DEDUP_REMOVED lines=15> */
.L_x_5195:
[----:B------:R-:W-:Y:S05]  /*4740*/  BSYNC B1 ;  /* 0x0000000000017941 */ /* 0x000fea0003800000 */
.L_x_5193:
        /* <DEDUP_REMOVED lines=32> */
.L_x_5199:
[----:B0-2---:R-:W-:Y:S05]  /*4950*/  BSYNC B6 ;  /* 0x0000000000067941 */ /* 0x005fea0003800000 */
.L_x_5198:
        /* <DEDUP_REMOVED lines=23> */
.L_x_5201:
[----:B------:R-:W-:Y:S05]  /*4ad0*/  BSYNC B6 ;  /* 0x0000000000067941 */ /* 0x000fea0003800000 */
.L_x_5200:
        /* <DEDUP_REMOVED lines=64> */
.L_x_5203:
[----:B------:R-:W-:Y:S05]  /*4ee0*/  BSYNC B0 ;  /* 0x0000000000007941 */ /* 0x000fea0003800000 */
.L_x_5202:
        /* <DEDUP_REMOVED lines=63> */
.L_x_5205:
        /* <DEDUP_REMOVED lines=23> */
.L_x_5208:
[----:B------:R-:W-:Y:S05]  /*5450*/  BSYNC B2 ;  /* 0x0000000000027941 */ /* 0x000fea0003800000 */
.L_x_5207:
        /* <DEDUP_REMOVED lines=15> */
.L_x_5206:
[----:B------:R-:W-:Y:S05]  /*5550*/  BSYNC B1 ;  /* 0x0000000000017941 */ /* 0x000fea0003800000 */
.L_x_5204:
        /* <DEDUP_REMOVED lines=32> */
.L_x_5210:
[----:B0-2---:R-:W-:Y:S05]  /*5760*/  BSYNC B6 ;  /* 0x0000000000067941 */ /* 0x005fea0003800000 */
.L_x_5209:
        /* <DEDUP_REMOVED lines=23> */
.L_x_5212:
[----:B------:R-:W-:Y:S05]  /*58e0*/  BSYNC B6 ;  /* 0x0000000000067941 */ /* 0x000fea0003800000 */
.L_x_5211:
        /* <DEDUP_REMOVED lines=64> */
.L_x_5214:
[----:B------:R-:W-:Y:S05]  /*5cf0*/  BSYNC B0 ;  /* 0x0000000000007941 */ /* 0x000fea0003800000 */
.L_x_5213:
        /* <DEDUP_REMOVED lines=63> */
.L_x_5216:
        /* <DEDUP_REMOVED lines=23> */
.L_x_5219:
[----:B------:R-:W-:Y:S05]  /*6260*/  BSYNC B2 ;  /* 0x0000000000027941 */ /* 0x000fea0003800000 */
.L_x_5218:
        /* <DEDUP_REMOVED lines=15> */
.L_x_5217:
[----:B------:R-:W-:Y:S05]  /*6360*/  BSYNC B1 ;  /* 0x0000000000017941 */ /* 0x000fea0003800000 */
.L_x_5215:
        /* <DEDUP_REMOVED lines=32> */
.L_x_5221:
[----:B0-2---:R-:W-:Y:S05]  /*6570*/  BSYNC B6 ;  /* 0x0000000000067941 */ /* 0x005fea0003800000 */
.L_x_5220:
        /* <DEDUP_REMOVED lines=23> */
.L_x_5223:
[----:B------:R-:W-:Y:S05]  /*66f0*/  BSYNC B6 ;  /* 0x0000000000067941 */ /* 0x000fea0003800000 */
.L_x_5222:
        /* <DEDUP_REMOVED lines=64> */
.L_x_5225:
[----:B------:R-:W-:Y:S05]  /*6b00*/  BSYNC B0 ;  /* 0x0000000000007941 */ /* 0x000fea0003800000 */
.L_x_5224:
        /* <DEDUP_REMOVED lines=63> */
.L_x_5227:
        /* <DEDUP_REMOVED lines=23> */
.L_x_5230:
[----:B------:R-:W-:Y:S05]  /*7070*/  BSYNC B2 ;  /* 0x0000000000027941 */ /* 0x000fea0003800000 */
.L_x_5229:
        /* <DEDUP_REMOVED lines=15> */
.L_x_5228:
[----:B------:R-:W-:Y:S05]  /*7170*/  BSYNC B1 ;  /* 0x0000000000017941 */ /* 0x000fea0003800000 */
.L_x_5226:
        /* <DEDUP_REMOVED lines=20> */
.L_x_5142:
        /* <DEDUP_REMOVED lines=105> */
.L_x_5234:
[----:B------:R-:W-:Y:S05]  /*7950*/  BSYNC B7 ;  /* 0x0000000000077941 */ /* 0x000fea0003800000 */
.L_x_5233:
        /* <DEDUP_REMOVED lines=23> */
.L_x_5236:
[----:B------:R-:W-:Y:S05]  /*7ad0*/  BSYNC B7 ;  /* 0x0000000000077941 */ /* 0x000fea0003800000 */
.L_x_5235:
        /* <DEDUP_REMOVED lines=64> */
.L_x_5238:
[----:B------:R-:W-:Y:S05]  /*7ee0*/  BSYNC B0 ;  /* 0x0000000000007941 */ /* 0x000fea0003800000 */
.L_x_5237:
        /* <DEDUP_REMOVED lines=63> */
.L_x_5240:
        /* <DEDUP_REMOVED lines=23> */
.L_x_5243:
[----:B------:R-:W-:Y:S05]  /*8450*/  BSYNC B2 ;  /* 0x0000000000027941 */ /* 0x000fea0003800000 */
.L_x_5242:
        /* <DEDUP_REMOVED lines=15> */
.L_x_5241:
[----:B------:R-:W-:Y:S05]  /*8550*/  BSYNC B1 ;  /* 0x0000000000017941 */ /* 0x000fea0003800000 */
.L_x_5239:
        /* <DEDUP_REMOVED lines=9> */
.L_x_5232:
[----:B------:R-:W-:Y:S05]  /*85f0*/  BSYNC B6 ;  /* 0x0000000000067941 */ /* 0x000fea0003800000 */
.L_x_5231:
        /* <DEDUP_REMOVED lines=28> */
.L_x_5247:
[----:B------:R-:W-:Y:S05]  /*87c0*/  BSYNC B7 ;  /* 0x0000000000077941 */ /* 0x000fea0003800000 */
.L_x_5246:
        /* <DEDUP_REMOVED lines=23> */
.L_x_5249:
[----:B------:R-:W-:Y:S05]  /*8940*/  BSYNC B7 ;  /* 0x0000000000077941 */ /* 0x000fea0003800000 */
.L_x_5248:
        /* <DEDUP_REMOVED lines=65> */
.L_x_5251:
[----:B------:R-:W-:Y:S05]  /*8d60*/  BSYNC B0 ;  /* 0x0000000000007941 */ /* 0x000fea0003800000 */
.L_x_5250:
        /* <DEDUP_REMOVED lines=63> */
.L_x_5253:
        /* <DEDUP_REMOVED lines=20> */
[----:B-12---:R-:W-:Y:S05]  /*92a0*/  CALL.REL.NOINC `($__internal_11_$__cuda_sm20_div_rn_f64_full) ;  /* 0x00005cb000007944 */ /* 0x006fea0003c00000 */
[----:B------:R-:W-:Y:S02]  /*92b0*/  IMAD.MOV.U32 R6, RZ, RZ, R2 ;  /* 0x000000ffff067224 */ /* 0x000fe400078e0002 */
[----:B------:R-:W-:Y:S02]  /*92c0*/  IMAD.MOV.U32 R7, RZ, RZ, R3 ;  /* 0x000000ffff077224 */ /* 0x000fe400078e0003 */
.L_x_5256:
[----:B------:R-:W-:Y:S05]  /*92d0*/  BSYNC B2 ;  /* 0x0000000000027941 */ /* 0x000fea0003800000 */
.L_x_5255:
        /* <DEDUP_REMOVED lines=15> */
.L_x_5254:
[----:B------:R-:W-:Y:S05]  /*93d0*/  BSYNC B1 ;  /* 0x0000000000017941 */ /* 0x000fea0003800000 */
.L_x_5252:
        /* <DEDUP_REMOVED lines=9> */
.L_x_5245:
[----:B------:R-:W-:Y:S05]  /*9470*/  BSYNC B6 ;  /* 0x0000000000067941 */ /* 0x000fea0003800000 */
.L_x_5244:
        /* <DEDUP_REMOVED lines=28> */
.L_x_5260:
[----:B------:R-:W-:Y:S05]  /*9640*/  BSYNC B7 ;  /* 0x0000000000077941 */ /* 0x000fea0003800000 */
.L_x_5259:
        /* <DEDUP_REMOVED lines=23> */
.L_x_5262:
[----:B------:R-:W-:Y:S05]  /*97c0*/  BSYNC B7 ;  /* 0x0000000000077941 */ /* 0x000fea0003800000 */
.L_x_5261:
        /* <DEDUP_REMOVED lines=65> */
.L_x_5264:
[----:B------:R-:W-:Y:S05]  /*9be0*/  BSYNC B0 ;  /* 0x0000000000007941 */ /* 0x000fea0003800000 */
.L_x_5263:
        /* <DEDUP_REMOVED lines=63> */
.L_x_5266:
        /* <DEDUP_REMOVED lines=20> */
[----:B-123--:R-:W-:Y:S05]  /*a120*/  CALL.REL.NOINC `($__internal_11_$__cuda_sm20_div_rn_f64_full) ;  /* 0x00004e3000007944 */ /* 0x00efea0003c00000 */
[----:B------:R-:W-:Y:S02]  /*a130*/  IMAD.MOV.U32 R6, RZ, RZ, R2 ;  /* 0x000000ffff067224 */ /* 0x000fe400078e0002 */
[----:B------:R-:W-:Y:S02]  /*a140*/  IMAD.MOV.U32 R7, RZ, RZ, R3 ;  /* 0x000000ffff077224 */ /* 0x000fe400078e0003 */
.L_x_5269:
[----:B------:R-:W-:Y:S05]  /*a150*/  BSYNC B2 ;  /* 0x0000000000027941 */ /* 0x000fea0003800000 */
.L_x_5268:
        /* <DEDUP_REMOVED lines=15> */
.L_x_5267:
[----:B------:R-:W-:Y:S05]  /*a250*/  BSYNC B1 ;  /* 0x0000000000017941 */ /* 0x000fea0003800000 */
.L_x_5265:
        /* <DEDUP_REMOVED lines=9> */
.L_x_5258:
[----:B------:R-:W-:Y:S05]  /*a2f0*/  BSYNC B6 ;  /* 0x0000000000067941 */ /* 0x000fea0003800000 */
.L_x_5257:
        /* <DEDUP_REMOVED lines=28> */
.L_x_5273:
[----:B------:R-:W-:Y:S05]  /*a4c0*/  BSYNC B7 ;  /* 0x0000000000077941 */ /* 0x000fea0003800000 */
.L_x_5272:
        /* <DEDUP_REMOVED lines=23> */
.L_x_5275:
[----:B------:R-:W-:Y:S05]  /*a640*/  BSYNC B7 ;  /* 0x0000000000077941 */ /* 0x000fea0003800000 */
.L_x_5274:
        /* <DEDUP_REMOVED lines=64> */
.L_x_5277:
[----:B------:R-:W-:Y:S05]  /*aa50*/  BSYNC B0 ;  /* 0x0000000000007941 */ /* 0x000fea0003800000 */
.L_x_5276:
        /* <DEDUP_REMOVED lines=63> */
.L_x_5279:
        /* <DEDUP_REMOVED lines=20> */
[----:B-1234-:R-:W-:Y:S05]  /*af90*/  CALL.REL.NOINC `($__internal_11_$__cuda_sm20_div_rn_f64_full) ;  /* 0x00003fc000007944 */ /* 0x01efea0003c00000 */
[----:B------:R-:W-:Y:S02]  /*afa0*/  IMAD.MOV.U32 R6, RZ, RZ, R2 ;  /* 0x000000ffff067224 */ /* 0x000fe400078e0002 */
[----:B------:R-:W-:Y:S02]  /*afb0*/  IMAD.MOV.U32 R7, RZ, RZ, R3 ;  /* 0x000000ffff077224 */ /* 0x000fe400078e0003 */
.L_x_5282:
[----:B------:R-:W-:Y:S05]  /*afc0*/  BSYNC B2 ;  /* 0x0000000000027941 */ /* 0x000fea0003800000 */
.L_x_5281:
        /* <DEDUP_REMOVED lines=15> */
.L_x_5280:
[----:B------:R-:W-:Y:S05]  /*b0c0*/  BSYNC B1 ;  /* 0x0000000000017941 */ /* 0x000fea0003800000 */
.L_x_5278:
        /* <DEDUP_REMOVED lines=9> */
.L_x_5271:
[----:B------:R-:W-:Y:S05]  /*b160*/  BSYNC B6 ;  /* 0x0000000000067941 */ /* 0x000fea0003800000 */
.L_x_5270:
        /* <DEDUP_REMOVED lines=28> */
.L_x_5286:
[----:B------:R-:W-:Y:S05]  /*b330*/  BSYNC B7 ;  /* 0x0000000000077941 */ /* 0x000fea0003800000 */
.L_x_5285:
        /* <DEDUP_REMOVED lines=23> */
.L_x_5288:
[----:B------:R-:W-:Y:S05]  /*b4b0*/  BSYNC B7 ;  /* 0x0000000000077941 */ /* 0x000fea0003800000 */
.L_x_5287:
        /* <DEDUP_REMOVED lines=65> */
.L_x_5290:
[----:B------:R-:W-:Y:S05]  /*b8d0*/  BSYNC B0 ;  /* 0x0000000000007941 */ /* 0x000fea0003800000 */
.L_x_5289:
        /* <DEDUP_REMOVED lines=63> */
.L_x_5292:
        /* <DEDUP_REMOVED lines=21> */
[----:B-1234-:R-:W-:Y:S05]  /*be20*/  CALL.REL.NOINC `($__internal_11_$__cuda_sm20_div_rn_f64_full) ;  /* 0x0000313000007944 */ /* 0x01efea0003c00000 */
[----:B------:R-:W-:Y:S02]  /*be30*/  IMAD.MOV.U32 R4, RZ, RZ, R2 ;  /* 0x000000ffff047224 */ /* 0x000fe400078e0002 */
[----:B------:R-:W-:Y:S02]  /*be40*/  IMAD.MOV.U32 R5, RZ, RZ, R3 ;  /* 0x000000ffff057224 */ /* 0x000fe400078e0003 */
.L_x_5295:
[----:B------:R-:W-:Y:S05]  /*be50*/  BSYNC B2 ;  /* 0x0000000000027941 */ /* 0x000fea0003800000 */
.L_x_5294:
        /* <DEDUP_REMOVED lines=15> */
.L_x_5293:
[----:B------:R-:W-:Y:S05]  /*bf50*/  BSYNC B1 ;  /* 0x0000000000017941 */ /* 0x000fea0003800000 */
.L_x_5291:
        /* <DEDUP_REMOVED lines=9> */
.L_x_5284:
[----:B------:R-:W-:Y:S05]  /*bff0*/  BSYNC B6 ;  /* 0x0000000000067941 */ /* 0x000fea0003800000 */
.L_x_5283:
        /* <DEDUP_REMOVED lines=28> */
.L_x_5299:
[----:B------:R-:W-:Y:S05]  /*c1c0*/  BSYNC B7 ;  /* 0x0000000000077941 */ /* 0x000fea0003800000 */
.L_x_5298:
        /* <DEDUP_REMOVED lines=23> */
.L_x_5301:
[----:B------:R-:W-:Y:S05]  /*c340*/  BSYNC B7 ;  /* 0x0000000000077941 */ /* 0x000fea0003800000 */
.L_x_5300:
        /* <DEDUP_REMOVED lines=65> */
.L_x_5303:
[----:B------:R-:W-:Y:S05]  /*c760*/  BSYNC B0 ;  /* 0x0000000000007941 */ /* 0x000fea0003800000 */
.L_x_5302:
        /* <DEDUP_REMOVED lines=63> */
.L_x_5305:
        /* <DEDUP_REMOVED lines=21> */
[----:B-1234-:R-:W-:Y:S05]  /*ccb0*/  CALL.REL.NOINC `($__internal_11_$__cuda_sm20_div_rn_f64_full) ;  /* 0x000022a000007944 */ /* 0x01efea0003c00000 */
[----:B------:R-:W-:Y:S02]  /*ccc0*/  IMAD.MOV.U32 R4, RZ, RZ, R2 ;  /* 0x000000ffff047224 */ /* 0x000fe400078e0002 */
[----:B------:R-:W-:Y:S02]  /*ccd0*/  IMAD.MOV.U32 R5, RZ, RZ, R3 ;  /* 0x000000ffff057224 */ /* 0x000fe400078e0003 */
.L_x_5308:
[----:B------:R-:W-:Y:S05]  /*cce0*/  BSYNC B2 ;  /* 0x0000000000027941 */ /* 0x000fea0003800000 */
.L_x_5307:
        /* <DEDUP_REMOVED lines=15> */
.L_x_5306:
[----:B------:R-:W-:Y:S05]  /*cde0*/  BSYNC B1 ;  /* 0x0000000000017941 */ /* 0x000fea0003800000 */
.L_x_5304:
        /* <DEDUP_REMOVED lines=9> */
.L_x_5297:
[----:B------:R-:W-:Y:S05]  /*ce80*/  BSYNC B6 ;  /* 0x0000000000067941 */ /* 0x000fea0003800000 */
.L_x_5296:
        /* <DEDUP_REMOVED lines=28> */
.L_x_5312:
[----:B------:R-:W-:Y:S05]  /*d050*/  BSYNC B7 ;  /* 0x0000000000077941 */ /* 0x000fea0003800000 */
.L_x_5311:
        /* <DEDUP_REMOVED lines=23> */
.L_x_5314:
[----:B------:R-:W-:Y:S05]  /*d1d0*/  BSYNC B7 ;  /* 0x0000000000077941 */ /* 0x000fea0003800000 */
.L_x_5313:
        /* <DEDUP_REMOVED lines=65> */
.L_x_5316:
[----:B------:R-:W-:Y:S05]  /*d5f0*/  BSYNC B0 ;  /* 0x0000000000007941 */ /* 0x000fea0003800000 */
.L_x_5315:
        /* <DEDUP_REMOVED lines=63> */
.L_x_5318:
        /* <DEDUP_REMOVED lines=24> */
.L_x_5321:
[----:B------:R-:W-:Y:S05]  /*db70*/  BSYNC B2 ;  /* 0x0000000000027941 */ /* 0x000fea0003800000 */
.L_x_5320:
        /* <DEDUP_REMOVED lines=15> */
.L_x_5319:
[----:B------:R-:W-:Y:S05]  /*dc70*/  BSYNC B1 ;  /* 0x0000000000017941 */ /* 0x000fea0003800000 */
.L_x_5317:
        /* <DEDUP_REMOVED lines=9> */
.L_x_5310:
[----:B------:R-:W-:Y:S05]  /*dd10*/  BSYNC B6 ;  /* 0x0000000000067941 */ /* 0x000fea0003800000 */
.L_x_5309:
        /* <DEDUP_REMOVED lines=28> */
.L_x_5325:
[----:B------:R-:W-:Y:S05]  /*dee0*/  BSYNC B7 ;  /* 0x0000000000077941 */ /* 0x000fea0003800000 */
.L_x_5324:
        /* <DEDUP_REMOVED lines=23> */
.L_x_5327:
[----:B------:R-:W-:Y:S05]  /*e060*/  BSYNC B7 ;  /* 0x0000000000077941 */ /* 0x000fea0003800000 */
.L_x_5326:
        /* <DEDUP_REMOVED lines=64> */
.L_x_5329:
[----:B------:R-:W-:Y:S05]  /*e470*/  BSYNC B0 ;  /* 0x0000000000007941 */ /* 0x000fea0003800000 */
.L_x_5328:
        /* <DEDUP_REMOVED lines=63> */
.L_x_5331:
        /* <DEDUP_REMOVED lines=24> */
.L_x_5334:
[----:B------:R-:W-:Y:S05]  /*e9f0*/  BSYNC B2 ;  /* 0x0000000000027941 */ /* 0x000fea0003800000 */
.L_x_5333:
        /* <DEDUP_REMOVED lines=15> */
.L_x_5332:
[----:B------:R-:W-:Y:S05]  /*eaf0*/  BSYNC B1 ;  /* 0x0000000000017941 */ /* 0x000fea0003800000 */
.L_x_5330:
        /* <DEDUP_REMOVED lines=9> */
.L_x_5323:
[----:B------:R-:W-:Y:S05]  /*eb90*/  BSYNC B6 ;  /* 0x0000000000067941 */ /* 0x000fea0003800000 */
.L_x_5322:
        /* <DEDUP_REMOVED lines=23> */
.L_x_5337:
[----:B-1----:R-:W-:-:S13]  /*ed10*/  ISETP.GE.AND P0, PT, R0, R50, PT ;  /* 0x000000320000720c */ /* 0x002fda0003f06270 */
[----:B------:R-:W-:Y:S05]  /*ed20*/  @P0 BRA `(.L_x_5339) ;  /* 0x000000c000000947 */ /* 0x000fea0003800000 */
[----:B------:R-:W-:Y:S01]  /*ed30*/  IMAD.IADD R4, R51, 0x1, R0 ;  /* 0x0000000133047824 */ /* 0x000fe200078e0200 */
[----:B------:R-:W-:Y:S01]  /*ed40*/  IADD3 R0, R0, 0x80, RZ ;  /* 0x0000008000007810 */ /* 0x000fe20007ffe0ff */
[----:B------:R-:W-:-:S04]  /*ed50*/  IMAD.MOV.U32 R5, RZ, RZ, 0x8 ;  /* 0x00000008ff057424 */ /* 0x000fc800078e00ff */
[----:B------:R-:W-:-:S05]  /*ed60*/  IMAD.WIDE.U32 R4, R4, R5, c[0x0][0x168] ;  /* 0x00005a0004047625 */ /* 0x000fca00078e0005 */
[----:B------:R1:W-:Y:S02]  /*ed70*/  STG.E.64 [R4.64], R24 ;  /* 0x0000001804007986 */ /* 0x0003e4000c101b24 */
.L_x_5338:
[----:B------:R-:W-:-:S13]  /*ed80*/  ISETP.GE.AND P0, PT, R0, R50, PT ;  /* 0x000000320000720c */ /* 0x000fda0003f06270 */
[----:B------:R-:W-:Y:S05]  /*ed90*/  @P0 BRA `(.L_x_5340) ;  /* 0x000000d000000947 */ /* 0x000fea0003800000 */
[----:B-1----:R-:W-:Y:S01]  /*eda0*/  IMAD.IADD R4, R51, 0x1, R0 ;  /* 0x0000000133047824 */ /* 0x002fe200078e0200 */
[----:B------:R-:W-:Y:S01]  /*edb0*/  IADD3 R0, R0, 0x80, RZ ;  /* 0x0000008000007810 */ /* 0x000fe20007ffe0ff */
[----:B------:R-:W-:-:S04]  /*edc0*/  IMAD.MOV.U32 R5, RZ, RZ, 0x8 ;  /* 0x00000008ff057424 */ /* 0x000fc800078e00ff */
[----:B------:R-:W-:-:S05]  /*edd0*/  IMAD.WIDE.U32 R4, R4, R5, c[0x0][0x168] ;  /* 0x00005a0004047625 */ /* 0x000fca00078e0005 */
[----:B------:R1:W-:Y:S02]  /*ede0*/  STG.E.64 [R4.64], R22 ;  /* 0x0000001604007986 */ /* 0x0003e4000c101b24 */
.L_x_5339:
        /* <DEDUP_REMOVED lines=8> */
.L_x_5340:
[----:B------:R-:W-:Y:S05]  /*ee70*/  BSYNC B1 ;  /* 0x0000000000017941 */ /* 0x000fea0003800000 */
.L_x_5336:
[----:B------:R-:W-:-:S13]  /*ee80*/  ISETP.GE.AND P0, PT, R0, R50, PT ;  /* 0x000000320000720c */ /* 0x000fda0003f06270 */
[----:B-1----:R-:W-:Y:S01]  /*ee90*/  @!P0 IMAD.IADD R4, R51, 0x1, R0 ;  /* 0x0000000133048824 */ /* 0x002fe200078e0200 */
[----:B------:R-:W-:Y:S01]  /*eea0*/  @!P0 IADD3 R0, R0, 0x80, RZ ;  /* 0x0000008000008810 */ /* 0x000fe20007ffe0ff */
[----:B------:R-:W-:-:S04]  /*eeb0*/  @!P0 IMAD.MOV.U32 R5, RZ, RZ, 0x8 ;  /* 0x00000008ff058424 */ /* 0x000fc800078e00ff */
[----:B------:R-:W-:-:S05]  /*eec0*/  @!P0 IMAD.WIDE.U32 R4, R4, R5, c[0x0][0x168] ;  /* 0x00005a0004048625 */ /* 0x000fca00078e0005 */
[----:B0-----:R0:W-:Y:S02]  /*eed0*/  @!P0 STG.E.64 [R4.64], R16 ;  /* 0x0000001004008986 */ /* 0x0011e4000c101b24 */
.L_x_5341:
[----:B------:R-:W-:Y:S05]  /*eee0*/  BSYNC B0 ;  /* 0x0000000000007941 */ /* 0x000fea0003800000 */
.L_x_5335:
[----:B------:R-:W-:-:S13]  /*eef0*/  ISETP.GE.AND P0, PT, R0, R50, PT ;  /* 0x000000320000720c */ /* 0x000fda0003f06270 */
[----:B------:R-:W-:Y:S05]  /*ef00*/  @P0 EXIT ;  /* 0x000000000000094d */ /* 0x000fea0003800000 */
[----:B01----:R-:W-:Y:S02]  /*ef10*/  IMAD.IADD R4, R51, 0x1, R0 ;  /* 0x0000000133047824 */ /* 0x003fe400078e0200 */
[----:B------:R-:W-:-:S04]  /*ef20*/  IMAD.MOV.U32 R5, RZ, RZ, 0x8 ;  /* 0x00000008ff057424 */ /* 0x000fc800078e00ff */
[----:B------:R-:W-:-:S05]  /*ef30*/  IMAD.WIDE.U32 R4, R4, R5, c[0x0][0x168] ;  /* 0x00005a0004047625 */ /* 0x000fca00078e0005 */
[----:B------:R-:W-:Y:S01]  /*ef40*/  STG.E.64 [R4.64], R2 ;  /* 0x0000000204007986 */ /* 0x000fe2000c101b24 */
[----:B------:R-:W-:Y:S05]  /*ef50*/  EXIT ;  /* 0x000000000000794d */ /* 0x000fea0003800000 */
        .weak           $__internal_11_$__cuda_sm20_div_rn_f64_full
        .type           $__internal_11_$__cuda_sm20_div_rn_f64_full,@function
        .size           $__internal_11_$__cuda_sm20_div_rn_f64_full,(.L_x_9821 - $__internal_11_$__cuda_sm20_div_rn_f64_full)
$__internal_11_$__cuda_sm20_div_rn_f64_full:
        /* <DEDUP_REMOVED lines=73> */
.L_x_5343:
        /* <DEDUP_REMOVED lines=17> */
.L_x_5346:
[----:B------:R-:W-:-:S05]  /*f500*/  LOP3.LUT R10, R5, 0x80000, RZ, 0xfc, !PT ;  /* 0x00080000050a7812 */ /* 0x000fca00078efcff */
[----:B------:R-:W-:Y:S02]  /*f510*/  IMAD.MOV.U32 R11, RZ, RZ, R10 ;  /* 0x000000ffff0b7224 */ /* 0x000fe400078e000a */
[----:B------:R-:W-:Y:S01]  /*f520*/  IMAD.MOV.U32 R10, RZ, RZ, R4 ;  /* 0x000000ffff0a7224 */ /* 0x000fe200078e0004 */
[----:B------:R-:W-:Y:S05]  /*f530*/  BRA `(.L_x_5344) ;  /* 0x0000003000007947 */ /* 0x000fea0003800000 */
.L_x_5345:
[----:B------:R-:W-:-:S05]  /*f540*/  LOP3.LUT R10, R7, 0x80000, RZ, 0xfc, !PT ;  /* 0x00080000070a7812 */ /* 0x000fca00078efcff */
[----:B------:R-:W-:Y:S02]  /*f550*/  IMAD.MOV.U32 R11, RZ, RZ, R10 ;  /* 0x000000ffff0b7224 */ /* 0x000fe400078e000a */
[----:B------:R-:W-:Y:S02]  /*f560*/  IMAD.MOV.U32 R10, RZ, RZ, R6 ;  /* 0x000000ffff0a7224 */ /* 0x000fe400078e0006 */
.L_x_5344:
[----:B------:R-:W-:Y:S05]  /*f570*/  BSYNC B0 ;  /* 0x0000000000007941 */ /* 0x000fea0003800000 */
.L_x_5342:
[----:B------:R-:W-:Y:S02]  /*f580*/  IMAD.MOV.U32 R4, RZ, RZ, R0 ;  /* 0x000000ffff047224 */ /* 0x000fe400078e0000 */
[----:B------:R-:W-:Y:S02]  /*f590*/  IMAD.MOV.U32 R5, RZ, RZ, 0x0 ;  /* 0x00000000ff057424 */ /* 0x000fe400078e00ff */
[----:B------:R-:W-:Y:S02]  /*f5a0*/  IMAD.MOV.U32 R2, RZ, RZ, R10 ;  /* 0x000000ffff027224 */ /* 0x000fe400078e000a */
[----:B------:R-:W-:Y:S01]  /*f5b0*/  IMAD.MOV.U32 R3, RZ, RZ, R11 ;  /* 0x000000ffff037224 */ /* 0x000fe200078e000b */
[----:B------:R-:W-:Y:S06]  /*f5c0*/  RET.REL.NODEC R4 `(_ZN2at6native29vectorized_elementwise_kernelILi4EZZZNS0_29binary_cross_entropy_out_cudaERKNS_6TensorES4_RKSt8optionalIS2_ElRS2_ENKUlvE_clEvENKUlvE_clEvEUlddE_St5arrayIPcLm3EEEEviT0_T1_) ;  /* 0xffff0a3004007950 */ /* 0x000fec0003c3ffff */
.L_x_5347:
        /* <DEDUP_REMOVED lines=11> */
.L_x_9821:


//--------------------- .text._ZN2at6native29vectorized_elementwise_kernelILi8EZZZNS0_29binary_cross_entropy_out_cudaERKNS_6TensorES4_RKSt8optionalIS2_ElRS2_ENKUlvE_clEvENKUlvE_clEvEUlddE_St5arrayIPcLm3EEEEviT0_T1_ --------------------------
	.section	.text._ZN2at6native29vectorized_elementwise_kernelILi8EZZZNS0_29binary_cross_entropy_out_cudaERKNS_6TensorES4_RKSt8optionalIS2_ElRS2_ENKUlvE_clEvENKUlvE_clEvEUlddE_St5arrayIPcLm3EEEEviT0_T1_,"ax",@progbits
	.sectioninfo	@"SHI_REGISTERS=4"
	.align	128
        .global         _ZN2at6native29vectorized_elementwise_kernelILi8EZZZNS0_29binary_cross_entropy_out_cudaERKNS_6TensorES4_RKSt8optionalIS2_ElRS2_ENKUlvE_clEvENKUlvE_clEvEUlddE_St5arrayIPcLm3EEEEviT0_T1_
        .type           _ZN2at6native29vectorized_elementwise_kernelILi8EZZZNS0_29binary_cross_entropy_out_cudaERKNS_6TensorES4_RKSt8optionalIS2_ElRS2_ENKUlvE_clEvENKUlvE_clEvEUlddE_St5arrayIPcLm3EEEEviT0_T1_,@function
        .size           _ZN2at6native29vectorized_elementwise_kernelILi8EZZZNS0_29binary_cross_entropy_out_cudaERKNS_6TensorES4_RKSt8optionalIS2_ElRS2_ENKUlvE_clEvENKUlvE_clEvEUlddE_St5arrayIPcLm3EEEEviT0_T1_,(.L_x_9855 - _ZN2at6native29vectorized_elementwise_kernelILi8EZZZNS0_29binary_cross_entropy_out_cudaERKNS_6TensorES4_RKSt8optionalIS2_ElRS2_ENKUlvE_clEvENKUlvE_clEvEUlddE_St5arrayIPcLm3EEEEviT0_T1_)
        .other          _ZN2at6native29vectorized_elementwise_kernelILi8EZZZNS0_29binary_cross_entropy_out_cudaERKNS_6TensorES4_RKSt8optionalIS2_ElRS2_ENKUlvE_clEvENKUlvE_clEvEUlddE_St5arrayIPcLm3EEEEviT0_T1_,@"STO_CUDA_ENTRY STV_DEFAULT"
_ZN2at6native29vectorized_elementwise_kernelILi8EZZZNS0_29binary_cross_entropy_out_cudaERKNS_6TensorES4_RKSt8optionalIS2_ElRS2_ENKUlvE_clEvENKUlvE_clEvEUlddE_St5arrayIPcLm3EEEEviT0_T1_:
.text._ZN2at6native29vectorized_elementwise_kernelILi8EZZZNS0_29binary_cross_entropy_out_cudaERKNS_6TensorES4_RKSt8optionalIS2_ElRS2_ENKUlvE_clEvENKUlvE_clEvEUlddE_St5arrayIPcLm3EEEEviT0_T1_:
[----:B------:R-:W-:Y:S02]  /*0000*/  MOV R1, c[0x0][0x28] ;  /* 0x00000a0000017a02 */ /* 0x000fe40000000f00 */
[----:B------:R-:W-:Y:S05]  /*0010*/  EXIT ;  /* 0x000000000000794d */ /* 0x000fea0003800000 */
.L_x_5348:
        /* <DEDUP_REMOVED lines=14> */
.L_x_9855:


//--------------------- .text._ZN2at6native18elementwise_kernelILi128ELi4EZNS0_15gpu_kernel_implIZZZN37_INTERNAL_cee6930f_7_Loss_cu_5b0651e139_GLOBAL__N__cee6930f_7_Loss_cu_5b0651e140binary_cross_entropy_backward_out_kernelERNS_6TensorERKS5_S8_S8_ENKUlvE_clEvENKUlvE2_clEvEUlN3c108BFloat16ESC_SC_E_EEvRNS_18TensorIteratorBaseERKT_EUliE_EEviT1_ --------------------------
	.section	.text._ZN2at6native18elementwise_kernelILi128ELi4EZNS0_15gpu_kernel_implIZZZN37_INTERNAL_cee6930f_7_Loss_cu_5b0651e139_GLOBAL__N__cee6930f_7_Loss_cu_5b0651e140binary_cross_entropy_backward_out_kernelERNS_6TensorERKS5_S8_S8_ENKUlvE_clEvENKUlvE2_clEvEUlN3c108BFloat16ESC_SC_E_EEvRNS_18TensorIteratorBaseERKT_EUliE_EEviT1_,"ax",@progbits
	.sectioninfo	@"SHI_REGISTERS=28"
	.align	128
        .global         _ZN2at6native18elementwise_kernelILi128ELi4EZNS0_15gpu_kernel_implIZZZN37_INTERNAL_cee6930f_7_Loss_cu_5b0651e139_GLOBAL__N__cee6930f_7_Loss_cu_5b0651e140binary_cross_entropy_backward_out_kernelERNS_6TensorERKS5_S8_S8_ENKUlvE_clEvENKUlvE2_clEvEUlN3c108BFloat16ESC_SC_E_EEvRNS_18TensorIteratorBaseERKT_EUliE_EEviT1_
        .type           _ZN2at6native18elementwise_kernelILi128ELi4EZNS0_15gpu_kernel_implIZZZN37_INTERNAL_cee6930f_7_Loss_cu_5b0651e139_GLOBAL__N__cee6930f_7_Loss_cu_5b0651e140binary_cross_entropy_backward_out_kernelERNS_6TensorERKS5_S8_S8_ENKUlvE_clEvENKUlvE2_clEvEUlN3c108BFloat16ESC_SC_E_EEvRNS_18TensorIteratorBaseERKT_EUliE_EEviT1_,@function
        .size           _ZN2at6native18elementwise_kernelILi128ELi4EZNS0_15gpu_kernel_implIZZZN37_INTERNAL_cee6930f_7_Loss_cu_5b0651e139_GLOBAL__N__cee6930f_7_Loss_cu_5b0651e140binary_cross_entropy_backward_out_kernelERNS_6TensorERKS5_S8_S8_ENKUlvE_clEvENKUlvE2_clEvEUlN3c108BFloat16ESC_SC_E_EEvRNS_18TensorIteratorBaseERKT_EUliE_EEviT1_,(.L_x_9856 - _ZN2at6native18elementwise_kernelILi128ELi4EZNS0_15gpu_kernel_implIZZZN37_INTERNAL_cee6930f_7_Loss_cu_5b0651e139_GLOBAL__N__cee6930f_7_Loss_cu_5b0651e140binary_cross_entropy_backward_out_kernelERNS_6TensorERKS5_S8_S8_ENKUlvE_clEvENKUlvE2_clEvEUlN3c108BFloat16ESC_SC_E_EEvRNS_18TensorIteratorBaseERKT_EUliE_EEviT1_)
        .other          _ZN2at6native18elementwise_kernelILi128ELi4EZNS0_15gpu_kernel_implIZZZN37_INTERNAL_cee6930f_7_Loss_cu_5b0651e139_GLOBAL__N__cee6930f_7_Loss_cu_5b0651e140binary_cross_entropy_backward_out_kernelERNS_6TensorERKS5_S8_S8_ENKUlvE_clEvENKUlvE2_clEvEUlN3c108BFloat16ESC_SC_E_EEvRNS_18TensorIteratorBaseERKT_EUliE_EEviT1_,@"STO_CUDA_ENTRY STV_DEFAULT"
_ZN2at6native18elementwise_kernelILi128ELi4EZNS0_15gpu_kernel_implIZZZN37_INTERNAL_cee6930f_7_Loss_cu_5b0651e139_GLOBAL__N__cee6930f_7_Loss_cu_5b0651e140binary_cross_entropy_backward_out_kernelERNS_6TensorERKS5_S8_S8_ENKUlvE_clEvENKUlvE2_clEvEUlN3c108BFloat16ESC_SC_E_EEvRNS_18TensorIteratorBaseERKT_EUliE_EEviT1_:
.text._ZN2at6native18elementwise_kernelILi128ELi4EZNS0_15gpu_kernel_implIZZZN37_INTERNAL_cee6930f_7_Loss_cu_5b0651e139_GLOBAL__N__cee6930f_7_Loss_cu_5b0651e140binary_cross_entropy_backward_out_kernelERNS_6TensorERKS5_S8_S8_ENKUlvE_clEvENKUlvE2_clEvEUlN3c108BFloat16ESC_SC_E_EEvRNS_18TensorIteratorBaseERKT_EUliE_EEviT1_:
        /* <DEDUP_REMOVED lines=11> */
[----:B------:R-:W-:Y:S02]  /*00b0*/  IMAD.MOV.U32 R0, RZ, RZ, RZ ;  /* 0x000000ffff007224 */ /* 0x000fe400078e00ff */
[----:B------:R-:W-:-:S06]  /*00c0*/  IMAD.MOV.U32 R16, RZ, RZ, RZ ;  /* 0x000000ffff107224 */ /* 0x000fcc00078e00ff */
        /* <DEDUP_REMOVED lines=20> */
[C---:B------:R-:W-:Y:S02]  /*0210*/  IMAD R0, R5.reuse, c[0x0][0x2ac], R0 ;  /* 0x0000ab0005007a24 */ /* 0x040fe400078e0200 */
[C---:B------:R-:W-:Y:S02]  /*0220*/  IMAD R24, R5.reuse, c[0x0][0x2b0], R24 ;  /* 0x0000ac0005187a24 */ /* 0x040fe400078e0218 */
[----:B------:R-:W-:Y:S02]  /*0230*/  IMAD R23, R5, c[0x0][0x2b4], R23 ;  /* 0x0000ad0005177a24 */ /* 0x000fe400078e0217 */
        /* <DEDUP_REMOVED lines=251> */
[C---:B------:R-:W-:Y:S02]  /*11f0*/  IMAD R24, R3.reuse, c[0x0][0x420], R24 ;  /* 0x0001080003187a24 */ /* 0x040fe400078e0218 */
[----:B------:R-:W-:Y:S02]  /*1200*/  IMAD R23, R3, c[0x0][0x424], R23 ;  /* 0x0001090003177a24 */ /* 0x000fe400078e0217 */
.L_x_5351:
        /* <DEDUP_REMOVED lines=21> */
.L_x_5355:
[----:B------:R-:W2:Y:S02]  /*1360*/  LDG.E.U8 R2, [R2.64] ;  /* 0x0000002402027981 */ /* 0x000ea4000c1e1100 */
[----:B--2---:R-:W0:Y:S02]  /*1370*/  I2F.U16 R0, R2 ;  /* 0x0000000200007306 */ /* 0x004e240000101000 */
[----:B0-----:R-:W-:-:S04]  /*1380*/  F2FP.BF16.PACK_AB R0, RZ, R0 ;  /* 0x00000000ff00723e */ /* 0x001fc800000010ff */
[----:B------:R-:W-:Y:S01]  /*1390*/  PRMT R22, R0, 0x7610, R22 ;  /* 0x0000761000167816 */ /* 0x000fe20000000016 */
[----:B------:R-:W-:Y:S05]  /*13a0*/  BRA `(.L_x_5357) ;  /* 0x00000f0000007947 */ /* 0x000fea0003800000 */
.L_x_5354:
        /* <DEDUP_REMOVED lines=11> */
.L_x_5359:
[----:B------:R-:W2:Y:S02]  /*1460*/  LDG.E R2, [R2.64] ;  /* 0x0000002402027981 */ /* 0x000ea4000c1e1900 */
[----:B--2---:R-:W0:Y:S02]  /*1470*/  I2F R0, R2 ;  /* 0x0000000200007306 */ /* 0x004e240000201400 */
[----:B0-----:R-:W-:-:S04]  /*1480*/  F2FP.BF16.PACK_AB R0, RZ, R0 ;  /* 0x00000000ff00723e */ /* 0x001fc800000010ff */
[----:B------:R-:W-:Y:S01]  /*1490*/  PRMT R22, R0, 0x7610, R22 ;  /* 0x0000761000167816 */ /* 0x000fe20000000016 */
[----:B------:R-:W-:Y:S05]  /*14a0*/  BRA `(.L_x_5357) ;  /* 0x00000e0000007947 */ /* 0x000fea0003800000 */
.L_x_5358:
[----:B------:R-:W2:Y:S02]  /*14b0*/  LDG.E.U16 R2, [R2.64] ;  /* 0x0000002402027981 */ /* 0x000ea4000c1e1500 */
[----:B--2---:R-:W0:Y:S02]  /*14c0*/  I2F.S16 R0, R2 ;  /* 0x0000000200007306 */ /* 0x004e240000101400 */
[----:B0-----:R-:W-:-:S04]  /*14d0*/  F2FP.BF16.PACK_AB R0, RZ, R0 ;  /* 0x00000000ff00723e */ /* 0x001fc800000010ff */
[----:B------:R-:W-:Y:S01]  /*14e0*/  PRMT R22, R0, 0x7610, R22 ;  /* 0x0000761000167816 */ /* 0x000fe20000000016 */
[----:B------:R-:W-:Y:S05]  /*14f0*/  BRA `(.L_x_5357) ;  /* 0x00000db000007947 */ /* 0x000fea0003800000 */
.L_x_5353:
        /* <DEDUP_REMOVED lines=9> */
.L_x_5361:
[----:B------:R-:W2:Y:S02]  /*1590*/  LDG.E.U16 R0, [R2.64] ;  /* 0x0000002402007981 */ /* 0x000ea4000c1e1500 */
[----:B--2---:R-:W-:-:S05]  /*15a0*/  HADD2.F32 R0, -RZ, R0.H0_H0 ;  /* 0x20000000ff007230 */ /* 0x004fca0000004100 */
[----:B------:R-:W-:-:S04]  /*15b0*/  F2FP.BF16.PACK_AB R0, RZ, R0 ;  /* 0x00000000ff00723e */ /* 0x000fc800000010ff */
[----:B------:R-:W-:Y:S01]  /*15c0*/  PRMT R22, R0, 0x7610, R22 ;  /* 0x0000761000167816 */ /* 0x000fe20000000016 */
[----:B------:R-:W-:Y:S05]  /*15d0*/  BRA `(.L_x_5357) ;  /* 0x00000cd000007947 */ /* 0x000fea0003800000 */
.L_x_5360:
        /* <DEDUP_REMOVED lines=9> */
.L_x_5363:
[----:B------:R-:W2:Y:S02]  /*1670*/  LDG.E.U16 R2, [R2.64] ;  /* 0x0000002402027981 */ /* 0x000ea4000c1e1500 */
[----:B--2---:R-:W-:-:S05]  /*1680*/  HADD2.F32 R0, -RZ, R2.H0_H0 ;  /* 0x20000002ff007230 */ /* 0x004fca0000004100 */
[----:B------:R-:W-:-:S04]  /*1690*/  F2FP.BF16.PACK_AB R0, RZ, R0 ;  /* 0x00000000ff00723e */ /* 0x000fc800000010ff */
[----:B------:R-:W-:Y:S01]  /*16a0*/  PRMT R22, R0, 0x7610, R22 ;  /* 0x0000761000167816 */ /* 0x000fe20000000016 */
[----:B------:R-:W-:Y:S05]  /*16b0*/  BRA `(.L_x_5357) ;  /* 0x00000bf000007947 */ /* 0x000fea0003800000 */
.L_x_5362:
[----:B------:R-:W2:Y:S02]  /*16c0*/  LDG.E.64 R2, [R2.64] ;  /* 0x0000002402027981 */ /* 0x000ea4000c1e1b00 */
[----:B--2---:R-:W0:Y:S01]  /*16d0*/  F2F.F32.F64 R0, R2 ;  /* 0x0000000200007310 */ /* 0x004e220000301000 */
[----:B------:R-:W0:-:S14]  /*16e0*/  DSETP.GEU.AND P0, PT, |R2|, c[0x2][0x0], PT ;  /* 0x008000000200762a */ /* 0x000e1c0003f0e200 */
[----:B0-----:R-:W-:-:S05]  /*16f0*/  @!P0 FMUL R0, R0, 1.175494350822287508e-38 ;  /* 0x0080000000008820 */ /* 0x001fca0000400000 */
[----:B------:R-:W-:-:S04]  /*1700*/  F2FP.BF16.PACK_AB R0, RZ, R0 ;  /* 0x00000000ff00723e */ /* 0x000fc800000010ff */
[----:B------:R-:W-:Y:S01]  /*1710*/  PRMT R22, R0, 0x7610, R22 ;  /* 0x0000761000167816 */ /* 0x000fe20000000016 */
[----:B------:R-:W-:Y:S05]  /*1720*/  BRA `(.L_x_5357) ;  /* 0x00000b8000007947 */ /* 0x000fea0003800000 */
.L_x_5352:
        /* <DEDUP_REMOVED lines=14> */
.L_x_5366:
[----:B------:R-:W2:Y:S02]  /*1810*/  LDG.E.64 R2, [R2.64] ;  /* 0x0000002402027981 */ /* 0x000ea4000c1e1b00 */
[----:B--2---:R-:W0:Y:S01]  /*1820*/  F2F.F32.F64 R0, R2 ;  /* 0x0000000200007310 */ /* 0x004e220000301000 */
[----:B------:R-:W0:-:S14]  /*1830*/  DSETP.GEU.AND P0, PT, |R2|, c[0x2][0x0], PT ;  /* 0x008000000200762a */ /* 0x000e1c0003f0e200 */
[----:B0-----:R-:W-:-:S05]  /*1840*/  @!P0 FMUL R0, R0, 1.175494350822287508e-38 ;  /* 0x0080000000008820 */ /* 0x001fca0000400000 */
[----:B------:R-:W-:-:S04]  /*1850*/  F2FP.BF16.PACK_AB R0, RZ, R0 ;  /* 0x00000000ff00723e */ /* 0x000fc800000010ff */
[----:B------:R-:W-:Y:S01]  /*1860*/  PRMT R22, R0, 0x7610, R22 ;  /* 0x0000761000167816 */ /* 0x000fe20000000016 */
[----:B------:R-:W-:Y:S05]  /*1870*/  BRA `(.L_x_5357) ;  /* 0x00000a3000007947 */ /* 0x000fea0003800000 */
.L_x_5365:
        /* <DEDUP_REMOVED lines=28> */
.L_x_5368:
        /* <DEDUP_REMOVED lines=15> */
.L_x_5367:
[----:B------:R0:W5:Y:S01]  /*1b30*/  LDG.E.U16 R22, [R2.64] ;  /* 0x0000002402167981 */ /* 0x000162000c1e1500 */
[----:B------:R-:W-:Y:S05]  /*1b40*/  BRA `(.L_x_5357) ;  /* 0x0000076000007947 */ /* 0x000fea0003800000 */
.L_x_5364:
        /* <DEDUP_REMOVED lines=12> */
.L_x_5371:
        /* <DEDUP_REMOVED lines=21> */
.L_x_5375:
[----:B------:R-:W-:Y:S05]  /*1d60*/  BSYNC B1 ;  /* 0x0000000000017941 */ /* 0x000fea0003800000 */
.L_x_5374:
[----:B------:R-:W-:Y:S01]  /*1d70*/  LEA R3, R0, 0x3b800000, 0x17 ;  /* 0x3b80000000037811 */ /* 0x000fe200078eb8ff */
[----:B------:R-:W-:-:S05]  /*1d80*/  IMAD.SHL.U32 R0, R2, 0x100000, RZ ;  /* 0x0010000002007824 */ /* 0x000fca00078e00ff */
[----:B------:R-:W-:Y:S02]  /*1d90*/  LOP3.LUT R0, R3, R0, R4, 0xfe, !PT ;  /* 0x0000000003007212 */ /* 0x000fe400078efe04 */
.L_x_5373:
[----:B------:R-:W-:Y:S05]  /*1da0*/  BSYNC B0 ;  /* 0x0000000000007941 */ /* 0x000fea0003800000 */
.L_x_5372:
[----:B------:R-:W-:-:S04]  /*1db0*/  F2FP.BF16.PACK_AB R0, RZ, R0 ;  /* 0x00000000ff00723e */ /* 0x000fc800000010ff */
[----:B------:R-:W-:Y:S01]  /*1dc0*/  PRMT R22, R0, 0x7610, R22 ;  /* 0x0000761000167816 */ /* 0x000fe20000000016 */
[----:B------:R-:W-:Y:S05]  /*1dd0*/  BRA `(.L_x_5357) ;  /* 0x000004d000007947 */ /* 0x000fea0003800000 */
.L_x_5370:
        /* <DEDUP_REMOVED lines=21> */
.L_x_5379:
[----:B------:R-:W-:Y:S05]  /*1f30*/  BSYNC B1 ;  /* 0x0000000000017941 */ /* 0x000fea0003800000 */
.L_x_5378:
[----:B------:R-:W-:Y:S01]  /*1f40*/  LEA R3, R0, 0x37800000, 0x17 ;  /* 0x3780000000037811 */ /* 0x000fe200078eb8ff */
[----:B------:R-:W-:-:S05]  /*1f50*/  IMAD.SHL.U32 R0, R2, 0x200000, RZ ;  /* 0x0020000002007824 */ /* 0x000fca00078e00ff */
[----:B------:R-:W-:Y:S02]  /*1f60*/  LOP3.LUT R0, R3, R0, R4, 0xfe, !PT ;  /* 0x0000000003007212 */ /* 0x000fe400078efe04 */
.L_x_5377:
[----:B------:R-:W-:Y:S05]  /*1f70*/  BSYNC B0 ;  /* 0x0000000000007941 */ /* 0x000fea0003800000 */
.L_x_5376:
[----:B------:R-:W-:-:S04]  /*1f80*/  F2FP.BF16.PACK_AB R0, RZ, R0 ;  /* 0x00000000ff00723e */ /* 0x000fc800000010ff */
[----:B------:R-:W-:Y:S01]  /*1f90*/  PRMT R22, R0, 0x7610, R22 ;  /* 0x0000761000167816 */ /* 0x000fe20000000016 */
[----:B------:R-:W-:Y:S05]  /*1fa0*/  BRA `(.L_x_5357) ;  /* 0x0000030000007947 */ /* 0x000fea0003800000 */
.L_x_5369:
        /* <DEDUP_REMOVED lines=14> */
.L_x_5383:
[----:B------:R-:W-:Y:S05]  /*2090*/  BSYNC B0 ;  /* 0x0000000000007941 */ /* 0x000fea0003800000 */
.L_x_5382:
[----:B------:R-:W-:-:S04]  /*20a0*/  F2FP.BF16.PACK_AB R0, RZ, R0 ;  /* 0x00000000ff00723e */ /* 0x000fc800000010ff */
[----:B------:R-:W-:Y:S01]  /*20b0*/  PRMT R22, R0, 0x7610, R22 ;  /* 0x0000761000167816 */ /* 0x000fe20000000016 */
[----:B------:R-:W-:Y:S05]  /*20c0*/  BRA `(.L_x_5357) ;  /* 0x000001e000007947 */ /* 0x000fea0003800000 */
.L_x_5356:
        /* <DEDUP_REMOVED lines=21> */
.L_x_5381:
[----:B------:R-:W2:Y:S02]  /*2220*/  LDG.E.64 R2, [R2.64] ;  /* 0x0000002402027981 */ /* 0x000ea4000c1e1b00 */
[----:B--2---:R-:W0:Y:S02]  /*2230*/  I2F.U64 R0, R2 ;  /* 0x0000000200007312 */ /* 0x004e240000301000 */
[----:B0-----:R-:W-:-:S04]  /*2240*/  F2FP.BF16.PACK_AB R0, RZ, R0 ;  /* 0x00000000ff00723e */ /* 0x001fc800000010ff */
[----:B------:R-:W-:Y:S01]  /*2250*/  PRMT R22, R0, 0x7610, R22 ;  /* 0x0000761000167816 */ /* 0x000fe20000000016 */
[----:B------:R-:W-:Y:S05]  /*2260*/  BRA `(.L_x_5357) ;  /* 0x0000004000007947 */ /* 0x000fea0003800000 */
.L_x_5380:
[----:B------:R-:W2:Y:S02]  /*2270*/  LDG.E R2, [R2.64] ;  /* 0x0000002402027981 */ /* 0x000ea4000c1e1900 */
[----:B--2---:R-:W0:Y:S02]  /*2280*/  I2F.U32 R0, R2 ;  /* 0x0000000200007306 */ /* 0x004e240000201000 */
[----:B0-----:R-:W-:-:S04]  /*2290*/  F2FP.BF16.PACK_AB R0, RZ, R0 ;  /* 0x00000000ff00723e */ /* 0x001fc800000010ff */
[----:B------:R-:W-:Y:S02]  /*22a0*/  PRMT R22, R0, 0x7610, R22 ;  /* 0x0000761000167816 */ /* 0x000fe40000000016 */
.L_x_5357:
        /* <DEDUP_REMOVED lines=19> */
.L_x_5387:
[----:B------:R-:W2:Y:S02]  /*23e0*/  LDG.E.U8 R2, [R2.64] ;  /* 0x0000002402027981 */ /* 0x000ea4000c1e1100 */
[----:B--2---:R-:W0:Y:S02]  /*23f0*/  I2F.U16 R0, R2 ;  /* 0x0000000200007306 */ /* 0x004e240000101000 */
[----:B0-----:R-:W-:-:S04]  /*2400*/  F2FP.BF16.PACK_AB R0, RZ, R0 ;  /* 0x00000000ff00723e */ /* 0x001fc800000010ff */
[----:B------:R-:W-:Y:S01]  /*2410*/  PRMT R24, R0, 0x7610, R24 ;  /* 0x0000761000187816 */ /* 0x000fe20000000018 */
[----:B------:R-:W-:Y:S05]  /*2420*/  BRA `(.L_x_5389) ;  /* 0x00000f0000007947 */ /* 0x000fea0003800000 */
.L_x_5386:
        /* <DEDUP_REMOVED lines=11> */
.L_x_5391:
[----:B------:R-:W2:Y:S02]  /*24e0*/  LDG.E R2, [R2.64] ;  /* 0x0000002402027981 */ /* 0x000ea4000c1e1900 */
[----:B--2---:R-:W0:Y:S02]  /*24f0*/  I2F R0, R2 ;  /* 0x0000000200007306 */ /* 0x004e240000201400 */
[----:B0-----:R-:W-:-:S04]  /*2500*/  F2FP.BF16.PACK_AB R0, RZ, R0 ;  /* 0x00000000ff00723e */ /* 0x001fc800000010ff */
[----:B------:R-:W-:Y:S01]  /*2510*/  PRMT R24, R0, 0x7610, R24 ;  /* 0x0000761000187816 */ /* 0x000fe20000000018 */
[----:B------:R-:W-:Y:S05]  /*2520*/  BRA `(.L_x_5389) ;  /* 0x00000e0000007947 */ /* 0x000fea0003800000 */
.L_x_5390:
[----:B------:R-:W2:Y:S02]  /*2530*/  LDG.E.U16 R2, [R2.64] ;  /* 0x0000002402027981 */ /* 0x000ea4000c1e1500 */
[----:B--2---:R-:W0:Y:S02]  /*2540*/  I2F.S16 R0, R2 ;  /* 0x0000000200007306 */ /* 0x004e240000101400 */
[----:B0-----:R-:W-:-:S04]  /*2550*/  F2FP.BF16.PACK_AB R0, RZ, R0 ;  /* 0x00000000ff00723e */ /* 0x001fc800000010ff */
[----:B------:R-:W-:Y:S01]  /*2560*/  PRMT R24, R0, 0x7610, R24 ;  /* 0x0000761000187816 */ /* 0x000fe20000000018 */
[----:B------:R-:W-:Y:S05]  /*2570*/  BRA `(.L_x_5389) ;  /* 0x00000db000007947 */ /* 0x000fea0003800000 */
.L_x_5385:
        /* <DEDUP_REMOVED lines=9> */
.L_x_5393:
[----:B------:R-:W2:Y:S02]  /*2610*/  LDG.E.U16 R0, [R2.64] ;  /* 0x0000002402007981 */ /* 0x000ea4000c1e1500 */
[----:B--2---:R-:W-:-:S05]  /*2620*/  HADD2.F32 R0, -RZ, R0.H0_H0 ;  /* 0x20000000ff007230 */ /* 0x004fca0000004100 */
[----:B------:R-:W-:-:S04]  /*2630*/  F2FP.BF16.PACK_AB R0, RZ, R0 ;  /* 0x00000000ff00723e */ /* 0x000fc800000010ff */
[----:B------:R-:W-:Y:S01]  /*2640*/  PRMT R24, R0, 0x7610, R24 ;  /* 0x0000761000187816 */ /* 0x000fe20000000018 */
[----:B------:R-:W-:Y:S05]  /*2650*/  BRA `(.L_x_5389) ;  /* 0x00000cd000007947 */ /* 0x000fea0003800000 */
.L_x_5392:
        /* <DEDUP_REMOVED lines=9> */
.L_x_5395:
[----:B------:R-:W2:Y:S02]  /*26f0*/  LDG.E.U16 R2, [R2.64] ;  /* 0x0000002402027981 */ /* 0x000ea4000c1e1500 */
[----:B--2---:R-:W-:-:S05]  /*2700*/  HADD2.F32 R0, -RZ, R2.H0_H0 ;  /* 0x20000002ff007230 */ /* 0x004fca0000004100 */
[----:B------:R-:W-:-:S04]  /*2710*/  F2FP.BF16.PACK_AB R0, RZ, R0 ;  /* 0x00000000ff00723e */ /* 0x000fc800000010ff */
[----:B------:R-:W-:Y:S01]  /*2720*/  PRMT R24, R0, 0x7610, R24 ;  /* 0x0000761000187816 */ /* 0x000fe20000000018 */
[----:B------:R-:W-:Y:S05]  /*2730*/  BRA `(.L_x_5389) ;  /* 0x00000bf000007947 */ /* 0x000fea0003800000 */
.L_x_5394:
[----:B------:R-:W2:Y:S02]  /*2740*/  LDG.E.64 R2, [R2.64] ;  /* 0x0000002402027981 */ /* 0x000ea4000c1e1b00 */
[----:B--2---:R-:W0:Y:S01]  /*2750*/  F2F.F32.F64 R0, R2 ;  /* 0x0000000200007310 */ /* 0x004e220000301000 */
[----:B------:R-:W0:-:S14]  /*2760*/  DSETP.GEU.AND P0, PT, |R2|, c[0x2][0x0], PT ;  /* 0x008000000200762a */ /* 0x000e1c0003f0e200 */
[----:B0-----:R-:W-:-:S05]  /*2770*/  @!P0 FMUL R0, R0, 1.175494350822287508e-38 ;  /* 0x0080000000008820 */ /* 0x001fca0000400000 */
[----:B------:R-:W-:-:S04]  /*2780*/  F2FP.BF16.PACK_AB R0, RZ, R0 ;  /* 0x00000000ff00723e */ /* 0x000fc800000010ff */
[----:B------:R-:W-:Y:S01]  /*2790*/  PRMT R24, R0, 0x7610, R24 ;  /* 0x0000761000187816 */ /* 0x000fe20000000018 */
[----:B------:R-:W-:Y:S05]  /*27a0*/  BRA `(.L_x_5389) ;  /* 0x00000b8000007947 */ /* 0x000fea0003800000 */
.L_x_5384:
        /* <DEDUP_REMOVED lines=14> */
.L_x_5398:
[----:B------:R-:W2:Y:S02]  /*2890*/  LDG.E.64 R2, [R2.64] ;  /* 0x0000002402027981 */ /* 0x000ea4000c1e1b00 */
[----:B--2---:R-:W0:Y:S01]  /*28a0*/  F2F.F32.F64 R0, R2 ;  /* 0x0000000200007310 */ /* 0x004e220000301000 */
[----:B------:R-:W0:-:S14]  /*28b0*/  DSETP.GEU.AND P0, PT, |R2|, c[0x2][0x0], PT ;  /* 0x008000000200762a */ /* 0x000e1c0003f0e200 */
[----:B0-----:R-:W-:-:S05]  /*28c0*/  @!P0 FMUL R0, R0, 1.175494350822287508e-38 ;  /* 0x0080000000008820 */ /* 0x001fca0000400000 */
[----:B------:R-:W-:-:S04]  /*28d0*/  F2FP.BF16.PACK_AB R0, RZ, R0 ;  /* 0x00000000ff00723e */ /* 0x000fc800000010ff */
[----:B------:R-:W-:Y:S01]  /*28e0*/  PRMT R24, R0, 0x7610, R24 ;  /* 0x0000761000187816 */ /* 0x000fe20000000018 */
[----:B------:R-:W-:Y:S05]  /*28f0*/  BRA `(.L_x_5389) ;  /* 0x00000a3000007947 */ /* 0x000fea0003800000 */
.L_x_5397:
        /* <DEDUP_REMOVED lines=28> */
.L_x_5400:
        /* <DEDUP_REMOVED lines=15> */
.L_x_5399:
[----:B------:R0:W5:Y:S01]  /*2bb0*/  LDG.E.U16 R24, [R2.64] ;  /* 0x0000002402187981 */ /* 0x000162000c1e1500 */
[----:B------:R-:W-:Y:S05]  /*2bc0*/  BRA `(.L_x_5389) ;  /* 0x0000076000007947 */ /* 0x000fea0003800000 */
.L_x_5396:
        /* <DEDUP_REMOVED lines=12> */
.L_x_5403:
        /* <DEDUP_REMOVED lines=21> */
.L_x_5407:
[----:B------:R-:W-:Y:S05]  /*2de0*/  BSYNC B1 ;  /* 0x0000000000017941 */ /* 0x000fea0003800000 */
.L_x_5406:
[----:B------:R-:W-:Y:S01]  /*2df0*/  LEA R3, R0, 0x3b800000, 0x17 ;  /* 0x3b80000000037811 */ /* 0x000fe200078eb8ff */
[----:B------:R-:W-:-:S05]  /*2e00*/  IMAD.SHL.U32 R0, R2, 0x100000, RZ ;  /* 0x0010000002007824 */ /* 0x000fca00078e00ff */
[----:B------:R-:W-:Y:S02]  /*2e10*/  LOP3.LUT R0, R3, R0, R4, 0xfe, !PT ;  /* 0x0000000003007212 */ /* 0x000fe400078efe04 */
.L_x_5405:
[----:B------:R-:W-:Y:S05]  /*2e20*/  BSYNC B0 ;  /* 0x0000000000007941 */ /* 0x000fea0003800000 */
.L_x_5404:
[----:B------:R-:W-:-:S04]  /*2e30*/  F2FP.BF16.PACK_AB R0, RZ, R0 ;  /* 0x00000000ff00723e */ /* 0x000fc800000010ff */
[----:B------:R-:W-:Y:S01]  /*2e40*/  PRMT R24, R0, 0x7610, R24 ;  /* 0x0000761000187816 */ /* 0x000fe20000000018 */
[----:B------:R-:W-:Y:S05]  /*2e50*/  BRA `(.L_x_5389) ;  /* 0x000004d000007947 */ /* 0x000fea0003800000 */
.L_x_5402:
        /* <DEDUP_REMOVED lines=21> */
.L_x_5411:
[----:B------:R-:W-:Y:S05]  /*2fb0*/  BSYNC B1 ;  /* 0x0000000000017941 */ /* 0x000fea0003800000 */
.L_x_5410:
[----:B------:R-:W-:Y:S01]  /*2fc0*/  LEA R3, R0, 0x37800000, 0x17 ;  /* 0x3780000000037811 */ /* 0x000fe200078eb8ff */
[----:B------:R-:W-:-:S05]  /*2fd0*/  IMAD.SHL.U32 R0, R2, 0x200000, RZ ;  /* 0x0020000002007824 */ /* 0x000fca00078e00ff */
[----:B------:R-:W-:Y:S02]  /*2fe0*/  LOP3.LUT R0, R3, R0, R4, 0xfe, !PT ;  /* 0x0000000003007212 */ /* 0x000fe400078efe04 */
.L_x_5409:
[----:B------:R-:W-:Y:S05]  /*2ff0*/  BSYNC B0 ;  /* 0x0000000000007941 */ /* 0x000fea0003800000 */
.L_x_5408:
[----:B------:R-:W-:-:S04]  /*3000*/  F2FP.BF16.PACK_AB R0, RZ, R0 ;  /* 0x00000000ff00723e */ /* 0x000fc800000010ff */
[----:B------:R-:W-:Y:S01]  /*3010*/  PRMT R24, R0, 0x7610, R24 ;  /* 0x0000761000187816 */ /* 0x000fe20000000018 */
[----:B------:R-:W-:Y:S05]  /*3020*/  BRA `(.L_x_5389) ;  /* 0x0000030000007947 */ /* 0x000fea0003800000 */
.L_x_5401:
        /* <DEDUP_REMOVED lines=14> */
.L_x_5415:
[----:B------:R-:W-:Y:S05]  /*3110*/  BSYNC B0 ;  /* 0x0000000000007941 */ /* 0x000fea0003800000 */
.L_x_5414:
[----:B------:R-:W-:-:S04]  /*3120*/  F2FP.BF16.PACK_AB R0, RZ, R0 ;  /* 0x00000000ff00723e */ /* 0x000fc800000010ff */
[----:B------:R-:W-:Y:S01]  /*3130*/  PRMT R24, R0, 0x7610, R24 ;  /* 0x0000761000187816 */ /* 0x000fe20000000018 */
[----:B------:R-:W-:Y:S05]  /*3140*/  BRA `(.L_x_5389) ;  /* 0x000001e000007947 */ /* 0x000fea0003800000 */
.L_x_5388:
        /* <DEDUP_REMOVED lines=21> */
.L_x_5413:
[----:B------:R-:W2:Y:S02]  /*32a0*/  LDG.E.64 R2, [R2.64] ;  /* 0x0000002402027981 */ /* 0x000ea4000c1e1b00 */
[----:B--2---:R-:W0:Y:S02]  /*32b0*/  I2F.U64 R0, R2 ;  /* 0x0000000200007312 */ /* 0x004e240000301000 */
[----:B0-----:R-:W-:-:S04]  /*32c0*/  F2FP.BF16.PACK_AB R0, RZ, R0 ;  /* 0x00000000ff00723e */ /* 0x001fc800000010ff */
[----:B------:R-:W-:Y:S01]  /*32d0*/  PRMT R24, R0, 0x7610, R24 ;  /* 0x0000761000187816 */ /* 0x000fe20000000018 */
[----:B------:R-:W-:Y:S05]  /*32e0*/  BRA `(.L_x_5389) ;  /* 0x0000004000007947 */ /* 0x000fea0003800000 */
.L_x_5412:
[----:B------:R-:W2:Y:S02]  /*32f0*/  LDG.E R2, [R2.64] ;  /* 0x0000002402027981 */ /* 0x000ea4000c1e1900 */
[----:B--2---:R-:W0:Y:S02]  /*3300*/  I2F.U32 R0, R2 ;  /* 0x0000000200007306 */ /* 0x004e240000201000 */
[----:B0-----:R-:W-:-:S04]  /*3310*/  F2FP.BF16.PACK_AB R0, RZ, R0 ;  /* 0x00000000ff00723e */ /* 0x001fc800000010ff */
[----:B------:R-:W-:Y:S02]  /*3320*/  PRMT R24, R0, 0x7610, R24 ;  /* 0x0000761000187816 */ /* 0x000fe40000000018 */
.L_x_5389:
        /* <DEDUP_REMOVED lines=16> */
[----:B0-----:R-:W-:Y:S01]  /*3430*/  F2FP.BF16.PACK_AB R0, RZ, R0 ;  /* 0x00000000ff00723e */ /* 0x001fe200000010ff */
[----:B------:R-:W-:Y:S05]  /*3440*/  BRA `(.L_x_5421) ;  /* 0x00000e7000007947 */ /* 0x000fea0003800000 */
.L_x_5419:
[----:B------:R-:W2:Y:S02]  /*3450*/  LDG.E.U8 R2, [R2.64] ;  /* 0x0000002402027981 */ /* 0x000ea4000c1e1100 */
[----:B--2---:R-:W0:Y:S02]  /*3460*/  I2F.U16 R0, R2 ;  /* 0x0000000200007306 */ /* 0x004e240000101000 */
[----:B0-----:R-:W-:Y:S01]  /*3470*/  F2FP.BF16.PACK_AB R0, RZ, R0 ;  /* 0x00000000ff00723e */ /* 0x001fe200000010ff */
[----:B------:R-:W-:Y:S05]  /*3480*/  BRA `(.L_x_5421) ;  /* 0x00000e3000007947 */ /* 0x000fea0003800000 */
.L_x_5418:
        /* <DEDUP_REMOVED lines=10> */
.L_x_5423:
[----:B------:R-:W2:Y:S02]  /*3530*/  LDG.E R2, [R2.64] ;  /* 0x0000002402027981 */ /* 0x000ea4000c1e1900 */
[----:B--2---:R-:W0:Y:S02]  /*3540*/  I2F R0, R2 ;  /* 0x0000000200007306 */ /* 0x004e240000201400 */
[----:B0-----:R-:W-:Y:S01]  /*3550*/  F2FP.BF16.PACK_AB R0, RZ, R0 ;  /* 0x00000000ff00723e */ /* 0x001fe200000010ff */
[----:B------:R-:W-:Y:S05]  /*3560*/  BRA `(.L_x_5421) ;  /* 0x00000d5000007947 */ /* 0x000fea0003800000 */
.L_x_5422:
[----:B------:R-:W2:Y:S02]  /*3570*/  LDG.E.U16 R2, [R2.64] ;  /* 0x0000002402027981 */ /* 0x000ea4000c1e1500 */
[----:B--2---:R-:W0:Y:S02]  /*3580*/  I2F.S16 R0, R2 ;  /* 0x0000000200007306 */ /* 0x004e240000101400 */
[----:B0-----:R-:W-:Y:S01]  /*3590*/  F2FP.BF16.PACK_AB R0, RZ, R0 ;  /* 0x00000000ff00723e */ /* 0x001fe200000010ff */
[----:B------:R-:W-:Y:S05]  /*35a0*/  BRA `(.L_x_5421) ;  /* 0x00000d1000007947 */ /* 0x000fea0003800000 */
.L_x_5417:
        /* <DEDUP_REMOVED lines=9> */
.L_x_5425:
[----:B------:R-:W2:Y:S02]  /*3640*/  LDG.E.U16 R0, [R2.64] ;  /* 0x0000002402007981 */ /* 0x000ea4000c1e1500 */
[----:B--2---:R-:W-:-:S05]  /*3650*/  HADD2.F32 R0, -RZ, R0.H0_H0 ;  /* 0x20000000ff007230 */ /* 0x004fca0000004100 */
[----:B------:R-:W-:Y:S01]  /*3660*/  F2FP.BF16.PACK_AB R0, RZ, R0 ;  /* 0x00000000ff00723e */ /* 0x000fe200000010ff */
[----:B------:R-:W-:Y:S05]  /*3670*/  BRA `(.L_x_5421) ;  /* 0x00000c4000007947 */ /* 0x000fea0003800000 */
.L_x_5424:
        /* <DEDUP_REMOVED lines=9> */
.L_x_5427:
[----:B------:R-:W2:Y:S02]  /*3710*/  LDG.E.U16 R2, [R2.64] ;  /* 0x0000002402027981 */ /* 0x000ea4000c1e1500 */
[----:B--2---:R-:W-:-:S05]  /*3720*/  HADD2.F32 R0, -RZ, R2.H0_H0 ;  /* 0x20000002ff007230 */ /* 0x004fca0000004100 */
[----:B------:R-:W-:Y:S01]  /*3730*/  F2FP.BF16.PACK_AB R0, RZ, R0 ;  /* 0x00000000ff00723e */ /* 0x000fe200000010ff */
[----:B------:R-:W-:Y:S05]  /*3740*/  BRA `(.L_x_5421) ;  /* 0x00000b7000007947 */ /* 0x000fea0003800000 */
.L_x_5426:
[----:B------:R-:W2:Y:S02]  /*3750*/  LDG.E.64 R2, [R2.64] ;  /* 0x0000002402027981 */ /* 0x000ea4000c1e1b00 */
[----:B--2---:R-:W0:Y:S01]  /*3760*/  F2F.F32.F64 R0, R2 ;  /* 0x0000000200007310 */ /* 0x004e220000301000 */
[----:B------:R-:W0:-:S14]  /*3770*/  DSETP.GEU.AND P0, PT, |R2|, c[0x2][0x0], PT ;  /* 0x008000000200762a */ /* 0x000e1c0003f0e200 */
[----:B0-----:R-:W-:-:S05]  /*3780*/  @!P0 FMUL R0, R0, 1.175494350822287508e-38 ;  /* 0x0080000000008820 */ /* 0x001fca0000400000 */
[----:B------:R-:W-:Y:S01]  /*3790*/  F2FP.BF16.PACK_AB R0, RZ, R0 ;  /* 0x00000000ff00723e */ /* 0x000fe200000010ff */
[----:B------:R-:W-:Y:S05]  /*37a0*/  BRA `(.L_x_5421) ;  /* 0x00000b1000007947 */ /* 0x000fea0003800000 */
.L_x_5416:
        /* <DEDUP_REMOVED lines=11> */
[----:B------:R-:W-:Y:S01]  /*3860*/  F2FP.BF16.PACK_AB R0, RZ, R0 ;  /* 0x00000000ff00723e */ /* 0x000fe200000010ff */
[----:B------:R-:W-:Y:S05]  /*3870*/  BRA `(.L_x_5421) ;  /* 0x00000a4000007947 */ /* 0x000fea0003800000 */
.L_x_5430:
[----:B------:R-:W2:Y:S02]  /*3880*/  LDG.E.64 R2, [R2.64] ;  /* 0x0000002402027981 */ /* 0x000ea4000c1e1b00 */
[----:B--2---:R-:W0:Y:S01]  /*3890*/  F2F.F32.F64 R0, R2 ;  /* 0x0000000200007310 */ /* 0x004e220000301000 */
[----:B------:R-:W0:-:S14]  /*38a0*/  DSETP.GEU.AND P0, PT, |R2|, c[0x2][0x0], PT ;  /* 0x008000000200762a */ /* 0x000e1c0003f0e200 */
[----:B0-----:R-:W-:-:S05]  /*38b0*/  @!P0 FMUL R0, R0, 1.175494350822287508e-38 ;  /* 0x0080000000008820 */ /* 0x001fca0000400000 */
[----:B------:R-:W-:Y:S01]  /*38c0*/  F2FP.BF16.PACK_AB R0, RZ, R0 ;  /* 0x00000000ff00723e */ /* 0x000fe200000010ff */
[----:B------:R-:W-:Y:S05]  /*38d0*/  BRA `(.L_x_5421) ;  /* 0x000009e000007947 */ /* 0x000fea0003800000 */
.L_x_5429:
        /* <DEDUP_REMOVED lines=28> */
.L_x_5432:
        /* <DEDUP_REMOVED lines=15> */
.L_x_5431:
[----:B------:R0:W5:Y:S01]  /*3b90*/  LDG.E.U16 R0, [R2.64] ;  /* 0x0000002402007981 */ /* 0x000162000c1e1500 */
[----:B------:R-:W-:Y:S05]  /*3ba0*/  BRA `(.L_x_5421) ;  /* 0x0000071000007947 */ /* 0x000fea0003800000 */
.L_x_5428:
        /* <DEDUP_REMOVED lines=12> */
.L_x_5435:
        /* <DEDUP_REMOVED lines=21> */
.L_x_5439:
[----:B------:R-:W-:Y:S05]  /*3dc0*/  BSYNC B1 ;  /* 0x0000000000017941 */ /* 0x000fea0003800000 */
.L_x_5438:
[----:B------:R-:W-:Y:S01]  /*3dd0*/  LEA R3, R0, 0x3b800000, 0x17 ;  /* 0x3b80000000037811 */ /* 0x000fe200078eb8ff */
[----:B------:R-:W-:-:S05]  /*3de0*/  IMAD.SHL.U32 R0, R2, 0x100000, RZ ;  /* 0x0010000002007824 */ /* 0x000fca00078e00ff */
[----:B------:R-:W-:Y:S02]  /*3df0*/  LOP3.LUT R0, R3, R0, R4, 0xfe, !PT ;  /* 0x0000000003007212 */ /* 0x000fe400078efe04 */
.L_x_5437:
[----:B------:R-:W-:Y:S05]  /*3e00*/  BSYNC B0 ;  /* 0x0000000000007941 */ /* 0x000fea0003800000 */
.L_x_5436:
[----:B------:R-:W-:Y:S01]  /*3e10*/  F2FP.BF16.PACK_AB R0, RZ, R0 ;  /* 0x00000000ff00723e */ /* 0x000fe200000010ff */
[----:B------:R-:W-:Y:S05]  /*3e20*/  BRA `(.L_x_5421) ;  /* 0x0000049000007947 */ /* 0x000fea0003800000 */
.L_x_5434:
        /* <DEDUP_REMOVED lines=21> */
.L_x_5443:
[----:B------:R-:W-:Y:S05]  /*3f80*/  BSYNC B1 ;  /* 0x0000000000017941 */ /* 0x000fea0003800000 */
.L_x_5442:
[----:B------:R-:W-:Y:S01]  /*3f90*/  LEA R3, R0, 0x37800000, 0x17 ;  /* 0x3780000000037811 */ /* 0x000fe200078eb8ff */
[----:B------:R-:W-:-:S05]  /*3fa0*/  IMAD.SHL.U32 R0, R2, 0x200000, RZ ;  /* 0x0020000002007824 */ /* 0x000fca00078e00ff */
[----:B------:R-:W-:Y:S02]  /*3fb0*/  LOP3.LUT R0, R3, R0, R4, 0xfe, !PT ;  /* 0x0000000003007212 */ /* 0x000fe400078efe04 */
.L_x_5441:
[----:B------:R-:W-:Y:S05]  /*3fc0*/  BSYNC B0 ;  /* 0x0000000000007941 */ /* 0x000fea0003800000 */
.L_x_5440:
[----:B------:R-:W-:Y:S01]  /*3fd0*/  F2FP.BF16.PACK_AB R0, RZ, R0 ;  /* 0x00000000ff00723e */ /* 0x000fe200000010ff */
[----:B------:R-:W-:Y:S05]  /*3fe0*/  BRA `(.L_x_5421) ;  /* 0x000002d000007947 */ /* 0x000fea0003800000 */
.L_x_5433:
        /* <DEDUP_REMOVED lines=14> */
.L_x_5447:
[----:B------:R-:W-:Y:S05]  /*40d0*/  BSYNC B0 ;  /* 0x0000000000007941 */ /* 0x000fea0003800000 */
.L_x_5446:
[----:B------:R-:W-:Y:S01]  /*40e0*/  F2FP.BF16.PACK_AB R0, RZ, R0 ;  /* 0x00000000ff00723e */ /* 0x000fe200000010ff */
[----:B------:R-:W-:Y:S05]  /*40f0*/  BRA `(.L_x_5421) ;  /* 0x000001c000007947 */ /* 0x000fea0003800000 */
.L_x_5420:
        /* <DEDUP_REMOVED lines=18> */
[----:B0----5:R-:W-:Y:S05]  /*4220*/  CALL.ABS.NOINC R2 ;  /* 0x0000000002007343 */ /* 0x021fea0003c00000 */
[----:B------:R-:W-:Y:S01]  /*4230*/  PRMT R0, RZ, 0x7610, R0 ;  /* 0x00007610ff007816 */ /* 0x000fe20000000000 */
[----:B------:R-:W-:Y:S05]  /*4240*/  BRA `(.L_x_5421) ;  /* 0x0000007000007947 */ /* 0x000fea0003800000 */
.L_x_5445:
[----:B------:R-:W2:Y:S02]  /*4250*/  LDG.E.64 R2, [R2.64] ;  /* 0x0000002402027981 */ /* 0x000ea4000c1e1b00 */
[----:B--2---:R-:W0:Y:S02]  /*4260*/  I2F.U64 R0, R2 ;  /* 0x0000000200007312 */ /* 0x004e240000301000 */
[----:B0-----:R-:W-:Y:S01]  /*4270*/  F2FP.BF16.PACK_AB R0, RZ, R0 ;  /* 0x00000000ff00723e */ /* 0x001fe200000010ff */
[----:B------:R-:W-:Y:S05]  /*4280*/  BRA `(.L_x_5421) ;  /* 0x0000003000007947 */ /* 0x000fea0003800000 */
.L_x_5444:
[----:B------:R-:W2:Y:S02]  /*4290*/  LDG.E R2, [R2.64] ;  /* 0x0000002402027981 */ /* 0x000ea4000c1e1900 */
[----:B--2---:R-:W0:Y:S02]  /*42a0*/  I2F.U32 R0, R2 ;  /* 0x0000000200007306 */ /* 0x004e240000201000 */
[----:B0-----:R-:W-:-:S06]  /*42b0*/  F2FP.BF16.PACK_AB R0, RZ, R0 ;  /* 0x00000000ff00723e */ /* 0x001fcc00000010ff */
.L_x_5421:
[----:B-----5:R-:W-:Y:S01]  /*42c0*/  PRMT R24, RZ, 0x5410, R24 ;  /* 0x00005410ff187816 */ /* 0x020fe20000000018 */
[----:B------:R-:W1:Y:S01]  /*42d0*/  LDC.U8 R4, c[0x0][0x449] ;  /* 0x00011240ff047b82 */ /* 0x000e620000000000 */
[----:B------:R-:W-:-:S02]  /*42e0*/  PRMT R5, RZ, 0x5410, R0 ;  /* 0x00005410ff057816 */ /* 0x000fc40000000000 */
[----:B------:R-:W-:Y:S01]  /*42f0*/  PRMT R22, RZ, 0x5410, R22 ;  /* 0x00005410ff167816 */ /* 0x000fe20000000016 */
[----:B0-----:R-:W-:-:S05]  /*4300*/  FADD.FTZ R2, -R24, 1 ;  /* 0x3f80000018027421 */ /* 0x001fca0000010100 */
[----:B------:R-:W-:-:S04]  /*4310*/  F2FP.BF16.PACK_AB R2, RZ, R2 ;  /* 0x00000002ff02723e */ /* 0x000fc800000010ff */
[----:B------:R-:W-:-:S05]  /*4320*/  PRMT R3, RZ, 0x5410, R2 ;  /* 0x00005410ff037816 */ /* 0x000fca0000000002 */
[C---:B------:R-:W-:Y:S02]  /*4330*/  FMUL.FTZ R3, R24.reuse, R3 ;  /* 0x0000000318037220 */ /* 0x040fe40000410000 */
[----:B------:R-:W-:-:S03]  /*4340*/  FADD.FTZ R24, R24, -R5 ;  /* 0x8000000518187221 */ /* 0x000fc60000010000 */
[----:B------:R-:W-:Y:S02]  /*4350*/  F2FP.BF16.PACK_AB R3, RZ, R3 ;  /* 0x00000003ff03723e */ /* 0x000fe400000010ff */
[----:B-1----:R-:W-:Y:S02]  /*4360*/  PRMT R2, R4, 0x9910, RZ ;  /* 0x0000991004027816 */ /* 0x002fe400000000ff */
[----:B------:R-:W-:Y:S02]  /*4370*/  PRMT R3, RZ, 0x5410, R3 ;  /* 0x00005410ff037816 */ /* 0x000fe40000000003 */
[----:B------:R-:W-:Y:S02]  /*4380*/  ISETP.GT.AND P0, PT, R2, 0x9, PT ;  /* 0x000000090200780c */ /* 0x000fe40003f04270 */
[----:B------:R-:W-:-:S04]  /*4390*/  FMNMX.FTZ R3, R3, 1.0018652574217412621e-12, !PT ;  /* 0x2b8d000003037809 */ /* 0x000fc80007810000 */
[----:B------:R-:W-:-:S04]  /*43a0*/  F2FP.BF16.PACK_AB R3, R24, R3 ;  /* 0x000000031803723e */ /* 0x000fc800000010ff */
[--C-:B------:R-:W-:Y:S02]  /*43b0*/  PRMT R0, RZ, 0x5410, R3.reuse ;  /* 0x00005410ff007816 */ /* 0x100fe40000000003 */
[----:B------:R-:W-:-:S04]  /*43c0*/  PRMT R3, RZ, 0x7610, R3 ;  /* 0x00007610ff037816 */ /* 0x000fc80000000003 */
[----:B------:R-:W0:Y:S01]  /*43d0*/  MUFU.RCP R0, R0 ;  /* 0x0000000000007308 */ /* 0x000e220000001000 */
[----:B------:R-:W-:-:S05]  /*43e0*/  FMUL.FTZ R3, R22, R3 ;  /* 0x0000000316037220 */ /* 0x000fca0000410000 */
[----:B------:R-:W-:-:S04]  /*43f0*/  F2FP.BF16.PACK_AB R3, RZ, R3 ;  /* 0x00000003ff03723e */ /* 0x000fc800000010ff */
[----:B------:R-:W-:-:S05]  /*4400*/  PRMT R3, RZ, 0x5410, R3 ;  /* 0x00005410ff037816 */ /* 0x000fca0000000003 */
[----:B0-----:R-:W-:-:S05]  /*4410*/  FMUL.FTZ R3, R3, R0 ;  /* 0x0000000003037220 */ /* 0x001fca0000410000 */
        /* <DEDUP_REMOVED lines=14> */
.L_x_5451:
[----:B------:R-:W-:-:S06]  /*4500*/  PRMT R3, RZ, 0x5410, R3 ;  /* 0x00005410ff037816 */ /* 0x000fcc0000000003 */
[----:B------:R-:W0:Y:S02]  /*4510*/  F2I.S64.TRUNC R2, R3 ;  /* 0x0000000300027311 */ /* 0x000e24000020d900 */
[----:B0-----:R0:W-:Y:S01]  /*4520*/  STG.E.U8 [R16.64], R2 ;  /* 0x0000000210007986 */ /* 0x0011e2000c101124 */
[----:B------:R-:W-:Y:S05]  /*4530*/  BRA `(.L_x_5453) ;  /* 0x00000e4000007947 */ /* 0x000fea0003800000 */
.L_x_5450:
        /* <DEDUP_REMOVED lines=10> */
.L_x_5455:
[----:B------:R-:W-:-:S06]  /*45e0*/  PRMT R3, RZ, 0x5410, R3 ;  /* 0x00005410ff037816 */ /* 0x000fcc0000000003 */
[----:B------:R-:W0:Y:S02]  /*45f0*/  F2I.FTZ.TRUNC.NTZ R3, R3 ;  /* 0x0000000300037305 */ /* 0x000e24000021f100 */
[----:B0-----:R0:W-:Y:S01]  /*4600*/  STG.E [R16.64], R3 ;  /* 0x0000000310007986 */ /* 0x0011e2000c101924 */
[----:B------:R-:W-:Y:S05]  /*4610*/  BRA `(.L_x_5453) ;  /* 0x00000d6000007947 */ /* 0x000fea0003800000 */
.L_x_5454:
[----:B------:R-:W-:-:S06]  /*4620*/  PRMT R3, RZ, 0x5410, R3 ;  /* 0x00005410ff037816 */ /* 0x000fcc0000000003 */
[----:B------:R-:W0:Y:S02]  /*4630*/  F2I.FTZ.TRUNC.NTZ R3, R3 ;  /* 0x0000000300037305 */ /* 0x000e24000021f100 */
[----:B0-----:R0:W-:Y:S01]  /*4640*/  STG.E.U16 [R16.64], R3 ;  /* 0x0000000310007986 */ /* 0x0011e2000c101524 */
[----:B------:R-:W-:Y:S05]  /*4650*/  BRA `(.L_x_5453) ;  /* 0x00000d2000007947 */ /* 0x000fea0003800000 */
.L_x_5449:
        /* <DEDUP_REMOVED lines=9> */
.L_x_5457:
[----:B------:R-:W-:-:S04]  /*46f0*/  PRMT R0, RZ, 0x5410, R3 ;  /* 0x00005410ff007816 */ /* 0x000fc80000000003 */
[----:B------:R-:W-:-:S05]  /*4700*/  F2FP.PACK_AB R0, RZ, R0 ;  /* 0x00000000ff00723e */ /* 0x000fca00000000ff */
[----:B------:R0:W-:Y:S01]  /*4710*/  STG.E.U16 [R16.64], R0 ;  /* 0x0000000010007986 */ /* 0x0001e2000c101524 */
[----:B------:R-:W-:Y:S05]  /*4720*/  BRA `(.L_x_5453) ;  /* 0x00000c5000007947 */ /* 0x000fea0003800000 */
.L_x_5456:
        /* <DEDUP_REMOVED lines=10> */
.L_x_5459:
[----:B------:R-:W-:-:S04]  /*47d0*/  PRMT R3, RZ, 0x5410, R3 ;  /* 0x00005410ff037816 */ /* 0x000fc80000000003 */
[----:B------:R-:W-:-:S04]  /*47e0*/  F2FP.PACK_AB R3, RZ, R3 ;  /* 0x00000003ff03723e */ /* 0x000fc800000000ff */
[----:B------:R-:W-:-:S05]  /*47f0*/  PRMT R3, R3, 0x5410, RZ ;  /* 0x0000541003037816 */ /* 0x000fca00000000ff */
[----:B------:R0:W-:Y:S01]  /*4800*/  STG.E [R16.64], R3 ;  /* 0x0000000310007986 */ /* 0x0001e2000c101924 */
[----:B------:R-:W-:Y:S05]  /*4810*/  BRA `(.L_x_5453) ;  /* 0x00000b6000007947 */ /* 0x000fea0003800000 */
.L_x_5458:
[----:B------:R-:W-:-:S05]  /*4820*/  PRMT R2, RZ, 0x5410, R3 ;  /* 0x00005410ff027816 */ /* 0x000fca0000000003 */
[----:B------:R-:W-:-:S06]  /*4830*/  FMUL.FTZ R2, R2, 1 ;  /* 0x3f80000002027820 */ /* 0x000fcc0000410000 */
[----:B------:R-:W0:Y:S02]  /*4840*/  F2F.F64.F32 R2, R2 ;  /* 0x0000000200027310 */ /* 0x000e240000201800 */
[----:B0-----:R0:W-:Y:S01]  /*4850*/  STG.E.64 [R16.64], R2 ;  /* 0x0000000210007986 */ /* 0x0011e2000c101b24 */
[----:B------:R-:W-:Y:S05]  /*4860*/  BRA `(.L_x_5453) ;  /* 0x00000b1000007947 */ /* 0x000fea0003800000 */
.L_x_5448:
        /* <DEDUP_REMOVED lines=13> */
.L_x_5462:
[----:B------:R-:W-:Y:S01]  /*4940*/  PRMT R3, RZ, 0x5410, R3 ;  /* 0x00005410ff037816 */ /* 0x000fe20000000003 */
[----:B------:R-:W-:-:S04]  /*4950*/  CS2R R6, SRZ ;  /* 0x0000000000067805 */ /* 0x000fc8000001ff00 */
[----:B------:R-:W-:-:S04]  /*4960*/  FMUL.FTZ R3, R3, 1 ;  /* 0x3f80000003037820 */ /* 0x000fc80000410000 */
[----:B------:R-:W0:Y:S02]  /*4970*/  F2F.F64.F32 R4, R3 ;  /* 0x0000000300047310 */ /* 0x000e240000201800 */
[----:B0-----:R0:W-:Y:S01]  /*4980*/  STG.E.128 [R16.64], R4 ;  /* 0x0000000410007986 */ /* 0x0011e2000c101d24 */
[----:B------:R-:W-:Y:S05]  /*4990*/  BRA `(.L_x_5453) ;  /* 0x000009e000007947 */ /* 0x000fea0003800000 */
.L_x_5461:
        /* <DEDUP_REMOVED lines=21> */
.L_x_5466:
[----:B------:R-:W-:Y:S05]  /*4af0*/  BSYNC B0 ;  /* 0x0000000000007941 */ /* 0x000fea0003800000 */
.L_x_5465:
[----:B------:R-:W-:-:S05]  /*4b00*/  LOP3.LUT R3, R0, R3, RZ, 0xfc, !PT ;  /* 0x0000000300037212 */ /* 0x000fca00078efcff */
[----:B------:R0:W-:Y:S01]  /*4b10*/  STG.E.U8 [R16.64], R3 ;  /* 0x0000000310007986 */ /* 0x0001e2000c101124 */
[----:B------:R-:W-:Y:S05]  /*4b20*/  BRA `(.L_x_5453) ;  /* 0x0000085000007947 */ /* 0x000fea0003800000 */
.L_x_5464:
        /* <DEDUP_REMOVED lines=13> */
.L_x_5468:
[----:B------:R-:W-:Y:S01]  /*4c00*/  IMAD.MOV.U32 R0, RZ, RZ, 0x7f ;  /* 0x0000007fff007424 */ /* 0x000fe200078e00ff */
[----:B------:R-:W-:-:S04]  /*4c10*/  ISETP.GT.U32.AND P0, PT, R2, 0x7f800000, PT ;  /* 0x7f8000000200780c */ /* 0x000fc80003f04070 */
[----:B------:R-:W-:-:S04]  /*4c20*/  SEL R0, R0, 0x7c, P0 ;  /* 0x0000007c00007807 */ /* 0x000fc80000000000 */
.L_x_5469:
[----:B------:R-:W-:Y:S05]  /*4c30*/  BSYNC B0 ;  /* 0x0000000000007941 */ /* 0x000fea0003800000 */
.L_x_5467:
[----:B------:R-:W-:-:S04]  /*4c40*/  LOP3.LUT R2, R3, 0x80000000, RZ, 0xc0, !PT ;  /* 0x8000000003027812 */ /* 0x000fc800078ec0ff */
[----:B------:R-:W-:-:S04]  /*4c50*/  SHF.R.U32.HI R3, RZ, 0x18, R2 ;  /* 0x00000018ff037819 */ /* 0x000fc80000011602 */
[----:B------:R-:W-:-:S05]  /*4c60*/  LOP3.LUT R3, R0, R3, RZ, 0xfc, !PT ;  /* 0x0000000300037212 */ /* 0x000fca00078efcff */
[----:B------:R0:W-:Y:S01]  /*4c70*/  STG.E.U8 [R16.64], R3 ;  /* 0x0000000310007986 */ /* 0x0001e2000c101124 */
[----:B------:R-:W-:Y:S05]  /*4c80*/  BRA `(.L_x_5453) ;  /* 0x000006f000007947 */ /* 0x000fea0003800000 */
.L_x_5463:
[----:B------:R0:W-:Y:S01]  /*4c90*/  STG.E.U16 [R16.64], R3 ;  /* 0x0000000310007986 */ /* 0x0001e2000c101524 */
[----:B------:R-:W-:Y:S05]  /*4ca0*/  BRA `(.L_x_5453) ;  /* 0x000006d000007947 */ /* 0x000fea0003800000 */
.L_x_5460:
        /* <DEDUP_REMOVED lines=12> */
.L_x_5472:
        /* <DEDUP_REMOVED lines=17> */
.L_x_5475:
[----:B------:R-:W-:-:S04]  /*4e80*/  LOP3.LUT R2, R3, 0x80000000, RZ, 0xc0, !PT ;  /* 0x8000000003027812 */ /* 0x000fc800078ec0ff */
[----:B------:R-:W-:-:S04]  /*4e90*/  SHF.R.U32.HI R3, RZ, 0x18, R2 ;  /* 0x00000018ff037819 */ /* 0x000fc80000011602 */
[----:B------:R-:W-:-:S04]  /*4ea0*/  LOP3.LUT R0, R0, R3, RZ, 0xfc, !PT ;  /* 0x0000000300007212 */ /* 0x000fc800078efcff */
[----:B------:R-:W-:Y:S02]  /*4eb0*/  PRMT R8, R0, 0x7610, R8 ;  /* 0x0000761000087816 */ /* 0x000fe40000000008 */
.L_x_5474:
[----:B------:R-:W-:Y:S05]  /*4ec0*/  BSYNC B0 ;  /* 0x0000000000007941 */ /* 0x000fea0003800000 */
.L_x_5473:
[----:B------:R0:W-:Y:S01]  /*4ed0*/  STG.E.U8 [R16.64], R8 ;  /* 0x0000000810007986 */ /* 0x0001e2000c101124 */
[----:B------:R-:W-:Y:S05]  /*4ee0*/  BRA `(.L_x_5453) ;  /* 0x0000049000007947 */ /* 0x000fea0003800000 */
.L_x_5471:
        /* <DEDUP_REMOVED lines=17> */
.L_x_5478:
[----:B------:R-:W-:-:S04]  /*5000*/  LOP3.LUT R2, R3, 0x80000000, RZ, 0xc0, !PT ;  /* 0x8000000003027812 */ /* 0x000fc800078ec0ff */
[----:B------:R-:W-:-:S04]  /*5010*/  SHF.R.U32.HI R3, RZ, 0x18, R2 ;  /* 0x00000018ff037819 */ /* 0x000fc80000011602 */
[----:B------:R-:W-:-:S04]  /*5020*/  LOP3.LUT R0, R0, R3, RZ, 0xfc, !PT ;  /* 0x0000000300007212 */ /* 0x000fc800078efcff */
[----:B------:R-:W-:Y:S02]  /*5030*/  PRMT R8, R0, 0x7610, R8 ;  /* 0x0000761000087816 */ /* 0x000fe40000000008 */
.L_x_5477:
[----:B------:R-:W-:Y:S05]  /*5040*/  BSYNC B0 ;  /* 0x0000000000007941 */ /* 0x000fea0003800000 */
.L_x_5476:
[----:B------:R0:W-:Y:S01]  /*5050*/  STG.E.U8 [R16.64], R8 ;  /* 0x0000000810007986 */ /* 0x0001e2000c101124 */
[----:B------:R-:W-:Y:S05]  /*5060*/  BRA `(.L_x_5453) ;  /* 0x0000031000007947 */ /* 0x000fea0003800000 */
.L_x_5470:
        /* <DEDUP_REMOVED lines=22> */
.L_x_5452:
        /* <DEDUP_REMOVED lines=20> */
.L_x_5480:
[----:B------:R-:W-:-:S06]  /*5310*/  PRMT R3, RZ, 0x5410, R3 ;  /* 0x00005410ff037816 */ /* 0x000fcc0000000003 */
[----:B------:R-:W0:Y:S02]  /*5320*/  F2I.U64.TRUNC R2, R3 ;  /* 0x0000000300027311 */ /* 0x000e24000020d800 */
[----:B0-----:R0:W-:Y:S01]  /*5330*/  STG.E.64 [R16.64], R2 ;  /* 0x0000000210007986 */ /* 0x0011e2000c101b24 */
[----:B------:R-:W-:Y:S05]  /*5340*/  BRA `(.L_x_5453) ;  /* 0x0000003000007947 */ /* 0x000fea0003800000 */
.L_x_5479:
[----:B------:R-:W-:-:S06]  /*5350*/  PRMT R3, RZ, 0x5410, R3 ;  /* 0x00005410ff037816 */ /* 0x000fcc0000000003 */
[----:B------:R-:W0:Y:S02]  /*5360*/  F2I.FTZ.U32.TRUNC.NTZ R3, R3 ;  /* 0x0000000300037305 */ /* 0x000e24000021f000 */
[----:B0-----:R0:W-:Y:S02]  /*5370*/  STG.E [R16.64], R3 ;  /* 0x0000000310007986 */ /* 0x0011e4000c101924 */
.L_x_5453:
[----:B------:R-:W-:-:S05]  /*5380*/  IMAD R18, R19, 0x200, R18 ;  /* 0x0000020013127824 */ /* 0x000fca00078e0212 */
[----:B------:R-:W-:Y:S02]  /*5390*/  IADD3 R25, R18, 0x80, RZ ;  /* 0x0000008012197810 */ /* 0x000fe40007ffe0ff */
.L_x_5350:
[----:B------:R-:W-:Y:S05]  /*53a0*/  BSYNC B6 ;  /* 0x0000000000067941 */ /* 0x000fea0003800000 */
.L_x_5349:
[----:B------:R-:W-:Y:S01]  /*53b0*/  ISETP.GE.AND P0, PT, R25, c[0x0][0x160], PT ;  /* 0x0000580019007a0c */ /* 0x000fe20003f06270 */
[----:B------:R-:W-:-:S12]  /*53c0*/  BSSY B6, `(.L_x_5481) ;  /* 0x0000a66000067945 */ /* 0x000fd80003800000 */
[----:B------:R-:W-:Y:S05]  /*53d0*/  @P0 BRA `(.L_x_5482) ;  /* 0x0000a64000000947 */ /* 0x000fea0003800000 */
[----:B------:R-:W-:Y:S01]  /*53e0*/  ISETP.NE.AND P0, PT, RZ, c[0x0][0x168], PT ;  /* 0x00005a00ff007a0c */ /* 0x000fe20003f05270 */
[----:B------:R-:W-:Y:S02]  /*53f0*/  IMAD.MOV.U32 R18, RZ, RZ, RZ ;  /* 0x000000ffff127224 */ /* 0x000fe400078e00ff */
[----:B------:R-:W-:Y:S02]  /*5400*/  IMAD.MOV.U32 R22, RZ, RZ, RZ ;  /* 0x000000ffff167224 */ /* 0x000fe400078e00ff */
[----:B0-----:R-:W-:Y:S02]  /*5410*/  IMAD.MOV.U32 R0, RZ, RZ, RZ ;  /* 0x000000ffff007224 */ /* 0x001fe400078e00ff */
[----:B------:R-:W-:-:S06]  /*5420*/  IMAD.MOV.U32 R16, RZ, RZ, RZ ;  /* 0x000000ffff107224 */ /* 0x000fcc00078e00ff */
        /* <DEDUP_REMOVED lines=276> */
.L_x_5483:
        /* <DEDUP_REMOVED lines=21> */
.L_x_5487:
[----:B------:R-:W2:Y:S02]  /*66c0*/  LDG.E.U8 R2, [R2.64] ;  /* 0x0000002402027981 */ /* 0x000ea4000c1e1100 */
[----:B--2---:R-:W0:Y:S02]  /*66d0*/  I2F.U16 R0, R2 ;  /* 0x0000000200007306 */ /* 0x004e240000101000 */
[----:B0-----:R-:W-:-:S04]  /*66e0*/  F2FP.BF16.PACK_AB R0, RZ, R0 ;  /* 0x00000000ff00723e */ /* 0x001fc800000010ff */
[----:B------:R-:W-:Y:S01]  /*66f0*/  PRMT R19, R0, 0x7610, R19 ;  /* 0x0000761000137816 */ /* 0x000fe20000000013 */
[----:B------:R-:W-:Y:S05]  /*6700*/  BRA `(.L_x_5489) ;  /* 0x00000f0000007947 */ /* 0x000fea0003800000 */
.L_x_5486:
        /* <DEDUP_REMOVED lines=11> */
.L_x_5491:
[----:B------:R-:W2:Y:S02]  /*67c0*/  LDG.E R2, [R2.64] ;  /* 0x0000002402027981 */ /* 0x000ea4000c1e1900 */
[----:B--2---:R-:W0:Y:S02]  /*67d0*/  I2F R0, R2 ;  /* 0x0000000200007306 */ /* 0x004e240000201400 */
[----:B0-----:R-:W-:-:S04]  /*67e0*/  F2FP.BF16.PACK_AB R0, RZ, R0 ;  /* 0x00000000ff00723e */ /* 0x001fc800000010ff */
[----:B------:R-:W-:Y:S01]  /*67f0*/  PRMT R19, R0, 0x7610, R19 ;  /* 0x0000761000137816 */ /* 0x000fe20000000013 */
[----:B------:R-:W-:Y:S05]  /*6800*/  BRA `(.L_x_5489) ;  /* 0x00000e0000007947 */ /* 0x000fea0003800000 */
.L_x_5490:
[----:B------:R-:W2:Y:S02]  /*6810*/  LDG.E.U16 R2, [R2.64] ;  /* 0x0000002402027981 */ /* 0x000ea4000c1e1500 */
[----:B--2---:R-:W0:Y:S02]  /*6820*/  I2F.S16 R0, R2 ;  /* 0x0000000200007306 */ /* 0x004e240000101400 */
[----:B0-----:R-:W-:-:S04]  /*6830*/  F2FP.BF16.PACK_AB R0, RZ, R0 ;  /* 0x00000000ff00723e */ /* 0x001fc800000010ff */
[----:B------:R-:W-:Y:S01]  /*6840*/  PRMT R19, R0, 0x7610, R19 ;  /* 0x0000761000137816 */ /* 0x000fe20000000013 */
[----:B------:R-:W-:Y:S05]  /*6850*/  BRA `(.L_x_5489) ;  /* 0x00000db000007947 */ /* 0x000fea0003800000 */
.L_x_5485:
        /* <DEDUP_REMOVED lines=9> */
.L_x_5493:
[----:B------:R-:W2:Y:S02]  /*68f0*/  LDG.E.U16 R0, [R2.64] ;  /* 0x0000002402007981 */ /* 0x000ea4000c1e1500 */
[----:B--2---:R-:W-:-:S05]  /*6900*/  HADD2.F32 R0, -RZ, R0.H0_H0 ;  /* 0x20000000ff007230 */ /* 0x004fca0000004100 */
[----:B------:R-:W-:-:S04]  /*6910*/  F2FP.BF16.PACK_AB R0, RZ, R0 ;  /* 0x00000000ff00723e */ /* 0x000fc800000010ff */
[----:B------:R-:W-:Y:S01]  /*6920*/  PRMT R19, R0, 0x7610, R19 ;  /* 0x0000761000137816 */ /* 0x000fe20000000013 */
[----:B------:R-:W-:Y:S05]  /*6930*/  BRA `(.L_x_5489) ;  /* 0x00000cd000007947 */ /* 0x000fea0003800000 */
.L_x_5492:
        /* <DEDUP_REMOVED lines=9> */
.L_x_5495:
[----:B------:R-:W2:Y:S02]  /*69d0*/  LDG.E.U16 R2, [R2.64] ;  /* 0x0000002402027981 */ /* 0x000ea4000c1e1500 */
[----:B--2---:R-:W-:-:S05]  /*69e0*/  HADD2.F32 R0, -RZ, R2.H0_H0 ;  /* 0x20000002ff007230 */ /* 0x004fca0000004100 */
[----:B------:R-:W-:-:S04]  /*69f0*/  F2FP.BF16.PACK_AB R0, RZ, R0 ;  /* 0x00000000ff00723e */ /* 0x000fc800000010ff */
[----:B------:R-:W-:Y:S01]  /*6a00*/  PRMT R19, R0, 0x7610, R19 ;  /* 0x0000761000137816 */ /* 0x000fe20000000013 */
[----:B------:R-:W-:Y:S05]  /*6a10*/  BRA `(.L_x_5489) ;  /* 0x00000bf000007947 */ /* 0x000fea0003800000 */
.L_x_5494:
[----:B------:R-:W2:Y:S02]  /*6a20*/  LDG.E.64 R2, [R2.64] ;  /* 0x0000002402027981 */ /* 0x000ea4000c1e1b00 */
[----:B--2---:R-:W0:Y:S01]  /*6a30*/  F2F.F32.F64 R0, R2 ;  /* 0x0000000200007310 */ /* 0x004e220000301000 */
[----:B------:R-:W0:-:S14]  /*6a40*/  DSETP.GEU.AND P0, PT, |R2|, c[0x2][0x0], PT ;  /* 0x008000000200762a */ /* 0x000e1c0003f0e200 */
[----:B0-----:R-:W-:-:S05]  /*6a50*/  @!P0 FMUL R0, R0, 1.175494350822287508e-38 ;  /* 0x0080000000008820 */ /* 0x001fca0000400000 */
[----:B------:R-:W-:-:S04]  /*6a60*/  F2FP.BF16.PACK_AB R0, RZ, R0 ;  /* 0x00000000ff00723e */ /* 0x000fc800000010ff */
[----:B------:R-:W-:Y:S01]  /*6a70*/  PRMT R19, R0, 0x7610, R19 ;  /* 0x0000761000137816 */ /* 0x000fe20000000013 */
[----:B------:R-:W-:Y:S05]  /*6a80*/  BRA `(.L_x_5489) ;  /* 0x00000b8000007947 */ /* 0x000fea0003800000 */
.L_x_5484:
        /* <DEDUP_REMOVED lines=14> */
.L_x_5498:
[----:B------:R-:W2:Y:S02]  /*6b70*/  LDG.E.64 R2, [R2.64] ;  /* 0x0000002402027981 */ /* 0x000ea4000c1e1b00 */
[----:B--2---:R-:W0:Y:S01]  /*6b80*/  F2F.F32.F64 R0, R2 ;  /* 0x0000000200007310 */ /* 0x004e220000301000 */
[----:B------:R-:W0:-:S14]  /*6b90*/  DSETP.GEU.AND P0, PT, |R2|, c[0x2][0x0], PT ;  /* 0x008000000200762a */ /* 0x000e1c0003f0e200 */
[----:B0-----:R-:W-:-:S05]  /*6ba0*/  @!P0 FMUL R0, R0, 1.175494350822287508e-38 ;  /* 0x0080000000008820 */ /* 0x001fca0000400000 */
[----:B------:R-:W-:-:S04]  /*6bb0*/  F2FP.BF16.PACK_AB R0, RZ, R0 ;  /* 0x00000000ff00723e */ /* 0x000fc800000010ff */
[----:B------:R-:W-:Y:S01]  /*6bc0*/  PRMT R19, R0, 0x7610, R19 ;  /* 0x0000761000137816 */ /* 0x000fe20000000013 */
[----:B------:R-:W-:Y:S05]  /*6bd0*/  BRA `(.L_x_5489) ;  /* 0x00000a3000007947 */ /* 0x000fea0003800000 */
.L_x_5497:
        /* <DEDUP_REMOVED lines=28> */
.L_x_5500:
        /* <DEDUP_REMOVED lines=15> */
.L_x_5499:
[----:B------:R0:W5:Y:S01]  /*6e90*/  LDG.E.U16 R19, [R2.64] ;  /* 0x0000002402137981 */ /* 0x000162000c1e1500 */
[----:B------:R-:W-:Y:S05]  /*6ea0*/  BRA `(.L_x_5489) ;  /* 0x0000076000007947 */ /* 0x000fea0003800000 */
.L_x_5496:
        /* <DEDUP_REMOVED lines=12> */
.L_x_5503:
        /* <DEDUP_REMOVED lines=21> */
.L_x_5507:
[----:B------:R-:W-:Y:S05]  /*70c0*/  BSYNC B1 ;  /* 0x0000000000017941 */ /* 0x000fea0003800000 */
.L_x_5506:
[----:B------:R-:W-:Y:S01]  /*70d0*/  LEA R3, R0, 0x3b800000, 0x17 ;  /* 0x3b80000000037811 */ /* 0x000fe200078eb8ff */
[----:B------:R-:W-:-:S05]  /*70e0*/  IMAD.SHL.U32 R0, R2, 0x100000, RZ ;  /* 0x0010000002007824 */ /* 0x000fca00078e00ff */
[----:B------:R-:W-:Y:S02]  /*70f0*/  LOP3.LUT R0, R3, R0, R4, 0xfe, !PT ;  /* 0x0000000003007212 */ /* 0x000fe400078efe04 */
.L_x_5505:
[----:B------:R-:W-:Y:S05]  /*7100*/  BSYNC B0 ;  /* 0x0000000000007941 */ /* 0x000fea0003800000 */
.L_x_5504:
[----:B------:R-:W-:-:S04]  /*7110*/  F2FP.BF16.PACK_AB R0, RZ, R0 ;  /* 0x00000000ff00723e */ /* 0x000fc800000010ff */
[----:B------:R-:W-:Y:S01]  /*7120*/  PRMT R19, R0, 0x7610, R19 ;  /* 0x0000761000137816 */ /* 0x000fe20000000013 */
[----:B------:R-:W-:Y:S05]  /*7130*/  BRA `(.L_x_5489) ;  /* 0x000004d000007947 */ /* 0x000fea0003800000 */
.L_x_5502:
        /* <DEDUP_REMOVED lines=21> */
.L_x_5511:
[----:B------:R-:W-:Y:S05]  /*7290*/  BSYNC B1 ;  /* 0x0000000000017941 */ /* 0x000fea0003800000 */
.L_x_5510:
[----:B------:R-:W-:Y:S01]  /*72a0*/  LEA R3, R0, 0x37800000, 0x17 ;  /* 0x3780000000037811 */ /* 0x000fe200078eb8ff */
[----:B------:R-:W-:-:S05]  /*72b0*/  IMAD.SHL.U32 R0, R2, 0x200000, RZ ;  /* 0x0020000002007824 */ /* 0x000fca00078e00ff */
[----:B------:R-:W-:Y:S02]  /*72c0*/  LOP3.LUT R0, R3, R0, R4, 0xfe, !PT ;  /* 0x0000000003007212 */ /* 0x000fe400078efe04 */
.L_x_5509:
[----:B------:R-:W-:Y:S05]  /*72d0*/  BSYNC B0 ;  /* 0x0000000000007941 */ /* 0x000fea0003800000 */
.L_x_5508:
[----:B------:R-:W-:-:S04]  /*72e0*/  F2FP.BF16.PACK_AB R0, RZ, R0 ;  /* 0x00000000ff00723e */ /* 0x000fc800000010ff */
[----:B------:R-:W-:Y:S01]  /*72f0*/  PRMT R19, R0, 0x7610, R19 ;  /* 0x0000761000137816 */ /* 0x000fe20000000013 */
[----:B------:R-:W-:Y:S05]  /*7300*/  BRA `(.L_x_5489) ;  /* 0x0000030000007947 */ /* 0x000fea0003800000 */
.L_x_5501:
        /* <DEDUP_REMOVED lines=14> */
.L_x_5515:
[----:B------:R-:W-:Y:S05]  /*73f0*/  BSYNC B0 ;  /* 0x0000000000007941 */ /* 0x000fea0003800000 */
.L_x_5514:
[----:B------:R-:W-:-:S04]  /*7400*/  F2FP.BF16.PACK_AB R0, RZ, R0 ;  /* 0x00000000ff00723e */ /* 0x000fc800000010ff */
[----:B------:R-:W-:Y:S01]  /*7410*/  PRMT R19, R0, 0x7610, R19 ;  /* 0x0000761000137816 */ /* 0x000fe20000000013 */
[----:B------:R-:W-:Y:S05]  /*7420*/  BRA `(.L_x_5489) ;  /* 0x000001e000007947 */ /* 0x000fea0003800000 */
.L_x_5488:
        /* <DEDUP_REMOVED lines=21> */
.L_x_5513:
[----:B------:R-:W2:Y:S02]  /*7580*/  LDG.E.64 R2, [R2.64] ;  /* 0x0000002402027981 */ /* 0x000ea4000c1e1b00 */
[----:B--2---:R-:W0:Y:S02]  /*7590*/  I2F.U64 R0, R2 ;  /* 0x0000000200007312 */ /* 0x004e240000301000 */
[----:B0-----:R-:W-:-:S04]  /*75a0*/  F2FP.BF16.PACK_AB R0, RZ, R0 ;  /* 0x00000000ff00723e */ /* 0x001fc800000010ff */
[----:B------:R-:W-:Y:S01]  /*75b0*/  PRMT R19, R0, 0x7610, R19 ;  /* 0x0000761000137816 */ /* 0x000fe20000000013 */
[----:B------:R-:W-:Y:S05]  /*75c0*/  BRA `(.L_x_5489) ;  /* 0x0000004000007947 */ /* 0x000fea0003800000 */
.L_x_5512:
[----:B------:R-:W2:Y:S02]  /*75d0*/  LDG.E R2, [R2.64] ;  /* 0x0000002402027981 */ /* 0x000ea4000c1e1900 */
[----:B--2---:R-:W0:Y:S02]  /*75e0*/  I2F.U32 R0, R2 ;  /* 0x0000000200007306 */ /* 0x004e240000201000 */
[----:B0-----:R-:W-:-:S04]  /*75f0*/  F2FP.BF16.PACK_AB R0, RZ, R0 ;  /* 0x00000000ff00723e */ /* 0x001fc800000010ff */
[----:B------:R-:W-:Y:S02]  /*7600*/  PRMT R19, R0, 0x7610, R19 ;  /* 0x0000761000137816 */ /* 0x000fe40000000013 */
.L_x_5489:
        /* <DEDUP_REMOVED lines=19> */
.L_x_5519:
[----:B------:R-:W2:Y:S02]  /*7740*/  LDG.E.U8 R2, [R2.64] ;  /* 0x0000002402027981 */ /* 0x000ea4000c1e1100 */
[----:B--2---:R-:W0:Y:S02]  /*7750*/  I2F.U16 R0, R2 ;  /* 0x0000000200007306 */ /* 0x004e240000101000 */
[----:B0-----:R-:W-:-:S04]  /*7760*/  F2FP.BF16.PACK_AB R0, RZ, R0 ;  /* 0x00000000ff00723e */ /* 0x001fc800000010ff */
[----:B------:R-:W-:Y:S01]  /*7770*/  PRMT R22, R0, 0x7610, R22 ;  /* 0x0000761000167816 */ /* 0x000fe20000000016 */
[----:B------:R-:W-:Y:S05]  /*7780*/  BRA `(.L_x_5521) ;  /* 0x00000f0000007947 */ /* 0x000fea0003800000 */
.L_x_5518:
        /* <DEDUP_REMOVED lines=11> */
.L_x_5523:
[----:B------:R-:W2:Y:S02]  /*7840*/  LDG.E R2, [R2.64] ;  /* 0x0000002402027981 */ /* 0x000ea4000c1e1900 */
[----:B--2---:R-:W0:Y:S02]  /*7850*/  I2F R0, R2 ;  /* 0x0000000200007306 */ /* 0x004e240000201400 */
[----:B0-----:R-:W-:-:S04]  /*7860*/  F2FP.BF16.PACK_AB R0, RZ, R0 ;  /* 0x00000000ff00723e */ /* 0x001fc800000010ff */
[----:B------:R-:W-:Y:S01]  /*7870*/  PRMT R22, R0, 0x7610, R22 ;  /* 0x0000761000167816 */ /* 0x000fe20000000016 */
[----:B------:R-:W-:Y:S05]  /*7880*/  BRA `(.L_x_5521) ;  /* 0x00000e0000007947 */ /* 0x000fea0003800000 */
.L_x_5522:
[----:B------:R-:W2:Y:S02]  /*7890*/  LDG.E.U16 R2, [R2.64] ;  /* 0x0000002402027981 */ /* 0x000ea4000c1e1500 */
[----:B--2---:R-:W0:Y:S02]  /*78a0*/  I2F.S16 R0, R2 ;  /* 0x0000000200007306 */ /* 0x004e240000101400 */
[----:B0-----:R-:W-:-:S04]  /*78b0*/  F2FP.BF16.PACK_AB R0, RZ, R0 ;  /* 0x00000000ff00723e */ /* 0x001fc800000010ff */
[----:B------:R-:W-:Y:S01]  /*78c0*/  PRMT R22, R0, 0x7610, R22 ;  /* 0x0000761000167816 */ /* 0x000fe20000000016 */
[----:B------:R-:W-:Y:S05]  /*78d0*/  BRA `(.L_x_5521) ;  /* 0x00000db000007947 */ /* 0x000fea0003800000 */
.L_x_5517:
        /* <DEDUP_REMOVED lines=9> */
.L_x_5525:
[----:B------:R-:W2:Y:S02]  /*7970*/  LDG.E.U16 R0, [R2.64] ;  /* 0x0000002402007981 */ /* 0x000ea4000c1e1500 */
[----:B--2---:R-:W-:-:S05]  /*7980*/  HADD2.F32 R0, -RZ, R0.H0_H0 ;  /* 0x20000000ff007230 */ /* 0x004fca0000004100 */
[----:B------:R-:W-:-:S04]  /*7990*/  F2FP.BF16.PACK_AB R0, RZ, R0 ;  /* 0x00000000ff00723e */ /* 0x000fc800000010ff */
[----:B------:R-:W-:Y:S01]  /*79a0*/  PRMT R22, R0, 0x7610, R22 ;  /* 0x0000761000167816 */ /* 0x000fe20000000016 */
[----:B------:R-:W-:Y:S05]  /*79b0*/  BRA `(.L_x_5521) ;  /* 0x00000cd000007947 */ /* 0x000fea0003800000 */
.L_x_5524:
        /* <DEDUP_REMOVED lines=9> */
.L_x_5527:
[----:B------:R-:W2:Y:S02]  /*7a50*/  LDG.E.U16 R2, [R2.64] ;  /* 0x0000002402027981 */ /* 0x000ea4000c1e1500 */
[----:B--2---:R-:W-:-:S05]  /*7a60*/  HADD2.F32 R0, -RZ, R2.H0_H0 ;  /* 0x20000002ff007230 */ /* 0x004fca0000004100 */
[----:B------:R-:W-:-:S04]  /*7a70*/  F2FP.BF16.PACK_AB R0, RZ, R0 ;  /* 0x00000000ff00723e */ /* 0x000fc800000010ff */
[----:B------:R-:W-:Y:S01]  /*7a80*/  PRMT R22, R0, 0x7610, R22 ;  /* 0x0000761000167816 */ /* 0x000fe20000000016 */
[----:B------:R-:W-:Y:S05]  /*7a90*/  BRA `(.L_x_5521) ;  /* 0x00000bf000007947 */ /* 0x000fea0003800000 */
.L_x_5526:
[----:B------:R-:W2:Y:S02]  /*7aa0*/  LDG.E.64 R2, [R2.64] ;  /* 0x0000002402027981 */ /* 0x000ea4000c1e1b00 */
[----:B--2---:R-:W0:Y:S01]  /*7ab0*/  F2F.F32.F64 R0, R2 ;  /* 0x0000000200007310 */ /* 0x004e220000301000 */
[----:B------:R-:W0:-:S14]  /*7ac0*/  DSETP.GEU.AND P0, PT, |R2|, c[0x2][0x0], PT ;  /* 0x008000000200762a */ /* 0x000e1c0003f0e200 */
[----:B0-----:R-:W-:-:S05]  /*7ad0*/  @!P0 FMUL R0, R0, 1.175494350822287508e-38 ;  /* 0x0080000000008820 */ /* 0x001fca0000400000 */
[----:B------:R-:W-:-:S04]  /*7ae0*/  F2FP.BF16.PACK_AB R0, RZ, R0 ;  /* 0x00000000ff00723e */ /* 0x000fc800000010ff */
[----:B------:R-:W-:Y:S01]  /*7af0*/  PRMT R22, R0, 0x7610, R22 ;  /* 0x0000761000167816 */ /* 0x000fe20000000016 */
[----:B------:R-:W-:Y:S05]  /*7b00*/  BRA `(.L_x_5521) ;  /* 0x00000b8000007947 */ /* 0x000fea0003800000 */
.L_x_5516:
        /* <DEDUP_REMOVED lines=14> */
.L_x_5530:
[----:B------:R-:W2:Y:S02]  /*7bf0*/  LDG.E.64 R2, [R2.64] ;  /* 0x0000002402027981 */ /* 0x000ea4000c1e1b00 */
[----:B--2---:R-:W0:Y:S01]  /*7c00*/  F2F.F32.F64 R0, R2 ;  /* 0x0000000200007310 */ /* 0x004e220000301000 */
[----:B------:R-:W0:-:S14]  /*7c10*/  DSETP.GEU.AND P0, PT, |R2|, c[0x2][0x0], PT ;  /* 0x008000000200762a */ /* 0x000e1c0003f0e200 */
[----:B0-----:R-:W-:-:S05]  /*7c20*/  @!P0 FMUL R0, R0, 1.175494350822287508e-38 ;  /* 0x0080000000008820 */ /* 0x001fca0000400000 */
[----:B------:R-:W-:-:S04]  /*7c30*/  F2FP.BF16.PACK_AB R0, RZ, R0 ;  /* 0x00000000ff00723e */ /* 0x000fc800000010ff */
[----:B------:R-:W-:Y:S01]  /*7c40*/  PRMT R22, R0, 0x7610, R22 ;  /* 0x0000761000167816 */ /* 0x000fe20000000016 */
[----:B------:R-:W-:Y:S05]  /*7c50*/  BRA `(.L_x_5521) ;  /* 0x00000a3000007947 */ /* 0x000fea0003800000 */
.L_x_5529:
        /* <DEDUP_REMOVED lines=28> */
.L_x_5532:
        /* <DEDUP_REMOVED lines=15> */
.L_x_5531:
[----:B------:R0:W5:Y:S01]  /*7f10*/  LDG.E.U16 R22, [R2.64] ;  /* 0x0000002402167981 */ /* 0x000162000c1e1500 */
[----:B------:R-:W-:Y:S05]  /*7f20*/  BRA `(.L_x_5521) ;  /* 0x0000076000007947 */ /* 0x000fea0003800000 */
.L_x_5528:
        /* <DEDUP_REMOVED lines=12> */
.L_x_5535:
        /* <DEDUP_REMOVED lines=21> */
.L_x_5539:
[----:B------:R-:W-:Y:S05]  /*8140*/  BSYNC B1 ;  /* 0x0000000000017941 */ /* 0x000fea0003800000 */
.L_x_5538:
[----:B------:R-:W-:Y:S01]  /*8150*/  LEA R3, R0, 0x3b800000, 0x17 ;  /* 0x3b80000000037811 */ /* 0x000fe200078eb8ff */
[----:B------:R-:W-:-:S05]  /*8160*/  IMAD.SHL.U32 R0, R2, 0x100000, RZ ;  /* 0x0010000002007824 */ /* 0x000fca00078e00ff */
[----:B------:R-:W-:Y:S02]  /*8170*/  LOP3.LUT R0, R3, R0, R4, 0xfe, !PT ;  /* 0x0000000003007212 */ /* 0x000fe400078efe04 */
.L_x_5537:
[----:B------:R-:W-:Y:S05]  /*8180*/  BSYNC B0 ;  /* 0x0000000000007941 */ /* 0x000fea0003800000 */
.L_x_5536:
[----:B------:R-:W-:-:S04]  /*8190*/  F2FP.BF16.PACK_AB R0, RZ, R0 ;  /* 0x00000000ff00723e */ /* 0x000fc800000010ff */
[----:B------:R-:W-:Y:S01]  /*81a0*/  PRMT R22, R0, 0x7610, R22 ;  /* 0x0000761000167816 */ /* 0x000fe20000000016 */
[----:B------:R-:W-:Y:S05]  /*81b0*/  BRA `(.L_x_5521) ;  /* 0x000004d000007947 */ /* 0x000fea0003800000 */
.L_x_5534:
        /* <DEDUP_REMOVED lines=21> */
.L_x_5543:
[----:B------:R-:W-:Y:S05]  /*8310*/  BSYNC B1 ;  /* 0x0000000000017941 */ /* 0x000fea0003800000 */
.L_x_5542:
[----:B------:R-:W-:Y:S01]  /*8320*/  LEA R3, R0, 0x37800000, 0x17 ;  /* 0x3780000000037811 */ /* 0x000fe200078eb8ff */
[----:B------:R-:W-:-:S05]  /*8330*/  IMAD.SHL.U32 R0, R2, 0x200000, RZ ;  /* 0x0020000002007824 */ /* 0x000fca00078e00ff */
[----:B------:R-:W-:Y:S02]  /*8340*/  LOP3.LUT R0, R3, R0, R4, 0xfe, !PT ;  /* 0x0000000003007212 */ /* 0x000fe400078efe04 */
.L_x_5541:
[----:B------:R-:W-:Y:S05]  /*8350*/  BSYNC B0 ;  /* 0x0000000000007941 */ /* 0x000fea0003800000 */
.L_x_5540:
[----:B------:R-:W-:-:S04]  /*8360*/  F2FP.BF16.PACK_AB R0, RZ, R0 ;  /* 0x00000000ff00723e */ /* 0x000fc800000010ff */
[----:B------:R-:W-:Y:S01]  /*8370*/  PRMT R22, R0, 0x7610, R22 ;  /* 0x0000761000167816 */ /* 0x000fe20000000016 */
[----:B------:R-:W-:Y:S05]  /*8380*/  BRA `(.L_x_5521) ;  /* 0x0000030000007947 */ /* 0x000fea0003800000 */
.L_x_5533:
        /* <DEDUP_REMOVED lines=14> */
.L_x_5547:
[----:B------:R-:W-:Y:S05]  /*8470*/  BSYNC B0 ;  /* 0x0000000000007941 */ /* 0x000fea0003800000 */
.L_x_5546:
[----:B------:R-:W-:-:S04]  /*8480*/  F2FP.BF16.PACK_AB R0, RZ, R0 ;  /* 0x00000000ff00723e */ /* 0x000fc800000010ff */
[----:B------:R-:W-:Y:S01]  /*8490*/  PRMT R22, R0, 0x7610, R22 ;  /* 0x0000761000167816 */ /* 0x000fe20000000016 */
[----:B------:R-:W-:Y:S05]  /*84a0*/  BRA `(.L_x_5521) ;  /* 0x000001e000007947 */ /* 0x000fea0003800000 */
.L_x_5520:
        /* <DEDUP_REMOVED lines=21> */
.L_x_5545:
[----:B------:R-:W2:Y:S02]  /*8600*/  LDG.E.64 R2, [R2.64] ;  /* 0x0000002402027981 */ /* 0x000ea4000c1e1b00 */
[----:B--2---:R-:W0:Y:S02]  /*8610*/  I2F.U64 R0, R2 ;  /* 0x0000000200007312 */ /* 0x004e240000301000 */
[----:B0-----:R-:W-:-:S04]  /*8620*/  F2FP.BF16.PACK_AB R0, RZ, R0 ;  /* 0x00000000ff00723e */ /* 0x001fc800000010ff */
[----:B------:R-:W-:Y:S01]  /*8630*/  PRMT R22, R0, 0x7610, R22 ;  /* 0x0000761000167816 */ /* 0x000fe20000000016 */
[----:B------:R-:W-:Y:S05]  /*8640*/  BRA `(.L_x_5521) ;  /* 0x0000004000007947 */ /* 0x000fea0003800000 */
.L_x_5544:
[----:B------:R-:W2:Y:S02]  /*8650*/  LDG.E R2, [R2.64] ;  /* 0x0000002402027981 */ /* 0x000ea4000c1e1900 */
[----:B--2---:R-:W0:Y:S02]  /*8660*/  I2F.U32 R0, R2 ;  /* 0x0000000200007306 */ /* 0x004e240000201000 */
[----:B0-----:R-:W-:-:S04]  /*8670*/  F2FP.BF16.PACK_AB R0, RZ, R0 ;  /* 0x00000000ff00723e */ /* 0x001fc800000010ff */
[----:B------:R-:W-:Y:S02]  /*8680*/  PRMT R22, R0, 0x7610, R22 ;  /* 0x0000761000167816 */ /* 0x000fe40000000016 */
.L_x_5521:
        /* <DEDUP_REMOVED lines=18> */
.L_x_5551:
[----:B------:R-:W2:Y:S02]  /*87b0*/  LDG.E.U8 R2, [R2.64] ;  /* 0x0000002402027981 */ /* 0x000ea4000c1e1100 */
[----:B--2---:R-:W0:Y:S02]  /*87c0*/  I2F.U16 R0, R2 ;  /* 0x0000000200007306 */ /* 0x004e240000101000 */
[----:B0-----:R-:W-:Y:S01]  /*87d0*/  F2FP.BF16.PACK_AB R0, RZ, R0 ;  /* 0x00000000ff00723e */ /* 0x001fe200000010ff */
[----:B------:R-:W-:Y:S05]  /*87e0*/  BRA `(.L_x_5553) ;  /* 0x00000e3000007947 */ /* 0x000fea0003800000 */
.L_x_5550:
        /* <DEDUP_REMOVED lines=10> */
.L_x_5555:
[----:B------:R-:W2:Y:S02]  /*8890*/  LDG.E R2, [R2.64] ;  /* 0x0000002402027981 */ /* 0x000ea4000c1e1900 */
[----:B--2---:R-:W0:Y:S02]  /*88a0*/  I2F R0, R2 ;  /* 0x0000000200007306 */ /* 0x004e240000201400 */
[----:B0-----:R-:W-:Y:S01]  /*88b0*/  F2FP.BF16.PACK_AB R0, RZ, R0 ;  /* 0x00000000ff00723e */ /* 0x001fe200000010ff */
[----:B------:R-:W-:Y:S05]  /*88c0*/  BRA `(.L_x_5553) ;  /* 0x00000d5000007947 */ /* 0x000fea0003800000 */
.L_x_5554:
[----:B------:R-:W2:Y:S02]  /*88d0*/  LDG.E.U16 R2, [R2.64] ;  /* 0x0000002402027981 */ /* 0x000ea4000c1e1500 */
[----:B--2---:R-:W0:Y:S02]  /*88e0*/  I2F.S16 R0, R2 ;  /* 0x0000000200007306 */ /* 0x004e240000101400 */
[----:B0-----:R-:W-:Y:S01]  /*88f0*/  F2FP.BF16.PACK_AB R0, RZ, R0 ;  /* 0x00000000ff00723e */ /* 0x001fe200000010ff */
[----:B------:R-:W-:Y:S05]  /*8900*/  BRA `(.L_x_5553) ;  /* 0x00000d1000007947 */ /* 0x000fea0003800000 */
.L_x_5549:
        /* <DEDUP_REMOVED lines=9> */
.L_x_5557:
[----:B------:R-:W2:Y:S02]  /*89a0*/  LDG.E.U16 R0, [R2.64] ;  /* 0x0000002402007981 */ /* 0x000ea4000c1e1500 */
[----:B--2---:R-:W-:-:S05]  /*89b0*/  HADD2.F32 R0, -RZ, R0.H0_H0 ;  /* 0x20000000ff007230 */ /* 0x004fca0000004100 */
[----:B------:R-:W-:Y:S01]  /*89c0*/  F2FP.BF16.PACK_AB R0, RZ, R0 ;  /* 0x00000000ff00723e */ /* 0x000fe200000010ff */
[----:B------:R-:W-:Y:S05]  /*89d0*/  BRA `(.L_x_5553) ;  /* 0x00000c4000007947 */ /* 0x000fea0003800000 */
.L_x_5556:
        /* <DEDUP_REMOVED lines=9> */
.L_x_5559:
[----:B------:R-:W2:Y:S02]  /*8a70*/  LDG.E.U16 R2, [R2.64] ;  /* 0x0000002402027981 */ /* 0x000ea4000c1e1500 */
[----:B--2---:R-:W-:-:S05]  /*8a80*/  HADD2.F32 R0, -RZ, R2.H0_H0 ;  /* 0x20000002ff007230 */ /* 0x004fca0000004100 */
[----:B------:R-:W-:Y:S01]  /*8a90*/  F2FP.BF16.PACK_AB R0, RZ, R0 ;  /* 0x00000000ff00723e */ /* 0x000fe200000010ff */
[----:B------:R-:W-:Y:S05]  /*8aa0*/  BRA `(.L_x_5553) ;  /* 0x00000b7000007947 */ /* 0x000fea0003800000 */
.L_x_5558:
[----:B------:R-:W2:Y:S02]  /*8ab0*/  LDG.E.64 R2, [R2.64] ;  /* 0x0000002402027981 */ /* 0x000ea4000c1e1b00 */
[----:B--2---:R-:W0:Y:S01]  /*8ac0*/  F2F.F32.F64 R0, R2 ;  /* 0x0000000200007310 */ /* 0x004e220000301000 */
[----:B------:R-:W0:-:S14]  /*8ad0*/  DSETP.GEU.AND P0, PT, |R2|, c[0x2][0x0], PT ;  /* 0x008000000200762a */ /* 0x000e1c0003f0e200 */
[----:B0-----:R-:W-:-:S05]  /*8ae0*/  @!P0 FMUL R0, R0, 1.175494350822287508e-38 ;  /* 0x0080000000008820 */ /* 0x001fca0000400000 */
[----:B------:R-:W-:Y:S01]  /*8af0*/  F2FP.BF16.PACK_AB R0, RZ, R0 ;  /* 0x00000000ff00723e */ /* 0x000fe200000010ff */
[----:B------:R-:W-:Y:S05]  /*8b00*/  BRA `(.L_x_5553) ;  /* 0x00000b1000007947 */ /* 0x000fea0003800000 */
.L_x_5548:
        /* <DEDUP_REMOVED lines=13> */
.L_x_5562:
[----:B------:R-:W2:Y:S02]  /*8be0*/  LDG.E.64 R2, [R2.64] ;  /* 0x0000002402027981 */ /* 0x000ea4000c1e1b00 */
[----:B--2---:R-:W0:Y:S01]  /*8bf0*/  F2F.F32.F64 R0, R2 ;  /* 0x0000000200007310 */ /* 0x004e220000301000 */
[----:B------:R-:W0:-:S14]  /*8c00*/  DSETP.GEU.AND P0, PT, |R2|, c[0x2][0x0], PT ;  /* 0x008000000200762a */ /* 0x000e1c0003f0e200 */
[----:B0-----:R-:W-:-:S05]  /*8c10*/  @!P0 FMUL R0, R0, 1.175494350822287508e-38 ;  /* 0x0080000000008820 */ /* 0x001fca0000400000 */
[----:B------:R-:W-:Y:S01]  /*8c20*/  F2FP.BF16.PACK_AB R0, RZ, R0 ;  /* 0x00000000ff00723e */ /* 0x000fe200000010ff */
[----:B------:R-:W-:Y:S05]  /*8c30*/  BRA `(.L_x_5553) ;  /* 0x000009e000007947 */ /* 0x000fea0003800000 */
.L_x_5561:
        /* <DEDUP_REMOVED lines=28> */
.L_x_5564:
        /* <DEDUP_REMOVED lines=15> */
.L_x_5563:
[----:B------:R0:W5:Y:S01]  /*8ef0*/  LDG.E.U16 R0, [R2.64] ;  /* 0x0000002402007981 */ /* 0x000162000c1e1500 */
[----:B------:R-:W-:Y:S05]  /*8f00*/  BRA `(.L_x_5553) ;  /* 0x0000071000007947 */ /* 0x000fea0003800000 */
.L_x_5560:
        /* <DEDUP_REMOVED lines=12> */
.L_x_5567:
        /* <DEDUP_REMOVED lines=21> */
.L_x_5571:
[----:B------:R-:W-:Y:S05]  /*9120*/  BSYNC B1 ;  /* 0x0000000000017941 */ /* 0x000fea0003800000 */
.L_x_5570:
[----:B------:R-:W-:Y:S01]  /*9130*/  LEA R3, R0, 0x3b800000, 0x17 ;  /* 0x3b80000000037811 */ /* 0x000fe200078eb8ff */
[----:B------:R-:W-:-:S05]  /*9140*/  IMAD.SHL.U32 R0, R2, 0x100000, RZ ;  /* 0x0010000002007824 */ /* 0x000fca00078e00ff */
[----:B------:R-:W-:Y:S02]  /*9150*/  LOP3.LUT R0, R3, R0, R4, 0xfe, !PT ;  /* 0x0000000003007212 */ /* 0x000fe400078efe04 */
.L_x_5569:
[----:B------:R-:W-:Y:S05]  /*9160*/  BSYNC B0 ;  /* 0x0000000000007941 */ /* 0x000fea0003800000 */
.L_x_5568:
[----:B------:R-:W-:Y:S01]  /*9170*/  F2FP.BF16.PACK_AB R0, RZ, R0 ;  /* 0x00000000ff00723e */ /* 0x000fe200000010ff */
[----:B------:R-:W-:Y:S05]  /*9180*/  BRA `(.L_x_5553) ;  /* 0x0000049000007947 */ /* 0x000fea0003800000 */
.L_x_5566:
        /* <DEDUP_REMOVED lines=21> */
.L_x_5575:
[----:B------:R-:W-:Y:S05]  /*92e0*/  BSYNC B1 ;  /* 0x0000000000017941 */ /* 0x000fea0003800000 */
.L_x_5574:
[----:B------:R-:W-:Y:S01]  /*92f0*/  LEA R3, R0, 0x37800000, 0x17 ;  /* 0x3780000000037811 */ /* 0x000fe200078eb8ff */
[----:B------:R-:W-:-:S05]  /*9300*/  IMAD.SHL.U32 R0, R2, 0x200000, RZ ;  /* 0x0020000002007824 */ /* 0x000fca00078e00ff */
[----:B------:R-:W-:Y:S02]  /*9310*/  LOP3.LUT R0, R3, R0, R4, 0xfe, !PT ;  /* 0x0000000003007212 */ /* 0x000fe400078efe04 */
.L_x_5573:
[----:B------:R-:W-:Y:S05]  /*9320*/  BSYNC B0 ;  /* 0x0000000000007941 */ /* 0x000fea0003800000 */
.L_x_5572:
[----:B------:R-:W-:Y:S01]  /*9330*/  F2FP.BF16.PACK_AB R0, RZ, R0 ;  /* 0x00000000ff00723e */ /* 0x000fe200000010ff */
[----:B------:R-:W-:Y:S05]  /*9340*/  BRA `(.L_x_5553) ;  /* 0x000002d000007947 */ /* 0x000fea0003800000 */
.L_x_5565:
        /* <DEDUP_REMOVED lines=14> */
.L_x_5579:
[----:B------:R-:W-:Y:S05]  /*9430*/  BSYNC B0 ;  /* 0x0000000000007941 */ /* 0x000fea0003800000 */
.L_x_5578:
[----:B------:R-:W-:Y:S01]  /*9440*/  F2FP.BF16.PACK_AB R0, RZ, R0 ;  /* 0x00000000ff00723e */ /* 0x000fe200000010ff */
[----:B------:R-:W-:Y:S05]  /*9450*/  BRA `(.L_x_5553) ;  /* 0x000001c000007947 */ /* 0x000fea0003800000 */
.L_x_5552:
        /* <DEDUP_REMOVED lines=21> */
.L_x_5577:
[----:B------:R-:W2:Y:S02]  /*95b0*/  LDG.E.64 R2, [R2.64] ;  /* 0x0000002402027981 */ /* 0x000ea4000c1e1b00 */
[----:B--2---:R-:W0:Y:S02]  /*95c0*/  I2F.U64 R0, R2 ;  /* 0x0000000200007312 */ /* 0x004e240000301000 */
[----:B0-----:R-:W-:Y:S01]  /*95d0*/  F2FP.BF16.PACK_AB R0, RZ, R0 ;  /* 0x00000000ff00723e */ /* 0x001fe200000010ff */
[----:B------:R-:W-:Y:S05]  /*95e0*/  BRA `(.L_x_5553) ;  /* 0x0000003000007947 */ /* 0x000fea0003800000 */
.L_x_5576:
[----:B------:R-:W2:Y:S02]  /*95f0*/  LDG.E R2, [R2.64] ;  /* 0x0000002402027981 */ /* 0x000ea4000c1e1900 */
[----:B--2---:R-:W0:Y:S02]  /*9600*/  I2F.U32 R0, R2 ;  /* 0x0000000200007306 */ /* 0x004e240000201000 */
[----:B0-----:R-:W-:-:S06]  /*9610*/  F2FP.BF16.PACK_AB R0, RZ, R0 ;  /* 0x00000000ff00723e */ /* 0x001fcc00000010ff */
.L_x_5553:
        /* <DEDUP_REMOVED lines=36> */
.L_x_5583:
[----:B------:R-:W-:-:S06]  /*9860*/  PRMT R3, RZ, 0x5410, R3 ;  /* 0x00005410ff037816 */ /* 0x000fcc0000000003 */
[----:B------:R-:W0:Y:S02]  /*9870*/  F2I.S64.TRUNC R2, R3 ;  /* 0x0000000300027311 */ /* 0x000e24000020d900 */
[----:B0-----:R0:W-:Y:S01]  /*9880*/  STG.E.U8 [R16.64], R2 ;  /* 0x0000000210007986 */ /* 0x0011e2000c101124 */
[----:B------:R-:W-:Y:S05]  /*9890*/  BRA `(.L_x_5585) ;  /* 0x00000e4000007947 */ /* 0x000fea0003800000 */
.L_x_5582:
        /* <DEDUP_REMOVED lines=10> */
.L_x_5587:
[----:B------:R-:W-:-:S06]  /*9940*/  PRMT R3, RZ, 0x5410, R3 ;  /* 0x00005410ff037816 */ /* 0x000fcc0000000003 */
[----:B------:R-:W0:Y:S02]  /*9950*/  F2I.FTZ.TRUNC.NTZ R3, R3 ;  /* 0x0000000300037305 */ /* 0x000e24000021f100 */
[----:B0-----:R0:W-:Y:S01]  /*9960*/  STG.E [R16.64], R3 ;  /* 0x0000000310007986 */ /* 0x0011e2000c101924 */
[----:B------:R-:W-:Y:S05]  /*9970*/  BRA `(.L_x_5585) ;  /* 0x00000d6000007947 */ /* 0x000fea0003800000 */
.L_x_5586:
[----:B------:R-:W-:-:S06]  /*9980*/  PRMT R3, RZ, 0x5410, R3 ;  /* 0x00005410ff037816 */ /* 0x000fcc0000000003 */
[----:B------:R-:W0:Y:S02]  /*9990*/  F2I.FTZ.TRUNC.NTZ R3, R3 ;  /* 0x0000000300037305 */ /* 0x000e24000021f100 */
[----:B0-----:R0:W-:Y:S01]  /*99a0*/  STG.E.U16 [R16.64], R3 ;  /* 0x0000000310007986 */ /* 0x0011e2000c101524 */
[----:B------:R-:W-:Y:S05]  /*99b0*/  BRA `(.L_x_5585) ;  /* 0x00000d2000007947 */ /* 0x000fea0003800000 */
.L_x_5581:
        /* <DEDUP_REMOVED lines=9> */
.L_x_5589:
[----:B------:R-:W-:-:S04]  /*9a50*/  PRMT R0, RZ, 0x5410, R3 ;  /* 0x00005410ff007816 */ /* 0x000fc80000000003 */
[----:B------:R-:W-:-:S05]  /*9a60*/  F2FP.PACK_AB R0, RZ, R0 ;  /* 0x00000000ff00723e */ /* 0x000fca00000000ff */
[----:B------:R0:W-:Y:S01]  /*9a70*/  STG.E.U16 [R16.64], R0 ;  /* 0x0000000010007986 */ /* 0x0001e2000c101524 */
[----:B------:R-:W-:Y:S05]  /*9a80*/  BRA `(.L_x_5585) ;  /* 0x00000c5000007947 */ /* 0x000fea0003800000 */
.L_x_5588:
        /* <DEDUP_REMOVED lines=10> */
.L_x_5591:
[----:B------:R-:W-:-:S04]  /*9b30*/  PRMT R3, RZ, 0x5410, R3 ;  /* 0x00005410ff037816 */ /* 0x000fc80000000003 */
[----:B------:R-:W-:-:S04]  /*9b40*/  F2FP.PACK_AB R3, RZ, R3 ;  /* 0x00000003ff03723e */ /* 0x000fc800000000ff */
[----:B------:R-:W-:-:S05]  /*9b50*/  PRMT R3, R3, 0x5410, RZ ;  /* 0x0000541003037816 */ /* 0x000fca00000000ff */
[----:B------:R0:W-:Y:S01]  /*9b60*/  STG.E [R16.64], R3 ;  /* 0x0000000310007986 */ /* 0x0001e2000c101924 */
[----:B------:R-:W-:Y:S05]  /*9b70*/  BRA `(.L_x_5585) ;  /* 0x00000b6000007947 */ /* 0x000fea0003800000 */
.L_x_5590:
[----:B------:R-:W-:-:S05]  /*9b80*/  PRMT R2, RZ, 0x5410, R3 ;  /* 0x00005410ff027816 */ /* 0x000fca0000000003 */
[----:B------:R-:W-:-:S06]  /*9b90*/  FMUL.FTZ R2, R2, 1 ;  /* 0x3f80000002027820 */ /* 0x000fcc0000410000 */
[----:B------:R-:W0:Y:S02]  /*9ba0*/  F2F.F64.F32 R2, R2 ;  /* 0x0000000200027310 */ /* 0x000e240000201800 */
[----:B0-----:R0:W-:Y:S01]  /*9bb0*/  STG.E.64 [R16.64], R2 ;  /* 0x0000000210007986 */ /* 0x0011e2000c101b24 */
[----:B------:R-:W-:Y:S05]  /*9bc0*/  BRA `(.L_x_5585) ;  /* 0x00000b1000007947 */ /* 0x000fea0003800000 */
.L_x_5580:
        /* <DEDUP_REMOVED lines=13> */
.L_x_5594:
[----:B------:R-:W-:Y:S01]  /*9ca0*/  PRMT R3, RZ, 0x5410, R3 ;  /* 0x00005410ff037816 */ /* 0x000fe20000000003 */
[----:B------:R-:W-:-:S04]  /*9cb0*/  CS2R R6, SRZ ;  /* 0x0000000000067805 */ /* 0x000fc8000001ff00 */
[----:B------:R-:W-:-:S04]  /*9cc0*/  FMUL.FTZ R3, R3, 1 ;  /* 0x3f80000003037820 */ /* 0x000fc80000410000 */
[----:B------:R-:W0:Y:S02]  /*9cd0*/  F2F.F64.F32 R4, R3 ;  /* 0x0000000300047310 */ /* 0x000e240000201800 */
[----:B0-----:R0:W-:Y:S01]  /*9ce0*/  STG.E.128 [R16.64], R4 ;  /* 0x0000000410007986 */ /* 0x0011e2000c101d24 */
[----:B------:R-:W-:Y:S05]  /*9cf0*/  BRA `(.L_x_5585) ;  /* 0x000009e000007947 */ /* 0x000fea0003800000 */
.L_x_5593:
        /* <DEDUP_REMOVED lines=21> */
.L_x_5598:
[----:B------:R-:W-:Y:S05]  /*9e50*/  BSYNC B0 ;  /* 0x0000000000007941 */ /* 0x000fea0003800000 */
.L_x_5597:
[----:B------:R-:W-:-:S05]  /*9e60*/  LOP3.LUT R3, R0, R3, RZ, 0xfc, !PT ;  /* 0x0000000300037212 */ /* 0x000fca00078efcff */
[----:B------:R0:W-:Y:S01]  /*9e70*/  STG.E.U8 [R16.64], R3 ;  /* 0x0000000310007986 */ /* 0x0001e2000c101124 */
[----:B------:R-:W-:Y:S05]  /*9e80*/  BRA `(.L_x_5585) ;  /* 0x0000085000007947 */ /* 0x000fea0003800000 */
.L_x_5596:
        /* <DEDUP_REMOVED lines=13> */
.L_x_5600:
[----:B------:R-:W-:Y:S01]  /*9f60*/  IMAD.MOV.U32 R0, RZ, RZ, 0x7f ;  /* 0x0000007fff007424 */ /* 0x000fe200078e00ff */
[----:B------:R-:W-:-:S04]  /*9f70*/  ISETP.GT.U32.AND P0, PT, R2, 0x7f800000, PT ;  /* 0x7f8000000200780c */ /* 0x000fc80003f04070 */
[----:B------:R-:W-:-:S04]  /*9f80*/  SEL R0, R0, 0x7c, P0 ;  /* 0x0000007c00007807 */ /* 0x000fc80000000000 */
.L_x_5601:
[----:B------:R-:W-:Y:S05]  /*9f90*/  BSYNC B0 ;  /* 0x0000000000007941 */ /* 0x000fea0003800000 */
.L_x_5599:
[----:B------:R-:W-:-:S04]  /*9fa0*/  LOP3.LUT R2, R3, 0x80000000, RZ, 0xc0, !PT ;  /* 0x8000000003027812 */ /* 0x000fc800078ec0ff */
[----:B------:R-:W-:-:S04]  /*9fb0*/  SHF.R.U32.HI R3, RZ, 0x18, R2 ;  /* 0x00000018ff037819 */ /* 0x000fc80000011602 */
[----:B------:R-:W-:-:S05]  /*9fc0*/  LOP3.LUT R3, R0, R3, RZ, 0xfc, !PT ;  /* 0x0000000300037212 */ /* 0x000fca00078efcff */
[----:B------:R0:W-:Y:S01]  /*9fd0*/  STG.E.U8 [R16.64], R3 ;  /* 0x0000000310007986 */ /* 0x0001e2000c101124 */
[----:B------:R-:W-:Y:S05]  /*9fe0*/  BRA `(.L_x_5585) ;  /* 0x000006f000007947 */ /* 0x000fea0003800000 */
.L_x_5595:
[----:B------:R0:W-:Y:S01]  /*9ff0*/  STG.E.U16 [R16.64], R3 ;  /* 0x0000000310007986 */ /* 0x0001e2000c101524 */
[----:B------:R-:W-:Y:S05]  /*a000*/  BRA `(.L_x_5585) ;  /* 0x000006d000007947 */ /* 0x000fea0003800000 */
.L_x_5592:
        /* <DEDUP_REMOVED lines=12> */
.L_x_5604:
        /* <DEDUP_REMOVED lines=17> */
.L_x_5607:
[----:B------:R-:W-:-:S04]  /*a1e0*/  LOP3.LUT R2, R3, 0x80000000, RZ, 0xc0, !PT ;  /* 0x8000000003027812 */ /* 0x000fc800078ec0ff */
[----:B------:R-:W-:-:S04]  /*a1f0*/  SHF.R.U32.HI R3, RZ, 0x18, R2 ;  /* 0x00000018ff037819 */ /* 0x000fc80000011602 */
[----:B------:R-:W-:-:S04]  /*a200*/  LOP3.LUT R0, R0, R3, RZ, 0xfc, !PT ;  /* 0x0000000300007212 */ /* 0x000fc800078efcff */
[----:B------:R-:W-:Y:S02]  /*a210*/  PRMT R8, R0, 0x7610, R8 ;  /* 0x0000761000087816 */ /* 0x000fe40000000008 */
.L_x_5606:
[----:B------:R-:W-:Y:S05]  /*a220*/  BSYNC B0 ;  /* 0x0000000000007941 */ /* 0x000fea0003800000 */
.L_x_5605:
[----:B------:R0:W-:Y:S01]  /*a230*/  STG.E.U8 [R16.64], R8 ;  /* 0x0000000810007986 */ /* 0x0001e2000c101124 */
[----:B------:R-:W-:Y:S05]  /*a240*/  BRA `(.L_x_5585) ;  /* 0x0000049000007947 */ /* 0x000fea0003800000 */
.L_x_5603:
        /* <DEDUP_REMOVED lines=17> */
.L_x_5610:
[----:B------:R-:W-:-:S04]  /*a360*/  LOP3.LUT R2, R3, 0x80000000, RZ, 0xc0, !PT ;  /* 0x8000000003027812 */ /* 0x000fc800078ec0ff */
[----:B------:R-:W-:-:S04]  /*a370*/  SHF.R.U32.HI R3, RZ, 0x18, R2 ;  /* 0x00000018ff037819 */ /* 0x000fc80000011602 */
[----:B------:R-:W-:-:S04]  /*a380*/  LOP3.LUT R0, R0, R3, RZ, 0xfc, !PT ;  /* 0x0000000300007212 */ /* 0x000fc800078efcff */
[----:B------:R-:W-:Y:S02]  /*a390*/  PRMT R8, R0, 0x7610, R8 ;  /* 0x0000761000087816 */ /* 0x000fe40000000008 */
.L_x_5609:
[----:B------:R-:W-:Y:S05]  /*a3a0*/  BSYNC B0 ;  /* 0x0000000000007941 */ /* 0x000fea0003800000 */
.L_x_5608:
[----:B------:R0:W-:Y:S01]  /*a3b0*/  STG.E.U8 [R16.64], R8 ;  /* 0x0000000810007986 */ /* 0x0001e2000c101124 */
[----:B------:R-:W-:Y:S05]  /*a3c0*/  BRA `(.L_x_5585) ;  /* 0x0000031000007947 */ /* 0x000fea0003800000 */
.L_x_5602:
        /* <DEDUP_REMOVED lines=22> */
.L_x_5584:
        /* <DEDUP_REMOVED lines=20> */
.L_x_5612:
[----:B------:R-:W-:-:S06]  /*a670*/  PRMT R3, RZ, 0x5410, R3 ;  /* 0x00005410ff037816 */ /* 0x000fcc0000000003 */
[----:B------:R-:W0:Y:S02]  /*a680*/  F2I.U64.TRUNC R2, R3 ;  /* 0x0000000300027311 */ /* 0x000e24000020d800 */
[----:B0-----:R0:W-:Y:S01]  /*a690*/  STG.E.64 [R16.64], R2 ;  /* 0x0000000210007986 */ /* 0x0011e2000c101b24 */
[----:B------:R-:W-:Y:S05]  /*a6a0*/  BRA `(.L_x_5585) ;  /* 0x0000003000007947 */ /* 0x000fea0003800000 */
.L_x_5611:
[----:B------:R-:W-:-:S06]  /*a6b0*/  PRMT R3, RZ, 0x5410, R3 ;  /* 0x00005410ff037816 */ /* 0x000fcc0000000003 */
[----:B------:R-:W0:Y:S02]  /*a6c0*/  F2I.FTZ.U32.TRUNC.NTZ R3, R3 ;  /* 0x0000000300037305 */ /* 0x000e24000021f000 */
[----:B0-----:R0:W-:Y:S02]  /*a6d0*/  STG.E [R16.64], R3 ;  /* 0x0000000310007986 */ /* 0x0011e4000c101924 */
.L_x_5585:
[----:B------:R-:W-:-:S04]  /*a6e0*/  IADD3 R25, R25, 0x80, RZ ;  /* 0x0000008019197810 */ /* 0x000fc80007ffe0ff */
[----:B------:R-:W-:-:S13]  /*a6f0*/  ISETP.GE.AND P0, PT, R25, c[0x0][0x160], PT ;  /* 0x0000580019007a0c */ /* 0x000fda0003f06270 */
        /* <DEDUP_REMOVED lines=282> */
.L_x_5613:
        /* <DEDUP_REMOVED lines=21> */
.L_x_5617:
[----:B------:R-:W2:Y:S02]  /*b9f0*/  LDG.E.U8 R2, [R2.64] ;  /* 0x0000002402027981 */ /* 0x000ea4000c1e1100 */
[----:B--2---:R-:W0:Y:S02]  /*ba00*/  I2F.U16 R0, R2 ;  /* 0x0000000200007306 */ /* 0x004e240000101000 */
[----:B0-----:R-:W-:-:S04]  /*ba10*/  F2FP.BF16.PACK_AB R0, RZ, R0 ;  /* 0x00000000ff00723e */ /* 0x001fc800000010ff */
[----:B------:R-:W-:Y:S01]  /*ba20*/  PRMT R19, R0, 0x7610, R19 ;  /* 0x0000761000137816 */ /* 0x000fe20000000013 */
[----:B------:R-:W-:Y:S05]  /*ba30*/  BRA `(.L_x_5619) ;  /* 0x00000f0000007947 */ /* 0x000fea0003800000 */
.L_x_5616:
        /* <DEDUP_REMOVED lines=11> */
.L_x_5621:
[----:B------:R-:W2:Y:S02]  /*baf0*/  LDG.E R2, [R2.64] ;  /* 0x0000002402027981 */ /* 0x000ea4000c1e1900 */
[----:B--2---:R-:W0:Y:S02]  /*bb00*/  I2F R0, R2 ;  /* 0x0000000200007306 */ /* 0x004e240000201400 */
[----:B0-----:R-:W-:-:S04]  /*bb10*/  F2FP.BF16.PACK_AB R0, RZ, R0 ;  /* 0x00000000ff00723e */ /* 0x001fc800000010ff */
[----:B------:R-:W-:Y:S01]  /*bb20*/  PRMT R19, R0, 0x7610, R19 ;  /* 0x0000761000137816 */ /* 0x000fe20000000013 */
[----:B------:R-:W-:Y:S05]  /*bb30*/  BRA `(.L_x_5619) ;  /* 0x00000e0000007947 */ /* 0x000fea0003800000 */
.L_x_5620:
[----:B------:R-:W2:Y:S02]  /*bb40*/  LDG.E.U16 R2, [R2.64] ;  /* 0x0000002402027981 */ /* 0x000ea4000c1e1500 */
[----:B--2---:R-:W0:Y:S02]  /*bb50*/  I2F.S16 R0, R2 ;  /* 0x0000000200007306 */ /* 0x004e240000101400 */
[----:B0-----:R-:W-:-:S04]  /*bb60*/  F2FP.BF16.PACK_AB R0, RZ, R0 ;  /* 0x00000000ff00723e */ /* 0x001fc800000010ff */
[----:B------:R-:W-:Y:S01]  /*bb70*/  PRMT R19, R0, 0x7610, R19 ;  /* 0x0000761000137816 */ /* 0x000fe20000000013 */
[----:B------:R-:W-:Y:S05]  /*bb80*/  BRA `(.L_x_5619) ;  /* 0x00000db000007947 */ /* 0x000fea0003800000 */
.L_x_5615:
        /* <DEDUP_REMOVED lines=9> */
.L_x_5623:
[----:B------:R-:W2:Y:S02]  /*bc20*/  LDG.E.U16 R0, [R2.64] ;  /* 0x0000002402007981 */ /* 0x000ea4000c1e1500 */
[----:B--2---:R-:W-:-:S05]  /*bc30*/  HADD2.F32 R0, -RZ, R0.H0_H0 ;  /* 0x20000000ff007230 */ /* 0x004fca0000004100 */
[----:B------:R-:W-:-:S04]  /*bc40*/  F2FP.BF16.PACK_AB R0, RZ, R0 ;  /* 0x00000000ff00723e */ /* 0x000fc800000010ff */
[----:B------:R-:W-:Y:S01]  /*bc50*/  PRMT R19, R0, 0x7610, R19 ;  /* 0x0000761000137816 */ /* 0x000fe20000000013 */
[----:B------:R-:W-:Y:S05]  /*bc60*/  BRA `(.L_x_5619) ;  /* 0x00000cd000007947 */ /* 0x000fea0003800000 */
.L_x_5622:
        /* <DEDUP_REMOVED lines=9> */
.L_x_5625:
[----:B------:R-:W2:Y:S02]  /*bd00*/  LDG.E.U16 R2, [R2.64] ;  /* 0x0000002402027981 */ /* 0x000ea4000c1e1500 */
[----:B--2---:R-:W-:-:S05]  /*bd10*/  HADD2.F32 R0, -RZ, R2.H0_H0 ;  /* 0x20000002ff007230 */ /* 0x004fca0000004100 */
[----:B------:R-:W-:-:S04]  /*bd20*/  F2FP.BF16.PACK_AB R0, RZ, R0 ;  /* 0x00000000ff00723e */ /* 0x000fc800000010ff */
[----:B------:R-:W-:Y:S01]  /*bd30*/  PRMT R19, R0, 0x7610, R19 ;  /* 0x0000761000137816 */ /* 0x000fe20000000013 */
[----:B------:R-:W-:Y:S05]  /*bd40*/  BRA `(.L_x_5619) ;  /* 0x00000bf000007947 */ /* 0x000fea0003800000 */
.L_x_5624:
[----:B------:R-:W2:Y:S02]  /*bd50*/  LDG.E.64 R2, [R2.64] ;  /* 0x0000002402027981 */ /* 0x000ea4000c1e1b00 */
[----:B--2---:R-:W0:Y:S01]  /*bd60*/  F2F.F32.F64 R0, R2 ;  /* 0x0000000200007310 */ /* 0x004e220000301000 */
[----:B------:R-:W0:-:S14]  /*bd70*/  DSETP.GEU.AND P0, PT, |R2|, c[0x2][0x0], PT ;  /* 0x008000000200762a */ /* 0x000e1c0003f0e200 */
[----:B0-----:R-:W-:-:S05]  /*bd80*/  @!P0 FMUL R0, R0, 1.175494350822287508e-38 ;  /* 0x0080000000008820 */ /* 0x001fca0000400000 */
[----:B------:R-:W-:-:S04]  /*bd90*/  F2FP.BF16.PACK_AB R0, RZ, R0 ;  /* 0x00000000ff00723e */ /* 0x000fc800000010ff */
[----:B------:R-:W-:Y:S01]  /*bda0*/  PRMT R19, R0, 0x7610, R19 ;  /* 0x0000761000137816 */ /* 0x000fe20000000013 */
[----:B------:R-:W-:Y:S05]  /*bdb0*/  BRA `(.L_x_5619) ;  /* 0x00000b8000007947 */ /* 0x000fea0003800000 */
.L_x_5614:
        /* <DEDUP_REMOVED lines=14> */
.L_x_5628:
[----:B------:R-:W2:Y:S02]  /*bea0*/  LDG.E.64 R2, [R2.64] ;  /* 0x0000002402027981 */ /* 0x000ea4000c1e1b00 */
[----:B--2---:R-:W0:Y:S01]  /*beb0*/  F2F.F32.F64 R0, R2 ;  /* 0x0000000200007310 */ /* 0x004e220000301000 */
[----:B------:R-:W0:-:S14]  /*bec0*/  DSETP.GEU.AND P0, PT, |R2|, c[0x2][0x0], PT ;  /* 0x008000000200762a */ /* 0x000e1c0003f0e200 */
[----:B0-----:R-:W-:-:S05]  /*bed0*/  @!P0 FMUL R0, R0, 1.175494350822287508e-38 ;  /* 0x0080000000008820 */ /* 0x001fca0000400000 */
[----:B------:R-:W-:-:S04]  /*bee0*/  F2FP.BF16.PACK_AB R0, RZ, R0 ;  /* 0x00000000ff00723e */ /* 0x000fc800000010ff */
[----:B------:R-:W-:Y:S01]  /*bef0*/  PRMT R19, R0, 0x7610, R19 ;  /* 0x0000761000137816 */ /* 0x000fe20000000013 */
[----:B------:R-:W-:Y:S05]  /*bf00*/  BRA `(.L_x_5619) ;  /* 0x00000a3000007947 */ /* 0x000fea0003800000 */
.L_x_5627:
        /* <DEDUP_REMOVED lines=28> */
.L_x_5630:
        /* <DEDUP_REMOVED lines=15> */
.L_x_5629:
[----:B------:R0:W5:Y:S01]  /*c1c0*/  LDG.E.U16 R19, [R2.64] ;  /* 0x0000002402137981 */ /* 0x000162000c1e1500 */
[----:B------:R-:W-:Y:S05]  /*c1d0*/  BRA `(.L_x_5619) ;  /* 0x0000076000007947 */ /* 0x000fea0003800000 */
.L_x_5626:
        /* <DEDUP_REMOVED lines=12> */
.L_x_5633:
        /* <DEDUP_REMOVED lines=21> */
.L_x_5637:
[----:B------:R-:W-:Y:S05]  /*c3f0*/  BSYNC B1 ;  /* 0x0000000000017941 */ /* 0x000fea0003800000 */
.L_x_5636:
[----:B------:R-:W-:Y:S01]  /*c400*/  LEA R3, R0, 0x3b800000, 0x17 ;  /* 0x3b80000000037811 */ /* 0x000fe200078eb8ff */
[----:B------:R-:W-:-:S05]  /*c410*/  IMAD.SHL.U32 R0, R2, 0x100000, RZ ;  /* 0x0010000002007824 */ /* 0x000fca00078e00ff */
[----:B------:R-:W-:Y:S02]  /*c420*/  LOP3.LUT R0, R3, R0, R4, 0xfe, !PT ;  /* 0x0000000003007212 */ /* 0x000fe400078efe04 */
.L_x_5635:
[----:B------:R-:W-:Y:S05]  /*c430*/  BSYNC B0 ;  /* 0x0000000000007941 */ /* 0x000fea0003800000 */
.L_x_5634:
[----:B------:R-:W-:-:S04]  /*c440*/  F2FP.BF16.PACK_AB R0, RZ, R0 ;  /* 0x00000000ff00723e */ /* 0x000fc800000010ff */
[----:B------:R-:W-:Y:S01]  /*c450*/  PRMT R19, R0, 0x7610, R19 ;  /* 0x0000761000137816 */ /* 0x000fe20000000013 */
[----:B------:R-:W-:Y:S05]  /*c460*/  BRA `(.L_x_5619) ;  /* 0x000004d000007947 */ /* 0x000fea0003800000 */
.L_x_5632:
        /* <DEDUP_REMOVED lines=21> */
.L_x_5641:
[----:B------:R-:W-:Y:S05]  /*c5c0*/  BSYNC B1 ;  /* 0x0000000000017941 */ /* 0x000fea0003800000 */
.L_x_5640:
[----:B------:R-:W-:Y:S01]  /*c5d0*/  LEA R3, R0, 0x37800000, 0x17 ;  /* 0x3780000000037811 */ /* 0x000fe200078eb8ff */
[----:B------:R-:W-:-:S05]  /*c5e0*/  IMAD.SHL.U32 R0, R2, 0x200000, RZ ;  /* 0x0020000002007824 */ /* 0x000fca00078e00ff */
[----:B------:R-:W-:Y:S02]  /*c5f0*/  LOP3.LUT R0, R3, R0, R4, 0xfe, !PT ;  /* 0x0000000003007212 */ /* 0x000fe400078efe04 */
.L_x_5639:
[----:B------:R-:W-:Y:S05]  /*c600*/  BSYNC B0 ;  /* 0x0000000000007941 */ /* 0x000fea0003800000 */
.L_x_5638:
[----:B------:R-:W-:-:S04]  /*c610*/  F2FP.BF16.PACK_AB R0, RZ, R0 ;  /* 0x00000000ff00723e */ /* 0x000fc800000010ff */
[----:B------:R-:W-:Y:S01]  /*c620*/  PRMT R19, R0, 0x7610, R19 ;  /* 0x0000761000137816 */ /* 0x000fe20000000013 */
[----:B------:R-:W-:Y:S05]  /*c630*/  BRA `(.L_x_5619) ;  /* 0x0000030000007947 */ /* 0x000fea0003800000 */
.L_x_5631:
        /* <DEDUP_REMOVED lines=14> */
.L_x_5645:
[----:B------:R-:W-:Y:S05]  /*c720*/  BSYNC B0 ;  /* 0x0000000000007941 */ /* 0x000fea0003800000 */
.L_x_5644:
[----:B------:R-:W-:-:S04]  /*c730*/  F2FP.BF16.PACK_AB R0, RZ, R0 ;  /* 0x00000000ff00723e */ /* 0x000fc800000010ff */
[----:B------:R-:W-:Y:S01]  /*c740*/  PRMT R19, R0, 0x7610, R19 ;  /* 0x0000761000137816 */ /* 0x000fe20000000013 */
[----:B------:R-:W-:Y:S05]  /*c750*/  BRA `(.L_x_5619) ;  /* 0x000001e000007947 */ /* 0x000fea0003800000 */
.L_x_5618:
        /* <DEDUP_REMOVED lines=21> */
.L_x_5643:
[----:B------:R-:W2:Y:S02]  /*c8b0*/  LDG.E.64 R2, [R2.64] ;  /* 0x0000002402027981 */ /* 0x000ea4000c1e1b00 */
[----:B--2---:R-:W0:Y:S02]  /*c8c0*/  I2F.U64 R0, R2 ;  /* 0x0000000200007312 */ /* 0x004e240000301000 */
[----:B0-----:R-:W-:-:S04]  /*c8d0*/  F2FP.BF16.PACK_AB R0, RZ, R0 ;  /* 0x00000000ff00723e */ /* 0x001fc800000010ff */
[----:B------:R-:W-:Y:S01]  /*c8e0*/  PRMT R19, R0, 0x7610, R19 ;  /* 0x0000761000137816 */ /* 0x000fe20000000013 */
[----:B------:R-:W-:Y:S05]  /*c8f0*/  BRA `(.L_x_5619) ;  /* 0x0000004000007947 */ /* 0x000fea0003800000 */
.L_x_5642:
[----:B------:R-:W2:Y:S02]  /*c900*/  LDG.E R2, [R2.64] ;  /* 0x0000002402027981 */ /* 0x000ea4000c1e1900 */
[----:B--2---:R-:W0:Y:S02]  /*c910*/  I2F.U32 R0, R2 ;  /* 0x0000000200007306 */ /* 0x004e240000201000 */
[----:B0-----:R-:W-:-:S04]  /*c920*/  F2FP.BF16.PACK_AB R0, RZ, R0 ;  /* 0x00000000ff00723e */ /* 0x001fc800000010ff */
[----:B------:R-:W-:Y:S02]  /*c930*/  PRMT R19, R0, 0x7610, R19 ;  /* 0x0000761000137816 */ /* 0x000fe40000000013 */
.L_x_5619:
        /* <DEDUP_REMOVED lines=19> */
.L_x_5649:
[----:B------:R-:W2:Y:S02]  /*ca70*/  LDG.E.U8 R2, [R2.64] ;  /* 0x0000002402027981 */ /* 0x000ea4000c1e1100 */
[----:B--2---:R-:W0:Y:S02]  /*ca80*/  I2F.U16 R0, R2 ;  /* 0x0000000200007306 */ /* 0x004e240000101000 */
[----:B0-----:R-:W-:-:S04]  /*ca90*/  F2FP.BF16.PACK_AB R0, RZ, R0 ;  /* 0x00000000ff00723e */ /* 0x001fc800000010ff */
[----:B------:R-:W-:Y:S01]  /*caa0*/  PRMT R22, R0, 0x7610, R22 ;  /* 0x0000761000167816 */ /* 0x000fe20000000016 */
[----:B------:R-:W-:Y:S05]  /*cab0*/  BRA `(.L_x_5651) ;  /* 0x00000f0000007947 */ /* 0x000fea0003800000 */
.L_x_5648:
        /* <DEDUP_REMOVED lines=11> */
.L_x_5653:
[----:B------:R-:W2:Y:S02]  /*cb70*/  LDG.E R2, [R2.64] ;  /* 0x0000002402027981 */ /* 0x000ea4000c1e1900 */
[----:B--2---:R-:W0:Y:S02]  /*cb80*/  I2F R0, R2 ;  /* 0x0000000200007306 */ /* 0x004e240000201400 */
[----:B0-----:R-:W-:-:S04]  /*cb90*/  F2FP.BF16.PACK_AB R0, RZ, R0 ;  /* 0x00000000ff00723e */ /* 0x001fc800000010ff */
[----:B------:R-:W-:Y:S01]  /*cba0*/  PRMT R22, R0, 0x7610, R22 ;  /* 0x0000761000167816 */ /* 0x000fe20000000016 */
[----:B------:R-:W-:Y:S05]  /*cbb0*/  BRA `(.L_x_5651) ;  /* 0x00000e0000007947 */ /* 0x000fea0003800000 */
.L_x_5652:
[----:B------:R-:W2:Y:S02]  /*cbc0*/  LDG.E.U16 R2, [R2.64] ;  /* 0x0000002402027981 */ /* 0x000ea4000c1e1500 */
[----:B--2---:R-:W0:Y:S02]  /*cbd0*/  I2F.S16 R0, R2 ;  /* 0x0000000200007306 */ /* 0x004e240000101400 */
[----:B0-----:R-:W-:-:S04]  /*cbe0*/  F2FP.BF16.PACK_AB R0, RZ, R0 ;  /* 0x00000000ff00723e */ /* 0x001fc800000010ff */
[----:B------:R-:W-:Y:S01]  /*cbf0*/  PRMT R22, R0, 0x7610, R22 ;  /* 0x0000761000167816 */ /* 0x000fe20000000016 */
[----:B------:R-:W-:Y:S05]  /*cc00*/  BRA `(.L_x_5651) ;  /* 0x00000db000007947 */ /* 0x000fea0003800000 */
.L_x_5647:
        /* <DEDUP_REMOVED lines=9> */
.L_x_5655:
[----:B------:R-:W2:Y:S02]  /*cca0*/  LDG.E.U16 R0, [R2.64] ;  /* 0x0000002402007981 */ /* 0x000ea4000c1e1500 */
[----:B--2---:R-:W-:-:S05]  /*ccb0*/  HADD2.F32 R0, -RZ, R0.H0_H0 ;  /* 0x20000000ff007230 */ /* 0x004fca0000004100 */
[----:B------:R-:W-:-:S04]  /*ccc0*/  F2FP.BF16.PACK_AB R0, RZ, R0 ;  /* 0x00000000ff00723e */ /* 0x000fc800000010ff */
[----:B------:R-:W-:Y:S01]  /*ccd0*/  PRMT R22, R0, 0x7610, R22 ;  /* 0x0000761000167816 */ /* 0x000fe20000000016 */
[----:B------:R-:W-:Y:S05]  /*cce0*/  BRA `(.L_x_5651) ;  /* 0x00000cd000007947 */ /* 0x000fea0003800000 */
.L_x_5654:
        /* <DEDUP_REMOVED lines=9> */
.L_x_5657:
[----:B------:R-:W2:Y:S02]  /*cd80*/  LDG.E.U16 R2, [R2.64] ;  /* 0x0000002402027981 */ /* 0x000ea4000c1e1500 */
[----:B--2---:R-:W-:-:S05]  /*cd90*/  HADD2.F32 R0, -RZ, R2.H0_H0 ;  /* 0x20000002ff007230 */ /* 0x004fca0000004100 */
[----:B------:R-:W-:-:S04]  /*cda0*/  F2FP.BF16.PACK_AB R0, RZ, R0 ;  /* 0x00000000ff00723e */ /* 0x000fc800000010ff */
[----:B------:R-:W-:Y:S01]  /*cdb0*/  PRMT R22, R0, 0x7610, R22 ;  /* 0x0000761000167816 */ /* 0x000fe20000000016 */
[----:B------:R-:W-:Y:S05]  /*cdc0*/  BRA `(.L_x_5651) ;  /* 0x00000bf000007947 */ /* 0x000fea0003800000 */
.L_x_5656:
[----:B------:R-:W2:Y:S02]  /*cdd0*/  LDG.E.64 R2, [R2.64] ;  /* 0x0000002402027981 */ /* 0x000ea4000c1e1b00 */
[----:B--2---:R-:W0:Y:S01]  /*cde0*/  F2F.F32.F64 R0, R2 ;  /* 0x0000000200007310 */ /* 0x004e220000301000 */
[----:B------:R-:W0:-:S14]  /*cdf0*/  DSETP.GEU.AND P0, PT, |R2|, c[0x2][0x0], PT ;  /* 0x008000000200762a */ /* 0x000e1c0003f0e200 */
[----:B0-----:R-:W-:-:S05]  /*ce00*/  @!P0 FMUL R0, R0, 1.175494350822287508e-38 ;  /* 0x0080000000008820 */ /* 0x001fca0000400000 */
[----:B------:R-:W-:-:S04]  /*ce10*/  F2FP.BF16.PACK_AB R0, RZ, R0 ;  /* 0x00000000ff00723e */ /* 0x000fc800000010ff */
[----:B------:R-:W-:Y:S01]  /*ce20*/  PRMT R22, R0, 0x7610, R22 ;  /* 0x0000761000167816 */ /* 0x000fe20000000016 */
[----:B------:R-:W-:Y:S05]  /*ce30*/  BRA `(.L_x_5651) ;  /* 0x00000b8000007947 */ /* 0x000fea0003800000 */
.L_x_5646:
        /* <DEDUP_REMOVED lines=14> */
.L_x_5660:
[----:B------:R-:W2:Y:S02]  /*cf20*/  LDG.E.64 R2, [R2.64] ;  /* 0x0000002402027981 */ /* 0x000ea4000c1e1b00 */
[----:B--2---:R-:W0:Y:S01]  /*cf30*/  F2F.F32.F64 R0, R2 ;  /* 0x0000000200007310 */ /* 0x004e220000301000 */
[----:B------:R-:W0:-:S14]  /*cf40*/  DSETP.GEU.AND P0, PT, |R2|, c[0x2][0x0], PT ;  /* 0x008000000200762a */ /* 0x000e1c0003f0e200 */
[----:B0-----:R-:W-:-:S05]  /*cf50*/  @!P0 FMUL R0, R0, 1.175494350822287508e-38 ;  /* 0x0080000000008820 */ /* 0x001fca0000400000 */
[----:B------:R-:W-:-:S04]  /*cf60*/  F2FP.BF16.PACK_AB R0, RZ, R0 ;  /* 0x00000000ff00723e */ /* 0x000fc800000010ff */
[----:B------:R-:W-:Y:S01]  /*cf70*/  PRMT R22, R0, 0x7610, R22 ;  /* 0x0000761000167816 */ /* 0x000fe20000000016 */
[----:B------:R-:W-:Y:S05]  /*cf80*/  BRA `(.L_x_5651) ;  /* 0x00000a3000007947 */ /* 0x000fea0003800000 */
.L_x_5659:
        /* <DEDUP_REMOVED lines=28> */
.L_x_5662:
        /* <DEDUP_REMOVED lines=15> */
.L_x_5661:
[----:B------:R0:W5:Y:S01]  /*d240*/  LDG.E.U16 R22, [R2.64] ;  /* 0x0000002402167981 */ /* 0x000162000c1e1500 */
[----:B------:R-:W-:Y:S05]  /*d250*/  BRA `(.L_x_5651) ;  /* 0x0000076000007947 */ /* 0x000fea0003800000 */
.L_x_5658:
        /* <DEDUP_REMOVED lines=12> */
.L_x_5665:
        /* <DEDUP_REMOVED lines=21> */
.L_x_5669:
[----:B------:R-:W-:Y:S05]  /*d470*/  BSYNC B1 ;  /* 0x0000000000017941 */ /* 0x000fea0003800000 */
.L_x_5668:
[----:B------:R-:W-:Y:S01]  /*d480*/  LEA R3, R0, 0x3b800000, 0x17 ;  /* 0x3b80000000037811 */ /* 0x000fe200078eb8ff */
[----:B------:R-:W-:-:S05]  /*d490*/  IMAD.SHL.U32 R0, R2, 0x100000, RZ ;  /* 0x0010000002007824 */ /* 0x000fca00078e00ff */
[----:B------:R-:W-:Y:S02]  /*d4a0*/  LOP3.LUT R0, R3, R0, R4, 0xfe, !PT ;  /* 0x0000000003007212 */ /* 0x000fe400078efe04 */
.L_x_5667:
[----:B------:R-:W-:Y:S05]  /*d4b0*/  BSYNC B0 ;  /* 0x0000000000007941 */ /* 0x000fea0003800000 */
.L_x_5666:
[----:B------:R-:W-:-:S04]  /*d4c0*/  F2FP.BF16.PACK_AB R0, RZ, R0 ;  /* 0x00000000ff00723e */ /* 0x000fc800000010ff */
[----:B------:R-:W-:Y:S01]  /*d4d0*/  PRMT R22, R0, 0x7610, R22 ;  /* 0x0000761000167816 */ /* 0x000fe20000000016 */
[----:B------:R-:W-:Y:S05]  /*d4e0*/  BRA `(.L_x_5651) ;  /* 0x000004d000007947 */ /* 0x000fea0003800000 */
.L_x_5664:
        /* <DEDUP_REMOVED lines=21> */
.L_x_5673:
[----:B------:R-:W-:Y:S05]  /*d640*/  BSYNC B1 ;  /* 0x0000000000017941 */ /* 0x000fea0003800000 */
.L_x_5672:
[----:B------:R-:W-:Y:S01]  /*d650*/  LEA R3, R0, 0x37800000, 0x17 ;  /* 0x3780000000037811 */ /* 0x000fe200078eb8ff */
[----:B------:R-:W-:-:S05]  /*d660*/  IMAD.SHL.U32 R0, R2, 0x200000, RZ ;  /* 0x0020000002007824 */ /* 0x000fca00078e00ff */
[----:B------:R-:W-:Y:S02]  /*d670*/  LOP3.LUT R0, R3, R0, R4, 0xfe, !PT ;  /* 0x0000000003007212 */ /* 0x000fe400078efe04 */
.L_x_5671:
[----:B------:R-:W-:Y:S05]  /*d680*/  BSYNC B0 ;  /* 0x0000000000007941 */ /* 0x000fea0003800000 */
.L_x_5670:
[----:B------:R-:W-:-:S04]  /*d690*/  F2FP.BF16.PACK_AB R0, RZ, R0 ;  /* 0x00000000ff00723e */ /* 0x000fc800000010ff */
[----:B------:R-:W-:Y:S01]  /*d6a0*/  PRMT R22, R0, 0x7610, R22 ;  /* 0x0000761000167816 */ /* 0x000fe20000000016 */
[----:B------:R-:W-:Y:S05]  /*d6b0*/  BRA `(.L_x_5651) ;  /* 0x0000030000007947 */ /* 0x000fea0003800000 */
.L_x_5663:
        /* <DEDUP_REMOVED lines=14> */
.L_x_5677:
[----:B------:R-:W-:Y:S05]  /*d7a0*/  BSYNC B0 ;  /* 0x0000000000007941 */ /* 0x000fea0003800000 */
.L_x_5676:
[----:B------:R-:W-:-:S04]  /*d7b0*/  F2FP.BF16.PACK_AB R0, RZ, R0 ;  /* 0x00000000ff00723e */ /* 0x000fc800000010ff */
[----:B------:R-:W-:Y:S01]  /*d7c0*/  PRMT R22, R0, 0x7610, R22 ;  /* 0x0000761000167816 */ /* 0x000fe20000000016 */
[----:B------:R-:W-:Y:S05]  /*d7d0*/  BRA `(.L_x_5651) ;  /* 0x000001e000007947 */ /* 0x000fea0003800000 */
.L_x_5650:
        /* <DEDUP_REMOVED lines=21> */
.L_x_5675:
[----:B------:R-:W2:Y:S02]  /*d930*/  LDG.E.64 R2, [R2.64] ;  /* 0x0000002402027981 */ /* 0x000ea4000c1e1b00 */
[----:B--2---:R-:W0:Y:S02]  /*d940*/  I2F.U64 R0, R2 ;  /* 0x0000000200007312 */ /* 0x004e240000301000 */
[----:B0-----:R-:W-:-:S04]  /*d950*/  F2FP.BF16.PACK_AB R0, RZ, R0 ;  /* 0x00000000ff00723e */ /* 0x001fc800000010ff */
[----:B------:R-:W-:Y:S01]  /*d960*/  PRMT R22, R0, 0x7610, R22 ;  /* 0x0000761000167816 */ /* 0x000fe20000000016 */
[----:B------:R-:W-:Y:S05]  /*d970*/  BRA `(.L_x_5651) ;  /* 0x0000004000007947 */ /* 0x000fea0003800000 */
.L_x_5674:
[----:B------:R-:W2:Y:S02]  /*d980*/  LDG.E R2, [R2.64] ;  /* 0x0000002402027981 */ /* 0x000ea4000c1e1900 */
[----:B--2---:R-:W0:Y:S02]  /*d990*/  I2F.U32 R0, R2 ;  /* 0x0000000200007306 */ /* 0x004e240000201000 */
[----:B0-----:R-:W-:-:S04]  /*d9a0*/  F2FP.BF16.PACK_AB R0, RZ, R0 ;  /* 0x00000000ff00723e */ /* 0x001fc800000010ff */
[----:B------:R-:W-:Y:S02]  /*d9b0*/  PRMT R22, R0, 0x7610, R22 ;  /* 0x0000761000167816 */ /* 0x000fe40000000016 */
.L_x_5651:
        /* <DEDUP_REMOVED lines=18> */
.L_x_5681:
[----:B------:R-:W2:Y:S02]  /*dae0*/  LDG.E.U8 R2, [R2.64] ;  /* 0x0000002402027981 */ /* 0x000ea4000c1e1100 */
[----:B--2---:R-:W0:Y:S02]  /*daf0*/  I2F.U16 R0, R2 ;  /* 0x0000000200007306 */ /* 0x004e240000101000 */
[----:B0-----:R-:W-:Y:S01]  /*db00*/  F2FP.BF16.PACK_AB R0, RZ, R0 ;  /* 0x00000000ff00723e */ /* 0x001fe200000010ff */
[----:B------:R-:W-:Y:S05]  /*db10*/  BRA `(.L_x_5683) ;  /* 0x00000e3000007947 */ /* 0x000fea0003800000 */
.L_x_5680:
        /* <DEDUP_REMOVED lines=10> */
.L_x_5685:
[----:B------:R-:W2:Y:S02]  /*dbc0*/  LDG.E R2, [R2.64] ;  /* 0x0000002402027981 */ /* 0x000ea4000c1e1900 */
[----:B--2---:R-:W0:Y:S02]  /*dbd0*/  I2F R0, R2 ;  /* 0x0000000200007306 */ /* 0x004e240000201400 */
[----:B0-----:R-:W-:Y:S01]  /*dbe0*/  F2FP.BF16.PACK_AB R0, RZ, R0 ;  /* 0x00000000ff00723e */ /* 0x001fe200000010ff */
[----:B------:R-:W-:Y:S05]  /*dbf0*/  BRA `(.L_x_5683) ;  /* 0x00000d5000007947 */ /* 0x000fea0003800000 */
.L_x_5684:
[----:B------:R-:W2:Y:S02]  /*dc00*/  LDG.E.U16 R2, [R2.64] ;  /* 0x0000002402027981 */ /* 0x000ea4000c1e1500 */
[----:B--2---:R-:W0:Y:S02]  /*dc10*/  I2F.S16 R0, R2 ;  /* 0x0000000200007306 */ /* 0x004e240000101400 */
[----:B0-----:R-:W-:Y:S01]  /*dc20*/  F2FP.BF16.PACK_AB R0, RZ, R0 ;  /* 0x00000000ff00723e */ /* 0x001fe200000010ff */
[----:B------:R-:W-:Y:S05]  /*dc30*/  BRA `(.L_x_5683) ;  /* 0x00000d1000007947 */ /* 0x000fea0003800000 */
.L_x_5679:
        /* <DEDUP_REMOVED lines=9> */
.L_x_5687:
[----:B------:R-:W2:Y:S02]  /*dcd0*/  LDG.E.U16 R0, [R2.64] ;  /* 0x0000002402007981 */ /* 0x000ea4000c1e1500 */
[----:B--2---:R-:W-:-:S05]  /*dce0*/  HADD2.F32 R0, -RZ, R0.H0_H0 ;  /* 0x20000000ff007230 */ /* 0x004fca0000004100 */
[----:B------:R-:W-:Y:S01]  /*dcf0*/  F2FP.BF16.PACK_AB R0, RZ, R0 ;  /* 0x00000000ff00723e */ /* 0x000fe200000010ff */
[----:B------:R-:W-:Y:S05]  /*dd00*/  BRA `(.L_x_5683) ;  /* 0x00000c4000007947 */ /* 0x000fea0003800000 */
.L_x_5686:
        /* <DEDUP_REMOVED lines=9> */
.L_x_5689:
[----:B------:R-:W2:Y:S02]  /*dda0*/  LDG.E.U16 R2, [R2.64] ;  /* 0x0000002402027981 */ /* 0x000ea4000c1e1500 */
[----:B--2---:R-:W-:-:S05]  /*ddb0*/  HADD2.F32 R0, -RZ, R2.H0_H0 ;  /* 0x20000002ff007230 */ /* 0x004fca0000004100 */
[----:B------:R-:W-:Y:S01]  /*ddc0*/  F2FP.BF16.PACK_AB R0, RZ, R0 ;  /* 0x00000000ff00723e */ /* 0x000fe200000010ff */
[----:B------:R-:W-:Y:S05]  /*ddd0*/  BRA `(.L_x_5683) ;  /* 0x00000b7000007947 */ /* 0x000fea0003800000 */
.L_x_5688:
[----:B------:R-:W2:Y:S02]  /*dde0*/  LDG.E.64 R2, [R2.64] ;  /* 0x0000002402027981 */ /* 0x000ea4000c1e1b00 */
[----:B--2---:R-:W0:Y:S01]  /*ddf0*/  F2F.F32.F64 R0, R2 ;  /* 0x0000000200007310 */ /* 0x004e220000301000 */
[----:B------:R-:W0:-:S14]  /*de00*/  DSETP.GEU.AND P0, PT, |R2|, c[0x2][0x0], PT ;  /* 0x008000000200762a */ /* 0x000e1c0003f0e200 */
[----:B0-----:R-:W-:-:S05]  /*de10*/  @!P0 FMUL R0, R0, 1.175494350822287508e-38 ;  /* 0x0080000000008820 */ /* 0x001fca0000400000 */
[----:B------:R-:W-:Y:S01]  /*de20*/  F2FP.BF16.PACK_AB R0, RZ, R0 ;  /* 0x00000000ff00723e */ /* 0x000fe200000010ff */
[----:B------:R-:W-:Y:S05]  /*de30*/  BRA `(.L_x_5683) ;  /* 0x00000b1000007947 */ /* 0x000fea0003800000 */
.L_x_5678:
        /* <DEDUP_REMOVED lines=13> */
.L_x_5692:
[----:B------:R-:W2:Y:S02]  /*df10*/  LDG.E.64 R2, [R2.64] ;  /* 0x0000002402027981 */ /* 0x000ea4000c1e1b00 */
[----:B--2---:R-:W0:Y:S01]  /*df20*/  F2F.F32.F64 R0, R2 ;  /* 0x0000000200007310 */ /* 0x004e220000301000 */
[----:B------:R-:W0:-:S14]  /*df30*/  DSETP.GEU.AND P0, PT, |R2|, c[0x2][0x0], PT ;  /* 0x008000000200762a */ /* 0x000e1c0003f0e200 */
[----:B0-----:R-:W-:-:S05]  /*df40*/  @!P0 FMUL R0, R0, 1.175494350822287508e-38 ;  /* 0x0080000000008820 */ /* 0x001fca0000400000 */
[----:B------:R-:W-:Y:S01]  /*df50*/  F2FP.BF16.PACK_AB R0, RZ, R0 ;  /* 0x00000000ff00723e */ /* 0x000fe200000010ff */
[----:B------:R-:W-:Y:S05]  /*df60*/  BRA `(.L_x_5683) ;  /* 0x000009e000007947 */ /* 0x000fea0003800000 */
.L_x_5691:
        /* <DEDUP_REMOVED lines=28> */
.L_x_5694:
        /* <DEDUP_REMOVED lines=15> */
.L_x_5693:
[----:B------:R0:W5:Y:S01]  /*e220*/  LDG.E.U16 R0, [R2.64] ;  /* 0x0000002402007981 */ /* 0x000162000c1e1500 */
[----:B------:R-:W-:Y:S05]  /*e230*/  BRA `(.L_x_5683) ;  /* 0x0000071000007947 */ /* 0x000fea0003800000 */
.L_x_5690:
        /* <DEDUP_REMOVED lines=12> */
.L_x_5697:
        /* <DEDUP_REMOVED lines=21> */
.L_x_5701:
[----:B------:R-:W-:Y:S05]  /*e450*/  BSYNC B1 ;  /* 0x0000000000017941 */ /* 0x000fea0003800000 */
.L_x_5700:
[----:B------:R-:W-:Y:S01]  /*e460*/  LEA R3, R0, 0x3b800000, 0x17 ;  /* 0x3b80000000037811 */ /* 0x000fe200078eb8ff */
[----:B------:R-:W-:-:S05]  /*e470*/  IMAD.SHL.U32 R0, R2, 0x100000, RZ ;  /* 0x0010000002007824 */ /* 0x000fca00078e00ff */
[----:B------:R-:W-:Y:S02]  /*e480*/  LOP3.LUT R0, R3, R0, R4, 0xfe, !PT ;  /* 0x0000000003007212 */ /* 0x000fe400078efe04 */
.L_x_5699:
[----:B------:R-:W-:Y:S05]  /*e490*/  BSYNC B0 ;  /* 0x0000000000007941 */ /* 0x000fea0003800000 */
.L_x_5698:
[----:B------:R-:W-:Y:S01]  /*e4a0*/  F2FP.BF16.PACK_AB R0, RZ, R0 ;  /* 0x00000000ff00723e */ /* 0x000fe200000010ff */
[----:B------:R-:W-:Y:S05]  /*e4b0*/  BRA `(.L_x_5683) ;  /* 0x0000049000007947 */ /* 0x000fea0003800000 */
.L_x_5696:
        /* <DEDUP_REMOVED lines=21> */
.L_x_5705:
[----:B------:R-:W-:Y:S05]  /*e610*/  BSYNC B1 ;  /* 0x0000000000017941 */ /* 0x000fea0003800000 */
.L_x_5704:
[----:B------:R-:W-:Y:S01]  /*e620*/  LEA R3, R0, 0x37800000, 0x17 ;  /* 0x3780000000037811 */ /* 0x000fe200078eb8ff */
[----:B------:R-:W-:-:S05]  /*e630*/  IMAD.SHL.U32 R0, R2, 0x200000, RZ ;  /* 0x0020000002007824 */ /* 0x000fca00078e00ff */
[----:B------:R-:W-:Y:S02]  /*e640*/  LOP3.LUT R0, R3, R0, R4, 0xfe, !PT ;  /* 0x0000000003007212 */ /* 0x000fe400078efe04 */
.L_x_5703:
[----:B------:R-:W-:Y:S05]  /*e650*/  BSYNC B0 ;  /* 0x0000000000007941 */ /* 0x000fea0003800000 */
.L_x_5702:
[----:B------:R-:W-:Y:S01]  /*e660*/  F2FP.BF16.PACK_AB R0, RZ, R0 ;  /* 0x00000000ff00723e */ /* 0x000fe200000010ff */
[----:B------:R-:W-:Y:S05]  /*e670*/  BRA `(.L_x_5683) ;  /* 0x000002d000007947 */ /* 0x000fea0003800000 */
.L_x_5695:
        /* <DEDUP_REMOVED lines=14> */
.L_x_5709:
[----:B------:R-:W-:Y:S05]  /*e760*/  BSYNC B0 ;  /* 0x0000000000007941 */ /* 0x000fea0003800000 */
.L_x_5708:
[----:B------:R-:W-:Y:S01]  /*e770*/  F2FP.BF16.PACK_AB R0, RZ, R0 ;  /* 0x00000000ff00723e */ /* 0x000fe200000010ff */
[----:B------:R-:W-:Y:S05]  /*e780*/  BRA `(.L_x_5683) ;  /* 0x000001c000007947 */ /* 0x000fea0003800000 */
.L_x_5682:
        /* <DEDUP_REMOVED lines=21> */
.L_x_5707:
[----:B------:R-:W2:Y:S02]  /*e8e0*/  LDG.E.64 R2, [R2.64] ;  /* 0x0000002402027981 */ /* 0x000ea4000c1e1b00 */
[----:B--2---:R-:W0:Y:S02]  /*e8f0*/  I2F.U64 R0, R2 ;  /* 0x0000000200007312 */ /* 0x004e240000301000 */
[----:B0-----:R-:W-:Y:S01]  /*e900*/  F2FP.BF16.PACK_AB R0, RZ, R0 ;  /* 0x00000000ff00723e */ /* 0x001fe200000010ff */
[----:B------:R-:W-:Y:S05]  /*e910*/  BRA `(.L_x_5683) ;  /* 0x0000003000007947 */ /* 0x000fea0003800000 */
.L_x_5706:
[----:B------:R-:W2:Y:S02]  /*e920*/  LDG.E R2, [R2.64] ;  /* 0x0000002402027981 */ /* 0x000ea4000c1e1900 */
[----:B--2---:R-:W0:Y:S02]  /*e930*/  I2F.U32 R0, R2 ;  /* 0x0000000200007306 */ /* 0x004e240000201000 */
[----:B0-----:R-:W-:-:S06]  /*e940*/  F2FP.BF16.PACK_AB R0, RZ, R0 ;  /* 0x00000000ff00723e */ /* 0x001fcc00000010ff */
.L_x_5683:
        /* <DEDUP_REMOVED lines=36> */
.L_x_5713:
[----:B------:R-:W-:-:S06]  /*eb90*/  PRMT R3, RZ, 0x5410, R3 ;  /* 0x00005410ff037816 */ /* 0x000fcc0000000003 */
[----:B------:R-:W0:Y:S02]  /*eba0*/  F2I.S64.TRUNC R2, R3 ;  /* 0x0000000300027311 */ /* 0x000e24000020d900 */
[----:B0-----:R0:W-:Y:S01]  /*ebb0*/  STG.E.U8 [R16.64], R2 ;  /* 0x0000000210007986 */ /* 0x0011e2000c101124 */
[----:B------:R-:W-:Y:S05]  /*ebc0*/  BRA `(.L_x_5715) ;  /* 0x00000e4000007947 */ /* 0x000fea0003800000 */
.L_x_5712:
        /* <DEDUP_REMOVED lines=10> */
.L_x_5717:
[----:B------:R-:W-:-:S06]  /*ec70*/  PRMT R3, RZ, 0x5410, R3 ;  /* 0x00005410ff037816 */ /* 0x000fcc0000000003 */
[----:B------:R-:W0:Y:S02]  /*ec80*/  F2I.FTZ.TRUNC.NTZ R3, R3 ;  /* 0x0000000300037305 */ /* 0x000e24000021f100 */
[----:B0-----:R0:W-:Y:S01]  /*ec90*/  STG.E [R16.64], R3 ;  /* 0x0000000310007986 */ /* 0x0011e2000c101924 */
[----:B------:R-:W-:Y:S05]  /*eca0*/  BRA `(.L_x_5715) ;  /* 0x00000d6000007947 */ /* 0x000fea0003800000 */
.L_x_5716:
[----:B------:R-:W-:-:S06]  /*ecb0*/  PRMT R3, RZ, 0x5410, R3 ;  /* 0x00005410ff037816 */ /* 0x000fcc0000000003 */
[----:B------:R-:W0:Y:S02]  /*ecc0*/  F2I.FTZ.TRUNC.NTZ R3, R3 ;  /* 0x0000000300037305 */ /* 0x000e24000021f100 */
[----:B0-----:R0:W-:Y:S01]  /*ecd0*/  STG.E.U16 [R16.64], R3 ;  /* 0x0000000310007986 */ /* 0x0011e2000c101524 */
[----:B------:R-:W-:Y:S05]  /*ece0*/  BRA `(.L_x_5715) ;  /* 0x00000d2000007947 */ /* 0x000fea0003800000 */
.L_x_5711:
        /* <DEDUP_REMOVED lines=9> */
.L_x_5719:
[----:B------:R-:W-:-:S04]  /*ed80*/  PRMT R0, RZ, 0x5410, R3 ;  /* 0x00005410ff007816 */ /* 0x000fc80000000003 */
[----:B------:R-:W-:-:S05]  /*ed90*/  F2FP.PACK_AB R0, RZ, R0 ;  /* 0x00000000ff00723e */ /* 0x000fca00000000ff */
[----:B------:R0:W-:Y:S01]  /*eda0*/  STG.E.U16 [R16.64], R0 ;  /* 0x0000000010007986 */ /* 0x0001e2000c101524 */
[----:B------:R-:W-:Y:S05]  /*edb0*/  BRA `(.L_x_5715) ;  /* 0x00000c5000007947 */ /* 0x000fea0003800000 */
.L_x_5718:
        /* <DEDUP_REMOVED lines=10> */
.L_x_5721:
[----:B------:R-:W-:-:S04]  /*ee60*/  PRMT R3, RZ, 0x5410, R3 ;  /* 0x00005410ff037816 */ /* 0x000fc80000000003 */
[----:B------:R-:W-:-:S04]  /*ee70*/  F2FP.PACK_AB R3, RZ, R3 ;  /* 0x00000003ff03723e */ /* 0x000fc800000000ff */
[----:B------:R-:W-:-:S05]  /*ee80*/  PRMT R3, R3, 0x5410, RZ ;  /* 0x0000541003037816 */ /* 0x000fca00000000ff */
[----:B------:R0:W-:Y:S01]  /*ee90*/  STG.E [R16.64], R3 ;  /* 0x0000000310007986 */ /* 0x0001e2000c101924 */
[----:B------:R-:W-:Y:S05]  /*eea0*/  BRA `(.L_x_5715) ;  /* 0x00000b6000007947 */ /* 0x000fea0003800000 */
.L_x_5720:
[----:B------:R-:W-:-:S05]  /*eeb0*/  PRMT R2, RZ, 0x5410, R3 ;  /* 0x00005410ff027816 */ /* 0x000fca0000000003 */
[----:B------:R-:W-:-:S06]  /*eec0*/  FMUL.FTZ R2, R2, 1 ;  /* 0x3f80000002027820 */ /* 0x000fcc0000410000 */
[----:B------:R-:W0:Y:S02]  /*eed0*/  F2F.F64.F32 R2, R2 ;  /* 0x0000000200027310 */ /* 0x000e240000201800 */
[----:B0-----:R0:W-:Y:S01]  /*eee0*/  STG.E.64 [R16.64], R2 ;  /* 0x0000000210007986 */ /* 0x0011e2000c101b24 */
[----:B------:R-:W-:Y:S05]  /*eef0*/  BRA `(.L_x_5715) ;  /* 0x00000b1000007947 */ /* 0x000fea0003800000 */
.L_x_5710:
        /* <DEDUP_REMOVED lines=13> */
.L_x_5724:
[----:B------:R-:W-:Y:S01]  /*efd0*/  PRMT R3, RZ, 0x5410, R3 ;  /* 0x00005410ff037816 */ /* 0x000fe20000000003 */
[----:B------:R-:W-:-:S04]  /*efe0*/  CS2R R6, SRZ ;  /* 0x0000000000067805 */ /* 0x000fc8000001ff00 */
[----:B------:R-:W-:-:S04]  /*eff0*/  FMUL.FTZ R3, R3, 1 ;  /* 0x3f80000003037820 */ /* 0x000fc80000410000 */
[----:B------:R-:W0:Y:S02]  /*f000*/  F2F.F64.F32 R4, R3 ;  /* 0x0000000300047310 */ /* 0x000e240000201800 */
[----:B0-----:R0:W-:Y:S01]  /*f010*/  STG.E.128 [R16.64], R4 ;  /* 0x0000000410007986 */ /* 0x0011e2000c101d24 */
[----:B------:R-:W-:Y:S05]  /*f020*/  BRA `(.L_x_5715) ;  /* 0x000009e000007947 */ /* 0x000fea0003800000 */
.L_x_5723:
        /* <DEDUP_REMOVED lines=21> */
.L_x_5728:
[----:B------:R-:W-:Y:S05]  /*f180*/  BSYNC B0 ;  /* 0x0000000000007941 */ /* 0x000fea0003800000 */
.L_x_5727:
[----:B------:R-:W-:-:S05]  /*f190*/  LOP3.LUT R3, R0, R3, RZ, 0xfc, !PT ;  /* 0x0000000300037212 */ /* 0x000fca00078efcff */
[----:B------:R0:W-:Y:S01]  /*f1a0*/  STG.E.U8 [R16.64], R3 ;  /* 0x0000000310007986 */ /* 0x0001e2000c101124 */
[----:B------:R-:W-:Y:S05]  /*f1b0*/  BRA `(.L_x_5715) ;  /* 0x0000085000007947 */ /* 0x000fea0003800000 */
.L_x_5726:
        /* <DEDUP_REMOVED lines=13> */
.L_x_5730:
[----:B------:R-:W-:Y:S01]  /*f290*/  IMAD.MOV.U32 R0, RZ, RZ, 0x7f ;  /* 0x0000007fff007424 */ /* 0x000fe200078e00ff */
[----:B------:R-:W-:-:S04]  /*f2a0*/  ISETP.GT.U32.AND P0, PT, R2, 0x7f800000, PT ;  /* 0x7f8000000200780c */ /* 0x000fc80003f04070 */
[----:B------:R-:W-:-:S04]  /*f2b0*/  SEL R0, R0, 0x7c, P0 ;  /* 0x0000007c00007807 */ /* 0x000fc80000000000 */
.L_x_5731:
[----:B------:R-:W-:Y:S05]  /*f2c0*/  BSYNC B0 ;  /* 0x0000000000007941 */ /* 0x000fea0003800000 */
.L_x_5729:
[----:B------:R-:W-:-:S04]  /*f2d0*/  LOP3.LUT R2, R3, 0x80000000, RZ, 0xc0, !PT ;  /* 0x8000000003027812 */ /* 0x000fc800078ec0ff */
[----:B------:R-:W-:-:S04]  /*f2e0*/  SHF.R.U32.HI R3, RZ, 0x18, R2 ;  /* 0x00000018ff037819 */ /* 0x000fc80000011602 */
[----:B------:R-:W-:-:S05]  /*f2f0*/  LOP3.LUT R3, R0, R3, RZ, 0xfc, !PT ;  /* 0x0000000300037212 */ /* 0x000fca00078efcff */
[----:B------:R0:W-:Y:S01]  /*f300*/  STG.E.U8 [R16.64], R3 ;  /* 0x0000000310007986 */ /* 0x0001e2000c101124 */
[----:B------:R-:W-:Y:S05]  /*f310*/  BRA `(.L_x_5715) ;  /* 0x000006f000007947 */ /* 0x000fea0003800000 */
.L_x_5725:
[----:B------:R0:W-:Y:S01]  /*f320*/  STG.E.U16 [R16.64], R3 ;  /* 0x0000000310007986 */ /* 0x0001e2000c101524 */
[----:B------:R-:W-:Y:S05]  /*f330*/  BRA `(.L_x_5715) ;  /* 0x000006d000007947 */ /* 0x000fea0003800000 */
.L_x_5722:
        /* <DEDUP_REMOVED lines=12> */
.L_x_5734:
        /* <DEDUP_REMOVED lines=17> */
.L_x_5737:
[----:B------:R-:W-:-:S04]  /*f510*/  LOP3.LUT R2, R3, 0x80000000, RZ, 0xc0, !PT ;  /* 0x8000000003027812 */ /* 0x000fc800078ec0ff */
[----:B------:R-:W-:-:S04]  /*f520*/  SHF.R.U32.HI R3, RZ, 0x18, R2 ;  /* 0x00000018ff037819 */ /* 0x000fc80000011602 */
[----:B------:R-:W-:-:S04]  /*f530*/  LOP3.LUT R0, R0, R3, RZ, 0xfc, !PT ;  /* 0x0000000300007212 */ /* 0x000fc800078efcff */
[----:B------:R-:W-:Y:S02]  /*f540*/  PRMT R8, R0, 0x7610, R8 ;  /* 0x0000761000087816 */ /* 0x000fe40000000008 */
.L_x_5736:
[----:B------:R-:W-:Y:S05]  /*f550*/  BSYNC B0 ;  /* 0x0000000000007941 */ /* 0x000fea0003800000 */
.L_x_5735:
[----:B------:R0:W-:Y:S01]  /*f560*/  STG.E.U8 [R16.64], R8 ;  /* 0x0000000810007986 */ /* 0x0001e2000c101124 */
[----:B------:R-:W-:Y:S05]  /*f570*/  BRA `(.L_x_5715) ;  /* 0x0000049000007947 */ /* 0x000fea0003800000 */
.L_x_5733:
        /* <DEDUP_REMOVED lines=17> */
.L_x_5740:
[----:B------:R-:W-:-:S04]  /*f690*/  LOP3.LUT R2, R3, 0x80000000, RZ, 0xc0, !PT ;  /* 0x8000000003027812 */ /* 0x000fc800078ec0ff */
[----:B------:R-:W-:-:S04]  /*f6a0*/  SHF.R.U32.HI R3, RZ, 0x18, R2 ;  /* 0x00000018ff037819 */ /* 0x000fc80000011602 */
[----:B------:R-:W-:-:S04]  /*f6b0*/  LOP3.LUT R0, R0, R3, RZ, 0xfc, !PT ;  /* 0x0000000300007212 */ /* 0x000fc800078efcff */
[----:B------:R-:W-:Y:S02]  /*f6c0*/  PRMT R8, R0, 0x7610, R8 ;  /* 0x0000761000087816 */ /* 0x000fe40000000008 */
.L_x_5739:
[----:B------:R-:W-:Y:S05]  /*f6d0*/  BSYNC B0 ;  /* 0x0000000000007941 */ /* 0x000fea0003800000 */
.L_x_5738:
[----:B------:R0:W-:Y:S01]  /*f6e0*/  STG.E.U8 [R16.64], R8 ;  /* 0x0000000810007986 */ /* 0x0001e2000c101124 */
[----:B------:R-:W-:Y:S05]  /*f6f0*/  BRA `(.L_x_5715) ;  /* 0x0000031000007947 */ /* 0x000fea0003800000 */
.L_x_5732:
        /* <DEDUP_REMOVED lines=22> */
.L_x_5714:
        /* <DEDUP_REMOVED lines=20> */
.L_x_5742:
[----:B------:R-:W-:-:S06]  /*f9a0*/  PRMT R3, RZ, 0x5410, R3 ;  /* 0x00005410ff037816 */ /* 0x000fcc0000000003 */
[----:B------:R-:W0:Y:S02]  /*f9b0*/  F2I.U64.TRUNC R2, R3 ;  /* 0x0000000300027311 */ /* 0x000e24000020d800 */
[----:B0-----:R0:W-:Y:S01]  /*f9c0*/  STG.E.64 [R16.64], R2 ;  /* 0x0000000210007986 */ /* 0x0011e2000c101b24 */
[----:B------:R-:W-:Y:S05]  /*f9d0*/  BRA `(.L_x_5715) ;  /* 0x0000003000007947 */ /* 0x000fea0003800000 */
.L_x_5741:
[----:B------:R-:W-:-:S06]  /*f9e0*/  PRMT R3, RZ, 0x5410, R3 ;  /* 0x00005410ff037816 */ /* 0x000fcc0000000003 */
[----:B------:R-:W0:Y:S02]  /*f9f0*/  F2I.FTZ.U32.TRUNC.NTZ R3, R3 ;  /* 0x0000000300037305 */ /* 0x000e24000021f000 */
[----:B0-----:R0:W-:Y:S02]  /*fa00*/  STG.E [R16.64], R3 ;  /* 0x0000000310007986 */ /* 0x0011e4000c101924 */
.L_x_5715:
[----:B------:R-:W-:Y:S02]  /*fa10*/  IADD3 R25, R25, 0x80, RZ ;  /* 0x0000008019197810 */ /* 0x000fe40007ffe0ff */
.L_x_5482:
[----:B------:R-:W-:Y:S05]  /*fa20*/  BSYNC B6 ;  /* 0x0000000000067941 */ /* 0x000fea0003800000 */
.L_x_5481:
[----:B------:R-:W-:-:S13]  /*fa30*/  ISETP.GE.AND P0, PT, R25, c[0x0][0x160], PT ;  /* 0x0000580019007a0c */ /* 0x000fda0003f06270 */
[----:B------:R-:W-:Y:S05]  /*fa40*/  @P0 EXIT ;  /* 0x000000000000094d */ /* 0x000fea0003800000 */
        /* <DEDUP_REMOVED lines=281> */
.L_x_5743:
        /* <DEDUP_REMOVED lines=21> */
.L_x_5747:
[----:B------:R-:W2:Y:S02]  /*10d30*/  LDG.E.U8 R2, [R2.64] ;  /* 0x0000002402027981 */ /* 0x000ea4000c1e1100 */
[----:B--2---:R-:W0:Y:S02]  /*10d40*/  I2F.U16 R0, R2 ;  /* 0x0000000200007306 */ /* 0x004e240000101000 */
[----:B0-----:R-:W-:-:S04]  /*10d50*/  F2FP.BF16.PACK_AB R0, RZ, R0 ;  /* 0x00000000ff00723e */ /* 0x001fc800000010ff */
[----:B------:R-:W-:Y:S01]  /*10d60*/  PRMT R19, R0, 0x7610, R19 ;  /* 0x0000761000137816 */ /* 0x000fe20000000013 */
[----:B------:R-:W-:Y:S05]  /*10d70*/  BRA `(.L_x_5749) ;  /* 0x00000f0000007947 */ /* 0x000fea0003800000 */
.L_x_5746:
        /* <DEDUP_REMOVED lines=11> */
.L_x_5751:
[----:B------:R-:W2:Y:S02]  /*10e30*/  LDG.E R2, [R2.64] ;  /* 0x0000002402027981 */ /* 0x000ea4000c1e1900 */
[----:B--2---:R-:W0:Y:S02]  /*10e40*/  I2F R0, R2 ;  /* 0x0000000200007306 */ /* 0x004e240000201400 */
[----:B0-----:R-:W-:-:S04]  /*10e50*/  F2FP.BF16.PACK_AB R0, RZ, R0 ;  /* 0x00000000ff00723e */ /* 0x001fc800000010ff */
[----:B------:R-:W-:Y:S01]  /*10e60*/  PRMT R19, R0, 0x7610, R19 ;  /* 0x0000761000137816 */ /* 0x000fe20000000013 */
[----:B------:R-:W-:Y:S05]  /*10e70*/  BRA `(.L_x_5749) ;  /* 0x00000e0000007947 */ /* 0x000fea0003800000 */
.L_x_5750:
[----:B------:R-:W2:Y:S02]  /*10e80*/  LDG.E.U16 R2, [R2.64] ;  /* 0x0000002402027981 */ /* 0x000ea4000c1e1500 */
[----:B--2---:R-:W0:Y:S02]  /*10e90*/  I2F.S16 R0, R2 ;  /* 0x0000000200007306 */ /* 0x004e240000101400 */
[----:B0-----:R-:W-:-:S04]  /*10ea0*/  F2FP.BF16.PACK_AB R0, RZ, R0 ;  /* 0x00000000ff00723e */ /* 0x001fc800000010ff */
[----:B------:R-:W-:Y:S01]  /*10eb0*/  PRMT R19, R0, 0x7610, R19 ;  /* 0x0000761000137816 */ /* 0x000fe20000000013 */
[----:B------:R-:W-:Y:S05]  /*10ec0*/  BRA `(.L_x_5749) ;  /* 0x00000db000007947 */ /* 0x000fea0003800000 */
.L_x_5745:
        /* <DEDUP_REMOVED lines=9> */
.L_x_5753:
[----:B------:R-:W2:Y:S02]  /*10f60*/  LDG.E.U16 R0, [R2.64] ;  /* 0x0000002402007981 */ /* 0x000ea4000c1e1500 */
[----:B--2---:R-:W-:-:S05]  /*10f70*/  HADD2.F32 R0, -RZ, R0.H0_H0 ;  /* 0x20000000ff007230 */ /* 0x004fca0000004100 */
[----:B------:R-:W-:-:S04]  /*10f80*/  F2FP.BF16.PACK_AB R0, RZ, R0 ;  /* 0x00000000ff00723e */ /* 0x000fc800000010ff */
[----:B------:R-:W-:Y:S01]  /*10f90*/  PRMT R19, R0, 0x7610, R19 ;  /* 0x0000761000137816 */ /* 0x000fe20000000013 */
[----:B------:R-:W-:Y:S05]  /*10fa0*/  BRA `(.L_x_5749) ;  /* 0x00000cd000007947 */ /* 0x000fea0003800000 */
.L_x_5752:
        /* <DEDUP_REMOVED lines=9> */
.L_x_5755:
[----:B------:R-:W2:Y:S02]  /*11040*/  LDG.E.U16 R2, [R2.64] ;  /* 0x0000002402027981 */ /* 0x000ea4000c1e1500 */
[----:B--2---:R-:W-:-:S05]  /*11050*/  HADD2.F32 R0, -RZ, R2.H0_H0 ;  /* 0x20000002ff007230 */ /* 0x004fca0000004100 */
[----:B------:R-:W-:-:S04]  /*11060*/  F2FP.BF16.PACK_AB R0, RZ, R0 ;  /* 0x00000000ff00723e */ /* 0x000fc800000010ff */
[----:B------:R-:W-:Y:S01]  /*11070*/  PRMT R19, R0, 0x7610, R19 ;  /* 0x0000761000137816 */ /* 0x000fe20000000013 */
[----:B------:R-:W-:Y:S05]  /*11080*/  BRA `(.L_x_5749) ;  /* 0x00000bf000007947 */ /* 0x000fea0003800000 */
.L_x_5754:
[----:B------:R-:W2:Y:S02]  /*11090*/  LDG.E.64 R2, [R2.64] ;  /* 0x0000002402027981 */ /* 0x000ea4000c1e1b00 */
[----:B--2---:R-:W0:Y:S01]  /*110a0*/  F2F.F32.F64 R0, R2 ;  /* 0x0000000200007310 */ /* 0x004e220000301000 */
[----:B------:R-:W0:-:S14]  /*110b0*/  DSETP.GEU.AND P0, PT, |R2|, c[0x2][0x0], PT ;  /* 0x008000000200762a */ /* 0x000e1c0003f0e200 */
[----:B0-----:R-:W-:-:S05]  /*110c0*/  @!P0 FMUL R0, R0, 1.175494350822287508e-38 ;  /* 0x0080000000008820 */ /* 0x001fca0000400000 */
[----:B------:R-:W-:-:S04]  /*110d0*/  F2FP.BF16.PACK_AB R0, RZ, R0 ;  /* 0x00000000ff00723e */ /* 0x000fc800000010ff */
[----:B------:R-:W-:Y:S01]  /*110e0*/  PRMT R19, R0, 0x7610, R19 ;  /* 0x0000761000137816 */ /* 0x000fe20000000013 */
[----:B------:R-:W-:Y:S05]  /*110f0*/  BRA `(.L_x_5749) ;  /* 0x00000b8000007947 */ /* 0x000fea0003800000 */
.L_x_5744:
        /* <DEDUP_REMOVED lines=14> */
.L_x_5758:
[----:B------:R-:W2:Y:S02]  /*111e0*/  LDG.E.64 R2, [R2.64] ;  /* 0x0000002402027981 */ /* 0x000ea4000c1e1b00 */
[----:B--2---:R-:W0:Y:S01]  /*111f0*/  F2F.F32.F64 R0, R2 ;  /* 0x0000000200007310 */ /* 0x004e220000301000 */
[----:B------:R-:W0:-:S14]  /*11200*/  DSETP.GEU.AND P0, PT, |R2|, c[0x2][0x0], PT ;  /* 0x008000000200762a */ /* 0x000e1c0003f0e200 */
[----:B0-----:R-:W-:-:S05]  /*11210*/  @!P0 FMUL R0, R0, 1.175494350822287508e-38 ;  /* 0x0080000000008820 */ /* 0x001fca0000400000 */
[----:B------:R-:W-:-:S04]  /*11220*/  F2FP.BF16.PACK_AB R0, RZ, R0 ;  /* 0x00000000ff00723e */ /* 0x000fc800000010ff */
[----:B------:R-:W-:Y:S01]  /*11230*/  PRMT R19, R0, 0x7610, R19 ;  /* 0x0000761000137816 */ /* 0x000fe20000000013 */
[----:B------:R-:W-:Y:S05]  /*11240*/  BRA `(.L_x_5749) ;  /* 0x00000a3000007947 */ /* 0x000fea0003800000 */
.L_x_5757:
        /* <DEDUP_REMOVED lines=28> */
.L_x_5760:
        /* <DEDUP_REMOVED lines=15> */
.L_x_5759:
[----:B------:R0:W5:Y:S01]  /*11500*/  LDG.E.U16 R19, [R2.64] ;  /* 0x0000002402137981 */ /* 0x000162000c1e1500 */
[----:B------:R-:W-:Y:S05]  /*11510*/  BRA `(.L_x_5749) ;  /* 0x0000076000007947 */ /* 0x000fea0003800000 */
.L_x_5756:
        /* <DEDUP_REMOVED lines=12> */
.L_x_5763:
        /* <DEDUP_REMOVED lines=21> */
.L_x_5767:
[----:B------:R-:W-:Y:S05]  /*11730*/  BSYNC B1 ;  /* 0x0000000000017941 */ /* 0x000fea0003800000 */
.L_x_5766:
[----:B------:R-:W-:Y:S01]  /*11740*/  LEA R3, R0, 0x3b800000, 0x17 ;  /* 0x3b80000000037811 */ /* 0x000fe200078eb8ff */
[----:B------:R-:W-:-:S05]  /*11750*/  IMAD.SHL.U32 R0, R2, 0x100000, RZ ;  /* 0x0010000002007824 */ /* 0x000fca00078e00ff */
[----:B------:R-:W-:Y:S02]  /*11760*/  LOP3.LUT R0, R3, R0, R4, 0xfe, !PT ;  /* 0x0000000003007212 */ /* 0x000fe400078efe04 */
.L_x_5765:
[----:B------:R-:W-:Y:S05]  /*11770*/  BSYNC B0 ;  /* 0x0000000000007941 */ /* 0x000fea0003800000 */
.L_x_5764:
[----:B------:R-:W-:-:S04]  /*11780*/  F2FP.BF16.PACK_AB R0, RZ, R0 ;  /* 0x00000000ff00723e */ /* 0x000fc800000010ff */
[----:B------:R-:W-:Y:S01]  /*11790*/  PRMT R19, R0, 0x7610, R19 ;  /* 0x0000761000137816 */ /* 0x000fe20000000013 */
[----:B------:R-:W-:Y:S05]  /*117a0*/  BRA `(.L_x_5749) ;  /* 0x000004d000007947 */ /* 0x000fea0003800000 */
.L_x_5762:
        /* <DEDUP_REMOVED lines=21> */
.L_x_5771:
[----:B------:R-:W-:Y:S05]  /*11900*/  BSYNC B1 ;  /* 0x0000000000017941 */ /* 0x000fea0003800000 */
.L_x_5770:
[----:B------:R-:W-:Y:S01]  /*11910*/  LEA R3, R0, 0x37800000, 0x17 ;  /* 0x3780000000037811 */ /* 0x000fe200078eb8ff */
[----:B------:R-:W-:-:S05]  /*11920*/  IMAD.SHL.U32 R0, R2, 0x200000, RZ ;  /* 0x0020000002007824 */ /* 0x000fca00078e00ff */
[----:B------:R-:W-:Y:S02]  /*11930*/  LOP3.LUT R0, R3, R0, R4, 0xfe, !PT ;  /* 0x0000000003007212 */ /* 0x000fe400078efe04 */
.L_x_5769:
[----:B------:R-:W-:Y:S05]  /*11940*/  BSYNC B0 ;  /* 0x0000000000007941 */ /* 0x000fea0003800000 */
.L_x_5768:
[----:B------:R-:W-:-:S04]  /*11950*/  F2FP.BF16.PACK_AB R0, RZ, R0 ;  /* 0x00000000ff00723e */ /* 0x000fc800000010ff */
[----:B------:R-:W-:Y:S01]  /*11960*/  PRMT R19, R0, 0x7610, R19 ;  /* 0x0000761000137816 */ /* 0x000fe20000000013 */
[----:B------:R-:W-:Y:S05]  /*11970*/  BRA `(.L_x_5749) ;  /* 0x0000030000007947 */ /* 0x000fea0003800000 */
.L_x_5761:
        /* <DEDUP_REMOVED lines=14> */
.L_x_5775:
[----:B------:R-:W-:Y:S05]  /*11a60*/  BSYNC B0 ;  /* 0x0000000000007941 */ /* 0x000fea0003800000 */
.L_x_5774:
[----:B------:R-:W-:-:S04]  /*11a70*/  F2FP.BF16.PACK_AB R0, RZ, R0 ;  /* 0x00000000ff00723e */ /* 0x000fc800000010ff */
[----:B------:R-:W-:Y:S01]  /*11a80*/  PRMT R19, R0, 0x7610, R19 ;  /* 0x0000761000137816 */ /* 0x000fe20000000013 */
[----:B------:R-:W-:Y:S05]  /*11a90*/  BRA `(.L_x_5749) ;  /* 0x000001e000007947 */ /* 0x000fea0003800000 */
.L_x_5748:
        /* <DEDUP_REMOVED lines=21> */
.L_x_5773:
[----:B------:R-:W2:Y:S02]  /*11bf0*/  LDG.E.64 R2, [R2.64] ;  /* 0x0000002402027981 */ /* 0x000ea4000c1e1b00 */
[----:B--2---:R-:W0:Y:S02]  /*11c00*/  I2F.U64 R0, R2 ;  /* 0x0000000200007312 */ /* 0x004e240000301000 */
[----:B0-----:R-:W-:-:S04]  /*11c10*/  F2FP.BF16.PACK_AB R0, RZ, R0 ;  /* 0x00000000ff00723e */ /* 0x001fc800000010ff */
[----:B------:R-:W-:Y:S01]  /*11c20*/  PRMT R19, R0, 0x7610, R19 ;  /* 0x0000761000137816 */ /* 0x000fe20000000013 */
[----:B------:R-:W-:Y:S05]  /*11c30*/  BRA `(.L_x_5749) ;  /* 0x0000004000007947 */ /* 0x000fea0003800000 */
.L_x_5772:
[----:B------:R-:W2:Y:S02]  /*11c40*/  LDG.E R2, [R2.64] ;  /* 0x0000002402027981 */ /* 0x000ea4000c1e1900 */
[----:B--2---:R-:W0:Y:S02]  /*11c50*/  I2F.U32 R0, R2 ;  /* 0x0000000200007306 */ /* 0x004e240000201000 */
[----:B0-----:R-:W-:-:S04]  /*11c60*/  F2FP.BF16.PACK_AB R0, RZ, R0 ;  /* 0x00000000ff00723e */ /* 0x001fc800000010ff */
[----:B------:R-:W-:Y:S02]  /*11c70*/  PRMT R19, R0, 0x7610, R19 ;  /* 0x0000761000137816 */ /* 0x000fe40000000013 */
.L_x_5749:
        /* <DEDUP_REMOVED lines=19> */
.L_x_5779:
[----:B------:R-:W2:Y:S02]  /*11db0*/  LDG.E.U8 R2, [R2.64] ;  /* 0x0000002402027981 */ /* 0x000ea4000c1e1100 */
[----:B--2---:R-:W0:Y:S02]  /*11dc0*/  I2F.U16 R0, R2 ;  /* 0x0000000200007306 */ /* 0x004e240000101000 */
[----:B0-----:R-:W-:-:S04]  /*11dd0*/  F2FP.BF16.PACK_AB R0, RZ, R0 ;  /* 0x00000000ff00723e */ /* 0x001fc800000010ff */
[----:B------:R-:W-:Y:S01]  /*11de0*/  PRMT R22, R0, 0x7610, R22 ;  /* 0x0000761000167816 */ /* 0x000fe20000000016 */
[----:B------:R-:W-:Y:S05]  /*11df0*/  BRA `(.L_x_5781) ;  /* 0x00000f0000007947 */ /* 0x000fea0003800000 */
.L_x_5778:
        /* <DEDUP_REMOVED lines=11> */
.L_x_5783:
[----:B------:R-:W2:Y:S02]  /*11eb0*/  LDG.E R2, [R2.64] ;  /* 0x0000002402027981 */ /* 0x000ea4000c1e1900 */
[----:B--2---:R-:W0:Y:S02]  /*11ec0*/  I2F R0, R2 ;  /* 0x0000000200007306 */ /* 0x004e240000201400 */
[----:B0-----:R-:W-:-:S04]  /*11ed0*/  F2FP.BF16.PACK_AB R0, RZ, R0 ;  /* 0x00000000ff00723e */ /* 0x001fc800000010ff */
[----:B------:R-:W-:Y:S01]  /*11ee0*/  PRMT R22, R0, 0x7610, R22 ;  /* 0x0000761000167816 */ /* 0x000fe20000000016 */
[----:B------:R-:W-:Y:S05]  /*11ef0*/  BRA `(.L_x_5781) ;  /* 0x00000e0000007947 */ /* 0x000fea0003800000 */
.L_x_5782:
[----:B------:R-:W2:Y:S02]  /*11f00*/  LDG.E.U16 R2, [R2.64] ;  /* 0x0000002402027981 */ /* 0x000ea4000c1e1500 */
[----:B--2---:R-:W0:Y:S02]  /*11f10*/  I2F.S16 R0, R2 ;  /* 0x0000000200007306 */ /* 0x004e240000101400 */
[----:B0-----:R-:W-:-:S04]  /*11f20*/  F2FP.BF16.PACK_AB R0, RZ, R0 ;  /* 0x00000000ff00723e */ /* 0x001fc800000010ff */
[----:B------:R-:W-:Y:S01]  /*11f30*/  PRMT R22, R0, 0x7610, R22 ;  /* 0x0000761000167816 */ /* 0x000fe20000000016 */
[----:B------:R-:W-:Y:S05]  /*11f40*/  BRA `(.L_x_5781) ;  /* 0x00000db000007947 */ /* 0x000fea0003800000 */
.L_x_5777:
        /* <DEDUP_REMOVED lines=9> */
.L_x_5785:
[----:B------:R-:W2:Y:S02]  /*11fe0*/  LDG.E.U16 R0, [R2.64] ;  /* 0x0000002402007981 */ /* 0x000ea4000c1e1500 */
[----:B--2---:R-:W-:-:S05]  /*11ff0*/  HADD2.F32 R0, -RZ, R0.H0_H0 ;  /* 0x20000000ff007230 */ /* 0x004fca0000004100 */
[----:B------:R-:W-:-:S04]  /*12000*/  F2FP.BF16.PACK_AB R0, RZ, R0 ;  /* 0x00000000ff00723e */ /* 0x000fc800000010ff */
[----:B------:R-:W-:Y:S01]  /*12010*/  PRMT R22, R0, 0x7610, R22 ;  /* 0x0000761000167816 */ /* 0x000fe20000000016 */
[----:B------:R-:W-:Y:S05]  /*12020*/  BRA `(.L_x_5781) ;  /* 0x00000cd000007947 */ /* 0x000fea0003800000 */
.L_x_5784:
        /* <DEDUP_REMOVED lines=9> */
.L_x_5787:
[----:B------:R-:W2:Y:S02]  /*120c0*/  LDG.E.U16 R2, [R2.64] ;  /* 0x0000002402027981 */ /* 0x000ea4000c1e1500 */
[----:B--2---:R-:W-:-:S05]  /*120d0*/  HADD2.F32 R0, -RZ, R2.H0_H0 ;  /* 0x20000002ff007230 */ /* 0x004fca0000004100 */
[----:B------:R-:W-:-:S04]  /*120e0*/  F2FP.BF16.PACK_AB R0, RZ, R0 ;  /* 0x00000000ff00723e */ /* 0x000fc800000010ff */
[----:B------:R-:W-:Y:S01]  /*120f0*/  PRMT R22, R0, 0x7610, R22 ;  /* 0x0000761000167816 */ /* 0x000fe20000000016 */
[----:B------:R-:W-:Y:S05]  /*12100*/  BRA `(.L_x_5781) ;  /* 0x00000bf000007947 */ /* 0x000fea0003800000 */
.L_x_5786:
[----:B------:R-:W2:Y:S02]  /*12110*/  LDG.E.64 R2, [R2.64] ;  /* 0x0000002402027981 */ /* 0x000ea4000c1e1b00 */
[----:B--2---:R-:W0:Y:S01]  /*12120*/  F2F.F32.F64 R0, R2 ;  /* 0x0000000200007310 */ /* 0x004e220000301000 */
[----:B------:R-:W0:-:S14]  /*12130*/  DSETP.GEU.AND P0, PT, |R2|, c[0x2][0x0], PT ;  /* 0x008000000200762a */ /* 0x000e1c0003f0e200 */
[----:B0-----:R-:W-:-:S05]  /*12140*/  @!P0 FMUL R0, R0, 1.175494350822287508e-38 ;  /* 0x0080000000008820 */ /* 0x001fca0000400000 */
[----:B------:R-:W-:-:S04]  /*12150*/  F2FP.BF16.PACK_AB R0, RZ, R0 ;  /* 0x00000000ff00723e */ /* 0x000fc800000010ff */
[----:B------:R-:W-:Y:S01]  /*12160*/  PRMT R22, R0, 0x7610, R22 ;  /* 0x0000761000167816 */ /* 0x000fe20000000016 */
[----:B------:R-:W-:Y:S05]  /*12170*/  BRA `(.L_x_5781) ;  /* 0x00000b8000007947 */ /* 0x000fea0003800000 */
.L_x_5776:
        /* <DEDUP_REMOVED lines=14> */
.L_x_5790:
[----:B------:R-:W2:Y:S02]  /*12260*/  LDG.E.64 R2, [R2.64] ;  /* 0x0000002402027981 */ /* 0x000ea4000c1e1b00 */
[----:B--2---:R-:W0:Y:S01]  /*12270*/  F2F.F32.F64 R0, R2 ;  /* 0x0000000200007310 */ /* 0x004e220000301000 */
[----:B------:R-:W0:-:S14]  /*12280*/  DSETP.GEU.AND P0, PT, |R2|, c[0x2][0x0], PT ;  /* 0x008000000200762a */ /* 0x000e1c0003f0e200 */
[----:B0-----:R-:W-:-:S05]  /*12290*/  @!P0 FMUL R0, R0, 1.175494350822287508e-38 ;  /* 0x0080000000008820 */ /* 0x001fca0000400000 */
[----:B------:R-:W-:-:S04]  /*122a0*/  F2FP.BF16.PACK_AB R0, RZ, R0 ;  /* 0x00000000ff00723e */ /* 0x000fc800000010ff */
[----:B------:R-:W-:Y:S01]  /*122b0*/  PRMT R22, R0, 0x7610, R22 ;  /* 0x0000761000167816 */ /* 0x000fe20000000016 */
[----:B------:R-:W-:Y:S05]  /*122c0*/  BRA `(.L_x_5781) ;  /* 0x00000a3000007947 */ /* 0x000fea0003800000 */
.L_x_5789:
        /* <DEDUP_REMOVED lines=28> */
.L_x_5792:
        /* <DEDUP_REMOVED lines=15> */
.L_x_5791:
[----:B------:R0:W5:Y:S01]  /*12580*/  LDG.E.U16 R22, [R2.64] ;  /* 0x0000002402167981 */ /* 0x000162000c1e1500 */
[----:B------:R-:W-:Y:S05]  /*12590*/  BRA `(.L_x_5781) ;  /* 0x0000076000007947 */ /* 0x000fea0003800000 */
.L_x_5788:
        /* <DEDUP_REMOVED lines=12> */
.L_x_5795:
        /* <DEDUP_REMOVED lines=21> */
.L_x_5799:
[----:B------:R-:W-:Y:S05]  /*127b0*/  BSYNC B1 ;  /* 0x0000000000017941 */ /* 0x000fea0003800000 */
.L_x_5798:
[----:B------:R-:W-:Y:S01]  /*127c0*/  LEA R3, R0, 0x3b800000, 0x17 ;  /* 0x3b80000000037811 */ /* 0x000fe200078eb8ff */
[----:B------:R-:W-:-:S05]  /*127d0*/  IMAD.SHL.U32 R0, R2, 0x100000, RZ ;  /* 0x0010000002007824 */ /* 0x000fca00078e00ff */
[----:B------:R-:W-:Y:S02]  /*127e0*/  LOP3.LUT R0, R3, R0, R4, 0xfe, !PT ;  /* 0x0000000003007212 */ /* 0x000fe400078efe04 */
.L_x_5797:
[----:B------:R-:W-:Y:S05]  /*127f0*/  BSYNC B0 ;  /* 0x0000000000007941 */ /* 0x000fea0003800000 */
.L_x_5796:
[----:B------:R-:W-:-:S04]  /*12800*/  F2FP.BF16.PACK_AB R0, RZ, R0 ;  /* 0x00000000ff00723e */ /* 0x000fc800000010ff */
[----:B------:R-:W-:Y:S01]  /*12810*/  PRMT R22, R0, 0x7610, R22 ;  /* 0x0000761000167816 */ /* 0x000fe20000000016 */
[----:B------:R-:W-:Y:S05]  /*12820*/  BRA `(.L_x_5781) ;  /* 0x000004d000007947 */ /* 0x000fea0003800000 */
.L_x_5794:
        /* <DEDUP_REMOVED lines=21> */
.L_x_5803:
[----:B------:R-:W-:Y:S05]  /*12980*/  BSYNC B1 ;  /* 0x0000000000017941 */ /* 0x000fea0003800000 */
.L_x_5802:
[----:B------:R-:W-:Y:S01]  /*12990*/  LEA R3, R0, 0x37800000, 0x17 ;  /* 0x3780000000037811 */ /* 0x000fe200078eb8ff */
[----:B------:R-:W-:-:S05]  /*129a0*/  IMAD.SHL.U32 R0, R2, 0x200000, RZ ;  /* 0x0020000002007824 */ /* 0x000fca00078e00ff */
[----:B------:R-:W-:Y:S02]  /*129b0*/  LOP3.LUT R0, R3, R0, R4, 0xfe, !PT ;  /* 0x0000000003007212 */ /* 0x000fe400078efe04 */
.L_x_5801:
[----:B------:R-:W-:Y:S05]  /*129c0*/  BSYNC B0 ;  /* 0x0000000000007941 */ /* 0x000fea0003800000 */
.L_x_5800:
[----:B------:R-:W-:-:S04]  /*129d0*/  F2FP.BF16.PACK_AB R0, RZ, R0 ;  /* 0x00000000ff00723e */ /* 0x000fc800000010ff */
[----:B------:R-:W-:Y:S01]  /*129e0*/  PRMT R22, R0, 0x7610, R22 ;  /* 0x0000761000167816 */ /* 0x000fe20000000016 */
[----:B------:R-:W-:Y:S05]  /*129f0*/  BRA `(.L_x_5781) ;  /* 0x0000030000007947 */ /* 0x000fea0003800000 */
.L_x_5793:
        /* <DEDUP_REMOVED lines=14> */
.L_x_5807:
[----:B------:R-:W-:Y:S05]  /*12ae0*/  BSYNC B0 ;  /* 0x0000000000007941 */ /* 0x000fea0003800000 */
.L_x_5806:
[----:B------:R-:W-:-:S04]  /*12af0*/  F2FP.BF16.PACK_AB R0, RZ, R0 ;  /* 0x00000000ff00723e */ /* 0x000fc800000010ff */
[----:B------:R-:W-:Y:S01]  /*12b00*/  PRMT R22, R0, 0x7610, R22 ;  /* 0x0000761000167816 */ /* 0x000fe20000000016 */
[----:B------:R-:W-:Y:S05]  /*12b10*/  BRA `(.L_x_5781) ;  /* 0x000001e000007947 */ /* 0x000fea0003800000 */
.L_x_5780:
        /* <DEDUP_REMOVED lines=21> */
.L_x_5805:
[----:B------:R-:W2:Y:S02]  /*12c70*/  LDG.E.64 R2, [R2.64] ;  /* 0x0000002402027981 */ /* 0x000ea4000c1e1b00 */
[----:B--2---:R-:W0:Y:S02]  /*12c80*/  I2F.U64 R0, R2 ;  /* 0x0000000200007312 */ /* 0x004e240000301000 */
[----:B0-----:R-:W-:-:S04]  /*12c90*/  F2FP.BF16.PACK_AB R0, RZ, R0 ;  /* 0x00000000ff00723e */ /* 0x001fc800000010ff */
[----:B------:R-:W-:Y:S01]  /*12ca0*/  PRMT R22, R0, 0x7610, R22 ;  /* 0x0000761000167816 */ /* 0x000fe20000000016 */
[----:B------:R-:W-:Y:S05]  /*12cb0*/  BRA `(.L_x_5781) ;  /* 0x0000004000007947 */ /* 0x000fea0003800000 */
.L_x_5804:
[----:B------:R-:W2:Y:S02]  /*12cc0*/  LDG.E R2, [R2.64] ;  /* 0x0000002402027981 */ /* 0x000ea4000c1e1900 */
[----:B--2---:R-:W0:Y:S02]  /*12cd0*/  I2F.U32 R0, R2 ;  /* 0x0000000200007306 */ /* 0x004e240000201000 */
[----:B0-----:R-:W-:-:S04]  /*12ce0*/  F2FP.BF16.PACK_AB R0, RZ, R0 ;  /* 0x00000000ff00723e */ /* 0x001fc800000010ff */
[----:B------:R-:W-:Y:S02]  /*12cf0*/  PRMT R22, R0, 0x7610, R22 ;  /* 0x0000761000167816 */ /* 0x000fe40000000016 */
.L_x_5781:
        /* <DEDUP_REMOVED lines=18> */
.L_x_5811:
[----:B------:R-:W2:Y:S02]  /*12e20*/  LDG.E.U8 R2, [R2.64] ;  /* 0x0000002402027981 */ /* 0x000ea4000c1e1100 */
[----:B--2---:R-:W0:Y:S02]  /*12e30*/  I2F.U16 R0, R2 ;  /* 0x0000000200007306 */ /* 0x004e240000101000 */
[----:B0-----:R-:W-:Y:S01]  /*12e40*/  F2FP.BF16.PACK_AB R0, RZ, R0 ;  /* 0x00000000ff00723e */ /* 0x001fe200000010ff */
[----:B------:R-:W-:Y:S05]  /*12e50*/  BRA `(.L_x_5813) ;  /* 0x00000e3000007947 */ /* 0x000fea0003800000 */
.L_x_5810:
        /* <DEDUP_REMOVED lines=10> */
.L_x_5815:
[----:B------:R-:W2:Y:S02]  /*12f00*/  LDG.E R2, [R2.64] ;  /* 0x0000002402027981 */ /* 0x000ea4000c1e1900 */
[----:B--2---:R-:W0:Y:S02]  /*12f10*/  I2F R0, R2 ;  /* 0x0000000200007306 */ /* 0x004e240000201400 */
[----:B0-----:R-:W-:Y:S01]  /*12f20*/  F2FP.BF16.PACK_AB R0, RZ, R0 ;  /* 0x00000000ff00723e */ /* 0x001fe200000010ff */
[----:B------:R-:W-:Y:S05]  /*12f30*/  BRA `(.L_x_5813) ;  /* 0x00000d5000007947 */ /* 0x000fea0003800000 */
.L_x_5814:
[----:B------:R-:W2:Y:S02]  /*12f40*/  LDG.E.U16 R2, [R2.64] ;  /* 0x0000002402027981 */ /* 0x000ea4000c1e1500 */
[----:B--2---:R-:W0:Y:S02]  /*12f50*/  I2F.S16 R0, R2 ;  /* 0x0000000200007306 */ /* 0x004e240000101400 */
[----:B0-----:R-:W-:Y:S01]  /*12f60*/  F2FP.BF16.PACK_AB R0, RZ, R0 ;  /* 0x00000000ff00723e */ /* 0x001fe200000010ff */
[----:B------:R-:W-:Y:S05]  /*12f70*/  BRA `(.L_x_5813) ;  /* 0x00000d1000007947 */ /* 0x000fea0003800000 */
.L_x_5809:
        /* <DEDUP_REMOVED lines=9> */
.L_x_5817:
[----:B------:R-:W2:Y:S02]  /*13010*/  LDG.E.U16 R0, [R2.64] ;  /* 0x0000002402007981 */ /* 0x000ea4000c1e1500 */
[----:B--2---:R-:W-:-:S05]  /*13020*/  HADD2.F32 R0, -RZ, R0.H0_H0 ;  /* 0x20000000ff007230 */ /* 0x004fca0000004100 */
[----:B------:R-:W-:Y:S01]  /*13030*/  F2FP.BF16.PACK_AB R0, RZ, R0 ;  /* 0x00000000ff00723e */ /* 0x000fe200000010ff */
[----:B------:R-:W-:Y:S05]  /*13040*/  BRA `(.L_x_5813) ;  /* 0x00000c4000007947 */ /* 0x000fea0003800000 */
.L_x_5816:
        /* <DEDUP_REMOVED lines=9> */
.L_x_5819:
[----:B------:R-:W2:Y:S02]  /*130e0*/  LDG.E.U16 R2, [R2.64] ;  /* 0x0000002402027981 */ /* 0x000ea4000c1e1500 */
[----:B--2---:R-:W-:-:S05]  /*130f0*/  HADD2.F32 R0, -RZ, R2.H0_H0 ;  /* 0x20000002ff007230 */ /* 0x004fca0000004100 */
[----:B------:R-:W-:Y:S01]  /*13100*/  F2FP.BF16.PACK_AB R0, RZ, R0 ;  /* 0x00000000ff00723e */ /* 0x000fe200000010ff */
[----:B------:R-:W-:Y:S05]  /*13110*/  BRA `(.L_x_5813) ;  /* 0x00000b7000007947 */ /* 0x000fea0003800000 */
.L_x_5818:
[----:B------:R-:W2:Y:S02]  /*13120*/  LDG.E.64 R2, [R2.64] ;  /* 0x0000002402027981 */ /* 0x000ea4000c1e1b00 */
[----:B--2---:R-:W0:Y:S01]  /*13130*/  F2F.F32.F64 R0, R2 ;  /* 0x0000000200007310 */ /* 0x004e220000301000 */
[----:B------:R-:W0:-:S14]  /*13140*/  DSETP.GEU.AND P0, PT, |R2|, c[0x2][0x0], PT ;  /* 0x008000000200762a */ /* 0x000e1c0003f0e200 */
[----:B0-----:R-:W-:-:S05]  /*13150*/  @!P0 FMUL R0, R0, 1.175494350822287508e-38 ;  /* 0x0080000000008820 */ /* 0x001fca0000400000 */
[----:B------:R-:W-:Y:S01]  /*13160*/  F2FP.BF16.PACK_AB R0, RZ, R0 ;  /* 0x00000000ff00723e */ /* 0x000fe200000010ff */
[----:B------:R-:W-:Y:S05]  /*13170*/  BRA `(.L_x_5813) ;  /* 0x00000b1000007947 */ /* 0x000fea0003800000 */
.L_x_5808:
        /* <DEDUP_REMOVED lines=13> */
.L_x_5822:
[----:B------:R-:W2:Y:S02]  /*13250*/  LDG.E.64 R2, [R2.64] ;  /* 0x0000002402027981 */ /* 0x000ea4000c1e1b00 */
[----:B--2---:R-:W0:Y:S01]  /*13260*/  F2F.F32.F64 R0, R2 ;  /* 0x0000000200007310 */ /* 0x004e220000301000 */
[----:B------:R-:W0:-:S14]  /*13270*/  DSETP.GEU.AND P0, PT, |R2|, c[0x2][0x0], PT ;  /* 0x008000000200762a */ /* 0x000e1c0003f0e200 */
[----:B0-----:R-:W-:-:S05]  /*13280*/  @!P0 FMUL R0, R0, 1.175494350822287508e-38 ;  /* 0x0080000000008820 */ /* 0x001fca0000400000 */
[----:B------:R-:W-:Y:S01]  /*13290*/  F2FP.BF16.PACK_AB R0, RZ, R0 ;  /* 0x00000000ff00723e */ /* 0x000fe200000010ff */
[----:B------:R-:W-:Y:S05]  /*132a0*/  BRA `(.L_x_5813) ;  /* 0x000009e000007947 */ /* 0x000fea0003800000 */
.L_x_5821:
        /* <DEDUP_REMOVED lines=28> */
.L_x_5824:
        /* <DEDUP_REMOVED lines=15> */
.L_x_5823:
[----:B------:R0:W5:Y:S01]  /*13560*/  LDG.E.U16 R0, [R2.64] ;  /* 0x0000002402007981 */ /* 0x000162000c1e1500 */
[----:B------:R-:W-:Y:S05]  /*13570*/  BRA `(.L_x_5813) ;  /* 0x0000071000007947 */ /* 0x000fea0003800000 */
.L_x_5820:
        /* <DEDUP_REMOVED lines=12> */
.L_x_5827:
        /* <DEDUP_REMOVED lines=21> */
.L_x_5831:
[----:B------:R-:W-:Y:S05]  /*13790*/  BSYNC B1 ;  /* 0x0000000000017941 */ /* 0x000fea0003800000 */
.L_x_5830:
[----:B------:R-:W-:Y:S01]  /*137a0*/  LEA R3, R0, 0x3b800000, 0x17 ;  /* 0x3b80000000037811 */ /* 0x000fe200078eb8ff */
[----:B------:R-:W-:-:S05]  /*137b0*/  IMAD.SHL.U32 R0, R2, 0x100000, RZ ;  /* 0x0010000002007824 */ /* 0x000fca00078e00ff */
[----:B------:R-:W-:Y:S02]  /*137c0*/  LOP3.LUT R0, R3, R0, R4, 0xfe, !PT ;  /* 0x0000000003007212 */ /* 0x000fe400078efe04 */
.L_x_5829:
[----:B------:R-:W-:Y:S05]  /*137d0*/  BSYNC B0 ;  /* 0x0000000000007941 */ /* 0x000fea0003800000 */
.L_x_5828:
[----:B------:R-:W-:Y:S01]  /*137e0*/  F2FP.BF16.PACK_AB R0, RZ, R0 ;  /* 0x00000000ff00723e */ /* 0x000fe200000010ff */
[----:B------:R-:W-:Y:S05]  /*137f0*/  BRA `(.L_x_5813) ;  /* 0x0000049000007947 */ /* 0x000fea0003800000 */
.L_x_5826:
        /* <DEDUP_REMOVED lines=21> */
.L_x_5835:
[----:B------:R-:W-:Y:S05]  /*13950*/  BSYNC B1 ;  /* 0x0000000000017941 */ /* 0x000fea0003800000 */
.L_x_5834:
[----:B------:R-:W-:Y:S01]  /*13960*/  LEA R3, R0, 0x37800000, 0x17 ;  /* 0x3780000000037811 */ /* 0x000fe200078eb8ff */
[----:B------:R-:W-:-:S05]  /*13970*/  IMAD.SHL.U32 R0, R2, 0x200000, RZ ;  /* 0x0020000002007824 */ /* 0x000fca00078e00ff */
[----:B------:R-:W-:Y:S02]  /*13980*/  LOP3.LUT R0, R3, R0, R4, 0xfe, !PT ;  /* 0x0000000003007212 */ /* 0x000fe400078efe04 */
.L_x_5833:
[----:B------:R-:W-:Y:S05]  /*13990*/  BSYNC B0 ;  /* 0x0000000000007941 */ /* 0x000fea0003800000 */
.L_x_5832:
[----:B------:R-:W-:Y:S01]  /*139a0*/  F2FP.BF16.PACK_AB R0, RZ, R0 ;  /* 0x00000000ff00723e */ /* 0x000fe200000010ff */
[----:B------:R-:W-:Y:S05]  /*139b0*/  BRA `(.L_x_5813) ;  /* 0x000002d000007947 */ /* 0x000fea0003800000 */
.L_x_5825:
        /* <DEDUP_REMOVED lines=14> */
.L_x_5839:
[----:B------:R-:W-:Y:S05]  /*13aa0*/  BSYNC B0 ;  /* 0x0000000000007941 */ /* 0x000fea0003800000 */
.L_x_5838:
[----:B------:R-:W-:Y:S01]  /*13ab0*/  F2FP.BF16.PACK_AB R0, RZ, R0 ;  /* 0x00000000ff00723e */ /* 0x000fe200000010ff */
[----:B------:R-:W-:Y:S05]  /*13ac0*/  BRA `(.L_x_5813) ;  /* 0x000001c000007947 */ /* 0x000fea0003800000 */
.L_x_5812:
        /* <DEDUP_REMOVED lines=21> */
.L_x_5837:
[----:B------:R-:W2:Y:S02]  /*13c20*/  LDG.E.64 R2, [R2.64] ;  /* 0x0000002402027981 */ /* 0x000ea4000c1e1b00 */
[----:B--2---:R-:W0:Y:S02]  /*13c30*/  I2F.U64 R0, R2 ;  /* 0x0000000200007312 */ /* 0x004e240000301000 */
[----:B0-----:R-:W-:Y:S01]  /*13c40*/  F2FP.BF16.PACK_AB R0, RZ, R0 ;  /* 0x00000000ff00723e */ /* 0x001fe200000010ff */
[----:B------:R-:W-:Y:S05]  /*13c50*/  BRA `(.L_x_5813) ;  /* 0x0000003000007947 */ /* 0x000fea0003800000 */
.L_x_5836:
[----:B------:R-:W2:Y:S02]  /*13c60*/  LDG.E R2, [R2.64] ;  /* 0x0000002402027981 */ /* 0x000ea4000c1e1900 */
[----:B--2---:R-:W0:Y:S02]  /*13c70*/  I2F.U32 R0, R2 ;  /* 0x0000000200007306 */ /* 0x004e240000201000 */
[----:B0-----:R-:W-:-:S06]  /*13c80*/  F2FP.BF16.PACK_AB R0, RZ, R0 ;  /* 0x00000000ff00723e */ /* 0x001fcc00000010ff */
.L_x_5813:
        /* <DEDUP_REMOVED lines=36> */
.L_x_5843:
[----:B------:R-:W-:-:S06]  /*13ed0*/  PRMT R3, RZ, 0x5410, R3 ;  /* 0x00005410ff037816 */ /* 0x000fcc0000000003 */
[----:B------:R-:W0:Y:S02]  /*13ee0*/  F2I.S64.TRUNC R2, R3 ;  /* 0x0000000300027311 */ /* 0x000e24000020d900 */
[----:B0-----:R-:W-:Y:S01]  /*13ef0*/  STG.E.U8 [R16.64], R2 ;  /* 0x0000000210007986 */ /* 0x001fe2000c101124 */
[----:B------:R-:W-:Y:S05]  /*13f00*/  EXIT ;  /* 0x000000000000794d */ /* 0x000fea0003800000 */
.L_x_5842:
        /* <DEDUP_REMOVED lines=10> */
.L_x_5846:
[----:B------:R-:W-:-:S06]  /*13fb0*/  PRMT R3, RZ, 0x5410, R3 ;  /* 0x00005410ff037816 */ /* 0x000fcc0000000003 */
[----:B------:R-:W0:Y:S02]  /*13fc0*/  F2I.FTZ.TRUNC.NTZ R3, R3 ;  /* 0x0000000300037305 */ /* 0x000e24000021f100 */
[----:B0-----:R-:W-:Y:S01]  /*13fd0*/  STG.E [R16.64], R3 ;  /* 0x0000000310007986 */ /* 0x001fe2000c101924 */
[----:B------:R-:W-:Y:S05]  /*13fe0*/  EXIT ;  /* 0x000000000000794d */ /* 0x000fea0003800000 */
.L_x_5845:
[----:B------:R-:W-:-:S06]  /*13ff0*/  PRMT R3, RZ, 0x5410, R3 ;  /* 0x00005410ff037816 */ /* 0x000fcc0000000003 */
[----:B------:R-:W0:Y:S02]  /*14000*/  F2I.FTZ.TRUNC.NTZ R3, R3 ;  /* 0x0000000300037305 */ /* 0x000e24000021f100 */
[----:B0-----:R-:W-:Y:S01]  /*14010*/  STG.E.U16 [R16.64], R3 ;  /* 0x0000000310007986 */ /* 0x001fe2000c101524 */
[----:B------:R-:W-:Y:S05]  /*14020*/  EXIT ;  /* 0x000000000000794d */ /* 0x000fea0003800000 */
.L_x_5841:
        /* <DEDUP_REMOVED lines=9> */
.L_x_5848:
[----:B------:R-:W-:-:S04]  /*140c0*/  PRMT R0, RZ, 0x5410, R3 ;  /* 0x00005410ff007816 */ /* 0x000fc80000000003 */
[----:B------:R-:W-:-:S05]  /*140d0*/  F2FP.PACK_AB R0, RZ, R0 ;  /* 0x00000000ff00723e */ /* 0x000fca00000000ff */
[----:B------:R-:W-:Y:S01]  /*140e0*/  STG.E.U16 [R16.64], R0 ;  /* 0x0000000010007986 */ /* 0x000fe2000c101524 */
[----:B------:R-:W-:Y:S05]  /*140f0*/  EXIT ;  /* 0x000000000000794d */ /* 0x000fea0003800000 */
.L_x_5847:
        /* <DEDUP_REMOVED lines=10> */
.L_x_5850:
[----:B------:R-:W-:-:S04]  /*141a0*/  PRMT R3, RZ, 0x5410, R3 ;  /* 0x00005410ff037816 */ /* 0x000fc80000000003 */
[----:B------:R-:W-:-:S04]  /*141b0*/  F2FP.PACK_AB R3, RZ, R3 ;  /* 0x00000003ff03723e */ /* 0x000fc800000000ff */
[----:B------:R-:W-:-:S05]  /*141c0*/  PRMT R3, R3, 0x5410, RZ ;  /* 0x0000541003037816 */ /* 0x000fca00000000ff */
[----:B------:R-:W-:Y:S01]  /*141d0*/  STG.E [R16.64], R3 ;  /* 0x0000000310007986 */ /* 0x000fe2000c101924 */
[----:B------:R-:W-:Y:S05]  /*141e0*/  EXIT ;  /* 0x000000000000794d */ /* 0x000fea0003800000 */
.L_x_5849:
[----:B------:R-:W-:-:S05]  /*141f0*/  PRMT R2, RZ, 0x5410, R3 ;  /* 0x00005410ff027816 */ /* 0x000fca0000000003 */
[----:B------:R-:W-:-:S06]  /*14200*/  FMUL.FTZ R2, R2, 1 ;  /* 0x3f80000002027820 */ /* 0x000fcc0000410000 */
[----:B------:R-:W0:Y:S02]  /*14210*/  F2F.F64.F32 R2, R2 ;  /* 0x0000000200027310 */ /* 0x000e240000201800 */
[----:B0-----:R-:W-:Y:S01]  /*14220*/  STG.E.64 [R16.64], R2 ;  /* 0x0000000210007986 */ /* 0x001fe2000c101b24 */
[----:B------:R-:W-:Y:S05]  /*14230*/  EXIT ;  /* 0x000000000000794d */ /* 0x000fea0003800000 */
.L_x_5840:
        /* <DEDUP_REMOVED lines=13> */
.L_x_5853:
[----:B------:R-:W-:Y:S01]  /*14310*/  PRMT R3, RZ, 0x5410, R3 ;  /* 0x00005410ff037816 */ /* 0x000fe20000000003 */
[----:B------:R-:W-:-:S04]  /*14320*/  CS2R R6, SRZ ;  /* 0x0000000000067805 */ /* 0x000fc8000001ff00 */
[----:B------:R-:W-:-:S04]  /*14330*/  FMUL.FTZ R3, R3, 1 ;  /* 0x3f80000003037820 */ /* 0x000fc80000410000 */
[----:B------:R-:W0:Y:S02]  /*14340*/  F2F.F64.F32 R4, R3 ;  /* 0x0000000300047310 */ /* 0x000e240000201800 */
[----:B0-----:R-:W-:Y:S01]  /*14350*/  STG.E.128 [R16.64], R4 ;  /* 0x0000000410007986 */ /* 0x001fe2000c101d24 */
[----:B------:R-:W-:Y:S05]  /*14360*/  EXIT ;  /* 0x000000000000794d */ /* 0x000fea0003800000 */
.L_x_5852:
        /* <DEDUP_REMOVED lines=21> */
.L_x_5857:
[----:B------:R-:W-:Y:S05]  /*144c0*/  BSYNC B0 ;  /* 0x0000000000007941 */ /* 0x000fea0003800000 */
.L_x_5856:
[----:B------:R-:W-:-:S05]  /*144d0*/  LOP3.LUT R3, R0, R3, RZ, 0xfc, !PT ;  /* 0x0000000300037212 */ /* 0x000fca00078efcff */
[----:B------:R-:W-:Y:S01]  /*144e0*/  STG.E.U8 [R16.64], R3 ;  /* 0x0000000310007986 */ /* 0x000fe2000c101124 */
[----:B------:R-:W-:Y:S05]  /*144f0*/  EXIT ;  /* 0x000000000000794d */ /* 0x000fea0003800000 */
.L_x_5855:
        /* <DEDUP_REMOVED lines=13> */
.L_x_5859:
[----:B------:R-:W-:Y:S01]  /*145d0*/  IMAD.MOV.U32 R0, RZ, RZ, 0x7f ;  /* 0x0000007fff007424 */ /* 0x000fe200078e00ff */
[----:B------:R-:W-:-:S04]  /*145e0*/  ISETP.GT.U32.AND P0, PT, R2, 0x7f800000, PT ;  /* 0x7f8000000200780c */ /* 0x000fc80003f04070 */
[----:B------:R-:W-:-:S04]  /*145f0*/  SEL R0, R0, 0x7c, P0 ;  /* 0x0000007c00007807 */ /* 0x000fc80000000000 */
.L_x_5860:
[----:B------:R-:W-:Y:S05]  /*14600*/  BSYNC B0 ;  /* 0x0000000000007941 */ /* 0x000fea0003800000 */
.L_x_5858:
[----:B------:R-:W-:-:S04]  /*14610*/  LOP3.LUT R2, R3, 0x80000000, RZ, 0xc0, !PT ;  /* 0x8000000003027812 */ /* 0x000fc800078ec0ff */
[----:B------:R-:W-:-:S04]  /*14620*/  SHF.R.U32.HI R3, RZ, 0x18, R2 ;  /* 0x00000018ff037819 */ /* 0x000fc80000011602 */
[----:B------:R-:W-:-:S05]  /*14630*/  LOP3.LUT R3, R0, R3, RZ, 0xfc, !PT ;  /* 0x0000000300037212 */ /* 0x000fca00078efcff */
[----:B------:R-:W-:Y:S01]  /*14640*/  STG.E.U8 [R16.64], R3 ;  /* 0x0000000310007986 */ /* 0x000fe2000c101124 */
[----:B------:R-:W-:Y:S05]  /*14650*/  EXIT ;  /* 0x000000000000794d */ /* 0x000fea0003800000 */
.L_x_5854:
[----:B------:R-:W-:Y:S01]  /*14660*/  STG.E.U16 [R16.64], R3 ;  /* 0x0000000310007986 */ /* 0x000fe2000c101524 */
[----:B------:R-:W-:Y:S05]  /*14670*/  EXIT ;  /* 0x000000000000794d */ /* 0x000fea0003800000 */
.L_x_5851:
        /* <DEDUP_REMOVED lines=12> */
.L_x_5863:
        /* <DEDUP_REMOVED lines=17> */
.L_x_5866:
[----:B------:R-:W-:-:S04]  /*14850*/  LOP3.LUT R2, R3, 0x80000000, RZ, 0xc0, !PT ;  /* 0x8000000003027812 */ /* 0x000fc800078ec0ff */
[----:B------:R-:W-:-:S04]  /*14860*/  SHF.R.U32.HI R3, RZ, 0x18, R2 ;  /* 0x00000018ff037819 */ /* 0x000fc80000011602 */
[----:B------:R-:W-:-:S04]  /*14870*/  LOP3.LUT R0, R0, R3, RZ, 0xfc, !PT ;  /* 0x0000000300007212 */ /* 0x000fc800078efcff */
[----:B------:R-:W-:Y:S02]  /*14880*/  PRMT R8, R0, 0x7610, R8 ;  /* 0x0000761000087816 */ /* 0x000fe40000000008 */
.L_x_5865:
[----:B------:R-:W-:Y:S05]  /*14890*/  BSYNC B0 ;  /* 0x0000000000007941 */ /* 0x000fea0003800000 */
.L_x_5864:
[----:B------:R-:W-:Y:S01]  /*148a0*/  STG.E.U8 [R16.64], R8 ;  /* 0x0000000810007986 */ /* 0x000fe2000c101124 */
[----:B------:R-:W-:Y:S05]  /*148b0*/  EXIT ;  /* 0x000000000000794d */ /* 0x000fea0003800000 */
.L_x_5862:
        /* <DEDUP_REMOVED lines=17> */
.L_x_5869:
[----:B------:R-:W-:-:S04]  /*149d0*/  LOP3.LUT R2, R3, 0x80000000, RZ, 0xc0, !PT ;  /* 0x8000000003027812 */ /* 0x000fc800078ec0ff */
[----:B------:R-:W-:-:S04]  /*149e0*/  SHF.R.U32.HI R3, RZ, 0x18, R2 ;  /* 0x00000018ff037819 */ /* 0x000fc80000011602 */
[----:B------:R-:W-:-:S04]  /*149f0*/  LOP3.LUT R0, R0, R3, RZ, 0xfc, !PT ;  /* 0x0000000300007212 */ /* 0x000fc800078efcff */
[----:B------:R-:W-:Y:S02]  /*14a00*/  PRMT R8, R0, 0x7610, R8 ;  /* 0x0000761000087816 */ /* 0x000fe40000000008 */
.L_x_5868:
[----:B------:R-:W-:Y:S05]  /*14a10*/  BSYNC B0 ;  /* 0x0000000000007941 */ /* 0x000fea0003800000 */
.L_x_5867:
[----:B------:R-:W-:Y:S01]  /*14a20*/  STG.E.U8 [R16.64], R8 ;  /* 0x0000000810007986 */ /* 0x000fe2000c101124 */
[----:B------:R-:W-:Y:S05]  /*14a30*/  EXIT ;  /* 0x000000000000794d */ /* 0x000fea0003800000 */
.L_x_5861:
        /* <DEDUP_REMOVED lines=22> */
.L_x_5844:
        /* <DEDUP_REMOVED lines=20> */
.L_x_5871:
[----:B------:R-:W-:-:S06]  /*14ce0*/  PRMT R3, RZ, 0x5410, R3 ;  /* 0x00005410ff037816 */ /* 0x000fcc0000000003 */
[----:B------:R-:W0:Y:S02]  /*14cf0*/  F2I.U64.TRUNC R2, R3 ;  /* 0x0000000300027311 */ /* 0x000e24000020d800 */
[----:B0-----:R-:W-:Y:S01]  /*14d00*/  STG.E.64 [R16.64], R2 ;  /* 0x0000000210007986 */ /* 0x001fe2000c101b24 */
[----:B------:R-:W-:Y:S05]  /*14d10*/  EXIT ;  /* 0x000000000000794d */ /* 0x000fea0003800000 */
.L_x_5870:
[----:B------:R-:W-:-:S06]  /*14d20*/  PRMT R3, RZ, 0x5410, R3 ;  /* 0x00005410ff037816 */ /* 0x000fcc0000000003 */
[----:B------:R-:W0:Y:S02]  /*14d30*/  F2I.FTZ.U32.TRUNC.NTZ R3, R3 ;  /* 0x0000000300037305 */ /* 0x000e24000021f000 */
[----:B0-----:R-:W-:Y:S01]  /*14d40*/  STG.E [R16.64], R3 ;  /* 0x0000000310007986 */ /* 0x001fe2000c101924 */
[----:B------:R-:W-:Y:S05]  /*14d50*/  EXIT ;  /* 0x000000000000794d */ /* 0x000fea0003800000 */
.L_x_5872:
        /* <DEDUP_REMOVED lines=10> */
.L_x_9856:


//--------------------- .text._ZN2at6native27unrolled_elementwise_kernelIZZZN37_INTERNAL_cee6930f_7_Loss_cu_5b0651e139_GLOBAL__N__cee6930f_7_Loss_cu_5b0651e140binary_cross_entropy_backward_out_kernelERNS_6TensorERKS4_S7_S7_ENKUlvE_clEvENKUlvE2_clEvEUlN3c108BFloat16ESB_SB_E_St5arrayIPcLm4EELi4E23TrivialOffsetCalculatorILi3EjESG_ILi1EjENS0_6memory12LoadWithCastILi3EEENSJ_13StoreWithCastILi1EEEEEviT_T0_T2_T3_T4_T5_ --------------------------
	.section	.text._ZN2at6native27unrolled_elementwise_kernelIZZZN37_INTERNAL_cee6930f_7_Loss_cu_5b0651e139_GLOBAL__N__cee6930f_7_Loss_cu_5b0651e140binary_cross_entropy_backward_out_kernelERNS_6TensorERKS4_S7_S7_ENKUlvE_clEvENKUlvE2_clEvEUlN3c108BFloat16ESB_SB_E_St5arrayIPcLm4EELi4E23TrivialOffsetCalculatorILi3EjESG_ILi1EjENS0_6memory12LoadWithCastILi3EEENSJ_13StoreWithCastILi1EEEEEviT_T0_T2_T3_T4_T5_,"ax",@progbits
	.sectioninfo	@"SHI_REGISTERS=32"
	.align	128
        .global         _ZN2at6native27unrolled_elementwise_kernelIZZZN37_INTERNAL_cee6930f_7_Loss_cu_5b0651e139_GLOBAL__N__cee6930f_7_Loss_cu_5b0651e140binary_cross_entropy_backward_out_kernelERNS_6TensorERKS4_S7_S7_ENKUlvE_clEvENKUlvE2_clEvEUlN3c108BFloat16ESB_SB_E_St5arrayIPcLm4EELi4E23TrivialOffsetCalculatorILi3EjESG_ILi1EjENS0_6memory12LoadWithCastILi3EEENSJ_13StoreWithCastILi1EEEEEviT_T0_T2_T3_T4_T5_
        .type           _ZN2at6native27unrolled_elementwise_kernelIZZZN37_INTERNAL_cee6930f_7_Loss_cu_5b0651e139_GLOBAL__N__cee6930f_7_Loss_cu_5b0651e140binary_cross_entropy_backward_out_kernelERNS_6TensorERKS4_S7_S7_ENKUlvE_clEvENKUlvE2_clEvEUlN3c108BFloat16ESB_SB_E_St5arrayIPcLm4EELi4E23TrivialOffsetCalculatorILi3EjESG_ILi1EjENS0_6memory12LoadWithCastILi3EEENSJ_13StoreWithCastILi1EEEEEviT_T0_T2_T3_T4_T5_,@function
        .size           _ZN2at6native27unrolled_elementwise_kernelIZZZN37_INTERNAL_cee6930f_7_Loss_cu_5b0651e139_GLOBAL__N__cee6930f_7_Loss_cu_5b0651e140binary_cross_entropy_backward_out_kernelERNS_6TensorERKS4_S7_S7_ENKUlvE_clEvENKUlvE2_clEvEUlN3c108BFloat16ESB_SB_E_St5arrayIPcLm4EELi4E23TrivialOffsetCalculatorILi3EjESG_ILi1EjENS0_6memory12LoadWithCastILi3EEENSJ_13StoreWithCastILi1EEEEEviT_T0_T2_T3_T4_T5_,(.L_x_9857 - _ZN2at6native27unrolled_elementwise_kernelIZZZN37_INTERNAL_cee6930f_7_Loss_cu_5b0651e139_GLOBAL__N__cee6930f_7_Loss_cu_5b0651e140binary_cross_entropy_backward_out_kernelERNS_6TensorERKS4_S7_S7_ENKUlvE_clEvENKUlvE2_clEvEUlN3c108BFloat16ESB_SB_E_St5arrayIPcLm4EELi4E23TrivialOffsetCalculatorILi3EjESG_ILi1EjENS0_6memory12LoadWithCastILi3EEENSJ_13StoreWithCastILi1EEEEEviT_T0_T2_T3_T4_T5_)
        .other          _ZN2at6native27unrolled_elementwise_kernelIZZZN37_INTERNAL_cee6930f_7_Loss_cu_5b0651e139_GLOBAL__N__cee6930f_7_Loss_cu_5b0651e140binary_cross_entropy_backward_out_kernelERNS_6TensorERKS4_S7_S7_ENKUlvE_clEvENKUlvE2_clEvEUlN3c108BFloat16ESB_SB_E_St5arrayIPcLm4EELi4E23TrivialOffsetCalculatorILi3EjESG_ILi1EjENS0_6memory12LoadWithCastILi3EEENSJ_13StoreWithCastILi1EEEEEviT_T0_T2_T3_T4_T5_,@"STO_CUDA_ENTRY STV_DEFAULT"
_ZN2at6native27unrolled_elementwise_kernelIZZZN37_INTERNAL_cee6930f_7_Loss_cu_5b0651e139_GLOBAL__N__cee6930f_7_Loss_cu_5b0651e140binary_cross_entropy_backward_out_kernelERNS_6TensorERKS4_S7_S7_ENKUlvE_clEvENKUlvE2_clEvEUlN3c108BFloat16ESB_SB_E_St5arrayIPcLm4EELi4E23TrivialOffsetCalculatorILi3EjESG_ILi1EjENS0_6memory12LoadWithCastILi3EEENSJ_13StoreWithCastILi1EEEEEviT_T0_T2_T3_T4_T5_:
.text._ZN2at6native27unrolled_elementwise_kernelIZZZN37_INTERNAL_cee6930f_7_Loss_cu_5b0651e139_GLOBAL__N__cee6930f_7_Loss_cu_5b0651e140binary_cross_entropy_backward_out_kernelERNS_6TensorERKS4_S7_S7_ENKUlvE_clEvENKUlvE2_clEvEUlN3c108BFloat16ESB_SB_E_St5arrayIPcLm4EELi4E23TrivialOffsetCalculatorILi3EjESG_ILi1EjENS0_6memory12LoadWithCastILi3EEENSJ_13StoreWithCastILi1EEEEEviT_T0_T2_T3_T4_T5_:
        /* <DEDUP_REMOVED lines=10> */
[----:B------:R-:W-:-:S02]  /*00a0*/  PRMT R24, RZ, 0x7610, R24 ;  /* 0x00007610ff187816 */ /* 0x000fc40000000018 */
[----:B------:R-:W-:-:S05]  /*00b0*/  PRMT R22, RZ, 0x7610, R22 ;  /* 0x00007610ff167816 */ /* 0x000fca0000000016 */
[----:B------:R-:W4:Y:S01]  /*00c0*/  LDC.U8 R17, c[0x0][0x18e] ;  /* 0x00006380ff117b82 */ /* 0x000f220000000000 */
[----:B0-----:R-:W-:-:S05]  /*00d0*/  IMAD R23, R27, R0, c[0x0][0x160] ;  /* 0x000058001b177624 */ /* 0x001fca00078e0200 */
[----:B--2---:R-:W-:-:S13]  /*00e0*/  ISETP.GE.AND P0, PT, R28, R23, PT ;  /* 0x000000171c00720c */ /* 0x004fda0003f06270 */
[----:B------:R-:W-:Y:S05]  /*00f0*/  @P0 BRA `(.L_x_5874) ;  /* 0x000031a000000947 */ /* 0x000fea0003800000 */
[----:B-1-34-:R-:W-:Y:S01]  /*0100*/  PRMT R0, R29, 0x9910, RZ ;  /* 0x000099101d007816 */ /* 0x01afe200000000ff */
        /* <DEDUP_REMOVED lines=19> */
.L_x_5878:
[----:B------:R-:W2:Y:S02]  /*0240*/  LDG.E.U8 R2, [R2.64] ;  /* 0x0000002402027981 */ /* 0x000ea4000c1e1100 */
[----:B--2---:R-:W0:Y:S02]  /*0250*/  I2F.U16 R0, R2 ;  /* 0x0000000200007306 */ /* 0x004e240000101000 */
[----:B0-----:R-:W-:-:S04]  /*0260*/  F2FP.BF16.PACK_AB R0, RZ, R0 ;  /* 0x00000000ff00723e */ /* 0x001fc800000010ff */
[----:B------:R-:W-:Y:S01]  /*0270*/  PRMT R26, R0, 0x7610, R26 ;  /* 0x00007610001a7816 */ /* 0x000fe2000000001a */
[----:B------:R-:W-:Y:S05]  /*0280*/  BRA `(.L_x_5880) ;  /* 0x00000f0000007947 */ /* 0x000fea0003800000 */
.L_x_5877:
        /* <DEDUP_REMOVED lines=11> */
.L_x_5882:
[----:B------:R-:W2:Y:S02]  /*0340*/  LDG.E R2, [R2.64] ;  /* 0x0000002402027981 */ /* 0x000ea4000c1e1900 */
[----:B--2---:R-:W0:Y:S02]  /*0350*/  I2F R0, R2 ;  /* 0x0000000200007306 */ /* 0x004e240000201400 */
[----:B0-----:R-:W-:-:S04]  /*0360*/  F2FP.BF16.PACK_AB R0, RZ, R0 ;  /* 0x00000000ff00723e */ /* 0x001fc800000010ff */
[----:B------:R-:W-:Y:S01]  /*0370*/  PRMT R26, R0, 0x7610, R26 ;  /* 0x00007610001a7816 */ /* 0x000fe2000000001a */
[----:B------:R-:W-:Y:S05]  /*0380*/  BRA `(.L_x_5880) ;  /* 0x00000e0000007947 */ /* 0x000fea0003800000 */
.L_x_5881:
[----:B------:R-:W2:Y:S02]  /*0390*/  LDG.E.U16 R2, [R2.64] ;  /* 0x0000002402027981 */ /* 0x000ea4000c1e1500 */
[----:B--2---:R-:W0:Y:S02]  /*03a0*/  I2F.S16 R0, R2 ;  /* 0x0000000200007306 */ /* 0x004e240000101400 */
[----:B0-----:R-:W-:-:S04]  /*03b0*/  F2FP.BF16.PACK_AB R0, RZ, R0 ;  /* 0x00000000ff00723e */ /* 0x001fc800000010ff */
[----:B------:R-:W-:Y:S01]  /*03c0*/  PRMT R26, R0, 0x7610, R26 ;  /* 0x00007610001a7816 */ /* 0x000fe2000000001a */
[----:B------:R-:W-:Y:S05]  /*03d0*/  BRA `(.L_x_5880) ;  /* 0x00000db000007947 */ /* 0x000fea0003800000 */
.L_x_5876:
        /* <DEDUP_REMOVED lines=9> */
.L_x_5884:
[----:B------:R-:W2:Y:S02]  /*0470*/  LDG.E.U16 R0, [R2.64] ;  /* 0x0000002402007981 */ /* 0x000ea4000c1e1500 */
[----:B--2---:R-:W-:-:S05]  /*0480*/  HADD2.F32 R0, -RZ, R0.H0_H0 ;  /* 0x20000000ff007230 */ /* 0x004fca0000004100 */
[----:B------:R-:W-:-:S04]  /*0490*/  F2FP.BF16.PACK_AB R0, RZ, R0 ;  /* 0x00000000ff00723e */ /* 0x000fc800000010ff */
[----:B------:R-:W-:Y:S01]  /*04a0*/  PRMT R26, R0, 0x7610, R26 ;  /* 0x00007610001a7816 */ /* 0x000fe2000000001a */
[----:B------:R-:W-:Y:S05]  /*04b0*/  BRA `(.L_x_5880) ;  /* 0x00000cd000007947 */ /* 0x000fea0003800000 */
.L_x_5883:
        /* <DEDUP_REMOVED lines=9> */
.L_x_5886:
[----:B------:R-:W2:Y:S02]  /*0550*/  LDG.E.U16 R2, [R2.64] ;  /* 0x0000002402027981 */ /* 0x000ea4000c1e1500 */
[----:B--2---:R-:W-:-:S05]  /*0560*/  HADD2.F32 R0, -RZ, R2.H0_H0 ;  /* 0x20000002ff007230 */ /* 0x004fca0000004100 */
[----:B------:R-:W-:-:S04]  /*0570*/  F2FP.BF16.PACK_AB R0, RZ, R0 ;  /* 0x00000000ff00723e */ /* 0x000fc800000010ff */
[----:B------:R-:W-:Y:S01]  /*0580*/  PRMT R26, R0, 0x7610, R26 ;  /* 0x00007610001a7816 */ /* 0x000fe2000000001a */
[----:B------:R-:W-:Y:S05]  /*0590*/  BRA `(.L_x_5880) ;  /* 0x00000bf000007947 */ /* 0x000fea0003800000 */
.L_x_5885:
[----:B------:R-:W2:Y:S02]  /*05a0*/  LDG.E.64 R2, [R2.64] ;  /* 0x0000002402027981 */ /* 0x000ea4000c1e1b00 */
[----:B--2---:R-:W0:Y:S01]  /*05b0*/  F2F.F32.F64 R0, R2 ;  /* 0x0000000200007310 */ /* 0x004e220000301000 */
[----:B------:R-:W0:-:S14]  /*05c0*/  DSETP.GEU.AND P0, PT, |R2|, c[0x2][0x0], PT ;  /* 0x008000000200762a */ /* 0x000e1c0003f0e200 */
[----:B0-----:R-:W-:-:S05]  /*05d0*/  @!P0 FMUL R0, R0, 1.175494350822287508e-38 ;  /* 0x0080000000008820 */ /* 0x001fca0000400000 */
[----:B------:R-:W-:-:S04]  /*05e0*/  F2FP.BF16.PACK_AB R0, RZ, R0 ;  /* 0x00000000ff00723e */ /* 0x000fc800000010ff */
[----:B------:R-:W-:Y:S01]  /*05f0*/  PRMT R26, R0, 0x7610, R26 ;  /* 0x00007610001a7816 */ /* 0x000fe2000000001a */
[----:B------:R-:W-:Y:S05]  /*0600*/  BRA `(.L_x_5880) ;  /* 0x00000b8000007947 */ /* 0x000fea0003800000 */
.L_x_5875:
        /* <DEDUP_REMOVED lines=14> */
.L_x_5889:
[----:B------:R-:W2:Y:S02]  /*06f0*/  LDG.E.64 R2, [R2.64] ;  /* 0x0000002402027981 */ /* 0x000ea4000c1e1b00 */
[----:B--2---:R-:W0:Y:S01]  /*0700*/  F2F.F32.F64 R0, R2 ;  /* 0x0000000200007310 */ /* 0x004e220000301000 */
[----:B------:R-:W0:-:S14]  /*0710*/  DSETP.GEU.AND P0, PT, |R2|, c[0x2][0x0], PT ;  /* 0x008000000200762a */ /* 0x000e1c0003f0e200 */
[----:B0-----:R-:W-:-:S05]  /*0720*/  @!P0 FMUL R0, R0, 1.175494350822287508e-38 ;  /* 0x0080000000008820 */ /* 0x001fca0000400000 */
[----:B------:R-:W-:-:S04]  /*0730*/  F2FP.BF16.PACK_AB R0, RZ, R0 ;  /* 0x00000000ff00723e */ /* 0x000fc800000010ff */
[----:B------:R-:W-:Y:S01]  /*0740*/  PRMT R26, R0, 0x7610, R26 ;  /* 0x00007610001a7816 */ /* 0x000fe2000000001a */
[----:B------:R-:W-:Y:S05]  /*0750*/  BRA `(.L_x_5880) ;  /* 0x00000a3000007947 */ /* 0x000fea0003800000 */
.L_x_5888:
        /* <DEDUP_REMOVED lines=28> */
.L_x_5891:
        /* <DEDUP_REMOVED lines=15> */
.L_x_5890:
[----:B------:R0:W5:Y:S01]  /*0a10*/  LDG.E.U16 R26, [R2.64] ;  /* 0x00000024021a7981 */ /* 0x000162000c1e1500 */
[----:B------:R-:W-:Y:S05]  /*0a20*/  BRA `(.L_x_5880) ;  /* 0x0000076000007947 */ /* 0x000fea0003800000 */
.L_x_5887:
        /* <DEDUP_REMOVED lines=12> */
.L_x_5894:
        /* <DEDUP_REMOVED lines=21> */
.L_x_5898:
[----:B------:R-:W-:Y:S05]  /*0c40*/  BSYNC B1 ;  /* 0x0000000000017941 */ /* 0x000fea0003800000 */
.L_x_5897:
[----:B------:R-:W-:Y:S01]  /*0c50*/  LEA R3, R0, 0x3b800000, 0x17 ;  /* 0x3b80000000037811 */ /* 0x000fe200078eb8ff */
[----:B------:R-:W-:-:S05]  /*0c60*/  IMAD.SHL.U32 R0, R2, 0x100000, RZ ;  /* 0x0010000002007824 */ /* 0x000fca00078e00ff */
[----:B------:R-:W-:Y:S02]  /*0c70*/  LOP3.LUT R0, R3, R0, R4, 0xfe, !PT ;  /* 0x0000000003007212 */ /* 0x000fe400078efe04 */
.L_x_5896:
[----:B------:R-:W-:Y:S05]  /*0c80*/  BSYNC B0 ;  /* 0x0000000000007941 */ /* 0x000fea0003800000 */
.L_x_5895:
[----:B------:R-:W-:-:S04]  /*0c90*/  F2FP.BF16.PACK_AB R0, RZ, R0 ;  /* 0x00000000ff00723e */ /* 0x000fc800000010ff */
[----:B------:R-:W-:Y:S01]  /*0ca0*/  PRMT R26, R0, 0x7610, R26 ;  /* 0x00007610001a7816 */ /* 0x000fe2000000001a */
[----:B------:R-:W-:Y:S05]  /*0cb0*/  BRA `(.L_x_5880) ;  /* 0x000004d000007947 */ /* 0x000fea0003800000 */
.L_x_5893:
        /* <DEDUP_REMOVED lines=21> */
.L_x_5902:
[----:B------:R-:W-:Y:S05]  /*0e10*/  BSYNC B1 ;  /* 0x0000000000017941 */ /* 0x000fea0003800000 */
.L_x_5901:
[----:B------:R-:W-:Y:S01]  /*0e20*/  LEA R3, R0, 0x37800000, 0x17 ;  /* 0x3780000000037811 */ /* 0x000fe200078eb8ff */
[----:B------:R-:W-:-:S05]  /*0e30*/  IMAD.SHL.U32 R0, R2, 0x200000, RZ ;  /* 0x0020000002007824 */ /* 0x000fca00078e00ff */
[----:B------:R-:W-:Y:S02]  /*0e40*/  LOP3.LUT R0, R3, R0, R4, 0xfe, !PT ;  /* 0x0000000003007212 */ /* 0x000fe400078efe04 */
.L_x_5900:
[----:B------:R-:W-:Y:S05]  /*0e50*/  BSYNC B0 ;  /* 0x0000000000007941 */ /* 0x000fea0003800000 */
.L_x_5899:
[----:B------:R-:W-:-:S04]  /*0e60*/  F2FP.BF16.PACK_AB R0, RZ, R0 ;  /* 0x00000000ff00723e */ /* 0x000fc800000010ff */
[----:B------:R-:W-:Y:S01]  /*0e70*/  PRMT R26, R0, 0x7610, R26 ;  /* 0x00007610001a7816 */ /* 0x000fe2000000001a */
[----:B------:R-:W-:Y:S05]  /*0e80*/  BRA `(.L_x_5880) ;  /* 0x0000030000007947 */ /* 0x000fea0003800000 */
.L_x_5892:
        /* <DEDUP_REMOVED lines=14> */
.L_x_5906:
[----:B------:R-:W-:Y:S05]  /*0f70*/  BSYNC B0 ;  /* 0x0000000000007941 */ /* 0x000fea0003800000 */
.L_x_5905:
[----:B------:R-:W-:-:S04]  /*0f80*/  F2FP.BF16.PACK_AB R0, RZ, R0 ;  /* 0x00000000ff00723e */ /* 0x000fc800000010ff */
[----:B------:R-:W-:Y:S01]  /*0f90*/  PRMT R26, R0, 0x7610, R26 ;  /* 0x00007610001a7816 */ /* 0x000fe2000000001a */
[----:B------:R-:W-:Y:S05]  /*0fa0*/  BRA `(.L_x_5880) ;  /* 0x000001e000007947 */ /* 0x000fea0003800000 */
.L_x_5879:
        /* <DEDUP_REMOVED lines=21> */
.L_x_5904:
[----:B------:R-:W2:Y:S02]  /*1100*/  LDG.E.64 R2, [R2.64] ;  /* 0x0000002402027981 */ /* 0x000ea4000c1e1b00 */
[----:B--2---:R-:W0:Y:S02]  /*1110*/  I2F.U64 R0, R2 ;  /* 0x0000000200007312 */ /* 0x004e240000301000 */
[----:B0-----:R-:W-:-:S04]  /*1120*/  F2FP.BF16.PACK_AB R0, RZ, R0 ;  /* 0x00000000ff00723e */ /* 0x001fc800000010ff */
[----:B------:R-:W-:Y:S01]  /*1130*/  PRMT R26, R0, 0x7610, R26 ;  /* 0x00007610001a7816 */ /* 0x000fe2000000001a */
[----:B------:R-:W-:Y:S05]  /*1140*/  BRA `(.L_x_5880) ;  /* 0x0000004000007947 */ /* 0x000fea0003800000 */
.L_x_5903:
[----:B------:R-:W2:Y:S02]  /*1150*/  LDG.E R2, [R2.64] ;  /* 0x0000002402027981 */ /* 0x000ea4000c1e1900 */
[----:B--2---:R-:W0:Y:S02]  /*1160*/  I2F.U32 R0, R2 ;  /* 0x0000000200007306 */ /* 0x004e240000201000 */
[----:B0-----:R-:W-:-:S04]  /*1170*/  F2FP.BF16.PACK_AB R0, RZ, R0 ;  /* 0x00000000ff00723e */ /* 0x001fc800000010ff */
[----:B------:R-:W-:Y:S02]  /*1180*/  PRMT R26, R0, 0x7610, R26 ;  /* 0x00007610001a7816 */ /* 0x000fe4000000001a */
.L_x_5880:
        /* <DEDUP_REMOVED lines=19> */
.L_x_5910:
[----:B------:R-:W2:Y:S02]  /*12c0*/  LDG.E.U8 R2, [R2.64] ;  /* 0x0000002402027981 */ /* 0x000ea4000c1e1100 */
[----:B--2---:R-:W0:Y:S02]  /*12d0*/  I2F.U16 R0, R2 ;  /* 0x0000000200007306 */ /* 0x004e240000101000 */
[----:B0-----:R-:W-:-:S04]  /*12e0*/  F2FP.BF16.PACK_AB R0, RZ, R0 ;  /* 0x00000000ff00723e */ /* 0x001fc800000010ff */
[----:B------:R-:W-:Y:S01]  /*12f0*/  PRMT R24, R0, 0x7610, R24 ;  /* 0x0000761000187816 */ /* 0x000fe20000000018 */
[----:B------:R-:W-:Y:S05]  /*1300*/  BRA `(.L_x_5912) ;  /* 0x00000f0000007947 */ /* 0x000fea0003800000 */
.L_x_5909:
        /* <DEDUP_REMOVED lines=11> */
.L_x_5914:
[----:B------:R-:W2:Y:S02]  /*13c0*/  LDG.E R2, [R2.64] ;  /* 0x0000002402027981 */ /* 0x000ea4000c1e1900 */
[----:B--2---:R-:W0:Y:S02]  /*13d0*/  I2F R0, R2 ;  /* 0x0000000200007306 */ /* 0x004e240000201400 */
[----:B0-----:R-:W-:-:S04]  /*13e0*/  F2FP.BF16.PACK_AB R0, RZ, R0 ;  /* 0x00000000ff00723e */ /* 0x001fc800000010ff */
[----:B------:R-:W-:Y:S01]  /*13f0*/  PRMT R24, R0, 0x7610, R24 ;  /* 0x0000761000187816 */ /* 0x000fe20000000018 */
[----:B------:R-:W-:Y:S05]  /*1400*/  BRA `(.L_x_5912) ;  /* 0x00000e0000007947 */ /* 0x000fea0003800000 */
.L_x_5913:
[----:B------:R-:W2:Y:S02]  /*1410*/  LDG.E.U16 R2, [R2.64] ;  /* 0x0000002402027981 */ /* 0x000ea4000c1e1500 */
[----:B--2---:R-:W0:Y:S02]  /*1420*/  I2F.S16 R0, R2 ;  /* 0x0000000200007306 */ /* 0x004e240000101400 */
[----:B0-----:R-:W-:-:S04]  /*1430*/  F2FP.BF16.PACK_AB R0, RZ, R0 ;  /* 0x00000000ff00723e */ /* 0x001fc800000010ff */
[----:B------:R-:W-:Y:S01]  /*1440*/  PRMT R24, R0, 0x7610, R24 ;  /* 0x0000761000187816 */ /* 0x000fe20000000018 */
[----:B------:R-:W-:Y:S05]  /*1450*/  BRA `(.L_x_5912) ;  /* 0x00000db000007947 */ /* 0x000fea0003800000 */
.L_x_5908:
        /* <DEDUP_REMOVED lines=9> */
.L_x_5916:
[----:B------:R-:W2:Y:S02]  /*14f0*/  LDG.E.U16 R0, [R2.64] ;  /* 0x0000002402007981 */ /* 0x000ea4000c1e1500 */
[----:B--2---:R-:W-:-:S05]  /*1500*/  HADD2.F32 R0, -RZ, R0.H0_H0 ;  /* 0x20000000ff007230 */ /* 0x004fca0000004100 */
[----:B------:R-:W-:-:S04]  /*1510*/  F2FP.BF16.PACK_AB R0, RZ, R0 ;  /* 0x00000000ff00723e */ /* 0x000fc800000010ff */
[----:B------:R-:W-:Y:S01]  /*1520*/  PRMT R24, R0, 0x7610, R24 ;  /* 0x0000761000187816 */ /* 0x000fe20000000018 */
[----:B------:R-:W-:Y:S05]  /*1530*/  BRA `(.L_x_5912) ;  /* 0x00000cd000007947 */ /* 0x000fea0003800000 */
.L_x_5915:
        /* <DEDUP_REMOVED lines=9> */
.L_x_5918:
[----:B------:R-:W2:Y:S02]  /*15d0*/  LDG.E.U16 R2, [R2.64] ;  /* 0x0000002402027981 */ /* 0x000ea4000c1e1500 */
[----:B--2---:R-:W-:-:S05]  /*15e0*/  HADD2.F32 R0, -RZ, R2.H0_H0 ;  /* 0x20000002ff007230 */ /* 0x004fca0000004100 */
[----:B------:R-:W-:-:S04]  /*15f0*/  F2FP.BF16.PACK_AB R0, RZ, R0 ;  /* 0x00000000ff00723e */ /* 0x000fc800000010ff */
[----:B------:R-:W-:Y:S01]  /*1600*/  PRMT R24, R0, 0x7610, R24 ;  /* 0x0000761000187816 */ /* 0x000fe20000000018 */
[----:B------:R-:W-:Y:S05]  /*1610*/  BRA `(.L_x_5912) ;  /* 0x00000bf000007947 */ /* 0x000fea0003800000 */
.L_x_5917:
[----:B------:R-:W2:Y:S02]  /*1620*/  LDG.E.64 R2, [R2.64] ;  /* 0x0000002402027981 */ /* 0x000ea4000c1e1b00 */
[----:B--2---:R-:W0:Y:S01]  /*1630*/  F2F.F32.F64 R0, R2 ;  /* 0x0000000200007310 */ /* 0x004e220000301000 */
[----:B------:R-:W0:-:S14]  /*1640*/  DSETP.GEU.AND P0, PT, |R2|, c[0x2][0x0], PT ;  /* 0x008000000200762a */ /* 0x000e1c0003f0e200 */
[----:B0-----:R-:W-:-:S05]  /*1650*/  @!P0 FMUL R0, R0, 1.175494350822287508e-38 ;  /* 0x0080000000008820 */ /* 0x001fca0000400000 */
[----:B------:R-:W-:-:S04]  /*1660*/  F2FP.BF16.PACK_AB R0, RZ, R0 ;  /* 0x00000000ff00723e */ /* 0x000fc800000010ff */
[----:B------:R-:W-:Y:S01]  /*1670*/  PRMT R24, R0, 0x7610, R24 ;  /* 0x0000761000187816 */ /* 0x000fe20000000018 */
[----:B------:R-:W-:Y:S05]  /*1680*/  BRA `(.L_x_5912) ;  /* 0x00000b8000007947 */ /* 0x000fea0003800000 */
.L_x_5907:
        /* <DEDUP_REMOVED lines=14> */
.L_x_5921:
[----:B------:R-:W2:Y:S02]  /*1770*/  LDG.E.64 R2, [R2.64] ;  /* 0x0000002402027981 */ /* 0x000ea4000c1e1b00 */
[----:B--2---:R-:W0:Y:S01]  /*1780*/  F2F.F32.F64 R0, R2 ;  /* 0x0000000200007310 */ /* 0x004e220000301000 */
[----:B------:R-:W0:-:S14]  /*1790*/  DSETP.GEU.AND P0, PT, |R2|, c[0x2][0x0], PT ;  /* 0x008000000200762a */ /* 0x000e1c0003f0e200 */
[----:B0-----:R-:W-:-:S05]  /*17a0*/  @!P0 FMUL R0, R0, 1.175494350822287508e-38 ;  /* 0x0080000000008820 */ /* 0x001fca0000400000 */
[----:B------:R-:W-:-:S04]  /*17b0*/  F2FP.BF16.PACK_AB R0, RZ, R0 ;  /* 0x00000000ff00723e */ /* 0x000fc800000010ff */
[----:B------:R-:W-:Y:S01]  /*17c0*/  PRMT R24, R0, 0x7610, R24 ;  /* 0x0000761000187816 */ /* 0x000fe20000000018 */
[----:B------:R-:W-:Y:S05]  /*17d0*/  BRA `(.L_x_5912) ;  /* 0x00000a3000007947 */ /* 0x000fea0003800000 */
.L_x_5920:
        /* <DEDUP_REMOVED lines=28> */
.L_x_5923:
        /* <DEDUP_REMOVED lines=15> */
.L_x_5922:
[----:B------:R0:W5:Y:S01]  /*1a90*/  LDG.E.U16 R24, [R2.64] ;  /* 0x0000002402187981 */ /* 0x000162000c1e1500 */
[----:B------:R-:W-:Y:S05]  /*1aa0*/  BRA `(.L_x_5912) ;  /* 0x0000076000007947 */ /* 0x000fea0003800000 */
.L_x_5919:
        /* <DEDUP_REMOVED lines=12> */
.L_x_5926:
        /* <DEDUP_REMOVED lines=21> */
.L_x_5930:
[----:B------:R-:W-:Y:S05]  /*1cc0*/  BSYNC B1 ;  /* 0x0000000000017941 */ /* 0x000fea0003800000 */
.L_x_5929:
[----:B------:R-:W-:Y:S01]  /*1cd0*/  LEA R3, R0, 0x3b800000, 0x17 ;  /* 0x3b80000000037811 */ /* 0x000fe200078eb8ff */
[----:B------:R-:W-:-:S05]  /*1ce0*/  IMAD.SHL.U32 R0, R2, 0x100000, RZ ;  /* 0x0010000002007824 */ /* 0x000fca00078e00ff */
[----:B------:R-:W-:Y:S02]  /*1cf0*/  LOP3.LUT R0, R3, R0, R4, 0xfe, !PT ;  /* 0x0000000003007212 */ /* 0x000fe400078efe04 */
.L_x_5928:
[----:B------:R-:W-:Y:S05]  /*1d00*/  BSYNC B0 ;  /* 0x0000000000007941 */ /* 0x000fea0003800000 */
.L_x_5927:
[----:B------:R-:W-:-:S04]  /*1d10*/  F2FP.BF16.PACK_AB R0, RZ, R0 ;  /* 0x00000000ff00723e */ /* 0x000fc800000010ff */
[----:B------:R-:W-:Y:S01]  /*1d20*/  PRMT R24, R0, 0x7610, R24 ;  /* 0x0000761000187816 */ /* 0x000fe20000000018 */
[----:B------:R-:W-:Y:S05]  /*1d30*/  BRA `(.L_x_5912) ;  /* 0x000004d000007947 */ /* 0x000fea0003800000 */
.L_x_5925:
        /* <DEDUP_REMOVED lines=21> */
.L_x_5934:
[----:B------:R-:W-:Y:S05]  /*1e90*/  BSYNC B1 ;  /* 0x0000000000017941 */ /* 0x000fea0003800000 */
.L_x_5933:
[----:B------:R-:W-:Y:S01]  /*1ea0*/  LEA R3, R0, 0x37800000, 0x17 ;  /* 0x3780000000037811 */ /* 0x000fe200078eb8ff */
[----:B------:R-:W-:-:S05]  /*1eb0*/  IMAD.SHL.U32 R0, R2, 0x200000, RZ ;  /* 0x0020000002007824 */ /* 0x000fca00078e00ff */
[----:B------:R-:W-:Y:S02]  /*1ec0*/  LOP3.LUT R0, R3, R0, R4, 0xfe, !PT ;  /* 0x0000000003007212 */ /* 0x000fe400078efe04 */
.L_x_5932:
[----:B------:R-:W-:Y:S05]  /*1ed0*/  BSYNC B0 ;  /* 0x0000000000007941 */ /* 0x000fea0003800000 */
.L_x_5931:
[----:B------:R-:W-:-:S04]  /*1ee0*/  F2FP.BF16.PACK_AB R0, RZ, R0 ;  /* 0x00000000ff00723e */ /* 0x000fc800000010ff */
[----:B------:R-:W-:Y:S01]  /*1ef0*/  PRMT R24, R0, 0x7610, R24 ;  /* 0x0000761000187816 */ /* 0x000fe20000000018 */
[----:B------:R-:W-:Y:S05]  /*1f00*/  BRA `(.L_x_5912) ;  /* 0x0000030000007947 */ /* 0x000fea0003800000 */
.L_x_5924:
        /* <DEDUP_REMOVED lines=14> */
.L_x_5938:
[----:B------:R-:W-:Y:S05]  /*1ff0*/  BSYNC B0 ;  /* 0x0000000000007941 */ /* 0x000fea0003800000 */
.L_x_5937:
[----:B------:R-:W-:-:S04]  /*2000*/  F2FP.BF16.PACK_AB R0, RZ, R0 ;  /* 0x00000000ff00723e */ /* 0x000fc800000010ff */
[----:B------:R-:W-:Y:S01]  /*2010*/  PRMT R24, R0, 0x7610, R24 ;  /* 0x0000761000187816 */ /* 0x000fe20000000018 */
[----:B------:R-:W-:Y:S05]  /*2020*/  BRA `(.L_x_5912) ;  /* 0x000001e000007947 */ /* 0x000fea0003800000 */
.L_x_5911:
        /* <DEDUP_REMOVED lines=21> */
.L_x_5936:
[----:B------:R-:W2:Y:S02]  /*2180*/  LDG.E.64 R2, [R2.64] ;  /* 0x0000002402027981 */ /* 0x000ea4000c1e1b00 */
[----:B--2---:R-:W0:Y:S02]  /*2190*/  I2F.U64 R0, R2 ;  /* 0x0000000200007312 */ /* 0x004e240000301000 */
[----:B0-----:R-:W-:-:S04]  /*21a0*/  F2FP.BF16.PACK_AB R0, RZ, R0 ;  /* 0x00000000ff00723e */ /* 0x001fc800000010ff */
[----:B------:R-:W-:Y:S01]  /*21b0*/  PRMT R24, R0, 0x7610, R24 ;  /* 0x0000761000187816 */ /* 0x000fe20000000018 */
[----:B------:R-:W-:Y:S05]  /*21c0*/  BRA `(.L_x_5912) ;  /* 0x0000004000007947 */ /* 0x000fea0003800000 */
.L_x_5935:
[----:B------:R-:W2:Y:S02]  /*21d0*/  LDG.E R2, [R2.64] ;  /* 0x0000002402027981 */ /* 0x000ea4000c1e1900 */
[----:B--2---:R-:W0:Y:S02]  /*21e0*/  I2F.U32 R0, R2 ;  /* 0x0000000200007306 */ /* 0x004e240000201000 */
[----:B0-----:R-:W-:-:S04]  /*21f0*/  F2FP.BF16.PACK_AB R0, RZ, R0 ;  /* 0x00000000ff00723e */ /* 0x001fc800000010ff */
[----:B------:R-:W-:Y:S02]  /*2200*/  PRMT R24, R0, 0x7610, R24 ;  /* 0x0000761000187816 */ /* 0x000fe40000000018 */
.L_x_5912:
        /* <DEDUP_REMOVED lines=19> */
.L_x_5942:
[----:B------:R-:W2:Y:S02]  /*2340*/  LDG.E.U8 R2, [R2.64] ;  /* 0x0000002402027981 */ /* 0x000ea4000c1e1100 */
[----:B--2---:R-:W0:Y:S02]  /*2350*/  I2F.U16 R0, R2 ;  /* 0x0000000200007306 */ /* 0x004e240000101000 */
[----:B0-----:R-:W-:-:S04]  /*2360*/  F2FP.BF16.PACK_AB R0, RZ, R0 ;  /* 0x00000000ff00723e */ /* 0x001fc800000010ff */
[----:B------:R-:W-:Y:S01]  /*2370*/  PRMT R22, R0, 0x7610, R22 ;  /* 0x0000761000167816 */ /* 0x000fe20000000016 */
[----:B------:R-:W-:Y:S05]  /*2380*/  BRA `(.L_x_5944) ;  /* 0x00000f0000007947 */ /* 0x000fea0003800000 */
.L_x_5941:
        /* <DEDUP_REMOVED lines=11> */
.L_x_5946:
[----:B------:R-:W2:Y:S02]  /*2440*/  LDG.E R2, [R2.64] ;  /* 0x0000002402027981 */ /* 0x000ea4000c1e1900 */
[----:B--2---:R-:W0:Y:S02]  /*2450*/  I2F R0, R2 ;  /* 0x0000000200007306 */ /* 0x004e240000201400 */
[----:B0-----:R-:W-:-:S04]  /*2460*/  F2FP.BF16.PACK_AB R0, RZ, R0 ;  /* 0x00000000ff00723e */ /* 0x001fc800000010ff */
[----:B------:R-:W-:Y:S01]  /*2470*/  PRMT R22, R0, 0x7610, R22 ;  /* 0x0000761000167816 */ /* 0x000fe20000000016 */
[----:B------:R-:W-:Y:S05]  /*2480*/  BRA `(.L_x_5944) ;  /* 0x00000e0000007947 */ /* 0x000fea0003800000 */
.L_x_5945:
[----:B------:R-:W2:Y:S02]  /*2490*/  LDG.E.U16 R2, [R2.64] ;  /* 0x0000002402027981 */ /* 0x000ea4000c1e1500 */
[----:B--2---:R-:W0:Y:S02]  /*24a0*/  I2F.S16 R0, R2 ;  /* 0x0000000200007306 */ /* 0x004e240000101400 */
[----:B0-----:R-:W-:-:S04]  /*24b0*/  F2FP.BF16.PACK_AB R0, RZ, R0 ;  /* 0x00000000ff00723e */ /* 0x001fc800000010ff */
[----:B------:R-:W-:Y:S01]  /*24c0*/  PRMT R22, R0, 0x7610, R22 ;  /* 0x0000761000167816 */ /* 0x000fe20000000016 */
[----:B------:R-:W-:Y:S05]  /*24d0*/  BRA `(.L_x_5944) ;  /* 0x00000db000007947 */ /* 0x000fea0003800000 */
.L_x_5940:
        /* <DEDUP_REMOVED lines=9> */
.L_x_5948:
[----:B------:R-:W2:Y:S02]  /*2570*/  LDG.E.U16 R0, [R2.64] ;  /* 0x0000002402007981 */ /* 0x000ea4000c1e1500 */
[----:B--2---:R-:W-:-:S05]  /*2580*/  HADD2.F32 R0, -RZ, R0.H0_H0 ;  /* 0x20000000ff007230 */ /* 0x004fca0000004100 */
[----:B------:R-:W-:-:S04]  /*2590*/  F2FP.BF16.PACK_AB R0, RZ, R0 ;  /* 0x00000000ff00723e */ /* 0x000fc800000010ff */
[----:B------:R-:W-:Y:S01]  /*25a0*/  PRMT R22, R0, 0x7610, R22 ;  /* 0x0000761000167816 */ /* 0x000fe20000000016 */
[----:B------:R-:W-:Y:S05]  /*25b0*/  BRA `(.L_x_5944) ;  /* 0x00000cd000007947 */ /* 0x000fea0003800000 */
.L_x_5947:
        /* <DEDUP_REMOVED lines=9> */
.L_x_5950:
[----:B------:R-:W2:Y:S02]  /*2650*/  LDG.E.U16 R2, [R2.64] ;  /* 0x0000002402027981 */ /* 0x000ea4000c1e1500 */
[----:B--2---:R-:W-:-:S05]  /*2660*/  HADD2.F32 R0, -RZ, R2.H0_H0 ;  /* 0x20000002ff007230 */ /* 0x004fca0000004100 */
[----:B------:R-:W-:-:S04]  /*2670*/  F2FP.BF16.PACK_AB R0, RZ, R0 ;  /* 0x00000000ff00723e */ /* 0x000fc800000010ff */
[----:B------:R-:W-:Y:S01]  /*2680*/  PRMT R22, R0, 0x7610, R22 ;  /* 0x0000761000167816 */ /* 0x000fe20000000016 */
[----:B------:R-:W-:Y:S05]  /*2690*/  BRA `(.L_x_5944) ;  /* 0x00000bf000007947 */ /* 0x000fea0003800000 */
.L_x_5949:
[----:B------:R-:W2:Y:S02]  /*26a0*/  LDG.E.64 R2, [R2.64] ;  /* 0x0000002402027981 */ /* 0x000ea4000c1e1b00 */
[----:B--2---:R-:W0:Y:S01]  /*26b0*/  F2F.F32.F64 R0, R2 ;  /* 0x0000000200007310 */ /* 0x004e220000301000 */
[----:B------:R-:W0:-:S14]  /*26c0*/  DSETP.GEU.AND P0, PT, |R2|, c[0x2][0x0], PT ;  /* 0x008000000200762a */ /* 0x000e1c0003f0e200 */
[----:B0-----:R-:W-:-:S05]  /*26d0*/  @!P0 FMUL R0, R0, 1.175494350822287508e-38 ;  /* 0x0080000000008820 */ /* 0x001fca0000400000 */
[----:B------:R-:W-:-:S04]  /*26e0*/  F2FP.BF16.PACK_AB R0, RZ, R0 ;  /* 0x00000000ff00723e */ /* 0x000fc800000010ff */
[----:B------:R-:W-:Y:S01]  /*26f0*/  PRMT R22, R0, 0x7610, R22 ;  /* 0x0000761000167816 */ /* 0x000fe20000000016 */
[----:B------:R-:W-:Y:S05]  /*2700*/  BRA `(.L_x_5944) ;  /* 0x00000b8000007947 */ /* 0x000fea0003800000 */
.L_x_5939:
        /* <DEDUP_REMOVED lines=14> */
.L_x_5953:
[----:B------:R-:W2:Y:S02]  /*27f0*/  LDG.E.64 R2, [R2.64] ;  /* 0x0000002402027981 */ /* 0x000ea4000c1e1b00 */
[----:B--2---:R-:W0:Y:S01]  /*2800*/  F2F.F32.F64 R0, R2 ;  /* 0x0000000200007310 */ /* 0x004e220000301000 */
[----:B------:R-:W0:-:S14]  /*2810*/  DSETP.GEU.AND P0, PT, |R2|, c[0x2][0x0], PT ;  /* 0x008000000200762a */ /* 0x000e1c0003f0e200 */
[----:B0-----:R-:W-:-:S05]  /*2820*/  @!P0 FMUL R0, R0, 1.175494350822287508e-38 ;  /* 0x0080000000008820 */ /* 0x001fca0000400000 */
[----:B------:R-:W-:-:S04]  /*2830*/  F2FP.BF16.PACK_AB R0, RZ, R0 ;  /* 0x00000000ff00723e */ /* 0x000fc800000010ff */
[----:B------:R-:W-:Y:S01]  /*2840*/  PRMT R22, R0, 0x7610, R22 ;  /* 0x0000761000167816 */ /* 0x000fe20000000016 */
[----:B------:R-:W-:Y:S05]  /*2850*/  BRA `(.L_x_5944) ;  /* 0x00000a3000007947 */ /* 0x000fea0003800000 */
.L_x_5952:
        /* <DEDUP_REMOVED lines=28> */
.L_x_5955:
        /* <DEDUP_REMOVED lines=15> */
.L_x_5954:
[----:B------:R0:W5:Y:S01]  /*2b10*/  LDG.E.U16 R22, [R2.64] ;  /* 0x0000002402167981 */ /* 0x000162000c1e1500 */
[----:B------:R-:W-:Y:S05]  /*2b20*/  BRA `(.L_x_5944) ;  /* 0x0000076000007947 */ /* 0x000fea0003800000 */
.L_x_5951:
        /* <DEDUP_REMOVED lines=12> */
.L_x_5958:
        /* <DEDUP_REMOVED lines=21> */
.L_x_5962:
[----:B------:R-:W-:Y:S05]  /*2d40*/  BSYNC B1 ;  /* 0x0000000000017941 */ /* 0x000fea0003800000 */
.L_x_5961:
[----:B------:R-:W-:Y:S01]  /*2d50*/  LEA R3, R0, 0x3b800000, 0x17 ;  /* 0x3b80000000037811 */ /* 0x000fe200078eb8ff */
[----:B------:R-:W-:-:S05]  /*2d60*/  IMAD.SHL.U32 R0, R2, 0x100000, RZ ;  /* 0x0010000002007824 */ /* 0x000fca00078e00ff */
[----:B------:R-:W-:Y:S02]  /*2d70*/  LOP3.LUT R0, R3, R0, R4, 0xfe, !PT ;  /* 0x0000000003007212 */ /* 0x000fe400078efe04 */
.L_x_5960:
[----:B------:R-:W-:Y:S05]  /*2d80*/  BSYNC B0 ;  /* 0x0000000000007941 */ /* 0x000fea0003800000 */
.L_x_5959:
[----:B------:R-:W-:-:S04]  /*2d90*/  F2FP.BF16.PACK_AB R0, RZ, R0 ;  /* 0x00000000ff00723e */ /* 0x000fc800000010ff */
[----:B------:R-:W-:Y:S01]  /*2da0*/  PRMT R22, R0, 0x7610, R22 ;  /* 0x0000761000167816 */ /* 0x000fe20000000016 */
[----:B------:R-:W-:Y:S05]  /*2db0*/  BRA `(.L_x_5944) ;  /* 0x000004d000007947 */ /* 0x000fea0003800000 */
.L_x_5957:
        /* <DEDUP_REMOVED lines=21> */
.L_x_5966:
[----:B------:R-:W-:Y:S05]  /*2f10*/  BSYNC B1 ;  /* 0x0000000000017941 */ /* 0x000fea0003800000 */
.L_x_5965:
[----:B------:R-:W-:Y:S01]  /*2f20*/  LEA R3, R0, 0x37800000, 0x17 ;  /* 0x3780000000037811 */ /* 0x000fe200078eb8ff */
[----:B------:R-:W-:-:S05]  /*2f30*/  IMAD.SHL.U32 R0, R2, 0x200000, RZ ;  /* 0x0020000002007824 */ /* 0x000fca00078e00ff */
[----:B------:R-:W-:Y:S02]  /*2f40*/  LOP3.LUT R0, R3, R0, R4, 0xfe, !PT ;  /* 0x0000000003007212 */ /* 0x000fe400078efe04 */
.L_x_5964:
[----:B------:R-:W-:Y:S05]  /*2f50*/  BSYNC B0 ;  /* 0x0000000000007941 */ /* 0x000fea0003800000 */
.L_x_5963:
[----:B------:R-:W-:-:S04]  /*2f60*/  F2FP.BF16.PACK_AB R0, RZ, R0 ;  /* 0x00000000ff00723e */ /* 0x000fc800000010ff */
[----:B------:R-:W-:Y:S01]  /*2f70*/  PRMT R22, R0, 0x7610, R22 ;  /* 0x0000761000167816 */ /* 0x000fe20000000016 */
[----:B------:R-:W-:Y:S05]  /*2f80*/  BRA `(.L_x_5944) ;  /* 0x0000030000007947 */ /* 0x000fea0003800000 */
.L_x_5956:
        /* <DEDUP_REMOVED lines=14> */
.L_x_5970:
[----:B------:R-:W-:Y:S05]  /*3070*/  BSYNC B0 ;  /* 0x0000000000007941 */ /* 0x000fea0003800000 */
.L_x_5969:
[----:B------:R-:W-:-:S04]  /*3080*/  F2FP.BF16.PACK_AB R0, RZ, R0 ;  /* 0x00000000ff00723e */ /* 0x000fc800000010ff */
[----:B------:R-:W-:Y:S01]  /*3090*/  PRMT R22, R0, 0x7610, R22 ;  /* 0x0000761000167816 */ /* 0x000fe20000000016 */
[----:B------:R-:W-:Y:S05]  /*30a0*/  BRA `(.L_x_5944) ;  /* 0x000001e000007947 */ /* 0x000fea0003800000 */
.L_x_5943:
        /* <DEDUP_REMOVED lines=21> */
.L_x_5968:
[----:B------:R-:W2:Y:S02]  /*3200*/  LDG.E.64 R2, [R2.64] ;  /* 0x0000002402027981 */ /* 0x000ea4000c1e1b00 */
[----:B--2---:R-:W0:Y:S02]  /*3210*/  I2F.U64 R0, R2 ;  /* 0x0000000200007312 */ /* 0x004e240000301000 */
[----:B0-----:R-:W-:-:S04]  /*3220*/  F2FP.BF16.PACK_AB R0, RZ, R0 ;  /* 0x00000000ff00723e */ /* 0x001fc800000010ff */
[----:B------:R-:W-:Y:S01]  /*3230*/  PRMT R22, R0, 0x7610, R22 ;  /* 0x0000761000167816 */ /* 0x000fe20000000016 */
[----:B------:R-:W-:Y:S05]  /*3240*/  BRA `(.L_x_5944) ;  /* 0x0000004000007947 */ /* 0x000fea0003800000 */
.L_x_5967:
[----:B------:R-:W2:Y:S02]  /*3250*/  LDG.E R2, [R2.64] ;  /* 0x0000002402027981 */ /* 0x000ea4000c1e1900 */
[----:B--2---:R-:W0:Y:S02]  /*3260*/  I2F.U32 R0, R2 ;  /* 0x0000000200007306 */ /* 0x004e240000201000 */
[----:B0-----:R-:W-:-:S04]  /*3270*/  F2FP.BF16.PACK_AB R0, RZ, R0 ;  /* 0x00000000ff00723e */ /* 0x001fc800000010ff */
[----:B------:R-:W-:Y:S02]  /*3280*/  PRMT R22, R0, 0x7610, R22 ;  /* 0x0000761000167816 */ /* 0x000fe40000000016 */
.L_x_5944:
[----:B------:R-:W-:-:S05]  /*3290*/  IADD3 R28, R28, 0x80, RZ ;  /* 0x000000801c1c7810 */ /* 0x000fca0007ffe0ff */
.L_x_5874:
[----:B-1-34-:R-:W-:Y:S05]  /*32a0*/  BSYNC B6 ;  /* 0x0000000000067941 */ /* 0x01afea0003800000 */
.L_x_5873:
[----:B------:R-:W-:Y:S01]  /*32b0*/  ISETP.GE.AND P0, PT, R28, R23, PT ;  /* 0x000000171c00720c */ /* 0x000fe20003f06270 */
[----:B------:R-:W-:Y:S01]  /*32c0*/  BSSY B6, `(.L_x_5971) ;  /* 0x000031d000067945 */ /* 0x000fe20003800000 */
[----:B------:R-:W-:Y:S02]  /*32d0*/  PRMT R18, RZ, 0x7610, R18 ;  /* 0x00007610ff127816 */ /* 0x000fe40000000012 */
[----:B0-----:R-:W-:-:S09]  /*32e0*/  PRMT R2, RZ, 0x7610, R2 ;  /* 0x00007610ff027816 */ /* 0x001fd20000000002 */
[----:B------:R-:W-:Y:S05]  /*32f0*/  @P0 BRA `(.L_x_5972) ;  /* 0x0000319000000947 */ /* 0x000fea0003800000 */
[----:B------:R-:W-:Y:S01]  /*3300*/  PRMT R0, R29, 0x9910, RZ ;  /* 0x000099101d007816 */ /* 0x000fe200000000ff */
        /* <DEDUP_REMOVED lines=19> */
.L_x_5976:
[----:B------:R-:W2:Y:S02]  /*3440*/  LDG.E.U8 R2, [R2.64] ;  /* 0x0000002402027981 */ /* 0x000ea4000c1e1100 */
[----:B--2---:R-:W0:Y:S02]  /*3450*/  I2F.U16 R0, R2 ;  /* 0x0000000200007306 */ /* 0x004e240000101000 */
[----:B0-----:R-:W-:-:S04]  /*3460*/  F2FP.BF16.PACK_AB R0, RZ, R0 ;  /* 0x00000000ff00723e */ /* 0x001fc800000010ff */
[----:B------:R-:W-:Y:S01]  /*3470*/  PRMT R25, R0, 0x7610, R25 ;  /* 0x0000761000197816 */ /* 0x000fe20000000019 */
[----:B------:R-:W-:Y:S05]  /*3480*/  BRA `(.L_x_5978) ;  /* 0x00000f0000007947 */ /* 0x000fea0003800000 */
.L_x_5975:
        /* <DEDUP_REMOVED lines=11> */
.L_x_5980:
[----:B------:R-:W2:Y:S02]  /*3540*/  LDG.E R2, [R2.64] ;  /* 0x0000002402027981 */ /* 0x000ea4000c1e1900 */
[----:B--2---:R-:W0:Y:S02]  /*3550*/  I2F R0, R2 ;  /* 0x0000000200007306 */ /* 0x004e240000201400 */
[----:B0-----:R-:W-:-:S04]  /*3560*/  F2FP.BF16.PACK_AB R0, RZ, R0 ;  /* 0x00000000ff00723e */ /* 0x001fc800000010ff */
[----:B------:R-:W-:Y:S01]  /*3570*/  PRMT R25, R0, 0x7610, R25 ;  /* 0x0000761000197816 */ /* 0x000fe20000000019 */
[----:B------:R-:W-:Y:S05]  /*3580*/  BRA `(.L_x_5978) ;  /* 0x00000e0000007947 */ /* 0x000fea0003800000 */
.L_x_5979:
[----:B------:R-:W2:Y:S02]  /*3590*/  LDG.E.U16 R2, [R2.64] ;  /* 0x0000002402027981 */ /* 0x000ea4000c1e1500 */
[----:B--2---:R-:W0:Y:S02]  /*35a0*/  I2F.S16 R0, R2 ;  /* 0x0000000200007306 */ /* 0x004e240000101400 */
[----:B0-----:R-:W-:-:S04]  /*35b0*/  F2FP.BF16.PACK_AB R0, RZ, R0 ;  /* 0x00000000ff00723e */ /* 0x001fc800000010ff */
[----:B------:R-:W-:Y:S01]  /*35c0*/  PRMT R25, R0, 0x7610, R25 ;  /* 0x0000761000197816 */ /* 0x000fe20000000019 */
[----:B------:R-:W-:Y:S05]  /*35d0*/  BRA `(.L_x_5978) ;  /* 0x00000db000007947 */ /* 0x000fea0003800000 */
.L_x_5974:
        /* <DEDUP_REMOVED lines=9> */
.L_x_5982:
[----:B------:R-:W2:Y:S02]  /*3670*/  LDG.E.U16 R0, [R2.64] ;  /* 0x0000002402007981 */ /* 0x000ea4000c1e1500 */
[----:B--2---:R-:W-:-:S05]  /*3680*/  HADD2.F32 R0, -RZ, R0.H0_H0 ;  /* 0x20000000ff007230 */ /* 0x004fca0000004100 */
[----:B------:R-:W-:-:S04]  /*3690*/  F2FP.BF16.PACK_AB R0, RZ, R0 ;  /* 0x00000000ff00723e */ /* 0x000fc800000010ff */
[----:B------:R-:W-:Y:S01]  /*36a0*/  PRMT R25, R0, 0x7610, R25 ;  /* 0x0000761000197816 */ /* 0x000fe20000000019 */
[----:B------:R-:W-:Y:S05]  /*36b0*/  BRA `(.L_x_5978) ;  /* 0x00000cd000007947 */ /* 0x000fea0003800000 */
.L_x_5981:
        /* <DEDUP_REMOVED lines=9> */
.L_x_5984:
[----:B------:R-:W2:Y:S02]  /*3750*/  LDG.E.U16 R2, [R2.64] ;  /* 0x0000002402027981 */ /* 0x000ea4000c1e1500 */
[----:B--2---:R-:W-:-:S05]  /*3760*/  HADD2.F32 R0, -RZ, R2.H0_H0 ;  /* 0x20000002ff007230 */ /* 0x004fca0000004100 */
[----:B------:R-:W-:-:S04]  /*3770*/  F2FP.BF16.PACK_AB R0, RZ, R0 ;  /* 0x00000000ff00723e */ /* 0x000fc800000010ff */
[----:B------:R-:W-:Y:S01]  /*3780*/  PRMT R25, R0, 0x7610, R25 ;  /* 0x0000761000197816 */ /* 0x000fe20000000019 */
[----:B------:R-:W-:Y:S05]  /*3790*/  BRA `(.L_x_5978) ;  /* 0x00000bf000007947 */ /* 0x000fea0003800000 */
.L_x_5983:
[----:B------:R-:W2:Y:S02]  /*37a0*/  LDG.E.64 R2, [R2.64] ;  /* 0x0000002402027981 */ /* 0x000ea4000c1e1b00 */
[----:B--2---:R-:W0:Y:S01]  /*37b0*/  F2F.F32.F64 R0, R2 ;  /* 0x0000000200007310 */ /* 0x004e220000301000 */
[----:B------:R-:W0:-:S14]  /*37c0*/  DSETP.GEU.AND P0, PT, |R2|, c[0x2][0x0], PT ;  /* 0x008000000200762a */ /* 0x000e1c0003f0e200 */
[----:B0-----:R-:W-:-:S05]  /*37d0*/  @!P0 FMUL R0, R0, 1.175494350822287508e-38 ;  /* 0x0080000000008820 */ /* 0x001fca0000400000 */
[----:B------:R-:W-:-:S04]  /*37e0*/  F2FP.BF16.PACK_AB R0, RZ, R0 ;  /* 0x00000000ff00723e */ /* 0x000fc800000010ff */
[----:B------:R-:W-:Y:S01]  /*37f0*/  PRMT R25, R0, 0x7610, R25 ;  /* 0x0000761000197816 */ /* 0x000fe20000000019 */
[----:B------:R-:W-:Y:S05]  /*3800*/  BRA `(.L_x_5978) ;  /* 0x00000b8000007947 */ /* 0x000fea0003800000 */
.L_x_5973:
        /* <DEDUP_REMOVED lines=14> */
.L_x_5987:
[----:B------:R-:W2:Y:S02]  /*38f0*/  LDG.E.64 R2, [R2.64] ;  /* 0x0000002402027981 */ /* 0x000ea4000c1e1b00 */
[----:B--2---:R-:W0:Y:S01]  /*3900*/  F2F.F32.F64 R0, R2 ;  /* 0x0000000200007310 */ /* 0x004e220000301000 */
[----:B------:R-:W0:-:S14]  /*3910*/  DSETP.GEU.AND P0, PT, |R2|, c[0x2][0x0], PT ;  /* 0x008000000200762a */ /* 0x000e1c0003f0e200 */
[----:B0-----:R-:W-:-:S05]  /*3920*/  @!P0 FMUL R0, R0, 1.175494350822287508e-38 ;  /* 0x0080000000008820 */ /* 0x001fca0000400000 */
[----:B------:R-:W-:-:S04]  /*3930*/  F2FP.BF16.PACK_AB R0, RZ, R0 ;  /* 0x00000000ff00723e */ /* 0x000fc800000010ff */
[----:B------:R-:W-:Y:S01]  /*3940*/  PRMT R25, R0, 0x7610, R25 ;  /* 0x0000761000197816 */ /* 0x000fe20000000019 */
[----:B------:R-:W-:Y:S05]  /*3950*/  BRA `(.L_x_5978) ;  /* 0x00000a3000007947 */ /* 0x000fea0003800000 */
.L_x_5986:
        /* <DEDUP_REMOVED lines=28> */
.L_x_5989:
        /* <DEDUP_REMOVED lines=15> */
.L_x_5988:
[----:B------:R0:W5:Y:S01]  /*3c10*/  LDG.E.U16 R25, [R2.64] ;  /* 0x0000002402197981 */ /* 0x000162000c1e1500 */
[----:B------:R-:W-:Y:S05]  /*3c20*/  BRA `(.L_x_5978) ;  /* 0x0000076000007947 */ /* 0x000fea0003800000 */
.L_x_5985:
        /* <DEDUP_REMOVED lines=12> */
.L_x_5992:
        /* <DEDUP_REMOVED lines=21> */
.L_x_5996:
[----:B------:R-:W-:Y:S05]  /*3e40*/  BSYNC B1 ;  /* 0x0000000000017941 */ /* 0x000fea0003800000 */
.L_x_5995:
[----:B------:R-:W-:Y:S01]  /*3e50*/  LEA R3, R0, 0x3b800000, 0x17 ;  /* 0x3b80000000037811 */ /* 0x000fe200078eb8ff */
[----:B------:R-:W-:-:S05]  /*3e60*/  IMAD.SHL.U32 R0, R2, 0x100000, RZ ;  /* 0x0010000002007824 */ /* 0x000fca00078e00ff */
[----:B------:R-:W-:Y:S02]  /*3e70*/  LOP3.LUT R0, R3, R0, R4, 0xfe, !PT ;  /* 0x0000000003007212 */ /* 0x000fe400078efe04 */
.L_x_5994:
[----:B------:R-:W-:Y:S05]  /*3e80*/  BSYNC B0 ;  /* 0x0000000000007941 */ /* 0x000fea0003800000 */
.L_x_5993:
[----:B------:R-:W-:-:S04]  /*3e90*/  F2FP.BF16.PACK_AB R0, RZ, R0 ;  /* 0x00000000ff00723e */ /* 0x000fc800000010ff */
[----:B------:R-:W-:Y:S01]  /*3ea0*/  PRMT R25, R0, 0x7610, R25 ;  /* 0x0000761000197816 */ /* 0x000fe20000000019 */
[----:B------:R-:W-:Y:S05]  /*3eb0*/  BRA `(.L_x_5978) ;  /* 0x000004d000007947 */ /* 0x000fea0003800000 */
.L_x_5991:
        /* <DEDUP_REMOVED lines=21> */
.L_x_6000:
[----:B------:R-:W-:Y:S05]  /*4010*/  BSYNC B1 ;  /* 0x0000000000017941 */ /* 0x000fea0003800000 */
.L_x_5999:
[----:B------:R-:W-:Y:S01]  /*4020*/  LEA R3, R0, 0x37800000, 0x17 ;  /* 0x3780000000037811 */ /* 0x000fe200078eb8ff */
[----:B------:R-:W-:-:S05]  /*4030*/  IMAD.SHL.U32 R0, R2, 0x200000, RZ ;  /* 0x0020000002007824 */ /* 0x000fca00078e00ff */
[----:B------:R-:W-:Y:S02]  /*4040*/  LOP3.LUT R0, R3, R0, R4, 0xfe, !PT ;  /* 0x0000000003007212 */ /* 0x000fe400078efe04 */
.L_x_5998:
[----:B------:R-:W-:Y:S05]  /*4050*/  BSYNC B0 ;  /* 0x0000000000007941 */ /* 0x000fea0003800000 */
.L_x_5997:
[----:B------:R-:W-:-:S04]  /*4060*/  F2FP.BF16.PACK_AB R0, RZ, R0 ;  /* 0x00000000ff00723e */ /* 0x000fc800000010ff */
[----:B------:R-:W-:Y:S01]  /*4070*/  PRMT R25, R0, 0x7610, R25 ;  /* 0x0000761000197816 */ /* 0x000fe20000000019 */
[----:B------:R-:W-:Y:S05]  /*4080*/  BRA `(.L_x_5978) ;  /* 0x0000030000007947 */ /* 0x000fea0003800000 */
.L_x_5990:
        /* <DEDUP_REMOVED lines=14> */
.L_x_6004:
[----:B------:R-:W-:Y:S05]  /*4170*/  BSYNC B0 ;  /* 0x0000000000007941 */ /* 0x000fea0003800000 */
.L_x_6003:
[----:B------:R-:W-:-:S04]  /*4180*/  F2FP.BF16.PACK_AB R0, RZ, R0 ;  /* 0x00000000ff00723e */ /* 0x000fc800000010ff */
[----:B------:R-:W-:Y:S01]  /*4190*/  PRMT R25, R0, 0x7610, R25 ;  /* 0x0000761000197816 */ /* 0x000fe20000000019 */
[----:B------:R-:W-:Y:S05]  /*41a0*/  BRA `(.L_x_5978) ;  /* 0x000001e000007947 */ /* 0x000fea0003800000 */
.L_x_5977:
        /* <DEDUP_REMOVED lines=21> */
.L_x_6002:
[----:B------:R-:W2:Y:S02]  /*4300*/  LDG.E.64 R2, [R2.64] ;  /* 0x0000002402027981 */ /* 0x000ea4000c1e1b00 */
[----:B--2---:R-:W0:Y:S02]  /*4310*/  I2F.U64 R0, R2 ;  /* 0x0000000200007312 */ /* 0x004e240000301000 */
[----:B0-----:R-:W-:-:S04]  /*4320*/  F2FP.BF16.PACK_AB R0, RZ, R0 ;  /* 0x00000000ff00723e */ /* 0x001fc800000010ff */
[----:B------:R-:W-:Y:S01]  /*4330*/  PRMT R25, R0, 0x7610, R25 ;  /* 0x0000761000197816 */ /* 0x000fe20000000019 */
[----:B------:R-:W-:Y:S05]  /*4340*/  BRA `(.L_x_5978) ;  /* 0x0000004000007947 */ /* 0x000fea0003800000 */
.L_x_6001:
[----:B------:R-:W2:Y:S02]  /*4350*/  LDG.E R2, [R2.64] ;  /* 0x0000002402027981 */ /* 0x000ea4000c1e1900 */
[----:B--2---:R-:W0:Y:S02]  /*4360*/  I2F.U32 R0, R2 ;  /* 0x0000000200007306 */ /* 0x004e240000201000 */
[----:B0-----:R-:W-:-:S04]  /*4370*/  F2FP.BF16.PACK_AB R0, RZ, R0 ;  /* 0x00000000ff00723e */ /* 0x001fc800000010ff */
[----:B------:R-:W-:Y:S02]  /*4380*/  PRMT R25, R0, 0x7610, R25 ;  /* 0x0000761000197816 */ /* 0x000fe40000000019 */
.L_x_5978:
        /* <DEDUP_REMOVED lines=19> */
.L_x_6008:
[----:B------:R-:W2:Y:S02]  /*44c0*/  LDG.E.U8 R2, [R2.64] ;  /* 0x0000002402027981 */ /* 0x000ea4000c1e1100 */
[----:B--2---:R-:W0:Y:S02]  /*44d0*/  I2F.U16 R0, R2 ;  /* 0x0000000200007306 */ /* 0x004e240000101000 */
[----:B0-----:R-:W-:-:S04]  /*44e0*/  F2FP.BF16.PACK_AB R0, RZ, R0 ;  /* 0x00000000ff00723e */ /* 0x001fc800000010ff */
[----:B------:R-:W-:Y:S01]  /*44f0*/  PRMT R18, R0, 0x7610, R18 ;  /* 0x0000761000127816 */ /* 0x000fe20000000012 */
[----:B------:R-:W-:Y:S05]  /*4500*/  BRA `(.L_x_6010) ;  /* 0x00000f0000007947 */ /* 0x000fea0003800000 */
.L_x_6007:
        /* <DEDUP_REMOVED lines=11> */
.L_x_6012:
[----:B------:R-:W2:Y:S02]  /*45c0*/  LDG.E R2, [R2.64] ;  /* 0x0000002402027981 */ /* 0x000ea4000c1e1900 */
[----:B--2---:R-:W0:Y:S02]  /*45d0*/  I2F R0, R2 ;  /* 0x0000000200007306 */ /* 0x004e240000201400 */
[----:B0-----:R-:W-:-:S04]  /*45e0*/  F2FP.BF16.PACK_AB R0, RZ, R0 ;  /* 0x00000000ff00723e */ /* 0x001fc800000010ff */
[----:B------:R-:W-:Y:S01]  /*45f0*/  PRMT R18, R0, 0x7610, R18 ;  /* 0x0000761000127816 */ /* 0x000fe20000000012 */
[----:B------:R-:W-:Y:S05]  /*4600*/  BRA `(.L_x_6010) ;  /* 0x00000e0000007947 */ /* 0x000fea0003800000 */
.L_x_6011:
[----:B------:R-:W2:Y:S02]  /*4610*/  LDG.E.U16 R2, [R2.64] ;  /* 0x0000002402027981 */ /* 0x000ea4000c1e1500 */
[----:B--2---:R-:W0:Y:S02]  /*4620*/  I2F.S16 R0, R2 ;  /* 0x0000000200007306 */ /* 0x004e240000101400 */
[----:B0-----:R-:W-:-:S04]  /*4630*/  F2FP.BF16.PACK_AB R0, RZ, R0 ;  /* 0x00000000ff00723e */ /* 0x001fc800000010ff */
[----:B------:R-:W-:Y:S01]  /*4640*/  PRMT R18, R0, 0x7610, R18 ;  /* 0x0000761000127816 */ /* 0x000fe20000000012 */
[----:B------:R-:W-:Y:S05]  /*4650*/  BRA `(.L_x_6010) ;  /* 0x00000db000007947 */ /* 0x000fea0003800000 */
.L_x_6006:
        /* <DEDUP_REMOVED lines=9> */
.L_x_6014:
[----:B------:R-:W2:Y:S02]  /*46f0*/  LDG.E.U16 R0, [R2.64] ;  /* 0x0000002402007981 */ /* 0x000ea4000c1e1500 */
[----:B--2---:R-:W-:-:S05]  /*4700*/  HADD2.F32 R0, -RZ, R0.H0_H0 ;  /* 0x20000000ff007230 */ /* 0x004fca0000004100 */
[----:B------:R-:W-:-:S04]  /*4710*/  F2FP.BF16.PACK_AB R0, RZ, R0 ;  /* 0x00000000ff00723e */ /* 0x000fc800000010ff */
[----:B------:R-:W-:Y:S01]  /*4720*/  PRMT R18, R0, 0x7610, R18 ;  /* 0x0000761000127816 */ /* 0x000fe20000000012 */
[----:B------:R-:W-:Y:S05]  /*4730*/  BRA `(.L_x_6010) ;  /* 0x00000cd000007947 */ /* 0x000fea0003800000 */
.L_x_6013:
        /* <DEDUP_REMOVED lines=9> */
.L_x_6016:
[----:B------:R-:W2:Y:S02]  /*47d0*/  LDG.E.U16 R2, [R2.64] ;  /* 0x0000002402027981 */ /* 0x000ea4000c1e1500 */
[----:B--2---:R-:W-:-:S05]  /*47e0*/  HADD2.F32 R0, -RZ, R2.H0_H0 ;  /* 0x20000002ff007230 */ /* 0x004fca0000004100 */
[----:B------:R-:W-:-:S04]  /*47f0*/  F2FP.BF16.PACK_AB R0, RZ, R0 ;  /* 0x00000000ff00723e */ /* 0x000fc800000010ff */
[----:B------:R-:W-:Y:S01]  /*4800*/  PRMT R18, R0, 0x7610, R18 ;  /* 0x0000761000127816 */ /* 0x000fe20000000012 */
[----:B------:R-:W-:Y:S05]  /*4810*/  BRA `(.L_x_6010) ;  /* 0x00000bf000007947 */ /* 0x000fea0003800000 */
.L_x_6015:
[----:B------:R-:W2:Y:S02]  /*4820*/  LDG.E.64 R2, [R2.64] ;  /* 0x0000002402027981 */ /* 0x000ea4000c1e1b00 */
[----:B--2---:R-:W0:Y:S01]  /*4830*/  F2F.F32.F64 R0, R2 ;  /* 0x0000000200007310 */ /* 0x004e220000301000 */
[----:B------:R-:W0:-:S14]  /*4840*/  DSETP.GEU.AND P0, PT, |R2|, c[0x2][0x0], PT ;  /* 0x008000000200762a */ /* 0x000e1c0003f0e200 */
[----:B0-----:R-:W-:-:S05]  /*4850*/  @!P0 FMUL R0, R0, 1.175494350822287508e-38 ;  /* 0x0080000000008820 */ /* 0x001fca0000400000 */
[----:B------:R-:W-:-:S04]  /*4860*/  F2FP.BF16.PACK_AB R0, RZ, R0 ;  /* 0x00000000ff00723e */ /* 0x000fc800000010ff */
[----:B------:R-:W-:Y:S01]  /*4870*/  PRMT R18, R0, 0x7610, R18 ;  /* 0x0000761000127816 */ /* 0x000fe20000000012 */
[----:B------:R-:W-:Y:S05]  /*4880*/  BRA `(.L_x_6010) ;  /* 0x00000b8000007947 */ /* 0x000fea0003800000 */
.L_x_6005:
        /* <DEDUP_REMOVED lines=14> */
.L_x_6019:
[----:B------:R-:W2:Y:S02]  /*4970*/  LDG.E.64 R2, [R2.64] ;  /* 0x0000002402027981 */ /* 0x000ea4000c1e1b00 */
[----:B--2---:R-:W0:Y:S01]  /*4980*/  F2F.F32.F64 R0, R2 ;  /* 0x0000000200007310 */ /* 0x004e220000301000 */
[----:B------:R-:W0:-:S14]  /*4990*/  DSETP.GEU.AND P0, PT, |R2|, c[0x2][0x0], PT ;  /* 0x008000000200762a */ /* 0x000e1c0003f0e200 */
[----:B0-----:R-:W-:-:S05]  /*49a0*/  @!P0 FMUL R0, R0, 1.175494350822287508e-38 ;  /* 0x0080000000008820 */ /* 0x001fca0000400000 */
[----:B------:R-:W-:-:S04]  /*49b0*/  F2FP.BF16.PACK_AB R0, RZ, R0 ;  /* 0x00000000ff00723e */ /* 0x000fc800000010ff */
[----:B------:R-:W-:Y:S01]  /*49c0*/  PRMT R18, R0, 0x7610, R18 ;  /* 0x0000761000127816 */ /* 0x000fe20000000012 */
[----:B------:R-:W-:Y:S05]  /*49d0*/  BRA `(.L_x_6010) ;  /* 0x00000a3000007947 */ /* 0x000fea0003800000 */
.L_x_6018:
        /* <DEDUP_REMOVED lines=28> */
.L_x_6021:
        /* <DEDUP_REMOVED lines=15> */
.L_x_6020:
[----:B------:R0:W5:Y:S01]  /*4c90*/  LDG.E.U16 R18, [R2.64] ;  /* 0x0000002402127981 */ /* 0x000162000c1e1500 */
[----:B------:R-:W-:Y:S05]  /*4ca0*/  BRA `(.L_x_6010) ;  /* 0x0000076000007947 */ /* 0x000fea0003800000 */
.L_x_6017:
        /* <DEDUP_REMOVED lines=12> */
.L_x_6024:
        /* <DEDUP_REMOVED lines=21> */
.L_x_6028:
[----:B------:R-:W-:Y:S05]  /*4ec0*/  BSYNC B1 ;  /* 0x0000000000017941 */ /* 0x000fea0003800000 */
.L_x_6027:
[----:B------:R-:W-:Y:S01]  /*4ed0*/  LEA R3, R0, 0x3b800000, 0x17 ;  /* 0x3b80000000037811 */ /* 0x000fe200078eb8ff */
[----:B------:R-:W-:-:S05]  /*4ee0*/  IMAD.SHL.U32 R0, R2, 0x100000, RZ ;  /* 0x0010000002007824 */ /* 0x000fca00078e00ff */
[----:B------:R-:W-:Y:S02]  /*4ef0*/  LOP3.LUT R0, R3, R0, R4, 0xfe, !PT ;  /* 0x0000000003007212 */ /* 0x000fe400078efe04 */
.L_x_6026:
[----:B------:R-:W-:Y:S05]  /*4f00*/  BSYNC B0 ;  /* 0x0000000000007941 */ /* 0x000fea0003800000 */
.L_x_6025:
[----:B------:R-:W-:-:S04]  /*4f10*/  F2FP.BF16.PACK_AB R0, RZ, R0 ;  /* 0x00000000ff00723e */ /* 0x000fc800000010ff */
[----:B------:R-:W-:Y:S01]  /*4f20*/  PRMT R18, R0, 0x7610, R18 ;  /* 0x0000761000127816 */ /* 0x000fe20000000012 */
[----:B------:R-:W-:Y:S05]  /*4f30*/  BRA `(.L_x_6010) ;  /* 0x000004d000007947 */ /* 0x000fea0003800000 */
.L_x_6023:
        /* <DEDUP_REMOVED lines=21> */
.L_x_6032:
[----:B------:R-:W-:Y:S05]  /*5090*/  BSYNC B1 ;  /* 0x0000000000017941 */ /* 0x000fea0003800000 */
.L_x_6031:
[----:B------:R-:W-:Y:S01]  /*50a0*/  LEA R3, R0, 0x37800000, 0x17 ;  /* 0x3780000000037811 */ /* 0x000fe200078eb8ff */
[----:B------:R-:W-:-:S05]  /*50b0*/  IMAD.SHL.U32 R0, R2, 0x200000, RZ ;  /* 0x0020000002007824 */ /* 0x000fca00078e00ff */
[----:B------:R-:W-:Y:S02]  /*50c0*/  LOP3.LUT R0, R3, R0, R4, 0xfe, !PT ;  /* 0x0000000003007212 */ /* 0x000fe400078efe04 */
.L_x_6030:
[----:B------:R-:W-:Y:S05]  /*50d0*/  BSYNC B0 ;  /* 0x0000000000007941 */ /* 0x000fea0003800000 */
.L_x_6029:
[----:B------:R-:W-:-:S04]  /*50e0*/  F2FP.BF16.PACK_AB R0, RZ, R0 ;  /* 0x00000000ff00723e */ /* 0x000fc800000010ff */
[----:B------:R-:W-:Y:S01]  /*50f0*/  PRMT R18, R0, 0x7610, R18 ;  /* 0x0000761000127816 */ /* 0x000fe20000000012 */
[----:B------:R-:W-:Y:S05]  /*5100*/  BRA `(.L_x_6010) ;  /* 0x0000030000007947 */ /* 0x000fea0003800000 */
.L_x_6022:
        /* <DEDUP_REMOVED lines=14> */
.L_x_6036:
[----:B------:R-:W-:Y:S05]  /*51f0*/  BSYNC B0 ;  /* 0x0000000000007941 */ /* 0x000fea0003800000 */
.L_x_6035:
[----:B------:R-:W-:-:S04]  /*5200*/  F2FP.BF16.PACK_AB R0, RZ, R0 ;  /* 0x00000000ff00723e */ /* 0x000fc800000010ff */
[----:B------:R-:W-:Y:S01]  /*5210*/  PRMT R18, R0, 0x7610, R18 ;  /* 0x0000761000127816 */ /* 0x000fe20000000012 */
[----:B------:R-:W-:Y:S05]  /*5220*/  BRA `(.L_x_6010) ;  /* 0x000001e000007947 */ /* 0x000fea0003800000 */
.L_x_6009:
        /* <DEDUP_REMOVED lines=21> */
.L_x_6034:
[----:B------:R-:W2:Y:S02]  /*5380*/  LDG.E.64 R2, [R2.64] ;  /* 0x0000002402027981 */ /* 0x000ea4000c1e1b00 */
[----:B--2---:R-:W0:Y:S02]  /*5390*/  I2F.U64 R0, R2 ;  /* 0x0000000200007312 */ /* 0x004e240000301000 */
[----:B0-----:R-:W-:-:S04]  /*53a0*/  F2FP.BF16.PACK_AB R0, RZ, R0 ;  /* 0x00000000ff00723e */ /* 0x001fc800000010ff */
[----:B------:R-:W-:Y:S01]  /*53b0*/  PRMT R18, R0, 0x7610, R18 ;  /* 0x0000761000127816 */ /* 0x000fe20000000012 */
[----:B------:R-:W-:Y:S05]  /*53c0*/  BRA `(.L_x_6010) ;  /* 0x0000004000007947 */ /* 0x000fea0003800000 */
.L_x_6033:
[----:B------:R-:W2:Y:S02]  /*53d0*/  LDG.E R2, [R2.64] ;  /* 0x0000002402027981 */ /* 0x000ea4000c1e1900 */
[----:B--2---:R-:W0:Y:S02]  /*53e0*/  I2F.U32 R0, R2 ;  /* 0x0000000200007306 */ /* 0x004e240000201000 */
[----:B0-----:R-:W-:-:S04]  /*53f0*/  F2FP.BF16.PACK_AB R0, RZ, R0 ;  /* 0x00000000ff00723e */ /* 0x001fc800000010ff */
[----:B------:R-:W-:Y:S02]  /*5400*/  PRMT R18, R0, 0x7610, R18 ;  /* 0x0000761000127816 */ /* 0x000fe40000000012 */
.L_x_6010:
[----:B------:R-:W-:Y:S01]  /*5410*/  PRMT R0, R17, 0x9910, RZ ;  /* 0x0000991011007816 */ /* 0x000fe200000000ff */
        /* <DEDUP_REMOVED lines=14> */
[----:B--2---:R-:W1:Y:S02]  /*5500*/  I2F.S16 R0, R4 ;  /* 0x0000000400007306 */ /* 0x004e640000101400 */
[----:B-1----:R-:W-:-:S04]  /*5510*/  F2FP.BF16.PACK_AB R0, RZ, R0 ;  /* 0x00000000ff00723e */ /* 0x002fc800000010ff */
[----:B0-----:R-:W-:Y:S01]  /*5520*/  PRMT R2, R0, 0x7610, R2 ;  /* 0x0000761000027816 */ /* 0x001fe20000000002 */
[----:B------:R-:W-:Y:S05]  /*5530*/  BRA `(.L_x_6042) ;  /* 0x00000f4000007947 */ /* 0x000fea0003800000 */
.L_x_6040:
[----:B------:R-:W2:Y:S02]  /*5540*/  LDG.E.U8 R4, [R4.64] ;  /* 0x0000002404047981 */ /* 0x000ea4000c1e1100 */
[----:B--2---:R-:W1:Y:S02]  /*5550*/  I2F.U16 R0, R4 ;  /* 0x0000000400007306 */ /* 0x004e640000101000 */
[----:B-1----:R-:W-:-:S04]  /*5560*/  F2FP.BF16.PACK_AB R0, RZ, R0 ;  /* 0x00000000ff00723e */ /* 0x002fc800000010ff */
[----:B0-----:R-:W-:Y:S01]  /*5570*/  PRMT R2, R0, 0x7610, R2 ;  /* 0x0000761000027816 */ /* 0x001fe20000000002 */
[----:B------:R-:W-:Y:S05]  /*5580*/  BRA `(.L_x_6042) ;  /* 0x00000ef000007947 */ /* 0x000fea0003800000 */
.L_x_6039:
[----:B------:R-:W-:-:S13]  /*5590*/  ISETP.NE.AND P0, PT, R0, 0x2, PT ;  /* 0x000000020000780c */ /* 0x000fda0003f05270 */
[----:B------:R-:W-:Y:S05]  /*55a0*/  @!P0 BRA `(.L_x_6043) ;  /* 0x000000e000008947 */ /* 0x000fea0003800000 */
[----:B------:R-:W-:-:S13]  /*55b0*/  ISETP.NE.AND P0, PT, R0, 0x3, PT ;  /* 0x000000030000780c */ /* 0x000fda0003f05270 */
[----:B------:R-:W-:Y:S05]  /*55c0*/  @!P0 BRA `(.L_x_6044) ;  /* 0x0000007000008947 */ /* 0x000fea0003800000 */
[----:B------:R-:W-:-:S13]  /*55d0*/  ISETP.NE.AND P0, PT, R0, 0x4, PT ;  /* 0x000000040000780c */ /* 0x000fda0003f05270 */
[----:B------:R-:W-:Y:S05]  /*55e0*/  @P0 BRA `(.L_x_6041) ;  /* 0x00000cb000000947 */ /* 0x000fea0003800000 */
[----:B------:R-:W2:Y:S02]  /*55f0*/  LDG.E.64 R4, [R4.64] ;  /* 0x0000002404047981 */ /* 0x000ea4000c1e1b00 */
[----:B--2---:R-:W1:Y:S02]  /*5600*/  I2F.S64 R0, R4 ;  /* 0x0000000400007312 */ /* 0x004e640000301400 */
[----:B-1----:R-:W-:-:S04]  /*5610*/  F2FP.BF16.PACK_AB R0, RZ, R0 ;  /* 0x00000000ff00723e */ /* 0x002fc800000010ff */
[----:B0-----:R-:W-:Y:S01]  /*5620*/  PRMT R2, R0, 0x7610, R2 ;  /* 0x0000761000027816 */ /* 0x001fe20000000002 */
[----:B------:R-:W-:Y:S05]  /*5630*/  BRA `(.L_x_6042) ;  /* 0x00000e4000007947 */ /* 0x000fea0003800000 */
.L_x_6044:
[----:B------:R-:W2:Y:S02]  /*5640*/  LDG.E R4, [R4.64] ;  /* 0x0000002404047981 */ /* 0x000ea4000c1e1900 */
[----:B--2---:R-:W1:Y:S02]  /*5650*/  I2F R0, R4 ;  /* 0x0000000400007306 */ /* 0x004e640000201400 */
[----:B-1----:R-:W-:-:S04]  /*5660*/  F2FP.BF16.PACK_AB R0, RZ, R0 ;  /* 0x00000000ff00723e */ /* 0x002fc800000010ff */
[----:B0-----:R-:W-:Y:S01]  /*5670*/  PRMT R2, R0, 0x7610, R2 ;  /* 0x0000761000027816 */ /* 0x001fe20000000002 */
[----:B------:R-:W-:Y:S05]  /*5680*/  BRA `(.L_x_6042) ;  /* 0x00000df000007947 */ /* 0x000fea0003800000 */
.L_x_6043:
[----:B------:R-:W2:Y:S02]  /*5690*/  LDG.E.U16 R4, [R4.64] ;  /* 0x0000002404047981 */ /* 0x000ea4000c1e1500 */
[----:B--2---:R-:W1:Y:S02]  /*56a0*/  I2F.S16 R0, R4 ;  /* 0x0000000400007306 */ /* 0x004e640000101400 */
[----:B-1----:R-:W-:-:S04]  /*56b0*/  F2FP.BF16.PACK_AB R0, RZ, R0 ;  /* 0x00000000ff00723e */ /* 0x002fc800000010ff */
[----:B0-----:R-:W-:Y:S01]  /*56c0*/  PRMT R2, R0, 0x7610, R2 ;  /* 0x0000761000027816 */ /* 0x001fe20000000002 */
[----:B------:R-:W-:Y:S05]  /*56d0*/  BRA `(.L_x_6042) ;  /* 0x00000da000007947 */ /* 0x000fea0003800000 */
.L_x_6038:
[----:B------:R-:W-:-:S13]  /*56e0*/  ISETP.GT.AND P0, PT, R0, 0x6, PT ;  /* 0x000000060000780c */ /* 0x000fda0003f04270 */
[----:B------:R-:W-:Y:S05]  /*56f0*/  @P0 BRA `(.L_x_6045) ;  /* 0x000000c000000947 */ /* 0x000fea0003800000 */
[----:B------:R-:W-:-:S13]  /*5700*/  ISETP.NE.AND P0, PT, R0, 0x5, PT ;  /* 0x000000050000780c */ /* 0x000fda0003f05270 */
[----:B------:R-:W-:Y:S05]  /*5710*/  @!P0 BRA `(.L_x_6046) ;  /* 0x0000005000008947 */ /* 0x000fea0003800000 */
[----:B------:R-:W-:-:S13]  /*5720*/  ISETP.NE.AND P0, PT, R0, 0x6, PT ;  /* 0x000000060000780c */ /* 0x000fda0003f05270 */
[----:B------:R-:W-:Y:S05]  /*5730*/  @P0 BRA `(.L_x_6041) ;  /* 0x00000b6000000947 */ /* 0x000fea0003800000 */
[----:B------:R-:W2:Y:S02]  /*5740*/  LDG.E R4, [R4.64] ;  /* 0x0000002404047981 */ /* 0x000ea4000c1e1900 */
[----:B0-2---:R-:W-:Y:S01]  /*5750*/  F2FP.BF16.PACK_AB R2, RZ, R4 ;  /* 0x00000004ff02723e */ /* 0x005fe200000010ff */
[----:B------:R-:W-:Y:S05]  /*5760*/  BRA `(.L_x_6042) ;  /* 0x00000d1000007947 */ /* 0x000fea0003800000 */
.L_x_6046:
[----:B------:R-:W2:Y:S02]  /*5770*/  LDG.E.U16 R0, [R4.64] ;  /* 0x0000002404007981 */ /* 0x000ea4000c1e1500 */
[----:B--2---:R-:W-:-:S05]  /*5780*/  HADD2.F32 R0, -RZ, R0.H0_H0 ;  /* 0x20000000ff007230 */ /* 0x004fca0000004100 */
[----:B------:R-:W-:-:S04]  /*5790*/  F2FP.BF16.PACK_AB R0, RZ, R0 ;  /* 0x00000000ff00723e */ /* 0x000fc800000010ff */
[----:B0-----:R-:W-:Y:S01]  /*57a0*/  PRMT R2, R0, 0x7610, R2 ;  /* 0x0000761000027816 */ /* 0x001fe20000000002 */
[----:B------:R-:W-:Y:S05]  /*57b0*/  BRA `(.L_x_6042) ;  /* 0x00000cc000007947 */ /* 0x000fea0003800000 */
.L_x_6045:
[----:B------:R-:W-:-:S13]  /*57c0*/  ISETP.NE.AND P0, PT, R0, 0x7, PT ;  /* 0x000000070000780c */ /* 0x000fda0003f05270 */
[----:B------:R-:W-:Y:S05]  /*57d0*/  @!P0 BRA `(.L_x_6047) ;  /* 0x000000c000008947 */ /* 0x000fea0003800000 */
[----:B------:R-:W-:-:S13]  /*57e0*/  ISETP.NE.AND P0, PT, R0, 0x8, PT ;  /* 0x000000080000780c */ /* 0x000fda0003f05270 */
[----:B------:R-:W-:Y:S05]  /*57f0*/  @!P0 BRA `(.L_x_6048) ;  /* 0x0000005000008947 */ /* 0x000fea0003800000 */
[----:B------:R-:W-:-:S13]  /*5800*/  ISETP.NE.AND P0, PT, R0, 0x9, PT ;  /* 0x000000090000780c */ /* 0x000fda0003f05270 */
[----:B------:R-:W-:Y:S05]  /*5810*/  @P0 BRA `(.L_x_6041) ;  /* 0x00000a8000000947 */ /* 0x000fea0003800000 */
[----:B------:R-:W2:Y:S02]  /*5820*/  LDG.E R4, [R4.64] ;  /* 0x0000002404047981 */ /* 0x000ea4000c1e1900 */
[----:B0-2---:R-:W-:Y:S01]  /*5830*/  F2FP.BF16.PACK_AB R2, RZ, R4 ;  /* 0x00000004ff02723e */ /* 0x005fe200000010ff */
[----:B------:R-:W-:Y:S05]  /*5840*/  BRA `(.L_x_6042) ;  /* 0x00000c3000007947 */ /* 0x000fea0003800000 */
.L_x_6048:
[----:B------:R-:W2:Y:S02]  /*5850*/  LDG.E.U16 R4, [R4.64] ;  /* 0x0000002404047981 */ /* 0x000ea4000c1e1500 */
[----:B--2---:R-:W-:-:S05]  /*5860*/  HADD2.F32 R0, -RZ, R4.H0_H0 ;  /* 0x20000004ff007230 */ /* 0x004fca0000004100 */
[----:B------:R-:W-:-:S04]  /*5870*/  F2FP.BF16.PACK_AB R0, RZ, R0 ;  /* 0x00000000ff00723e */ /* 0x000fc800000010ff */
[----:B0-----:R-:W-:Y:S01]  /*5880*/  PRMT R2, R0, 0x7610, R2 ;  /* 0x0000761000027816 */ /* 0x001fe20000000002 */
[----:B------:R-:W-:Y:S05]  /*5890*/  BRA `(.L_x_6042) ;  /* 0x00000be000007947 */ /* 0x000fea0003800000 */
.L_x_6047:
[----:B------:R-:W2:Y:S02]  /*58a0*/  LDG.E.64 R4, [R4.64] ;  /* 0x0000002404047981 */ /* 0x000ea4000c1e1b00 */
[----:B--2---:R-:W1:Y:S01]  /*58b0*/  F2F.F32.F64 R0, R4 ;  /* 0x0000000400007310 */ /* 0x004e620000301000 */
[----:B------:R-:W1:-:S14]  /*58c0*/  DSETP.GEU.AND P0, PT, |R4|, c[0x2][0x0], PT ;  /* 0x008000000400762a */ /* 0x000e5c0003f0e200 */
[----:B-1----:R-:W-:-:S05]  /*58d0*/  @!P0 FMUL R0, R0, 1.175494350822287508e-38 ;  /* 0x0080000000008820 */ /* 0x002fca0000400000 */
[----:B------:R-:W-:-:S04]  /*58e0*/  F2FP.BF16.PACK_AB R0, RZ, R0 ;  /* 0x00000000ff00723e */ /* 0x000fc800000010ff */
[----:B0-----:R-:W-:Y:S01]  /*58f0*/  PRMT R2, R0, 0x7610, R2 ;  /* 0x0000761000027816 */ /* 0x001fe20000000002 */
[----:B------:R-:W-:Y:S05]  /*5900*/  BRA `(.L_x_6042) ;  /* 0x00000b7000007947 */ /* 0x000fea0003800000 */
.L_x_6037:
        /* <DEDUP_REMOVED lines=12> */
[----:B0-----:R-:W-:Y:S01]  /*59d0*/  PRMT R2, R0, 0x7610, R2 ;  /* 0x0000761000027816 */ /* 0x001fe20000000002 */
[----:B------:R-:W-:Y:S05]  /*59e0*/  BRA `(.L_x_6042) ;  /* 0x00000a9000007947 */ /* 0x000fea0003800000 */
.L_x_6051:
[----:B------:R-:W2:Y:S02]  /*59f0*/  LDG.E.64 R4, [R4.64] ;  /* 0x0000002404047981 */ /* 0x000ea4000c1e1b00 */
[----:B--2---:R-:W1:Y:S01]  /*5a00*/  F2F.F32.F64 R0, R4 ;  /* 0x0000000400007310 */ /* 0x004e620000301000 */
[----:B------:R-:W1:-:S14]  /*5a10*/  DSETP.GEU.AND P0, PT, |R4|, c[0x2][0x0], PT ;  /* 0x008000000400762a */ /* 0x000e5c0003f0e200 */
[----:B-1----:R-:W-:-:S05]  /*5a20*/  @!P0 FMUL R0, R0, 1.175494350822287508e-38 ;  /* 0x0080000000008820 */ /* 0x002fca0000400000 */
[----:B------:R-:W-:-:S04]  /*5a30*/  F2FP.BF16.PACK_AB R0, RZ, R0 ;  /* 0x00000000ff00723e */ /* 0x000fc800000010ff */
[----:B0-----:R-:W-:Y:S01]  /*5a40*/  PRMT R2, R0, 0x7610, R2 ;  /* 0x0000761000027816 */ /* 0x001fe20000000002 */
[----:B------:R-:W-:Y:S05]  /*5a50*/  BRA `(.L_x_6042) ;  /* 0x00000a2000007947 */ /* 0x000fea0003800000 */
.L_x_6050:
        /* <DEDUP_REMOVED lines=9> */
[----:B0-----:R-:W-:-:S04]  /*5af0*/  LOP3.LUT R2, R0, 0x7f000000, RZ, 0xc0, !PT ;  /* 0x7f00000000027812 */ /* 0x001fc800078ec0ff */
        /* <DEDUP_REMOVED lines=18> */
.L_x_6053:
[----:B0-----:R-:W2:Y:S02]  /*5c20*/  LDG.E.U8 R3, [R4.64] ;  /* 0x0000002404037981 */ /* 0x001ea4000c1e1100 */
        /* <DEDUP_REMOVED lines=11> */
[----:B------:R-:W-:Y:S01]  /*5ce0*/  F2FP.BF16.PACK_AB R2, RZ, R2 ;  /* 0x00000002ff02723e */ /* 0x000fe200000010ff */
[----:B------:R-:W-:Y:S05]  /*5cf0*/  BRA `(.L_x_6042) ;  /* 0x0000078000007947 */ /* 0x000fea0003800000 */
.L_x_6052:
[----:B0-----:R0:W5:Y:S01]  /*5d00*/  LDG.E.U16 R2, [R4.64] ;  /* 0x0000002404027981 */ /* 0x001162000c1e1500 */
[----:B------:R-:W-:Y:S05]  /*5d10*/  BRA `(.L_x_6042) ;  /* 0x0000076000007947 */ /* 0x000fea0003800000 */
.L_x_6049:
        /* <DEDUP_REMOVED lines=9> */
[----:B--2---:R-:W1:Y:S02]  /*5db0*/  I2F.U16 R0, R0 ;  /* 0x0000000000007306 */ /* 0x004e640000101000 */
[----:B01----:R-:W-:Y:S01]  /*5dc0*/  F2FP.BF16.PACK_AB R2, RZ, R0 ;  /* 0x00000000ff02723e */ /* 0x003fe200000010ff */
[----:B------:R-:W-:Y:S05]  /*5dd0*/  BRA `(.L_x_6042) ;  /* 0x000006a000007947 */ /* 0x000fea0003800000 */
.L_x_6056:
[----:B0-----:R-:W2:Y:S01]  /*5de0*/  LDG.E.U8 R2, [R4.64] ;  /* 0x0000002404027981 */ /* 0x001ea2000c1e1100 */
        /* <DEDUP_REMOVED lines=20> */
.L_x_6060:
[----:B------:R-:W-:Y:S05]  /*5f30*/  BSYNC B1 ;  /* 0x0000000000017941 */ /* 0x000fea0003800000 */
.L_x_6059:
[----:B------:R-:W-:Y:S01]  /*5f40*/  LEA R3, R0, 0x3b800000, 0x17 ;  /* 0x3b80000000037811 */ /* 0x000fe200078eb8ff */
[----:B------:R-:W-:-:S05]  /*5f50*/  IMAD.SHL.U32 R0, R2, 0x100000, RZ ;  /* 0x0010000002007824 */ /* 0x000fca00078e00ff */
[----:B------:R-:W-:Y:S02]  /*5f60*/  LOP3.LUT R0, R3, R0, R4, 0xfe, !PT ;  /* 0x0000000003007212 */ /* 0x000fe400078efe04 */
.L_x_6058:
[----:B------:R-:W-:Y:S05]  /*5f70*/  BSYNC B0 ;  /* 0x0000000000007941 */ /* 0x000fea0003800000 */
.L_x_6057:
[----:B------:R-:W-:-:S04]  /*5f80*/  F2FP.BF16.PACK_AB R0, RZ, R0 ;  /* 0x00000000ff00723e */ /* 0x000fc800000010ff */
[----:B------:R-:W-:Y:S01]  /*5f90*/  PRMT R2, R0, 0x7610, R2 ;  /* 0x0000761000027816 */ /* 0x000fe20000000002 */
[----:B------:R-:W-:Y:S05]  /*5fa0*/  BRA `(.L_x_6042) ;  /* 0x000004d000007947 */ /* 0x000fea0003800000 */
.L_x_6055:
        /* <DEDUP_REMOVED lines=21> */
.L_x_6064:
[----:B------:R-:W-:Y:S05]  /*6100*/  BSYNC B1 ;  /* 0x0000000000017941 */ /* 0x000fea0003800000 */
.L_x_6063:
[----:B------:R-:W-:Y:S01]  /*6110*/  LEA R3, R0, 0x37800000, 0x17 ;  /* 0x3780000000037811 */ /* 0x000fe200078eb8ff */
[----:B------:R-:W-:-:S05]  /*6120*/  IMAD.SHL.U32 R0, R2, 0x200000, RZ ;  /* 0x0020000002007824 */ /* 0x000fca00078e00ff */
[----:B------:R-:W-:Y:S02]  /*6130*/  LOP3.LUT R0, R3, R0, R4, 0xfe, !PT ;  /* 0x0000000003007212 */ /* 0x000fe400078efe04 */
.L_x_6062:
[----:B------:R-:W-:Y:S05]  /*6140*/  BSYNC B0 ;  /* 0x0000000000007941 */ /* 0x000fea0003800000 */
.L_x_6061:
[----:B------:R-:W-:-:S04]  /*6150*/  F2FP.BF16.PACK_AB R0, RZ, R0 ;  /* 0x00000000ff00723e */ /* 0x000fc800000010ff */
[----:B------:R-:W-:Y:S01]  /*6160*/  PRMT R2, R0, 0x7610, R2 ;  /* 0x0000761000027816 */ /* 0x000fe20000000002 */
[----:B------:R-:W-:Y:S05]  /*6170*/  BRA `(.L_x_6042) ;  /* 0x0000030000007947 */ /* 0x000fea0003800000 */
.L_x_6054:
        /* <DEDUP_REMOVED lines=14> */
.L_x_6068:
[----:B------:R-:W-:Y:S05]  /*6260*/  BSYNC B0 ;  /* 0x0000000000007941 */ /* 0x000fea0003800000 */
.L_x_6067:
[----:B------:R-:W-:-:S04]  /*6270*/  F2FP.BF16.PACK_AB R0, RZ, R0 ;  /* 0x00000000ff00723e */ /* 0x000fc800000010ff */
[----:B0-----:R-:W-:Y:S01]  /*6280*/  PRMT R2, R0, 0x7610, R2 ;  /* 0x0000761000027816 */ /* 0x001fe20000000002 */
[----:B------:R-:W-:Y:S05]  /*6290*/  BRA `(.L_x_6042) ;  /* 0x000001e000007947 */ /* 0x000fea0003800000 */
.L_x_6041:
[----:B------:R-:W-:Y:S01]  /*62a0*/  MOV R14, 0x0 ;  /* 0x00000000000e7802 */ /* 0x000fe20000000f00 */
[----:B------:R-:W-:Y:S02]  /*62b0*/  IMAD.MOV.U32 R4, RZ, RZ, c[0x4][0x310] ;  /* 0x0100c400ff047624 */ /* 0x000fe400078e00ff */
[----:B------:R-:W-:Y:S02]  /*62c0*/  IMAD.MOV.U32 R5, RZ, RZ, c[0x4][0x314] ;  /* 0x0100c500ff057624 */ /* 0x000fe400078e00ff */
[----:B------:R-:W-:Y:S01]  /*62d0*/  IMAD.MOV.U32 R6, RZ, RZ, c[0x4][0x318] ;  /* 0x0100c600ff067624 */ /* 0x000fe200078e00ff */
[----:B------:R-:W1:Y:S01]  /*62e0*/  LDC.64 R14, c[0x4][R14] ;  /* 0x010000000e0e7b82 */ /* 0x000e620000000a00 */
        /* <DEDUP_REMOVED lines=13> */
[----:B-1---5:R-:W-:Y:S05]  /*63c0*/  CALL.ABS.NOINC R14 ;  /* 0x000000000e007343 */ /* 0x022fea0003c00000 */
[----:B------:R-:W-:Y:S01]  /*63d0*/  PRMT R2, RZ, 0x7610, R2 ;  /* 0x00007610ff027816 */ /* 0x000fe20000000002 */
[----:B------:R-:W-:Y:S05]  /*63e0*/  BRA `(.L_x_6042) ;  /* 0x0000009000007947 */ /* 0x000fea0003800000 */
.L_x_6066:
[----:B------:R-:W2:Y:S02]  /*63f0*/  LDG.E.64 R4, [R4.64] ;  /* 0x0000002404047981 */ /* 0x000ea4000c1e1b00 */
[----:B--2---:R-:W1:Y:S02]  /*6400*/  I2F.U64 R0, R4 ;  /* 0x0000000400007312 */ /* 0x004e640000301000 */
[----:B-1----:R-:W-:-:S04]  /*6410*/  F2FP.BF16.PACK_AB R0, RZ, R0 ;  /* 0x00000000ff00723e */ /* 0x002fc800000010ff */
[----:B0-----:R-:W-:Y:S01]  /*6420*/  PRMT R2, R0, 0x7610, R2 ;  /* 0x0000761000027816 */ /* 0x001fe20000000002 */
[----:B------:R-:W-:Y:S05]  /*6430*/  BRA `(.L_x_6042) ;  /* 0x0000004000007947 */ /* 0x000fea0003800000 */
.L_x_6065:
[----:B------:R-:W2:Y:S02]  /*6440*/  LDG.E R4, [R4.64] ;  /* 0x0000002404047981 */ /* 0x000ea4000c1e1900 */
[----:B--2---:R-:W1:Y:S02]  /*6450*/  I2F.U32 R0, R4 ;  /* 0x0000000400007306 */ /* 0x004e640000201000 */
[----:B-1----:R-:W-:-:S04]  /*6460*/  F2FP.BF16.PACK_AB R0, RZ, R0 ;  /* 0x00000000ff00723e */ /* 0x002fc800000010ff */
[----:B0-----:R-:W-:Y:S02]  /*6470*/  PRMT R2, R0, 0x7610, R2 ;  /* 0x0000761000027816 */ /* 0x001fe40000000002 */
.L_x_6042:
[----:B------:R-:W-:-:S05]  /*6480*/  IADD3 R28, R28, 0x80, RZ ;  /* 0x000000801c1c7810 */ /* 0x000fca0007ffe0ff */
.L_x_5972:
[----:B------:R-:W-:Y:S05]  /*6490*/  BSYNC B6 ;  /* 0x0000000000067941 */ /* 0x000fea0003800000 */
.L_x_5971:
[----:B------:R-:W-:Y:S01]  /*64a0*/  IMAD.MOV.U32 R0, RZ, RZ, -0x200 ;  /* 0xfffffe00ff007424 */ /* 0x000fe200078e00ff */
[----:B------:R-:W-:Y:S01]  /*64b0*/  BSSY B6, `(.L_x_6069) ;  /* 0x0000324000067945 */ /* 0x000fe20003800000 */
[----:B------:R-:W-:Y:S02]  /*64c0*/  PRMT R16, RZ, 0x7610, R16 ;  /* 0x00007610ff107816 */ /* 0x000fe40000000010 */
[----:B------:R-:W-:Y:S01]  /*64d0*/  IMAD R0, R27, R0, c[0x0][0x160] ;  /* 0x000058001b007624 */ /* 0x000fe200078e0200 */
[----:B------:R-:W-:Y:S02]  /*64e0*/  PRMT R17, RZ, 0x7610, R17 ;  /* 0x00007610ff117816 */ /* 0x000fe40000000011 */
[----:B------:R-:W-:Y:S02]  /*64f0*/  PRMT R19, RZ, 0x7610, R19 ;  /* 0x00007610ff137816 */ /* 0x000fe40000000013 */
[----:B------:R-:W-:Y:S02]  /*6500*/  ISETP.GE.AND P0, PT, R28, R0, PT ;  /* 0x000000001c00720c */ /* 0x000fe40003f06270 */
        /* <DEDUP_REMOVED lines=22> */
.L_x_6074:
[----:B------:R-:W2:Y:S02]  /*6670*/  LDG.E.U8 R4, [R4.64] ;  /* 0x0000002404047981 */ /* 0x000ea4000c1e1100 */
[----:B--2---:R-:W0:Y:S02]  /*6680*/  I2F.U16 R0, R4 ;  /* 0x0000000400007306 */ /* 0x004e240000101000 */
[----:B0-----:R-:W-:-:S04]  /*6690*/  F2FP.BF16.PACK_AB R0, RZ, R0 ;  /* 0x00000000ff00723e */ /* 0x001fc800000010ff */
[----:B------:R-:W-:Y:S01]  /*66a0*/  PRMT R17, R0, 0x7610, R17 ;  /* 0x0000761000117816 */ /* 0x000fe20000000011 */
[----:B------:R-:W-:Y:S05]  /*66b0*/  BRA `(.L_x_6076) ;  /* 0x00000f0000007947 */ /* 0x000fea0003800000 */
.L_x_6073:
        /* <DEDUP_REMOVED lines=11> */
.L_x_6078:
[----:B------:R-:W2:Y:S02]  /*6770*/  LDG.E R4, [R4.64] ;  /* 0x0000002404047981 */ /* 0x000ea4000c1e1900 */
[----:B--2---:R-:W0:Y:S02]  /*6780*/  I2F R0, R4 ;  /* 0x0000000400007306 */ /* 0x004e240000201400 */
[----:B0-----:R-:W-:-:S04]  /*6790*/  F2FP.BF16.PACK_AB R0, RZ, R0 ;  /* 0x00000000ff00723e */ /* 0x001fc800000010ff */
[----:B------:R-:W-:Y:S01]  /*67a0*/  PRMT R17, R0, 0x7610, R17 ;  /* 0x0000761000117816 */ /* 0x000fe20000000011 */
[----:B------:R-:W-:Y:S05]  /*67b0*/  BRA `(.L_x_6076) ;  /* 0x00000e0000007947 */ /* 0x000fea0003800000 */
.L_x_6077:
[----:B------:R-:W2:Y:S02]  /*67c0*/  LDG.E.U16 R4, [R4.64] ;  /* 0x0000002404047981 */ /* 0x000ea4000c1e1500 */
[----:B--2---:R-:W0:Y:S02]  /*67d0*/  I2F.S16 R0, R4 ;  /* 0x0000000400007306 */ /* 0x004e240000101400 */
[----:B0-----:R-:W-:-:S04]  /*67e0*/  F2FP.BF16.PACK_AB R0, RZ, R0 ;  /* 0x00000000ff00723e */ /* 0x001fc800000010ff */
[----:B------:R-:W-:Y:S01]  /*67f0*/  PRMT R17, R0, 0x7610, R17 ;  /* 0x0000761000117816 */ /* 0x000fe20000000011 */
[----:B------:R-:W-:Y:S05]  /*6800*/  BRA `(.L_x_6076) ;  /* 0x00000db000007947 */ /* 0x000fea0003800000 */
.L_x_6072:
        /* <DEDUP_REMOVED lines=9> */
.L_x_6080:
[----:B------:R-:W2:Y:S02]  /*68a0*/  LDG.E.U16 R0, [R4.64] ;  /* 0x0000002404007981 */ /* 0x000ea4000c1e1500 */
[----:B--2---:R-:W-:-:S05]  /*68b0*/  HADD2.F32 R0, -RZ, R0.H0_H0 ;  /* 0x20000000ff007230 */ /* 0x004fca0000004100 */
[----:B------:R-:W-:-:S04]  /*68c0*/  F2FP.BF16.PACK_AB R0, RZ, R0 ;  /* 0x00000000ff00723e */ /* 0x000fc800000010ff */
[----:B------:R-:W-:Y:S01]  /*68d0*/  PRMT R17, R0, 0x7610, R17 ;  /* 0x0000761000117816 */ /* 0x000fe20000000011 */
[----:B------:R-:W-:Y:S05]  /*68e0*/  BRA `(.L_x_6076) ;  /* 0x00000cd000007947 */ /* 0x000fea0003800000 */
.L_x_6079:
        /* <DEDUP_REMOVED lines=9> */
.L_x_6082:
[----:B------:R-:W2:Y:S02]  /*6980*/  LDG.E.U16 R4, [R4.64] ;  /* 0x0000002404047981 */ /* 0x000ea4000c1e1500 */
[----:B--2---:R-:W-:-:S05]  /*6990*/  HADD2.F32 R0, -RZ, R4.H0_H0 ;  /* 0x20000004ff007230 */ /* 0x004fca0000004100 */
[----:B------:R-:W-:-:S04]  /*69a0*/  F2FP.BF16.PACK_AB R0, RZ, R0 ;  /* 0x00000000ff00723e */ /* 0x000fc800000010ff */
[----:B------:R-:W-:Y:S01]  /*69b0*/  PRMT R17, R0, 0x7610, R17 ;  /* 0x0000761000117816 */ /* 0x000fe20000000011 */
[----:B------:R-:W-:Y:S05]  /*69c0*/  BRA `(.L_x_6076) ;  /* 0x00000bf000007947 */ /* 0x000fea0003800000 */
.L_x_6081:
[----:B------:R-:W2:Y:S02]  /*69d0*/  LDG.E.64 R4, [R4.64] ;  /* 0x0000002404047981 */ /* 0x000ea4000c1e1b00 */
[----:B--2---:R-:W0:Y:S01]  /*69e0*/  F2F.F32.F64 R0, R4 ;  /* 0x0000000400007310 */ /* 0x004e220000301000 */
[----:B------:R-:W0:-:S14]  /*69f0*/  DSETP.GEU.AND P0, PT, |R4|, c[0x2][0x0], PT ;  /* 0x008000000400762a */ /* 0x000e1c0003f0e200 */
[----:B0-----:R-:W-:-:S05]  /*6a00*/  @!P0 FMUL R0, R0, 1.175494350822287508e-38 ;  /* 0x0080000000008820 */ /* 0x001fca0000400000 */
[----:B------:R-:W-:-:S04]  /*6a10*/  F2FP.BF16.PACK_AB R0, RZ, R0 ;  /* 0x00000000ff00723e */ /* 0x000fc800000010ff */
[----:B------:R-:W-:Y:S01]  /*6a20*/  PRMT R17, R0, 0x7610, R17 ;  /* 0x0000761000117816 */ /* 0x000fe20000000011 */
[----:B------:R-:W-:Y:S05]  /*6a30*/  BRA `(.L_x_6076) ;  /* 0x00000b8000007947 */ /* 0x000fea0003800000 */
.L_x_6071:
        /* <DEDUP_REMOVED lines=14> */
.L_x_6085:
[----:B------:R-:W2:Y:S02]  /*6b20*/  LDG.E.64 R4, [R4.64] ;  /* 0x0000002404047981 */ /* 0x000ea4000c1e1b00 */
[----:B--2---:R-:W0:Y:S01]  /*6b30*/  F2F.F32.F64 R0, R4 ;  /* 0x0000000400007310 */ /* 0x004e220000301000 */
[----:B------:R-:W0:-:S14]  /*6b40*/  DSETP.GEU.AND P0, PT, |R4|, c[0x2][0x0], PT ;  /* 0x008000000400762a */ /* 0x000e1c0003f0e200 */
[----:B0-----:R-:W-:-:S05]  /*6b50*/  @!P0 FMUL R0, R0, 1.175494350822287508e-38 ;  /* 0x0080000000008820 */ /* 0x001fca0000400000 */
[----:B------:R-:W-:-:S04]  /*6b60*/  F2FP.BF16.PACK_AB R0, RZ, R0 ;  /* 0x00000000ff00723e */ /* 0x000fc800000010ff */
[----:B------:R-:W-:Y:S01]  /*6b70*/  PRMT R17, R0, 0x7610, R17 ;  /* 0x0000761000117816 */ /* 0x000fe20000000011 */
[----:B------:R-:W-:Y:S05]  /*6b80*/  BRA `(.L_x_6076) ;  /* 0x00000a3000007947 */ /* 0x000fea0003800000 */
.L_x_6084:
        /* <DEDUP_REMOVED lines=28> */
.L_x_6087:
        /* <DEDUP_REMOVED lines=15> */
.L_x_6086:
[----:B------:R0:W5:Y:S01]  /*6e40*/  LDG.E.U16 R17, [R4.64] ;  /* 0x0000002404117981 */ /* 0x000162000c1e1500 */
[----:B------:R-:W-:Y:S05]  /*6e50*/  BRA `(.L_x_6076) ;  /* 0x0000076000007947 */ /* 0x000fea0003800000 */
.L_x_6083:
        /* <DEDUP_REMOVED lines=12> */
.L_x_6090:
        /* <DEDUP_REMOVED lines=21> */
.L_x_6094:
[----:B------:R-:W-:Y:S05]  /*7070*/  BSYNC B1 ;  /* 0x0000000000017941 */ /* 0x000fea0003800000 */
.L_x_6093:
[----:B------:R-:W-:Y:S01]  /*7080*/  LEA R5, R0, 0x3b800000, 0x17 ;  /* 0x3b80000000057811 */ /* 0x000fe200078eb8ff */
[----:B------:R-:W-:-:S05]  /*7090*/  IMAD.SHL.U32 R0, R3, 0x100000, RZ ;  /* 0x0010000003007824 */ /* 0x000fca00078e00ff */
[----:B------:R-:W-:Y:S02]  /*70a0*/  LOP3.LUT R0, R5, R0, R6, 0xfe, !PT ;  /* 0x0000000005007212 */ /* 0x000fe400078efe06 */
.L_x_6092:
[----:B------:R-:W-:Y:S05]  /*70b0*/  BSYNC B0 ;  /* 0x0000000000007941 */ /* 0x000fea0003800000 */
.L_x_6091:
[----:B------:R-:W-:-:S04]  /*70c0*/  F2FP.BF16.PACK_AB R0, RZ, R0 ;  /* 0x00000000ff00723e */ /* 0x000fc800000010ff */
[----:B------:R-:W-:Y:S01]  /*70d0*/  PRMT R17, R0, 0x7610, R17 ;  /* 0x0000761000117816 */ /* 0x000fe20000000011 */
[----:B------:R-:W-:Y:S05]  /*70e0*/  BRA `(.L_x_6076) ;  /* 0x000004d000007947 */ /* 0x000fea0003800000 */
.L_x_6089:
        /* <DEDUP_REMOVED lines=21> */
.L_x_6098:
[----:B------:R-:W-:Y:S05]  /*7240*/  BSYNC B1 ;  /* 0x0000000000017941 */ /* 0x000fea0003800000 */
.L_x_6097:
[----:B------:R-:W-:Y:S01]  /*7250*/  LEA R5, R0, 0x37800000, 0x17 ;  /* 0x3780000000057811 */ /* 0x000fe200078eb8ff */
[----:B------:R-:W-:-:S05]  /*7260*/  IMAD.SHL.U32 R0, R3, 0x200000, RZ ;  /* 0x0020000003007824 */ /* 0x000fca00078e00ff */
[----:B------:R-:W-:Y:S02]  /*7270*/  LOP3.LUT R0, R5, R0, R6, 0xfe, !PT ;  /* 0x0000000005007212 */ /* 0x000fe400078efe06 */
.L_x_6096:
[----:B------:R-:W-:Y:S05]  /*7280*/  BSYNC B0 ;  /* 0x0000000000007941 */ /* 0x000fea0003800000 */
.L_x_6095:
[----:B------:R-:W-:-:S04]  /*7290*/  F2FP.BF16.PACK_AB R0, RZ, R0 ;  /* 0x00000000ff00723e */ /* 0x000fc800000010ff */
[----:B------:R-:W-:Y:S01]  /*72a0*/  PRMT R17, R0, 0x7610, R17 ;  /* 0x0000761000117816 */ /* 0x000fe20000000011 */
[----:B------:R-:W-:Y:S05]  /*72b0*/  BRA `(.L_x_6076) ;  /* 0x0000030000007947 */ /* 0x000fea0003800000 */
.L_x_6088:
        /* <DEDUP_REMOVED lines=14> */
.L_x_6102:
[----:B------:R-:W-:Y:S05]  /*73a0*/  BSYNC B0 ;  /* 0x0000000000007941 */ /* 0x000fea0003800000 */
.L_x_6101:
[----:B------:R-:W-:-:S04]  /*73b0*/  F2FP.BF16.PACK_AB R0, RZ, R0 ;  /* 0x00000000ff00723e */ /* 0x000fc800000010ff */
[----:B------:R-:W-:Y:S01]  /*73c0*/  PRMT R17, R0, 0x7610, R17 ;  /* 0x0000761000117816 */ /* 0x000fe20000000011 */
[----:B------:R-:W-:Y:S05]  /*73d0*/  BRA `(.L_x_6076) ;  /* 0x000001e000007947 */ /* 0x000fea0003800000 */
.L_x_6075:
[----:B------:R-:W-:Y:S02]  /*73e0*/  IMAD.MOV.U32 R4, RZ, RZ, c[0x4][0x310] ;  /* 0x0100c400ff047624 */ /* 0x000fe400078e00ff */
[----:B------:R-:W-:Y:S02]  /*73f0*/  IMAD.MOV.U32 R5, RZ, RZ, c[0x4][0x314] ;  /* 0x0100c500ff057624 */ /* 0x000fe400078e00ff */
[----:B------:R-:W-:Y:S02]  /*7400*/  IMAD.MOV.U32 R6, RZ, RZ, c[0x4][0x318] ;  /* 0x0100c600ff067624 */ /* 0x000fe400078e00ff */
        /* <DEDUP_REMOVED lines=12> */
[----:B------:R-:W-:Y:S02]  /*74d0*/  IADD3.X R21, ~R21, R3, R15, P0, P1 ;  /* 0x0000000315157210 */ /* 0x000fe400007e250f */
[----:B------:R-:W-:-:S06]  /*74e0*/  MOV R14, 0x0 ;  /* 0x00000000000e7802 */ /* 0x000fcc0000000f00 */
[----:B------:R-:W0:Y:S02]  /*74f0*/  LDC.64 R14, c[0x4][R14] ;  /* 0x010000000e0e7b82 */ /* 0x000e240000000a00 */
[----:B0----5:R-:W-:Y:S05]  /*7500*/  CALL.ABS.NOINC R14 ;  /* 0x000000000e007343 */ /* 0x021fea0003c00000 */
[----:B------:R-:W-:Y:S01]  /*7510*/  PRMT R17, RZ, 0x7610, R17 ;  /* 0x00007610ff117816 */ /* 0x000fe20000000011 */
[----:B------:R-:W-:Y:S05]  /*7520*/  BRA `(.L_x_6076) ;  /* 0x0000009000007947 */ /* 0x000fea0003800000 */
.L_x_6100:
[----:B------:R-:W2:Y:S02]  /*7530*/  LDG.E.64 R4, [R4.64] ;  /* 0x0000002404047981 */ /* 0x000ea4000c1e1b00 */
[----:B--2---:R-:W0:Y:S02]  /*7540*/  I2F.U64 R0, R4 ;  /* 0x0000000400007312 */ /* 0x004e240000301000 */
[----:B0-----:R-:W-:-:S04]  /*7550*/  F2FP.BF16.PACK_AB R0, RZ, R0 ;  /* 0x00000000ff00723e */ /* 0x001fc800000010ff */
[----:B------:R-:W-:Y:S01]  /*7560*/  PRMT R17, R0, 0x7610, R17 ;  /* 0x0000761000117816 */ /* 0x000fe20000000011 */
[----:B------:R-:W-:Y:S05]  /*7570*/  BRA `(.L_x_6076) ;  /* 0x0000004000007947 */ /* 0x000fea0003800000 */
.L_x_6099:
[----:B------:R-:W2:Y:S02]  /*7580*/  LDG.E R4, [R4.64] ;  /* 0x0000002404047981 */ /* 0x000ea4000c1e1900 */
[----:B--2---:R-:W0:Y:S02]  /*7590*/  I2F.U32 R0, R4 ;  /* 0x0000000400007306 */ /* 0x004e240000201000 */
[----:B0-----:R-:W-:-:S04]  /*75a0*/  F2FP.BF16.PACK_AB R0, RZ, R0 ;  /* 0x00000000ff00723e */ /* 0x001fc800000010ff */
[----:B------:R-:W-:Y:S02]  /*75b0*/  PRMT R17, R0, 0x7610, R17 ;  /* 0x0000761000117816 */ /* 0x000fe40000000011 */
.L_x_6076:
[----:B------:R-:W1:Y:S01]  /*75c0*/  LDC.U8 R3, c[0x0][0x18d] ;  /* 0x00006340ff037b82 */ /* 0x000e620000000000 */
[----:B0-----:R-:W-:-:S05]  /*75d0*/  IMAD R4, R23, c[0x0][0x194], RZ ;  /* 0x0000650017047a24 */ /* 0x001fca00078e02ff */
[----:B------:R-:W-:-:S05]  /*75e0*/  IADD3 R4, P0, R4, c[0x0][0x178], RZ ;  /* 0x00005e0004047a10 */ /* 0x000fca0007f1e0ff */
        /* <DEDUP_REMOVED lines=17> */
.L_x_6106:
[----:B------:R-:W2:Y:S02]  /*7700*/  LDG.E.U8 R4, [R4.64] ;  /* 0x0000002404047981 */ /* 0x000ea4000c1e1100 */
[----:B--2---:R-:W0:Y:S02]  /*7710*/  I2F.U16 R0, R4 ;  /* 0x0000000400007306 */ /* 0x004e240000101000 */
[----:B0-----:R-:W-:-:S04]  /*7720*/  F2FP.BF16.PACK_AB R0, RZ, R0 ;  /* 0x00000000ff00723e */ /* 0x001fc800000010ff */
[----:B------:R-:W-:Y:S01]  /*7730*/  PRMT R19, R0, 0x7610, R19 ;  /* 0x0000761000137816 */ /* 0x000fe20000000013 */
[----:B------:R-:W-:Y:S05]  /*7740*/  BRA `(.L_x_6108) ;  /* 0x00000f0000007947 */ /* 0x000fea0003800000 */
.L_x_6105:
        /* <DEDUP_REMOVED lines=11> */
.L_x_6110:
[----:B------:R-:W2:Y:S02]  /*7800*/  LDG.E R4, [R4.64] ;  /* 0x0000002404047981 */ /* 0x000ea4000c1e1900 */
[----:B--2---:R-:W0:Y:S02]  /*7810*/  I2F R0, R4 ;  /* 0x0000000400007306 */ /* 0x004e240000201400 */
[----:B0-----:R-:W-:-:S04]  /*7820*/  F2FP.BF16.PACK_AB R0, RZ, R0 ;  /* 0x00000000ff00723e */ /* 0x001fc800000010ff */
[----:B------:R-:W-:Y:S01]  /*7830*/  PRMT R19, R0, 0x7610, R19 ;  /* 0x0000761000137816 */ /* 0x000fe20000000013 */
[----:B------:R-:W-:Y:S05]  /*7840*/  BRA `(.L_x_6108) ;  /* 0x00000e0000007947 */ /* 0x000fea0003800000 */
.L_x_6109:
[----:B------:R-:W2:Y:S02]  /*7850*/  LDG.E.U16 R4, [R4.64] ;  /* 0x0000002404047981 */ /* 0x000ea4000c1e1500 */
[----:B--2---:R-:W0:Y:S02]  /*7860*/  I2F.S16 R0, R4 ;  /* 0x0000000400007306 */ /* 0x004e240000101400 */
[----:B0-----:R-:W-:-:S04]  /*7870*/  F2FP.BF16.PACK_AB R0, RZ, R0 ;  /* 0x00000000ff00723e */ /* 0x001fc800000010ff */
[----:B------:R-:W-:Y:S01]  /*7880*/  PRMT R19, R0, 0x7610, R19 ;  /* 0x0000761000137816 */ /* 0x000fe20000000013 */
[----:B------:R-:W-:Y:S05]  /*7890*/  BRA `(.L_x_6108) ;  /* 0x00000db000007947 */ /* 0x000fea0003800000 */
.L_x_6104:
        /* <DEDUP_REMOVED lines=9> */
.L_x_6112:
[----:B------:R-:W2:Y:S02]  /*7930*/  LDG.E.U16 R0, [R4.64] ;  /* 0x0000002404007981 */ /* 0x000ea4000c1e1500 */
[----:B--2---:R-:W-:-:S05]  /*7940*/  HADD2.F32 R0, -RZ, R0.H0_H0 ;  /* 0x20000000ff007230 */ /* 0x004fca0000004100 */
[----:B------:R-:W-:-:S04]  /*7950*/  F2FP.BF16.PACK_AB R0, RZ, R0 ;  /* 0x00000000ff00723e */ /* 0x000fc800000010ff */
[----:B------:R-:W-:Y:S01]  /*7960*/  PRMT R19, R0, 0x7610, R19 ;  /* 0x0000761000137816 */ /* 0x000fe20000000013 */
[----:B------:R-:W-:Y:S05]  /*7970*/  BRA `(.L_x_6108) ;  /* 0x00000cd000007947 */ /* 0x000fea0003800000 */
.L_x_6111:
        /* <DEDUP_REMOVED lines=9> */
.L_x_6114:
[----:B------:R-:W2:Y:S02]  /*7a10*/  LDG.E.U16 R4, [R4.64] ;  /* 0x0000002404047981 */ /* 0x000ea4000c1e1500 */
[----:B--2---:R-:W-:-:S05]  /*7a20*/  HADD2.F32 R0, -RZ, R4.H0_H0 ;  /* 0x20000004ff007230 */ /* 0x004fca0000004100 */
[----:B------:R-:W-:-:S04]  /*7a30*/  F2FP.BF16.PACK_AB R0, RZ, R0 ;  /* 0x00000000ff00723e */ /* 0x000fc800000010ff */
[----:B------:R-:W-:Y:S01]  /*7a40*/  PRMT R19, R0, 0x7610, R19 ;  /* 0x0000761000137816 */ /* 0x000fe20000000013 */
[----:B------:R-:W-:Y:S05]  /*7a50*/  BRA `(.L_x_6108) ;  /* 0x00000bf000007947 */ /* 0x000fea0003800000 */
.L_x_6113:
[----:B------:R-:W2:Y:S02]  /*7a60*/  LDG.E.64 R4, [R4.64] ;  /* 0x0000002404047981 */ /* 0x000ea4000c1e1b00 */
[----:B--2---:R-:W0:Y:S01]  /*7a70*/  F2F.F32.F64 R0, R4 ;  /* 0x0000000400007310 */ /* 0x004e220000301000 */
[----:B------:R-:W0:-:S14]  /*7a80*/  DSETP.GEU.AND P0, PT, |R4|, c[0x2][0x0], PT ;  /* 0x008000000400762a */ /* 0x000e1c0003f0e200 */
[----:B0-----:R-:W-:-:S05]  /*7a90*/  @!P0 FMUL R0, R0, 1.175494350822287508e-38 ;  /* 0x0080000000008820 */ /* 0x001fca0000400000 */
[----:B------:R-:W-:-:S04]  /*7aa0*/  F2FP.BF16.PACK_AB R0, RZ, R0 ;  /* 0x00000000ff00723e */ /* 0x000fc800000010ff */
[----:B------:R-:W-:Y:S01]  /*7ab0*/  PRMT R19, R0, 0x7610, R19 ;  /* 0x0000761000137816 */ /* 0x000fe20000000013 */
[----:B------:R-:W-:Y:S05]  /*7ac0*/  BRA `(.L_x_6108) ;  /* 0x00000b8000007947 */ /* 0x000fea0003800000 */
.L_x_6103:
        /* <DEDUP_REMOVED lines=14> */
.L_x_6117:
[----:B------:R-:W2:Y:S02]  /*7bb0*/  LDG.E.64 R4, [R4.64] ;  /* 0x0000002404047981 */ /* 0x000ea4000c1e1b00 */
[----:B--2---:R-:W0:Y:S01]  /*7bc0*/  F2F.F32.F64 R0, R4 ;  /* 0x0000000400007310 */ /* 0x004e220000301000 */
[----:B------:R-:W0:-:S14]  /*7bd0*/  DSETP.GEU.AND P0, PT, |R4|, c[0x2][0x0], PT ;  /* 0x008000000400762a */ /* 0x000e1c0003f0e200 */
[----:B0-----:R-:W-:-:S05]  /*7be0*/  @!P0 FMUL R0, R0, 1.175494350822287508e-38 ;  /* 0x0080000000008820 */ /* 0x001fca0000400000 */
[----:B------:R-:W-:-:S04]  /*7bf0*/  F2FP.BF16.PACK_AB R0, RZ, R0 ;  /* 0x00000000ff00723e */ /* 0x000fc800000010ff */
[----:B------:R-:W-:Y:S01]  /*7c00*/  PRMT R19, R0, 0x7610, R19 ;  /* 0x0000761000137816 */ /* 0x000fe20000000013 */
[----:B------:R-:W-:Y:S05]  /*7c10*/  BRA `(.L_x_6108) ;  /* 0x00000a3000007947 */ /* 0x000fea0003800000 */
.L_x_6116:
        /* <DEDUP_REMOVED lines=28> */
.L_x_6119:
        /* <DEDUP_REMOVED lines=15> */
.L_x_6118:
[----:B------:R0:W5:Y:S01]  /*7ed0*/  LDG.E.U16 R19, [R4.64] ;  /* 0x0000002404137981 */ /* 0x000162000c1e1500 */
[----:B------:R-:W-:Y:S05]  /*7ee0*/  BRA `(.L_x_6108) ;  /* 0x0000076000007947 */ /* 0x000fea0003800000 */
.L_x_6115:
        /* <DEDUP_REMOVED lines=12> */
.L_x_6122:
        /* <DEDUP_REMOVED lines=21> */
.L_x_6126:
[----:B------:R-:W-:Y:S05]  /*8100*/  BSYNC B1 ;  /* 0x0000000000017941 */ /* 0x000fea0003800000 */
.L_x_6125:
[----:B------:R-:W-:Y:S01]  /*8110*/  LEA R5, R0, 0x3b800000, 0x17 ;  /* 0x3b80000000057811 */ /* 0x000fe200078eb8ff */
[----:B------:R-:W-:-:S05]  /*8120*/  IMAD.SHL.U32 R0, R3, 0x100000, RZ ;  /* 0x0010000003007824 */ /* 0x000fca00078e00ff */
[----:B------:R-:W-:Y:S02]  /*8130*/  LOP3.LUT R0, R5, R0, R6, 0xfe, !PT ;  /* 0x0000000005007212 */ /* 0x000fe400078efe06 */
.L_x_6124:
[----:B------:R-:W-:Y:S05]  /*8140*/  BSYNC B0 ;  /* 0x0000000000007941 */ /* 0x000fea0003800000 */
.L_x_6123:
[----:B------:R-:W-:-:S04]  /*8150*/  F2FP.BF16.PACK_AB R0, RZ, R0 ;  /* 0x00000000ff00723e */ /* 0x000fc800000010ff */
[----:B------:R-:W-:Y:S01]  /*8160*/  PRMT R19, R0, 0x7610, R19 ;  /* 0x0000761000137816 */ /* 0x000fe20000000013 */
[----:B------:R-:W-:Y:S05]  /*8170*/  BRA `(.L_x_6108) ;  /* 0x000004d000007947 */ /* 0x000fea0003800000 */
.L_x_6121:
        /* <DEDUP_REMOVED lines=21> */
.L_x_6130:
[----:B------:R-:W-:Y:S05]  /*82d0*/  BSYNC B1 ;  /* 0x0000000000017941 */ /* 0x000fea0003800000 */
.L_x_6129:
[----:B------:R-:W-:Y:S01]  /*82e0*/  LEA R5, R0, 0x37800000, 0x17 ;  /* 0x3780000000057811 */ /* 0x000fe200078eb8ff */
[----:B------:R-:W-:-:S05]  /*82f0*/  IMAD.SHL.U32 R0, R3, 0x200000, RZ ;  /* 0x0020000003007824 */ /* 0x000fca00078e00ff */
[----:B------:R-:W-:Y:S02]  /*8300*/  LOP3.LUT R0, R5, R0, R6, 0xfe, !PT ;  /* 0x0000000005007212 */ /* 0x000fe400078efe06 */
.L_x_6128:
[----:B------:R-:W-:Y:S05]  /*8310*/  BSYNC B0 ;  /* 0x0000000000007941 */ /* 0x000fea0003800000 */
.L_x_6127:
[----:B------:R-:W-:-:S04]  /*8320*/  F2FP.BF16.PACK_AB R0, RZ, R0 ;  /* 0x00000000ff00723e */ /* 0x000fc800000010ff */
[----:B------:R-:W-:Y:S01]  /*8330*/  PRMT R19, R0, 0x7610, R19 ;  /* 0x0000761000137816 */ /* 0x000fe20000000013 */
[----:B------:R-:W-:Y:S05]  /*8340*/  BRA `(.L_x_6108) ;  /* 0x0000030000007947 */ /* 0x000fea0003800000 */
.L_x_6120:
        /* <DEDUP_REMOVED lines=14> */
.L_x_6134:
[----:B------:R-:W-:Y:S05]  /*8430*/  BSYNC B0 ;  /* 0x0000000000007941 */ /* 0x000fea0003800000 */
.L_x_6133:
[----:B------:R-:W-:-:S04]  /*8440*/  F2FP.BF16.PACK_AB R0, RZ, R0 ;  /* 0x00000000ff00723e */ /* 0x000fc800000010ff */
[----:B------:R-:W-:Y:S01]  /*8450*/  PRMT R19, R0, 0x7610, R19 ;  /* 0x0000761000137816 */ /* 0x000fe20000000013 */
[----:B------:R-:W-:Y:S05]  /*8460*/  BRA `(.L_x_6108) ;  /* 0x000001e000007947 */ /* 0x000fea0003800000 */
.L_x_6107:
        /* <DEDUP_REMOVED lines=21> */
.L_x_6132:
[----:B------:R-:W2:Y:S02]  /*85c0*/  LDG.E.64 R4, [R4.64] ;  /* 0x0000002404047981 */ /* 0x000ea4000c1e1b00 */
[----:B--2---:R-:W0:Y:S02]  /*85d0*/  I2F.U64 R0, R4 ;  /* 0x0000000400007312 */ /* 0x004e240000301000 */
[----:B0-----:R-:W-:-:S04]  /*85e0*/  F2FP.BF16.PACK_AB R0, RZ, R0 ;  /* 0x00000000ff00723e */ /* 0x001fc800000010ff */
[----:B------:R-:W-:Y:S01]  /*85f0*/  PRMT R19, R0, 0x7610, R19 ;  /* 0x0000761000137816 */ /* 0x000fe20000000013 */
[----:B------:R-:W-:Y:S05]  /*8600*/  BRA `(.L_x_6108) ;  /* 0x0000004000007947 */ /* 0x000fea0003800000 */
.L_x_6131:
[----:B------:R-:W2:Y:S02]  /*8610*/  LDG.E R4, [R4.64] ;  /* 0x0000002404047981 */ /* 0x000ea4000c1e1900 */
[----:B--2---:R-:W0:Y:S02]  /*8620*/  I2F.U32 R0, R4 ;  /* 0x0000000400007306 */ /* 0x004e240000201000 */
[----:B0-----:R-:W-:-:S04]  /*8630*/  F2FP.BF16.PACK_AB R0, RZ, R0 ;  /* 0x00000000ff00723e */ /* 0x001fc800000010ff */
[----:B------:R-:W-:Y:S02]  /*8640*/  PRMT R19, R0, 0x7610, R19 ;  /* 0x0000761000137816 */ /* 0x000fe40000000013 */
.L_x_6108:
        /* <DEDUP_REMOVED lines=20> */
.L_x_6138:
[----:B------:R-:W2:Y:S02]  /*8790*/  LDG.E.U8 R4, [R4.64] ;  /* 0x0000002404047981 */ /* 0x000ea4000c1e1100 */
[----:B--2---:R-:W0:Y:S02]  /*87a0*/  I2F.U16 R0, R4 ;  /* 0x0000000400007306 */ /* 0x004e240000101000 */
[----:B0-----:R-:W-:-:S04]  /*87b0*/  F2FP.BF16.PACK_AB R0, RZ, R0 ;  /* 0x00000000ff00723e */ /* 0x001fc800000010ff */
[----:B------:R-:W-:Y:S01]  /*87c0*/  PRMT R23, R0, 0x7610, R23 ;  /* 0x0000761000177816 */ /* 0x000fe20000000017 */
[----:B------:R-:W-:Y:S05]  /*87d0*/  BRA `(.L_x_6140) ;  /* 0x00000f0000007947 */ /* 0x000fea0003800000 */
.L_x_6137:
        /* <DEDUP_REMOVED lines=11> */
.L_x_6142:
[----:B------:R-:W2:Y:S02]  /*8890*/  LDG.E R4, [R4.64] ;  /* 0x0000002404047981 */ /* 0x000ea4000c1e1900 */
[----:B--2---:R-:W0:Y:S02]  /*88a0*/  I2F R0, R4 ;  /* 0x0000000400007306 */ /* 0x004e240000201400 */
[----:B0-----:R-:W-:-:S04]  /*88b0*/  F2FP.BF16.PACK_AB R0, RZ, R0 ;  /* 0x00000000ff00723e */ /* 0x001fc800000010ff */
[----:B------:R-:W-:Y:S01]  /*88c0*/  PRMT R23, R0, 0x7610, R23 ;  /* 0x0000761000177816 */ /* 0x000fe20000000017 */
[----:B------:R-:W-:Y:S05]  /*88d0*/  BRA `(.L_x_6140) ;  /* 0x00000e0000007947 */ /* 0x000fea0003800000 */
.L_x_6141:
[----:B------:R-:W2:Y:S02]  /*88e0*/  LDG.E.U16 R4, [R4.64] ;  /* 0x0000002404047981 */ /* 0x000ea4000c1e1500 */
[----:B--2---:R-:W0:Y:S02]  /*88f0*/  I2F.S16 R0, R4 ;  /* 0x0000000400007306 */ /* 0x004e240000101400 */
[----:B0-----:R-:W-:-:S04]  /*8900*/  F2FP.BF16.PACK_AB R0, RZ, R0 ;  /* 0x00000000ff00723e */ /* 0x001fc800000010ff */
[----:B------:R-:W-:Y:S01]  /*8910*/  PRMT R23, R0, 0x7610, R23 ;  /* 0x0000761000177816 */ /* 0x000fe20000000017 */
[----:B------:R-:W-:Y:S05]  /*8920*/  BRA `(.L_x_6140) ;  /* 0x00000db000007947 */ /* 0x000fea0003800000 */
.L_x_6136:
        /* <DEDUP_REMOVED lines=9> */
.L_x_6144:
[----:B------:R-:W2:Y:S02]  /*89c0*/  LDG.E.U16 R0, [R4.64] ;  /* 0x0000002404007981 */ /* 0x000ea4000c1e1500 */
[----:B--2---:R-:W-:-:S05]  /*89d0*/  HADD2.F32 R0, -RZ, R0.H0_H0 ;  /* 0x20000000ff007230 */ /* 0x004fca0000004100 */
[----:B------:R-:W-:-:S04]  /*89e0*/  F2FP.BF16.PACK_AB R0, RZ, R0 ;  /* 0x00000000ff00723e */ /* 0x000fc800000010ff */
[----:B------:R-:W-:Y:S01]  /*89f0*/  PRMT R23, R0, 0x7610, R23 ;  /* 0x0000761000177816 */ /* 0x000fe20000000017 */
[----:B------:R-:W-:Y:S05]  /*8a00*/  BRA `(.L_x_6140) ;  /* 0x00000cd000007947 */ /* 0x000fea0003800000 */
.L_x_6143:
        /* <DEDUP_REMOVED lines=9> */
.L_x_6146:
[----:B------:R-:W2:Y:S02]  /*8aa0*/  LDG.E.U16 R4, [R4.64] ;  /* 0x0000002404047981 */ /* 0x000ea4000c1e1500 */
[----:B--2---:R-:W-:-:S05]  /*8ab0*/  HADD2.F32 R0, -RZ, R4.H0_H0 ;  /* 0x20000004ff007230 */ /* 0x004fca0000004100 */
[----:B------:R-:W-:-:S04]  /*8ac0*/  F2FP.BF16.PACK_AB R0, RZ, R0 ;  /* 0x00000000ff00723e */ /* 0x000fc800000010ff */
[----:B------:R-:W-:Y:S01]  /*8ad0*/  PRMT R23, R0, 0x7610, R23 ;  /* 0x0000761000177816 */ /* 0x000fe20000000017 */
[----:B------:R-:W-:Y:S05]  /*8ae0*/  BRA `(.L_x_6140) ;  /* 0x00000bf000007947 */ /* 0x000fea0003800000 */
.L_x_6145:
[----:B------:R-:W2:Y:S02]  /*8af0*/  LDG.E.64 R4, [R4.64] ;  /* 0x0000002404047981 */ /* 0x000ea4000c1e1b00 */
[----:B--2---:R-:W0:Y:S01]  /*8b00*/  F2F.F32.F64 R0, R4 ;  /* 0x0000000400007310 */ /* 0x004e220000301000 */
[----:B------:R-:W0:-:S14]  /*8b10*/  DSETP.GEU.AND P0, PT, |R4|, c[0x2][0x0], PT ;  /* 0x008000000400762a */ /* 0x000e1c0003f0e200 */
[----:B0-----:R-:W-:-:S05]  /*8b20*/  @!P0 FMUL R0, R0, 1.175494350822287508e-38 ;  /* 0x0080000000008820 */ /* 0x001fca0000400000 */
[----:B------:R-:W-:-:S04]  /*8b30*/  F2FP.BF16.PACK_AB R0, RZ, R0 ;  /* 0x00000000ff00723e */ /* 0x000fc800000010ff */
[----:B------:R-:W-:Y:S01]  /*8b40*/  PRMT R23, R0, 0x7610, R23 ;  /* 0x0000761000177816 */ /* 0x000fe20000000017 */
[----:B------:R-:W-:Y:S05]  /*8b50*/  BRA `(.L_x_6140) ;  /* 0x00000b8000007947 */ /* 0x000fea0003800000 */
.L_x_6135:
        /* <DEDUP_REMOVED lines=14> */
.L_x_6149:
[----:B------:R-:W2:Y:S02]  /*8c40*/  LDG.E.64 R4, [R4.64] ;  /* 0x0000002404047981 */ /* 0x000ea4000c1e1b00 */
[----:B--2---:R-:W0:Y:S01]  /*8c50*/  F2F.F32.F64 R0, R4 ;  /* 0x0000000400007310 */ /* 0x004e220000301000 */
[----:B------:R-:W0:-:S14]  /*8c60*/  DSETP.GEU.AND P0, PT, |R4|, c[0x2][0x0], PT ;  /* 0x008000000400762a */ /* 0x000e1c0003f0e200 */
[----:B0-----:R-:W-:-:S05]  /*8c70*/  @!P0 FMUL R0, R0, 1.175494350822287508e-38 ;  /* 0x0080000000008820 */ /* 0x001fca0000400000 */
[----:B------:R-:W-:-:S04]  /*8c80*/  F2FP.BF16.PACK_AB R0, RZ, R0 ;  /* 0x00000000ff00723e */ /* 0x000fc800000010ff */
[----:B------:R-:W-:Y:S01]  /*8c90*/  PRMT R23, R0, 0x7610, R23 ;  /* 0x0000761000177816 */ /* 0x000fe20000000017 */
[----:B------:R-:W-:Y:S05]  /*8ca0*/  BRA `(.L_x_6140) ;  /* 0x00000a3000007947 */ /* 0x000fea0003800000 */
.L_x_6148:
        /* <DEDUP_REMOVED lines=28> */
.L_x_6151:
        /* <DEDUP_REMOVED lines=15> */
.L_x_6150:
[----:B------:R0:W5:Y:S01]  /*8f60*/  LDG.E.U16 R23, [R4.64] ;  /* 0x0000002404177981 */ /* 0x000162000c1e1500 */
[----:B------:R-:W-:Y:S05]  /*8f70*/  BRA `(.L_x_6140) ;  /* 0x0000076000007947 */ /* 0x000fea0003800000 */
.L_x_6147:
        /* <DEDUP_REMOVED lines=12> */
.L_x_6154:
        /* <DEDUP_REMOVED lines=21> */
.L_x_6158:
[----:B------:R-:W-:Y:S05]  /*9190*/  BSYNC B1 ;  /* 0x0000000000017941 */ /* 0x000fea0003800000 */
.L_x_6157:
[----:B------:R-:W-:Y:S01]  /*91a0*/  LEA R5, R0, 0x3b800000, 0x17 ;  /* 0x3b80000000057811 */ /* 0x000fe200078eb8ff */
[----:B------:R-:W-:-:S05]  /*91b0*/  IMAD.SHL.U32 R0, R3, 0x100000, RZ ;  /* 0x0010000003007824 */ /* 0x000fca00078e00ff */
[----:B------:R-:W-:Y:S02]  /*91c0*/  LOP3.LUT R0, R5, R0, R6, 0xfe, !PT ;  /* 0x0000000005007212 */ /* 0x000fe400078efe06 */
.L_x_6156:
[----:B------:R-:W-:Y:S05]  /*91d0*/  BSYNC B0 ;  /* 0x0000000000007941 */ /* 0x000fea0003800000 */
.L_x_6155:
[----:B------:R-:W-:-:S04]  /*91e0*/  F2FP.BF16.PACK_AB R0, RZ, R0 ;  /* 0x00000000ff00723e */ /* 0x000fc800000010ff */
[----:B------:R-:W-:Y:S01]  /*91f0*/  PRMT R23, R0, 0x7610, R23 ;  /* 0x0000761000177816 */ /* 0x000fe20000000017 */
[----:B------:R-:W-:Y:S05]  /*9200*/  BRA `(.L_x_6140) ;  /* 0x000004d000007947 */ /* 0x000fea0003800000 */
.L_x_6153:
        /* <DEDUP_REMOVED lines=21> */
.L_x_6162:
[----:B------:R-:W-:Y:S05]  /*9360*/  BSYNC B1 ;  /* 0x0000000000017941 */ /* 0x000fea0003800000 */
.L_x_6161:
[----:B------:R-:W-:Y:S01]  /*9370*/  LEA R5, R0, 0x37800000, 0x17 ;  /* 0x3780000000057811 */ /* 0x000fe200078eb8ff */
[----:B------:R-:W-:-:S05]  /*9380*/  IMAD.SHL.U32 R0, R3, 0x200000, RZ ;  /* 0x0020000003007824 */ /* 0x000fca00078e00ff */
[----:B------:R-:W-:Y:S02]  /*9390*/  LOP3.LUT R0, R5, R0, R6, 0xfe, !PT ;  /* 0x0000000005007212 */ /* 0x000fe400078efe06 */
.L_x_6160:
[----:B------:R-:W-:Y:S05]  /*93a0*/  BSYNC B0 ;  /* 0x0000000000007941 */ /* 0x000fea0003800000 */
.L_x_6159:
[----:B------:R-:W-:-:S04]  /*93b0*/  F2FP.BF16.PACK_AB R0, RZ, R0 ;  /* 0x00000000ff00723e */ /* 0x000fc800000010ff */
[----:B------:R-:W-:Y:S01]  /*93c0*/  PRMT R23, R0, 0x7610, R23 ;  /* 0x0000761000177816 */ /* 0x000fe20000000017 */
[----:B------:R-:W-:Y:S05]  /*93d0*/  BRA `(.L_x_6140) ;  /* 0x0000030000007947 */ /* 0x000fea0003800000 */
.L_x_6152:
        /* <DEDUP_REMOVED lines=14> */
.L_x_6166:
[----:B------:R-:W-:Y:S05]  /*94c0*/  BSYNC B0 ;  /* 0x0000000000007941 */ /* 0x000fea0003800000 */
.L_x_6165:
[----:B------:R-:W-:-:S04]  /*94d0*/  F2FP.BF16.PACK_AB R0, RZ, R0 ;  /* 0x00000000ff00723e */ /* 0x000fc800000010ff */
[----:B------:R-:W-:Y:S01]  /*94e0*/  PRMT R23, R0, 0x7610, R23 ;  /* 0x0000761000177816 */ /* 0x000fe20000000017 */
[----:B------:R-:W-:Y:S05]  /*94f0*/  BRA `(.L_x_6140) ;  /* 0x000001e000007947 */ /* 0x000fea0003800000 */
.L_x_6139:
        /* <DEDUP_REMOVED lines=21> */
.L_x_6164:
[----:B------:R-:W2:Y:S02]  /*9650*/  LDG.E.64 R4, [R4.64] ;  /* 0x0000002404047981 */ /* 0x000ea4000c1e1b00 */
[----:B--2---:R-:W0:Y:S02]  /*9660*/  I2F.U64 R0, R4 ;  /* 0x0000000400007312 */ /* 0x004e240000301000 */
[----:B0-----:R-:W-:-:S04]  /*9670*/  F2FP.BF16.PACK_AB R0, RZ, R0 ;  /* 0x00000000ff00723e */ /* 0x001fc800000010ff */
[----:B------:R-:W-:Y:S01]  /*9680*/  PRMT R23, R0, 0x7610, R23 ;  /* 0x0000761000177816 */ /* 0x000fe20000000017 */
[----:B------:R-:W-:Y:S05]  /*9690*/  BRA `(.L_x_6140) ;  /* 0x0000004000007947 */ /* 0x000fea0003800000 */
.L_x_6163:
[----:B------:R-:W2:Y:S02]  /*96a0*/  LDG.E R4, [R4.64] ;  /* 0x0000002404047981 */ /* 0x000ea4000c1e1900 */
[----:B--2---:R-:W0:Y:S02]  /*96b0*/  I2F.U32 R0, R4 ;  /* 0x0000000400007306 */ /* 0x004e240000201000 */
[----:B0-----:R-:W-:-:S04]  /*96c0*/  F2FP.BF16.PACK_AB R0, RZ, R0 ;  /* 0x00000000ff00723e */ /* 0x001fc800000010ff */
[----:B------:R-:W-:Y:S02]  /*96d0*/  PRMT R23, R0, 0x7610, R23 ;  /* 0x0000761000177816 */ /* 0x000fe40000000017 */
.L_x_6140:
[----:B------:R-:W-:-:S05]  /*96e0*/  IADD3 R28, R28, 0x80, RZ ;  /* 0x000000801c1c7810 */ /* 0x000fca0007ffe0ff */
.L_x_6070:
[----:B------:R-:W-:Y:S05]  /*96f0*/  BSYNC B6 ;  /* 0x0000000000067941 */ /* 0x000fea0003800000 */
.L_x_6069:
[----:B0-----:R-:W0:Y:S01]  /*9700*/  S2R R4, SR_CTAID.X ;  /* 0x0000000000047919 */ /* 0x001e220000002500 */
[----:B------:R-:W-:Y:S01]  /*9710*/  IMAD.MOV.U32 R3, RZ, RZ, -0x200 ;  /* 0xfffffe00ff037424 */ /* 0x000fe200078e00ff */
[----:B------:R-:W-:Y:S01]  /*9720*/  BSSY B6, `(.L_x_6167) ;  /* 0x0000312000067945 */ /* 0x000fe20003800000 */
[----:B------:R-:W-:Y:S02]  /*9730*/  PRMT R27, RZ, 0x7610, R27 ;  /* 0x00007610ff1b7816 */ /* 0x000fe4000000001b */
[----:B------:R-:W-:Y:S01]  /*9740*/  PRMT R0, RZ, 0x7610, R0 ;  /* 0x00007610ff007816 */ /* 0x000fe20000000000 */
[----:B0-----:R-:W-:-:S05]  /*9750*/  IMAD R3, R4, R3, c[0x0][0x160] ;  /* 0x0000580004037624 */ /* 0x001fca00078e0203 */
[----:B------:R-:W-:-:S13]  /*9760*/  ISETP.GE.AND P0, PT, R28, R3, PT ;  /* 0x000000031c00720c */ /* 0x000fda0003f06270 */
[----:B------:R-:W-:Y:S05]  /*9770*/  @P0 BRA `(.L_x_6168) ;  /* 0x000030c000000947 */ /* 0x000fea0003800000 */
[----:B------:R-:W0:Y:S01]  /*9780*/  S2R R3, SR_CTAID.X ;  /* 0x0000000000037919 */ /* 0x000e220000002500 */
[----:B------:R-:W-:-:S04]  /*9790*/  PRMT R0, R29, 0x9910, RZ ;  /* 0x000099101d007816 */ /* 0x000fc800000000ff */
[----:B------:R-:W-:Y:S01]  /*97a0*/  ISETP.GT.AND P1, PT, R0, 0x9, PT ;  /* 0x000000090000780c */ /* 0x000fe20003f24270 */
[----:B0-----:R-:W-:-:S04]  /*97b0*/  IMAD R28, R3, 0x200, R28 ;  /* 0x00000200031c7824 */ /* 0x001fc800078e021c */
[----:B------:R-:W-:-:S05]  /*97c0*/  IMAD R4, R28, c[0x0][0x190], RZ ;  /* 0x000064001c047a24 */ /* 0x000fca00078e02ff */
[----:B------:R-:W-:-:S05]  /*97d0*/  IADD3 R4, P0, R4, c[0x0][0x170], RZ ;  /* 0x00005c0004047a10 */ /* 0x000fca0007f1e0ff */
[----:B------:R-:W-:Y:S01]  /*97e0*/  IMAD.X R5, RZ, RZ, c[0x0][0x174], P0 ;  /* 0x00005d00ff057624 */ /* 0x000fe200000e06ff */
        /* <DEDUP_REMOVED lines=14> */
.L_x_6172:
[----:B------:R-:W2:Y:S02]  /*98d0*/  LDG.E.U8 R4, [R4.64] ;  /* 0x0000002404047981 */ /* 0x000ea4000c1e1100 */
[----:B--2---:R-:W0:Y:S02]  /*98e0*/  I2F.U16 R0, R4 ;  /* 0x0000000400007306 */ /* 0x004e240000101000 */
[----:B0-----:R-:W-:-:S04]  /*98f0*/  F2FP.BF16.PACK_AB R0, RZ, R0 ;  /* 0x00000000ff00723e */ /* 0x001fc800000010ff */
[----:B------:R-:W-:Y:S01]  /*9900*/  PRMT R16, R0, 0x7610, R16 ;  /* 0x0000761000107816 */ /* 0x000fe20000000010 */
[----:B------:R-:W-:Y:S05]  /*9910*/  BRA `(.L_x_6174) ;  /* 0x00000f0000007947 */ /* 0x000fea0003800000 */
.L_x_6171:
        /* <DEDUP_REMOVED lines=11> */
.L_x_6176:
[----:B------:R-:W2:Y:S02]  /*99d0*/  LDG.E R4, [R4.64] ;  /* 0x0000002404047981 */ /* 0x000ea4000c1e1900 */
[----:B--2---:R-:W0:Y:S02]  /*99e0*/  I2F R0, R4 ;  /* 0x0000000400007306 */ /* 0x004e240000201400 */
[----:B0-----:R-:W-:-:S04]  /*99f0*/  F2FP.BF16.PACK_AB R0, RZ, R0 ;  /* 0x00000000ff00723e */ /* 0x001fc800000010ff */
[----:B------:R-:W-:Y:S01]  /*9a00*/  PRMT R16, R0, 0x7610, R16 ;  /* 0x0000761000107816 */ /* 0x000fe20000000010 */
[----:B------:R-:W-:Y:S05]  /*9a10*/  BRA `(.L_x_6174) ;  /* 0x00000e0000007947 */ /* 0x000fea0003800000 */
.L_x_6175:
[----:B------:R-:W2:Y:S02]  /*9a20*/  LDG.E.U16 R4, [R4.64] ;  /* 0x0000002404047981 */ /* 0x000ea4000c1e1500 */
[----:B--2---:R-:W0:Y:S02]  /*9a30*/  I2F.S16 R0, R4 ;  /* 0x0000000400007306 */ /* 0x004e240000101400 */
[----:B0-----:R-:W-:-:S04]  /*9a40*/  F2FP.BF16.PACK_AB R0, RZ, R0 ;  /* 0x00000000ff00723e */ /* 0x001fc800000010ff */
[----:B------:R-:W-:Y:S01]  /*9a50*/  PRMT R16, R0, 0x7610, R16 ;  /* 0x0000761000107816 */ /* 0x000fe20000000010 */
[----:B------:R-:W-:Y:S05]  /*9a60*/  BRA `(.L_x_6174) ;  /* 0x00000db000007947 */ /* 0x000fea0003800000 */
.L_x_6170:
        /* <DEDUP_REMOVED lines=9> */
.L_x_6178:
[----:B------:R-:W2:Y:S02]  /*9b00*/  LDG.E.U16 R0, [R4.64] ;  /* 0x0000002404007981 */ /* 0x000ea4000c1e1500 */
[----:B--2---:R-:W-:-:S05]  /*9b10*/  HADD2.F32 R0, -RZ, R0.H0_H0 ;  /* 0x20000000ff007230 */ /* 0x004fca0000004100 */
[----:B------:R-:W-:-:S04]  /*9b20*/  F2FP.BF16.PACK_AB R0, RZ, R0 ;  /* 0x00000000ff00723e */ /* 0x000fc800000010ff */
[----:B------:R-:W-:Y:S01]  /*9b30*/  PRMT R16, R0, 0x7610, R16 ;  /* 0x0000761000107816 */ /* 0x000fe20000000010 */
[----:B------:R-:W-:Y:S05]  /*9b40*/  BRA `(.L_x_6174) ;  /* 0x00000cd000007947 */ /* 0x000fea0003800000 */
.L_x_6177:
        /* <DEDUP_REMOVED lines=9> */
.L_x_6180:
[----:B------:R-:W2:Y:S02]  /*9be0*/  LDG.E.U16 R4, [R4.64] ;  /* 0x0000002404047981 */ /* 0x000ea4000c1e1500 */
[----:B--2---:R-:W-:-:S05]  /*9bf0*/  HADD2.F32 R0, -RZ, R4.H0_H0 ;  /* 0x20000004ff007230 */ /* 0x004fca0000004100 */
[----:B------:R-:W-:-:S04]  /*9c00*/  F2FP.BF16.PACK_AB R0, RZ, R0 ;  /* 0x00000000ff00723e */ /* 0x000fc800000010ff */
[----:B------:R-:W-:Y:S01]  /*9c10*/  PRMT R16, R0, 0x7610, R16 ;  /* 0x0000761000107816 */ /* 0x000fe20000000010 */
[----:B------:R-:W-:Y:S05]  /*9c20*/  BRA `(.L_x_6174) ;  /* 0x00000bf000007947 */ /* 0x000fea0003800000 */
.L_x_6179:
[----:B------:R-:W2:Y:S02]  /*9c30*/  LDG.E.64 R4, [R4.64] ;  /* 0x0000002404047981 */ /* 0x000ea4000c1e1b00 */
[----:B--2---:R-:W0:Y:S01]  /*9c40*/  F2F.F32.F64 R0, R4 ;  /* 0x0000000400007310 */ /* 0x004e220000301000 */
[----:B------:R-:W0:-:S14]  /*9c50*/  DSETP.GEU.AND P0, PT, |R4|, c[0x2][0x0], PT ;  /* 0x008000000400762a */ /* 0x000e1c0003f0e200 */
[----:B0-----:R-:W-:-:S05]  /*9c60*/  @!P0 FMUL R0, R0, 1.175494350822287508e-38 ;  /* 0x0080000000008820 */ /* 0x001fca0000400000 */
[----:B------:R-:W-:-:S04]  /*9c70*/  F2FP.BF16.PACK_AB R0, RZ, R0 ;  /* 0x00000000ff00723e */ /* 0x000fc800000010ff */
[----:B------:R-:W-:Y:S01]  /*9c80*/  PRMT R16, R0, 0x7610, R16 ;  /* 0x0000761000107816 */ /* 0x000fe20000000010 */
[----:B------:R-:W-:Y:S05]  /*9c90*/  BRA `(.L_x_6174) ;  /* 0x00000b8000007947 */ /* 0x000fea0003800000 */
.L_x_6169:
        /* <DEDUP_REMOVED lines=14> */
.L_x_6183:
[----:B------:R-:W2:Y:S02]  /*9d80*/  LDG.E.64 R4, [R4.64] ;  /* 0x0000002404047981 */ /* 0x000ea4000c1e1b00 */
[----:B--2---:R-:W0:Y:S01]  /*9d90*/  F2F.F32.F64 R0, R4 ;  /* 0x0000000400007310 */ /* 0x004e220000301000 */
[----:B------:R-:W0:-:S14]  /*9da0*/  DSETP.GEU.AND P0, PT, |R4|, c[0x2][0x0], PT ;  /* 0x008000000400762a */ /* 0x000e1c0003f0e200 */
[----:B0-----:R-:W-:-:S05]  /*9db0*/  @!P0 FMUL R0, R0, 1.175494350822287508e-38 ;  /* 0x0080000000008820 */ /* 0x001fca0000400000 */
[----:B------:R-:W-:-:S04]  /*9dc0*/  F2FP.BF16.PACK_AB R0, RZ, R0 ;  /* 0x00000000ff00723e */ /* 0x000fc800000010ff */
[----:B------:R-:W-:Y:S01]  /*9dd0*/  PRMT R16, R0, 0x7610, R16 ;  /* 0x0000761000107816 */ /* 0x000fe20000000010 */
[----:B------:R-:W-:Y:S05]  /*9de0*/  BRA `(.L_x_6174) ;  /* 0x00000a3000007947 */ /* 0x000fea0003800000 */
.L_x_6182:
        /* <DEDUP_REMOVED lines=28> */
.L_x_6185:
        /* <DEDUP_REMOVED lines=15> */
.L_x_6184:
[----:B------:R0:W5:Y:S01]  /*a0a0*/  LDG.E.U16 R16, [R4.64] ;  /* 0x0000002404107981 */ /* 0x000162000c1e1500 */
[----:B------:R-:W-:Y:S05]  /*a0b0*/  BRA `(.L_x_6174) ;  /* 0x0000076000007947 */ /* 0x000fea0003800000 */
.L_x_6181:
        /* <DEDUP_REMOVED lines=12> */
.L_x_6188:
        /* <DEDUP_REMOVED lines=21> */
.L_x_6192:
[----:B------:R-:W-:Y:S05]  /*a2d0*/  BSYNC B1 ;  /* 0x0000000000017941 */ /* 0x000fea0003800000 */
.L_x_6191:
[----:B------:R-:W-:Y:S01]  /*a2e0*/  LEA R5, R0, 0x3b800000, 0x17 ;  /* 0x3b80000000057811 */ /* 0x000fe200078eb8ff */
[----:B------:R-:W-:-:S05]  /*a2f0*/  IMAD.SHL.U32 R0, R3, 0x100000, RZ ;  /* 0x0010000003007824 */ /* 0x000fca00078e00ff */
[----:B------:R-:W-:Y:S02]  /*a300*/  LOP3.LUT R0, R5, R0, R6, 0xfe, !PT ;  /* 0x0000000005007212 */ /* 0x000fe400078efe06 */
.L_x_6190:
[----:B------:R-:W-:Y:S05]  /*a310*/  BSYNC B0 ;  /* 0x0000000000007941 */ /* 0x000fea0003800000 */
.L_x_6189:
[----:B------:R-:W-:-:S04]  /*a320*/  F2FP.BF16.PACK_AB R0, RZ, R0 ;  /* 0x00000000ff00723e */ /* 0x000fc800000010ff */
[----:B------:R-:W-:Y:S01]  /*a330*/  PRMT R16, R0, 0x7610, R16 ;  /* 0x0000761000107816 */ /* 0x000fe20000000010 */
[----:B------:R-:W-:Y:S05]  /*a340*/  BRA `(.L_x_6174) ;  /* 0x000004d000007947 */ /* 0x000fea0003800000 */
.L_x_6187:
        /* <DEDUP_REMOVED lines=21> */
.L_x_6196:
[----:B------:R-:W-:Y:S05]  /*a4a0*/  BSYNC B1 ;  /* 0x0000000000017941 */ /* 0x000fea0003800000 */
.L_x_6195:
[----:B------:R-:W-:Y:S01]  /*a4b0*/  LEA R5, R0, 0x37800000, 0x17 ;  /* 0x3780000000057811 */ /* 0x000fe200078eb8ff */
[----:B------:R-:W-:-:S05]  /*a4c0*/  IMAD.SHL.U32 R0, R3, 0x200000, RZ ;  /* 0x0020000003007824 */ /* 0x000fca00078e00ff */
[----:B------:R-:W-:Y:S02]  /*a4d0*/  LOP3.LUT R0, R5, R0, R6, 0xfe, !PT ;  /* 0x0000000005007212 */ /* 0x000fe400078efe06 */
.L_x_6194:
[----:B------:R-:W-:Y:S05]  /*a4e0*/  BSYNC B0 ;  /* 0x0000000000007941 */ /* 0x000fea0003800000 */
.L_x_6193:
[----:B------:R-:W-:-:S04]  /*a4f0*/  F2FP.BF16.PACK_AB R0, RZ, R0 ;  /* 0x00000000ff00723e */ /* 0x000fc800000010ff */
[----:B------:R-:W-:Y:S01]  /*a500*/  PRMT R16, R0, 0x7610, R16 ;  /* 0x0000761000107816 */ /* 0x000fe20000000010 */
[----:B------:R-:W-:Y:S05]  /*a510*/  BRA `(.L_x_6174) ;  /* 0x0000030000007947 */ /* 0x000fea0003800000 */
.L_x_6186:
        /* <DEDUP_REMOVED lines=14> */
.L_x_6200:
[----:B------:R-:W-:Y:S05]  /*a600*/  BSYNC B0 ;  /* 0x0000000000007941 */ /* 0x000fea0003800000 */
.L_x_6199:
[----:B------:R-:W-:-:S04]  /*a610*/  F2FP.BF16.PACK_AB R0, RZ, R0 ;  /* 0x00000000ff00723e */ /* 0x000fc800000010ff */
[----:B------:R-:W-:Y:S01]  /*a620*/  PRMT R16, R0, 0x7610, R16 ;  /* 0x0000761000107816 */ /* 0x000fe20000000010 */
[----:B------:R-:W-:Y:S05]  /*a630*/  BRA `(.L_x_6174) ;  /* 0x000001e000007947 */ /* 0x000fea0003800000 */
.L_x_6173:
        /* <DEDUP_REMOVED lines=21> */
.L_x_6198:
[----:B------:R-:W2:Y:S02]  /*a790*/  LDG.E.64 R4, [R4.64] ;  /* 0x0000002404047981 */ /* 0x000ea4000c1e1b00 */
[----:B--2---:R-:W0:Y:S02]  /*a7a0*/  I2F.U64 R0, R4 ;  /* 0x0000000400007312 */ /* 0x004e240000301000 */
[----:B0-----:R-:W-:-:S04]  /*a7b0*/  F2FP.BF16.PACK_AB R0, RZ, R0 ;  /* 0x00000000ff00723e */ /* 0x001fc800000010ff */
[----:B------:R-:W-:Y:S01]  /*a7c0*/  PRMT R16, R0, 0x7610, R16 ;  /* 0x0000761000107816 */ /* 0x000fe20000000010 */
[----:B------:R-:W-:Y:S05]  /*a7d0*/  BRA `(.L_x_6174) ;  /* 0x0000004000007947 */ /* 0x000fea0003800000 */
.L_x_6197:
[----:B------:R-:W2:Y:S02]  /*a7e0*/  LDG.E R4, [R4.64] ;  /* 0x0000002404047981 */ /* 0x000ea4000c1e1900 */
[----:B--2---:R-:W0:Y:S02]  /*a7f0*/  I2F.U32 R0, R4 ;  /* 0x0000000400007306 */ /* 0x004e240000201000 */
[----:B0-----:R-:W-:-:S04]  /*a800*/  F2FP.BF16.PACK_AB R0, RZ, R0 ;  /* 0x00000000ff00723e */ /* 0x001fc800000010ff */
[----:B------:R-:W-:Y:S02]  /*a810*/  PRMT R16, R0, 0x7610, R16 ;  /* 0x0000761000107816 */ /* 0x000fe40000000010 */
.L_x_6174:
        /* <DEDUP_REMOVED lines=20> */
.L_x_6204:
[----:B------:R-:W2:Y:S02]  /*a960*/  LDG.E.U8 R4, [R4.64] ;  /* 0x0000002404047981 */ /* 0x000ea4000c1e1100 */
[----:B--2---:R-:W0:Y:S02]  /*a970*/  I2F.U16 R0, R4 ;  /* 0x0000000400007306 */ /* 0x004e240000101000 */
[----:B0-----:R-:W-:-:S04]  /*a980*/  F2FP.BF16.PACK_AB R0, RZ, R0 ;  /* 0x00000000ff00723e */ /* 0x001fc800000010ff */
[----:B------:R-:W-:Y:S01]  /*a990*/  PRMT R27, R0, 0x7610, R27 ;  /* 0x00007610001b7816 */ /* 0x000fe2000000001b */
[----:B------:R-:W-:Y:S05]  /*a9a0*/  BRA `(.L_x_6206) ;  /* 0x00000f0000007947 */ /* 0x000fea0003800000 */
.L_x_6203:
        /* <DEDUP_REMOVED lines=11> */
.L_x_6208:
[----:B------:R-:W2:Y:S02]  /*aa60*/  LDG.E R4, [R4.64] ;  /* 0x0000002404047981 */ /* 0x000ea4000c1e1900 */
[----:B--2---:R-:W0:Y:S02]  /*aa70*/  I2F R0, R4 ;  /* 0x0000000400007306 */ /* 0x004e240000201400 */
[----:B0-----:R-:W-:-:S04]  /*aa80*/  F2FP.BF16.PACK_AB R0, RZ, R0 ;  /* 0x00000000ff00723e */ /* 0x001fc800000010ff */
[----:B------:R-:W-:Y:S01]  /*aa90*/  PRMT R27, R0, 0x7610, R27 ;  /* 0x00007610001b7816 */ /* 0x000fe2000000001b */
[----:B------:R-:W-:Y:S05]  /*aaa0*/  BRA `(.L_x_6206) ;  /* 0x00000e0000007947 */ /* 0x000fea0003800000 */
.L_x_6207:
[----:B------:R-:W2:Y:S02]  /*aab0*/  LDG.E.U16 R4, [R4.64] ;  /* 0x0000002404047981 */ /* 0x000ea4000c1e1500 */
[----:B--2---:R-:W0:Y:S02]  /*aac0*/  I2F.S16 R0, R4 ;  /* 0x0000000400007306 */ /* 0x004e240000101400 */
[----:B0-----:R-:W-:-:S04]  /*aad0*/  F2FP.BF16.PACK_AB R0, RZ, R0 ;  /* 0x00000000ff00723e */ /* 0x001fc800000010ff */
[----:B------:R-:W-:Y:S01]  /*aae0*/  PRMT R27, R0, 0x7610, R27 ;  /* 0x00007610001b7816 */ /* 0x000fe2000000001b */
[----:B------:R-:W-:Y:S05]  /*aaf0*/  BRA `(.L_x_6206) ;  /* 0x00000db000007947 */ /* 0x000fea0003800000 */
.L_x_6202:
        /* <DEDUP_REMOVED lines=9> */
.L_x_6210:
[----:B------:R-:W2:Y:S02]  /*ab90*/  LDG.E.U16 R0, [R4.64] ;  /* 0x0000002404007981 */ /* 0x000ea4000c1e1500 */
[----:B--2---:R-:W-:-:S05]  /*aba0*/  HADD2.F32 R0, -RZ, R0.H0_H0 ;  /* 0x20000000ff007230 */ /* 0x004fca0000004100 */
[----:B------:R-:W-:-:S04]  /*abb0*/  F2FP.BF16.PACK_AB R0, RZ, R0 ;  /* 0x00000000ff00723e */ /* 0x000fc800000010ff */
[----:B------:R-:W-:Y:S01]  /*abc0*/  PRMT R27, R0, 0x7610, R27 ;  /* 0x00007610001b7816 */ /* 0x000fe2000000001b */
[----:B------:R-:W-:Y:S05]  /*abd0*/  BRA `(.L_x_6206) ;  /* 0x00000cd000007947 */ /* 0x000fea0003800000 */
.L_x_6209:
        /* <DEDUP_REMOVED lines=9> */
.L_x_6212:
[----:B------:R-:W2:Y:S02]  /*ac70*/  LDG.E.U16 R4, [R4.64] ;  /* 0x0000002404047981 */ /* 0x000ea4000c1e1500 */
[----:B--2---:R-:W-:-:S05]  /*ac80*/  HADD2.F32 R0, -RZ, R4.H0_H0 ;  /* 0x20000004ff007230 */ /* 0x004fca0000004100 */
[----:B------:R-:W-:-:S04]  /*ac90*/  F2FP.BF16.PACK_AB R0, RZ, R0 ;  /* 0x00000000ff00723e */ /* 0x000fc800000010ff */
[----:B------:R-:W-:Y:S01]  /*aca0*/  PRMT R27, R0, 0x7610, R27 ;  /* 0x00007610001b7816 */ /* 0x000fe2000000001b */
[----:B------:R-:W-:Y:S05]  /*acb0*/  BRA `(.L_x_6206) ;  /* 0x00000bf000007947 */ /* 0x000fea0003800000 */
.L_x_6211:
[----:B------:R-:W2:Y:S02]  /*acc0*/  LDG.E.64 R4, [R4.64] ;  /* 0x0000002404047981 */ /* 0x000ea4000c1e1b00 */
[----:B--2---:R-:W0:Y:S01]  /*acd0*/  F2F.F32.F64 R0, R4 ;  /* 0x0000000400007310 */ /* 0x004e220000301000 */
[----:B------:R-:W0:-:S14]  /*ace0*/  DSETP.GEU.AND P0, PT, |R4|, c[0x2][0x0], PT ;  /* 0x008000000400762a */ /* 0x000e1c0003f0e200 */
[----:B0-----:R-:W-:-:S05]  /*acf0*/  @!P0 FMUL R0, R0, 1.175494350822287508e-38 ;  /* 0x0080000000008820 */ /* 0x001fca0000400000 */
[----:B------:R-:W-:-:S04]  /*ad00*/  F2FP.BF16.PACK_AB R0, RZ, R0 ;  /* 0x00000000ff00723e */ /* 0x000fc800000010ff */
[----:B------:R-:W-:Y:S01]  /*ad10*/  PRMT R27, R0, 0x7610, R27 ;  /* 0x00007610001b7816 */ /* 0x000fe2000000001b */
[----:B------:R-:W-:Y:S05]  /*ad20*/  BRA `(.L_x_6206) ;  /* 0x00000b8000007947 */ /* 0x000fea0003800000 */
.L_x_6201:
        /* <DEDUP_REMOVED lines=14> */
.L_x_6215:
[----:B------:R-:W2:Y:S02]  /*ae10*/  LDG.E.64 R4, [R4.64] ;  /* 0x0000002404047981 */ /* 0x000ea4000c1e1b00 */
[----:B--2---:R-:W0:Y:S01]  /*ae20*/  F2F.F32.F64 R0, R4 ;  /* 0x0000000400007310 */ /* 0x004e220000301000 */
[----:B------:R-:W0:-:S14]  /*ae30*/  DSETP.GEU.AND P0, PT, |R4|, c[0x2][0x0], PT ;  /* 0x008000000400762a */ /* 0x000e1c0003f0e200 */
[----:B0-----:R-:W-:-:S05]  /*ae40*/  @!P0 FMUL R0, R0, 1.175494350822287508e-38 ;  /* 0x0080000000008820 */ /* 0x001fca0000400000 */
[----:B------:R-:W-:-:S04]  /*ae50*/  F2FP.BF16.PACK_AB R0, RZ, R0 ;  /* 0x00000000ff00723e */ /* 0x000fc800000010ff */
[----:B------:R-:W-:Y:S01]  /*ae60*/  PRMT R27, R0, 0x7610, R27 ;  /* 0x00007610001b7816 */ /* 0x000fe2000000001b */
[----:B------:R-:W-:Y:S05]  /*ae70*/  BRA `(.L_x_6206) ;  /* 0x00000a3000007947 */ /* 0x000fea0003800000 */
.L_x_6214:
        /* <DEDUP_REMOVED lines=28> */
.L_x_6217:
        /* <DEDUP_REMOVED lines=15> */
.L_x_6216:
[----:B------:R0:W5:Y:S01]  /*b130*/  LDG.E.U16 R27, [R4.64] ;  /* 0x00000024041b7981 */ /* 0x000162000c1e1500 */
[----:B------:R-:W-:Y:S05]  /*b140*/  BRA `(.L_x_6206) ;  /* 0x0000076000007947 */ /* 0x000fea0003800000 */
.L_x_6213:
        /* <DEDUP_REMOVED lines=12> */
.L_x_6220:
        /* <DEDUP_REMOVED lines=21> */
.L_x_6224:
[----:B------:R-:W-:Y:S05]  /*b360*/  BSYNC B1 ;  /* 0x0000000000017941 */ /* 0x000fea0003800000 */
.L_x_6223:
[----:B------:R-:W-:Y:S01]  /*b370*/  LEA R5, R0, 0x3b800000, 0x17 ;  /* 0x3b80000000057811 */ /* 0x000fe200078eb8ff */
[----:B------:R-:W-:-:S05]  /*b380*/  IMAD.SHL.U32 R0, R3, 0x100000, RZ ;  /* 0x0010000003007824 */ /* 0x000fca00078e00ff */
[----:B------:R-:W-:Y:S02]  /*b390*/  LOP3.LUT R0, R5, R0, R6, 0xfe, !PT ;  /* 0x0000000005007212 */ /* 0x000fe400078efe06 */
.L_x_6222:
[----:B------:R-:W-:Y:S05]  /*b3a0*/  BSYNC B0 ;  /* 0x0000000000007941 */ /* 0x000fea0003800000 */
.L_x_6221:
[----:B------:R-:W-:-:S04]  /*b3b0*/  F2FP.BF16.PACK_AB R0, RZ, R0 ;  /* 0x00000000ff00723e */ /* 0x000fc800000010ff */
[----:B------:R-:W-:Y:S01]  /*b3c0*/  PRMT R27, R0, 0x7610, R27 ;  /* 0x00007610001b7816 */ /* 0x000fe2000000001b */
[----:B------:R-:W-:Y:S05]  /*b3d0*/  BRA `(.L_x_6206) ;  /* 0x000004d000007947 */ /* 0x000fea0003800000 */
.L_x_6219:
        /* <DEDUP_REMOVED lines=21> */
.L_x_6228:
[----:B------:R-:W-:Y:S05]  /*b530*/  BSYNC B1 ;  /* 0x0000000000017941 */ /* 0x000fea0003800000 */
.L_x_6227:
[----:B------:R-:W-:Y:S01]  /*b540*/  LEA R5, R0, 0x37800000, 0x17 ;  /* 0x3780000000057811 */ /* 0x000fe200078eb8ff */
[----:B------:R-:W-:-:S05]  /*b550*/  IMAD.SHL.U32 R0, R3, 0x200000, RZ ;  /* 0x0020000003007824 */ /* 0x000fca00078e00ff */
[----:B------:R-:W-:Y:S02]  /*b560*/  LOP3.LUT R0, R5, R0, R6, 0xfe, !PT ;  /* 0x0000000005007212 */ /* 0x000fe400078efe06 */
.L_x_6226:
[----:B------:R-:W-:Y:S05]  /*b570*/  BSYNC B0 ;  /* 0x0000000000007941 */ /* 0x000fea0003800000 */
.L_x_6225:
[----:B------:R-:W-:-:S04]  /*b580*/  F2FP.BF16.PACK_AB R0, RZ, R0 ;  /* 0x00000000ff00723e */ /* 0x000fc800000010ff */
[----:B------:R-:W-:Y:S01]  /*b590*/  PRMT R27, R0, 0x7610, R27 ;  /* 0x00007610001b7816 */ /* 0x000fe2000000001b */
[----:B------:R-:W-:Y:S05]  /*b5a0*/  BRA `(.L_x_6206) ;  /* 0x0000030000007947 */ /* 0x000fea0003800000 */
.L_x_6218:
        /* <DEDUP_REMOVED lines=14> */
.L_x_6232:
[----:B------:R-:W-:Y:S05]  /*b690*/  BSYNC B0 ;  /* 0x0000000000007941 */ /* 0x000fea0003800000 */
.L_x_6231:
[----:B------:R-:W-:-:S04]  /*b6a0*/  F2FP.BF16.PACK_AB R0, RZ, R0 ;  /* 0x00000000ff00723e */ /* 0x000fc800000010ff */
[----:B------:R-:W-:Y:S01]  /*b6b0*/  PRMT R27, R0, 0x7610, R27 ;  /* 0x00007610001b7816 */ /* 0x000fe2000000001b */
[----:B------:R-:W-:Y:S05]  /*b6c0*/  BRA `(.L_x_6206) ;  /* 0x000001e000007947 */ /* 0x000fea0003800000 */
.L_x_6205:
        /* <DEDUP_REMOVED lines=21> */
.L_x_6230:
[----:B------:R-:W2:Y:S02]  /*b820*/  LDG.E.64 R4, [R4.64] ;  /* 0x0000002404047981 */ /* 0x000ea4000c1e1b00 */
[----:B--2---:R-:W0:Y:S02]  /*b830*/  I2F.U64 R0, R4 ;  /* 0x0000000400007312 */ /* 0x004e240000301000 */
[----:B0-----:R-:W-:-:S04]  /*b840*/  F2FP.BF16.PACK_AB R0, RZ, R0 ;  /* 0x00000000ff00723e */ /* 0x001fc800000010ff */
[----:B------:R-:W-:Y:S01]  /*b850*/  PRMT R27, R0, 0x7610, R27 ;  /* 0x00007610001b7816 */ /* 0x000fe2000000001b */
[----:B------:R-:W-:Y:S05]  /*b860*/  BRA `(.L_x_6206) ;  /* 0x0000004000007947 */ /* 0x000fea0003800000 */
.L_x_6229:
[----:B------:R-:W2:Y:S02]  /*b870*/  LDG.E R4, [R4.64] ;  /* 0x0000002404047981 */ /* 0x000ea4000c1e1900 */
[----:B--2---:R-:W0:Y:S02]  /*b880*/  I2F.U32 R0, R4 ;  /* 0x0000000400007306 */ /* 0x004e240000201000 */
[----:B0-----:R-:W-:-:S04]  /*b890*/  F2FP.BF16.PACK_AB R0, RZ, R0 ;  /* 0x00000000ff00723e */ /* 0x001fc800000010ff */
[----:B------:R-:W-:Y:S02]  /*b8a0*/  PRMT R27, R0, 0x7610, R27 ;  /* 0x00007610001b7816 */ /* 0x000fe4000000001b */
.L_x_6206:
        /* <DEDUP_REMOVED lines=19> */
.L_x_6236:
[----:B------:R-:W2:Y:S02]  /*b9e0*/  LDG.E.U8 R4, [R4.64] ;  /* 0x0000002404047981 */ /* 0x000ea4000c1e1100 */
[----:B--2---:R-:W0:Y:S02]  /*b9f0*/  I2F.U16 R0, R4 ;  /* 0x0000000400007306 */ /* 0x004e240000101000 */
[----:B0-----:R-:W-:Y:S01]  /*ba00*/  F2FP.BF16.PACK_AB R0, RZ, R0 ;  /* 0x00000000ff00723e */ /* 0x001fe200000010ff */
[----:B------:R-:W-:Y:S05]  /*ba10*/  BRA `(.L_x_6168) ;  /* 0x00000e2000007947 */ /* 0x000fea0003800000 */
.L_x_6235:
        /* <DEDUP_REMOVED lines=10> */
.L_x_6239:
[----:B------:R-:W2:Y:S02]  /*bac0*/  LDG.E R4, [R4.64] ;  /* 0x0000002404047981 */ /* 0x000ea4000c1e1900 */
[----:B--2---:R-:W0:Y:S02]  /*bad0*/  I2F R0, R4 ;  /* 0x0000000400007306 */ /* 0x004e240000201400 */
[----:B0-----:R-:W-:Y:S01]  /*bae0*/  F2FP.BF16.PACK_AB R0, RZ, R0 ;  /* 0x00000000ff00723e */ /* 0x001fe200000010ff */
[----:B------:R-:W-:Y:S05]  /*baf0*/  BRA `(.L_x_6168) ;  /* 0x00000d4000007947 */ /* 0x000fea0003800000 */
.L_x_6238:
[----:B------:R-:W2:Y:S02]  /*bb00*/  LDG.E.U16 R4, [R4.64] ;  /* 0x0000002404047981 */ /* 0x000ea4000c1e1500 */
[----:B--2---:R-:W0:Y:S02]  /*bb10*/  I2F.S16 R0, R4 ;  /* 0x0000000400007306 */ /* 0x004e240000101400 */
[----:B0-----:R-:W-:Y:S01]  /*bb20*/  F2FP.BF16.PACK_AB R0, RZ, R0 ;  /* 0x00000000ff00723e */ /* 0x001fe200000010ff */
[----:B------:R-:W-:Y:S05]  /*bb30*/  BRA `(.L_x_6168) ;  /* 0x00000d0000007947 */ /* 0x000fea0003800000 */
.L_x_6234:
        /* <DEDUP_REMOVED lines=9> */
.L_x_6241:
[----:B------:R-:W2:Y:S02]  /*bbd0*/  LDG.E.U16 R0, [R4.64] ;  /* 0x0000002404007981 */ /* 0x000ea4000c1e1500 */
[----:B--2---:R-:W-:-:S05]  /*bbe0*/  HADD2.F32 R0, -RZ, R0.H0_H0 ;  /* 0x20000000ff007230 */ /* 0x004fca0000004100 */
[----:B------:R-:W-:Y:S01]  /*bbf0*/  F2FP.BF16.PACK_AB R0, RZ, R0 ;  /* 0x00000000ff00723e */ /* 0x000fe200000010ff */
[----:B------:R-:W-:Y:S05]  /*bc00*/  BRA `(.L_x_6168) ;  /* 0x00000c3000007947 */ /* 0x000fea0003800000 */
.L_x_6240:
        /* <DEDUP_REMOVED lines=9> */
.L_x_6243:
[----:B------:R-:W2:Y:S02]  /*bca0*/  LDG.E.U16 R4, [R4.64] ;  /* 0x0000002404047981 */ /* 0x000ea4000c1e1500 */
[----:B--2---:R-:W-:-:S05]  /*bcb0*/  HADD2.F32 R0, -RZ, R4.H0_H0 ;  /* 0x20000004ff007230 */ /* 0x004fca0000004100 */
[----:B------:R-:W-:Y:S01]  /*bcc0*/  F2FP.BF16.PACK_AB R0, RZ, R0 ;  /* 0x00000000ff00723e */ /* 0x000fe200000010ff */
[----:B------:R-:W-:Y:S05]  /*bcd0*/  BRA `(.L_x_6168) ;  /* 0x00000b6000007947 */ /* 0x000fea0003800000 */
.L_x_6242:
[----:B------:R-:W2:Y:S02]  /*bce0*/  LDG.E.64 R4, [R4.64] ;  /* 0x0000002404047981 */ /* 0x000ea4000c1e1b00 */
[----:B--2---:R-:W0:Y:S01]  /*bcf0*/  F2F.F32.F64 R0, R4 ;  /* 0x0000000400007310 */ /* 0x004e220000301000 */
[----:B------:R-:W0:-:S14]  /*bd00*/  DSETP.GEU.AND P0, PT, |R4|, c[0x2][0x0], PT ;  /* 0x008000000400762a */ /* 0x000e1c0003f0e200 */
[----:B0-----:R-:W-:-:S05]  /*bd10*/  @!P0 FMUL R0, R0, 1.175494350822287508e-38 ;  /* 0x0080000000008820 */ /* 0x001fca0000400000 */
[----:B------:R-:W-:Y:S01]  /*bd20*/  F2FP.BF16.PACK_AB R0, RZ, R0 ;  /* 0x00000000ff00723e */ /* 0x000fe200000010ff */
[----:B------:R-:W-:Y:S05]  /*bd30*/  BRA `(.L_x_6168) ;  /* 0x00000b0000007947 */ /* 0x000fea0003800000 */
.L_x_6233:
        /* <DEDUP_REMOVED lines=13> */
.L_x_6246:
[----:B------:R-:W2:Y:S02]  /*be10*/  LDG.E.64 R4, [R4.64] ;  /* 0x0000002404047981 */ /* 0x000ea4000c1e1b00 */
[----:B--2---:R-:W0:Y:S01]  /*be20*/  F2F.F32.F64 R0, R4 ;  /* 0x0000000400007310 */ /* 0x004e220000301000 */
[----:B------:R-:W0:-:S14]  /*be30*/  DSETP.GEU.AND P0, PT, |R4|, c[0x2][0x0], PT ;  /* 0x008000000400762a */ /* 0x000e1c0003f0e200 */
[----:B0-----:R-:W-:-:S05]  /*be40*/  @!P0 FMUL R0, R0, 1.175494350822287508e-38 ;  /* 0x0080000000008820 */ /* 0x001fca0000400000 */
[----:B------:R-:W-:Y:S01]  /*be50*/  F2FP.BF16.PACK_AB R0, RZ, R0 ;  /* 0x00000000ff00723e */ /* 0x000fe200000010ff */
[----:B------:R-:W-:Y:S05]  /*be60*/  BRA `(.L_x_6168) ;  /* 0x000009d000007947 */ /* 0x000fea0003800000 */
.L_x_6245:
        /* <DEDUP_REMOVED lines=28> */
.L_x_6248:
        /* <DEDUP_REMOVED lines=12> */
[----:B------:R-:W-:Y:S01]  /*c0f0*/  F2FP.BF16.PACK_AB R0, RZ, R0 ;  /* 0x00000000ff00723e */ /* 0x000fe200000010ff */
[----:B------:R-:W-:Y:S05]  /*c100*/  BRA `(.L_x_6168) ;  /* 0x0000073000007947 */ /* 0x000fea0003800000 */
.L_x_6247:
[----:B------:R0:W5:Y:S01]  /*c110*/  LDG.E.U16 R0, [R4.64] ;  /* 0x0000002404007981 */ /* 0x000162000c1e1500 */
[----:B------:R-:W-:Y:S05]  /*c120*/  BRA `(.L_x_6168) ;  /* 0x0000071000007947 */ /* 0x000fea0003800000 */
.L_x_6244:
        /* <DEDUP_REMOVED lines=12> */
.L_x_6251:
        /* <DEDUP_REMOVED lines=21> */
.L_x_6255:
[----:B------:R-:W-:Y:S05]  /*c340*/  BSYNC B1 ;  /* 0x0000000000017941 */ /* 0x000fea0003800000 */
.L_x_6254:
[----:B------:R-:W-:Y:S01]  /*c350*/  LEA R5, R0, 0x3b800000, 0x17 ;  /* 0x3b80000000057811 */ /* 0x000fe200078eb8ff */
[----:B------:R-:W-:-:S05]  /*c360*/  IMAD.SHL.U32 R0, R3, 0x100000, RZ ;  /* 0x0010000003007824 */ /* 0x000fca00078e00ff */
[----:B------:R-:W-:Y:S02]  /*c370*/  LOP3.LUT R0, R5, R0, R6, 0xfe, !PT ;  /* 0x0000000005007212 */ /* 0x000fe400078efe06 */
.L_x_6253:
[----:B------:R-:W-:Y:S05]  /*c380*/  BSYNC B0 ;  /* 0x0000000000007941 */ /* 0x000fea0003800000 */
.L_x_6252:
[----:B------:R-:W-:Y:S01]  /*c390*/  F2FP.BF16.PACK_AB R0, RZ, R0 ;  /* 0x00000000ff00723e */ /* 0x000fe200000010ff */
[----:B------:R-:W-:Y:S05]  /*c3a0*/  BRA `(.L_x_6168) ;  /* 0x0000049000007947 */ /* 0x000fea0003800000 */
.L_x_6250:
        /* <DEDUP_REMOVED lines=21> */
.L_x_6259:
[----:B------:R-:W-:Y:S05]  /*c500*/  BSYNC B1 ;  /* 0x0000000000017941 */ /* 0x000fea0003800000 */
.L_x_6258:
[----:B------:R-:W-:Y:S01]  /*c510*/  LEA R5, R0, 0x37800000, 0x17 ;  /* 0x3780000000057811 */ /* 0x000fe200078eb8ff */
[----:B------:R-:W-:-:S05]  /*c520*/  IMAD.SHL.U32 R0, R3, 0x200000, RZ ;  /* 0x0020000003007824 */ /* 0x000fca00078e00ff */
[----:B------:R-:W-:Y:S02]  /*c530*/  LOP3.LUT R0, R5, R0, R6, 0xfe, !PT ;  /* 0x0000000005007212 */ /* 0x000fe400078efe06 */
.L_x_6257:
[----:B------:R-:W-:Y:S05]  /*c540*/  BSYNC B0 ;  /* 0x0000000000007941 */ /* 0x000fea0003800000 */
.L_x_6256:
[----:B------:R-:W-:Y:S01]  /*c550*/  F2FP.BF16.PACK_AB R0, RZ, R0 ;  /* 0x00000000ff00723e */ /* 0x000fe200000010ff */
[----:B------:R-:W-:Y:S05]  /*c560*/  BRA `(.L_x_6168) ;  /* 0x000002d000007947 */ /* 0x000fea0003800000 */
.L_x_6249:
        /* <DEDUP_REMOVED lines=14> */
.L_x_6263:
[----:B------:R-:W-:Y:S05]  /*c650*/  BSYNC B0 ;  /* 0x0000000000007941 */ /* 0x000fea0003800000 */
.L_x_6262:
[----:B------:R-:W-:Y:S01]  /*c660*/  F2FP.BF16.PACK_AB R0, RZ, R0 ;  /* 0x00000000ff00723e */ /* 0x000fe200000010ff */
[----:B------:R-:W-:Y:S05]  /*c670*/  BRA `(.L_x_6168) ;  /* 0x000001c000007947 */ /* 0x000fea0003800000 */
.L_x_6237:
        /* <DEDUP_REMOVED lines=21> */
.L_x_6261:
[----:B------:R-:W2:Y:S02]  /*c7d0*/  LDG.E.64 R4, [R4.64] ;  /* 0x0000002404047981 */ /* 0x000ea4000c1e1b00 */
[----:B--2---:R-:W0:Y:S02]  /*c7e0*/  I2F.U64 R0, R4 ;  /* 0x0000000400007312 */ /* 0x004e240000301000 */
[----:B0-----:R-:W-:Y:S01]  /*c7f0*/  F2FP.BF16.PACK_AB R0, RZ, R0 ;  /* 0x00000000ff00723e */ /* 0x001fe200000010ff */
[----:B------:R-:W-:Y:S05]  /*c800*/  BRA `(.L_x_6168) ;  /* 0x0000003000007947 */ /* 0x000fea0003800000 */
.L_x_6260:
[----:B------:R-:W2:Y:S02]  /*c810*/  LDG.E R4, [R4.64] ;  /* 0x0000002404047981 */ /* 0x000ea4000c1e1900 */
[----:B--2---:R-:W0:Y:S02]  /*c820*/  I2F.U32 R0, R4 ;  /* 0x0000000400007306 */ /* 0x004e240000201000 */
[----:B0-----:R-:W-:-:S06]  /*c830*/  F2FP.BF16.PACK_AB R0, RZ, R0 ;  /* 0x00000000ff00723e */ /* 0x001fcc00000010ff */
.L_x_6168:
[----:B------:R-:W-:Y:S05]  /*c840*/  BSYNC B6 ;  /* 0x0000000000067941 */ /* 0x000fea0003800000 */
.L_x_6167:
[----:B------:R-:W1:Y:S01]  /*c850*/  S2R R3, SR_CTAID.X ;  /* 0x0000000000037919 */ /* 0x000e620000002500 */
[----:B0-----:R-:W-:Y:S01]  /*c860*/  IMAD.MOV.U32 R5, RZ, RZ, -0x200 ;  /* 0xfffffe00ff057424 */ /* 0x001fe200078e00ff */
[----:B------:R-:W0:Y:S01]  /*c870*/  LDC.U8 R7, c[0x0][0x19c] ;  /* 0x00006700ff077b82 */ /* 0x000e220000000000 */
[----:B------:R-:W-:Y:S01]  /*c880*/  BSSY B0, `(.L_x_6264) ;  /* 0x000001f000007945 */ /* 0x000fe20003800000 */
[----:B------:R-:W2:Y:S01]  /*c890*/  S2R R28, SR_TID.X ;  /* 0x00000000001c7919 */ /* 0x000ea20000002100 */
[----:B-1----:R-:W-:Y:S01]  /*c8a0*/  IMAD R5, R3, R5, c[0x0][0x160] ;  /* 0x0000580003057624 */ /* 0x002fe200078e0205 */
[----:B--2---:R-:W-:-:S04]  /*c8b0*/  IADD3 R3, R28, 0x100, RZ ;  /* 0x000001001c037810 */ /* 0x004fc80007ffe0ff */
[CC--:B------:R-:W-:Y:S02]  /*c8c0*/  ISETP.GE.AND P3, PT, R28.reuse, R5.reuse, PT ;  /* 0x000000051c00720c */ /* 0x0c0fe40003f66270 */
[C---:B------:R-:W-:Y:S02]  /*c8d0*/  IADD3 R4, R28.reuse, 0x180, RZ ;  /* 0x000001801c047810 */ /* 0x040fe40007ffe0ff */
[----:B------:R-:W-:Y:S02]  /*c8e0*/  IADD3 R29, R28, 0x80, RZ ;  /* 0x000000801c1d7810 */ /* 0x000fe40007ffe0ff */
[-C--:B------:R-:W-:Y:S02]  /*c8f0*/  ISETP.GE.AND P1, PT, R3, R5.reuse, PT ;  /* 0x000000050300720c */ /* 0x080fe40003f26270 */
[-C--:B------:R-:W-:Y:S02]  /*c900*/  ISETP.GE.AND P2, PT, R4, R5.reuse, PT ;  /* 0x000000050400720c */ /* 0x080fe40003f46270 */
[----:B------:R-:W-:-:S03]  /*c910*/  ISETP.GE.AND P0, PT, R29, R5, PT ;  /* 0x000000051d00720c */ /* 0x000fc60003f06270 */
[----:B------:R-:W-:Y:S05]  /*c920*/  @P3 BRA `(.L_x_6265) ;  /* 0x0000014000003947 */ /* 0x000fea0003800000 */
[----:B0----5:R-:W-:Y:S02]  /*c930*/  PRMT R24, RZ, 0x5410, R24 ;  /* 0x00005410ff187816 */ /* 0x021fe40000000018 */
[----:B------:R-:W-:Y:S02]  /*c940*/  PRMT R5, RZ, 0x5410, R22 ;  /* 0x00005410ff057816 */ /* 0x000fe40000000016 */
[----:B------:R-:W-:Y:S01]  /*c950*/  PRMT R26, RZ, 0x5410, R26 ;  /* 0x00005410ff1a7816 */ /* 0x000fe2000000001a */
[----:B------:R-:W-:-:S05]  /*c960*/  FADD.FTZ R3, -R24, 1 ;  /* 0x3f80000018037421 */ /* 0x000fca0000010100 */
[----:B------:R-:W-:-:S04]  /*c970*/  F2FP.BF16.PACK_AB R3, RZ, R3 ;  /* 0x00000003ff03723e */ /* 0x000fc800000010ff */
[----:B------:R-:W-:-:S05]  /*c980*/  PRMT R3, RZ, 0x5410, R3 ;  /* 0x00005410ff037816 */ /* 0x000fca0000000003 */
[C---:B------:R-:W-:Y:S02]  /*c990*/  FMUL.FTZ R3, R24.reuse, R3 ;  /* 0x0000000318037220 */ /* 0x040fe40000410000 */
[----:B------:R-:W-:-:S03]  /*c9a0*/  FADD.FTZ R24, R24, -R5 ;  /* 0x8000000518187221 */ /* 0x000fc60000010000 */
[----:B------:R-:W-:-:S04]  /*c9b0*/  F2FP.BF16.PACK_AB R3, RZ, R3 ;  /* 0x00000003ff03723e */ /* 0x000fc800000010ff */
[----:B------:R-:W-:-:S04]  /*c9c0*/  PRMT R3, RZ, 0x5410, R3 ;  /* 0x00005410ff037816 */ /* 0x000fc80000000003 */
[----:B------:R-:W-:-:S04]  /*c9d0*/  FMNMX.FTZ R3, R3, 1.0018652574217412621e-12, !PT ;  /* 0x2b8d000003037809 */ /* 0x000fc80007810000 */
[----:B------:R-:W-:-:S04]  /*c9e0*/  F2FP.BF16.PACK_AB R3, R24, R3 ;  /* 0x000000031803723e */ /* 0x000fc800000010ff */
[--C-:B------:R-:W-:Y:S02]  /*c9f0*/  PRMT R5, RZ, 0x5410, R3.reuse ;  /* 0x00005410ff057816 */ /* 0x100fe40000000003 */
[----:B------:R-:W-:Y:S02]  /*ca00*/  PRMT R3, RZ, 0x7610, R3 ;  /* 0x00007610ff037816 */ /* 0x000fe40000000003 */
[----:B------:R-:W0:Y:S03]  /*ca10*/  MUFU.RCP R4, R5 ;  /* 0x0000000500047308 */ /* 0x000e260000001000 */
[----:B------:R-:W-:-:S05]  /*ca20*/  FMUL.FTZ R3, R26, R3 ;  /* 0x000000031a037220 */ /* 0x000fca0000410000 */
[----:B------:R-:W-:-:S04]  /*ca30*/  F2FP.BF16.PACK_AB R3, RZ, R3 ;  /* 0x00000003ff03723e */ /* 0x000fc800000010ff */
[----:B------:R-:W-:-:S05]  /*ca40*/  PRMT R3, RZ, 0x5410, R3 ;  /* 0x00005410ff037816 */ /* 0x000fca0000000003 */
[----:B0-----:R-:W-:-:S05]  /*ca50*/  FMUL.FTZ R4, R3, R4 ;  /* 0x0000000403047220 */ /* 0x001fca0000410000 */
[----:B------:R-:W-:Y:S02]  /*ca60*/  F2FP.BF16.PACK_AB R4, RZ, R4 ;  /* 0x00000004ff04723e */ /* 0x000fe400000010ff */
.L_x_6265:
[----:B0-----:R-:W-:Y:S05]  /*ca70*/  BSYNC B0 ;  /* 0x0000000000007941 */ /* 0x001fea0003800000 */
.L_x_6264:
[----:B------:R-:W-:Y:S01]  /*ca80*/  BSSY B0, `(.L_x_6266) ;  /* 0x0000016000007945 */ /* 0x000fe20003800000 */
[----:B------:R-:W-:Y:S05]  /*ca90*/  @P0 BRA `(.L_x_6267) ;  /* 0x0000014000000947 */ /* 0x000fea0003800000 */
[----:B-----5:R-:W-:Y:S02]  /*caa0*/  PRMT R18, RZ, 0x5410, R18 ;  /* 0x00005410ff127816 */ /* 0x020fe40000000012 */
        /* <DEDUP_REMOVED lines=18> */
[----:B------:R-:W-:Y:S02]  /*cbd0*/  F2FP.BF16.PACK_AB R18, RZ, R18 ;  /* 0x00000012ff12723e */ /* 0x000fe400000010ff */
.L_x_6267:
[----:B------:R-:W-:Y:S05]  /*cbe0*/  BSYNC B0 ;  /* 0x0000000000007941 */ /* 0x000fea0003800000 */
.L_x_6266:
        /* <DEDUP_REMOVED lines=22> */
.L_x_6269:
[----:B------:R-:W-:Y:S05]  /*cd50*/  BSYNC B0 ;  /* 0x0000000000007941 */ /* 0x000fea0003800000 */
.L_x_6268:
        /* <DEDUP_REMOVED lines=22> */
.L_x_6271:
[----:B------:R-:W-:Y:S05]  /*cec0*/  BSYNC B0 ;  /* 0x0000000000007941 */ /* 0x000fea0003800000 */
.L_x_6270:
[----:B------:R-:W-:Y:S01]  /*ced0*/  BSSY B6, `(.L_x_6272) ;  /* 0x0000114000067945 */ /* 0x000fe20003800000 */
[----:B------:R-:W-:Y:S05]  /*cee0*/  @P3 BRA `(.L_x_6273) ;  /* 0x0000112000003947 */ /* 0x000fea0003800000 */
[----:B-----5:R-:W0:Y:S02]  /*cef0*/  S2R R0, SR_CTAID.X ;  /* 0x0000000000007919 */ /* 0x020e240000002500 */
[----:B0-----:R-:W-:Y:S01]  /*cf00*/  IMAD R28, R0, 0x200, R28 ;  /* 0x00000200001c7824 */ /* 0x001fe200078e021c */
[----:B------:R-:W-:-:S03]  /*cf10*/  PRMT R0, R7, 0x9910, RZ ;  /* 0x0000991007007816 */ /* 0x000fc600000000ff */
[----:B------:R-:W-:Y:S01]  /*cf20*/  IMAD R28, R28, c[0x0][0x1a0], RZ ;  /* 0x000068001c1c7a24 */ /* 0x000fe200078e02ff */
[----:B------:R-:W-:-:S04]  /*cf30*/  ISETP.GT.AND P0, PT, R0, 0x9, PT ;  /* 0x000000090000780c */ /* 0x000fc80003f04270 */
[----:B------:R-:W-:-:S05]  /*cf40*/  IADD3 R2, P1, R28, c[0x0][0x168], RZ ;  /* 0x00005a001c027a10 */ /* 0x000fca0007f3e0ff */
[----:B------:R-:W-:-:S04]  /*cf50*/  IMAD.X R3, RZ, RZ, c[0x0][0x16c], P1 ;  /* 0x00005b00ff037624 */ /* 0x000fc800008e06ff */
        /* <DEDUP_REMOVED lines=10> */
[----:B------:R-:W-:-:S03]  /*d000*/  IMAD.MOV.U32 R28, RZ, RZ, R29 ;  /* 0x000000ffff1c7224 */ /* 0x000fc600078e001d */
[----:B------:R-:W0:Y:S02]  /*d010*/  F2I.FTZ.TRUNC.NTZ R5, R4 ;  /* 0x0000000400057305 */ /* 0x000e24000021f100 */
[----:B0-----:R0:W-:Y:S01]  /*d020*/  STG.E.U8 [R2.64], R5 ;  /* 0x0000000502007986 */ /* 0x0011e2000c101124 */
[----:B------:R-:W-:Y:S05]  /*d030*/  BRA `(.L_x_6273) ;  /* 0x00000fd000007947 */ /* 0x000fea0003800000 */
.L_x_6277:
[----:B------:R-:W-:Y:S01]  /*d040*/  PRMT R5, RZ, 0x5410, R4 ;  /* 0x00005410ff057816 */ /* 0x000fe20000000004 */
[----:B------:R-:W-:-:S05]  /*d050*/  IMAD.MOV.U32 R28, RZ, RZ, R29 ;  /* 0x000000ffff1c7224 */ /* 0x000fca00078e001d */
[----:B------:R-:W0:Y:S02]  /*d060*/  F2I.S64.TRUNC R4, R5 ;  /* 0x0000000500047311 */ /* 0x000e24000020d900 */
[----:B0-----:R0:W-:Y:S01]  /*d070*/  STG.E.U8 [R2.64], R4 ;  /* 0x0000000402007986 */ /* 0x0011e2000c101124 */
[----:B------:R-:W-:Y:S05]  /*d080*/  BRA `(.L_x_6273) ;  /* 0x00000f8000007947 */ /* 0x000fea0003800000 */
.L_x_6276:
        /* <DEDUP_REMOVED lines=8> */
[----:B------:R-:W0:Y:S02]  /*d110*/  F2I.S64.TRUNC R4, R4 ;  /* 0x0000000400047311 */ /* 0x000e24000020d900 */
[----:B0-----:R0:W-:Y:S01]  /*d120*/  STG.E.64 [R2.64], R4 ;  /* 0x0000000402007986 */ /* 0x0011e2000c101b24 */
[----:B------:R-:W-:Y:S05]  /*d130*/  BRA `(.L_x_6273) ;  /* 0x00000ed000007947 */ /* 0x000fea0003800000 */
.L_x_6280:
[----:B------:R-:W-:Y:S01]  /*d140*/  PRMT R4, RZ, 0x5410, R4 ;  /* 0x00005410ff047816 */ /* 0x000fe20000000004 */
[----:B------:R-:W-:-:S03]  /*d150*/  IMAD.MOV.U32 R28, RZ, RZ, R29 ;  /* 0x000000ffff1c7224 */ /* 0x000fc600078e001d */
[----:B------:R-:W0:Y:S02]  /*d160*/  F2I.FTZ.TRUNC.NTZ R5, R4 ;  /* 0x0000000400057305 */ /* 0x000e24000021f100 */
[----:B0-----:R0:W-:Y:S01]  /*d170*/  STG.E [R2.64], R5 ;  /* 0x0000000502007986 */ /* 0x0011e2000c101924 */
[----:B------:R-:W-:Y:S05]  /*d180*/  BRA `(.L_x_6273) ;  /* 0x00000e8000007947 */ /* 0x000fea0003800000 */
.L_x_6279:
[----:B------:R-:W-:Y:S01]  /*d190*/  PRMT R4, RZ, 0x5410, R4 ;  /* 0x00005410ff047816 */ /* 0x000fe20000000004 */
[----:B------:R-:W-:-:S03]  /*d1a0*/  IMAD.MOV.U32 R28, RZ, RZ, R29 ;  /* 0x000000ffff1c7224 */ /* 0x000fc600078e001d */
[----:B------:R-:W0:Y:S02]  /*d1b0*/  F2I.FTZ.TRUNC.NTZ R5, R4 ;  /* 0x0000000400057305 */ /* 0x000e24000021f100 */
[----:B0-----:R0:W-:Y:S01]  /*d1c0*/  STG.E.U16 [R2.64], R5 ;  /* 0x0000000502007986 */ /* 0x0011e2000c101524 */
[----:B------:R-:W-:Y:S05]  /*d1d0*/  BRA `(.L_x_6273) ;  /* 0x00000e3000007947 */ /* 0x000fea0003800000 */
.L_x_6275:
        /* <DEDUP_REMOVED lines=10> */
.L_x_6282:
[----:B------:R-:W-:Y:S01]  /*d280*/  PRMT R0, RZ, 0x5410, R4 ;  /* 0x00005410ff007816 */ /* 0x000fe20000000004 */
[----:B------:R-:W-:-:S03]  /*d290*/  IMAD.MOV.U32 R28, RZ, RZ, R29 ;  /* 0x000000ffff1c7224 */ /* 0x000fc600078e001d */
[----:B------:R-:W-:-:S05]  /*d2a0*/  F2FP.PACK_AB R0, RZ, R0 ;  /* 0x00000000ff00723e */ /* 0x000fca00000000ff */
[----:B------:R0:W-:Y:S01]  /*d2b0*/  STG.E.U16 [R2.64], R0 ;  /* 0x0000000002007986 */ /* 0x0001e2000c101524 */
[----:B------:R-:W-:Y:S05]  /*d2c0*/  BRA `(.L_x_6273) ;  /* 0x00000d4000007947 */ /* 0x000fea0003800000 */
.L_x_6281:
[----:B------:R-:W-:-:S13]  /*d2d0*/  ISETP.NE.AND P0, PT, R0, 0x7, PT ;  /* 0x000000070000780c */ /* 0x000fda0003f05270 */
[----:B------:R-:W-:Y:S05]  /*d2e0*/  @!P0 BRA `(.L_x_6283) ;  /* 0x000000f000008947 */ /* 0x000fea0003800000 */
[----:B------:R-:W-:-:S13]  /*d2f0*/  ISETP.NE.AND P0, PT, R0, 0x8, PT ;  /* 0x000000080000780c */ /* 0x000fda0003f05270 */
[----:B------:R-:W-:Y:S05]  /*d300*/  @!P0 BRA `(.L_x_6284) ;  /* 0x0000007000008947 */ /* 0x000fea0003800000 */
[----:B------:R-:W-:-:S13]  /*d310*/  ISETP.NE.AND P0, PT, R0, 0x9, PT ;  /* 0x000000090000780c */ /* 0x000fda0003f05270 */
[----:B------:R-:W-:Y:S05]  /*d320*/  @P0 BRA `(.L_x_6278) ;  /* 0x00000b0000000947 */ /* 0x000fea0003800000 */
[----:B------:R-:W-:Y:S01]  /*d330*/  IMAD.MOV.U32 R5, RZ, RZ, RZ ;  /* 0x000000ffff057224 */ /* 0x000fe200078e00ff */
[----:B------:R-:W-:Y:S01]  /*d340*/  PRMT R4, RZ, 0x5410, R4 ;  /* 0x00005410ff047816 */ /* 0x000fe20000000004 */
[----:B------:R-:W-:-:S04]  /*d350*/  IMAD.MOV.U32 R28, RZ, RZ, R29 ;  /* 0x000000ffff1c7224 */ /* 0x000fc800078e001d */
[----:B------:R0:W-:Y:S01]  /*d360*/  STG.E.64 [R2.64], R4 ;  /* 0x0000000402007986 */ /* 0x0001e2000c101b24 */
[----:B------:R-:W-:Y:S05]  /*d370*/  BRA `(.L_x_6273) ;  /* 0x00000c9000007947 */ /* 0x000fea0003800000 */
.L_x_6284:
[----:B------:R-:W-:Y:S01]  /*d380*/  PRMT R4, RZ, 0x5410, R4 ;  /* 0x00005410ff047816 */ /* 0x000fe20000000004 */
[----:B------:R-:W-:-:S03]  /*d390*/  IMAD.MOV.U32 R28, RZ, RZ, R29 ;  /* 0x000000ffff1c7224 */ /* 0x000fc600078e001d */
[----:B------:R-:W-:-:S04]  /*d3a0*/  F2FP.PACK_AB R5, RZ, R4 ;  /* 0x00000004ff05723e */ /* 0x000fc800000000ff */
[----:B------:R-:W-:-:S05]  /*d3b0*/  PRMT R5, R5, 0x5410, RZ ;  /* 0x0000541005057816 */ /* 0x000fca00000000ff */
[----:B------:R0:W-:Y:S01]  /*d3c0*/  STG.E [R2.64], R5 ;  /* 0x0000000502007986 */ /* 0x0001e2000c101924 */
[----:B------:R-:W-:Y:S05]  /*d3d0*/  BRA `(.L_x_6273) ;  /* 0x00000c3000007947 */ /* 0x000fea0003800000 */
.L_x_6283:
[----:B------:R-:W-:Y:S01]  /*d3e0*/  PRMT R4, RZ, 0x5410, R4 ;  /* 0x00005410ff047816 */ /* 0x000fe20000000004 */
[----:B------:R-:W-:-:S04]  /*d3f0*/  IMAD.MOV.U32 R28, RZ, RZ, R29 ;  /* 0x000000ffff1c7224 */ /* 0x000fc800078e001d */
[----:B------:R-:W-:-:S06]  /*d400*/  FMUL.FTZ R4, R4, 1 ;  /* 0x3f80000004047820 */ /* 0x000fcc0000410000 */
[----:B------:R-:W0:Y:S02]  /*d410*/  F2F.F64.F32 R4, R4 ;  /* 0x0000000400047310 */ /* 0x000e240000201800 */
[----:B0-----:R0:W-:Y:S01]  /*d420*/  STG.E.64 [R2.64], R4 ;  /* 0x0000000402007986 */ /* 0x0011e2000c101b24 */
[----:B------:R-:W-:Y:S05]  /*d430*/  BRA `(.L_x_6273) ;  /* 0x00000bd000007947 */ /* 0x000fea0003800000 */
.L_x_6274:
        /* <DEDUP_REMOVED lines=14> */
.L_x_6287:
[----:B------:R-:W-:Y:S01]  /*d520*/  PRMT R4, RZ, 0x5410, R4 ;  /* 0x00005410ff047816 */ /* 0x000fe20000000004 */
[----:B------:R-:W-:Y:S01]  /*d530*/  CS2R R6, SRZ ;  /* 0x0000000000067805 */ /* 0x000fe2000001ff00 */
[----:B------:R-:W-:-:S03]  /*d540*/  IMAD.MOV.U32 R28, RZ, RZ, R29 ;  /* 0x000000ffff1c7224 */ /* 0x000fc600078e001d */
[----:B------:R-:W-:-:S06]  /*d550*/  FMUL.FTZ R4, R4, 1 ;  /* 0x3f80000004047820 */ /* 0x000fcc0000410000 */
[----:B------:R-:W0:Y:S02]  /*d560*/  F2F.F64.F32 R4, R4 ;  /* 0x0000000400047310 */ /* 0x000e240000201800 */
[----:B0-----:R0:W-:Y:S01]  /*d570*/  STG.E.128 [R2.64], R4 ;  /* 0x0000000402007986 */ /* 0x0011e2000c101d24 */
[----:B------:R-:W-:Y:S05]  /*d580*/  BRA `(.L_x_6273) ;  /* 0x00000a8000007947 */ /* 0x000fea0003800000 */
.L_x_6286:
        /* <DEDUP_REMOVED lines=21> */
.L_x_6291:
[----:B------:R-:W-:Y:S05]  /*d6e0*/  BSYNC B0 ;  /* 0x0000000000007941 */ /* 0x000fea0003800000 */
.L_x_6290:
[----:B------:R-:W-:Y:S01]  /*d6f0*/  LOP3.LUT R5, R0, R5, RZ, 0xfc, !PT ;  /* 0x0000000500057212 */ /* 0x000fe200078efcff */
[----:B------:R-:W-:-:S04]  /*d700*/  IMAD.MOV.U32 R28, RZ, RZ, R29 ;  /* 0x000000ffff1c7224 */ /* 0x000fc800078e001d */
[----:B------:R0:W-:Y:S01]  /*d710*/  STG.E.U8 [R2.64], R5 ;  /* 0x0000000502007986 */ /* 0x0001e2000c101124 */
[----:B------:R-:W-:Y:S05]  /*d720*/  BRA `(.L_x_6273) ;  /* 0x000008e000007947 */ /* 0x000fea0003800000 */
.L_x_6289:
        /* <DEDUP_REMOVED lines=13> */
.L_x_6293:
[----:B------:R-:W-:Y:S01]  /*d800*/  IMAD.MOV.U32 R0, RZ, RZ, 0x7f ;  /* 0x0000007fff007424 */ /* 0x000fe200078e00ff */
[----:B------:R-:W-:-:S04]  /*d810*/  ISETP.GT.U32.AND P0, PT, R4, 0x7f800000, PT ;  /* 0x7f8000000400780c */ /* 0x000fc80003f04070 */
[----:B------:R-:W-:-:S04]  /*d820*/  SEL R0, R0, 0x7c, P0 ;  /* 0x0000007c00007807 */ /* 0x000fc80000000000 */
.L_x_6294:
[----:B------:R-:W-:Y:S05]  /*d830*/  BSYNC B0 ;  /* 0x0000000000007941 */ /* 0x000fea0003800000 */
.L_x_6292:
[----:B------:R-:W-:Y:S01]  /*d840*/  LOP3.LUT R4, R5, 0x80000000, RZ, 0xc0, !PT ;  /* 0x8000000005047812 */ /* 0x000fe200078ec0ff */
[----:B------:R-:W-:-:S03]  /*d850*/  IMAD.MOV.U32 R28, RZ, RZ, R29 ;  /* 0x000000ffff1c7224 */ /* 0x000fc600078e001d */
[----:B------:R-:W-:-:S04]  /*d860*/  SHF.R.U32.HI R5, RZ, 0x18, R4 ;  /* 0x00000018ff057819 */ /* 0x000fc80000011604 */
[----:B------:R-:W-:-:S05]  /*d870*/  LOP3.LUT R5, R0, R5, RZ, 0xfc, !PT ;  /* 0x0000000500057212 */ /* 0x000fca00078efcff */
[----:B------:R0:W-:Y:S01]  /*d880*/  STG.E.U8 [R2.64], R5 ;  /* 0x0000000502007986 */ /* 0x0001e2000c101124 */
[----:B------:R-:W-:Y:S05]  /*d890*/  BRA `(.L_x_6273) ;  /* 0x0000077000007947 */ /* 0x000fea0003800000 */
.L_x_6288:
[----:B------:R0:W-:Y:S01]  /*d8a0*/  STG.E.U16 [R2.64], R4 ;  /* 0x0000000402007986 */ /* 0x0001e2000c101524 */
[----:B------:R-:W-:Y:S01]  /*d8b0*/  IMAD.MOV.U32 R28, RZ, RZ, R29 ;  /* 0x000000ffff1c7224 */ /* 0x000fe200078e001d */
[----:B------:R-:W-:Y:S05]  /*d8c0*/  BRA `(.L_x_6273) ;  /* 0x0000074000007947 */ /* 0x000fea0003800000 */
.L_x_6285:
        /* <DEDUP_REMOVED lines=10> */
[----:B------:R-:W0:Y:S02]  /*d970*/  F2I.FTZ.U32.TRUNC.NTZ R5, R5 ;  /* 0x0000000500057305 */ /* 0x000e24000021f000 */
[----:B0-----:R0:W-:Y:S01]  /*d980*/  STG.E.U16 [R2.64], R5 ;  /* 0x0000000502007986 */ /* 0x0011e2000c101524 */
[----:B------:R-:W-:Y:S05]  /*d990*/  BRA `(.L_x_6273) ;  /* 0x0000067000007947 */ /* 0x000fea0003800000 */
.L_x_6297:
        /* <DEDUP_REMOVED lines=17> */
.L_x_6300:
[----:B------:R-:W-:-:S04]  /*dab0*/  LOP3.LUT R0, R7, 0x80000000, RZ, 0xc0, !PT ;  /* 0x8000000007007812 */ /* 0x000fc800078ec0ff */
[----:B------:R-:W-:-:S04]  /*dac0*/  SHF.R.U32.HI R5, RZ, 0x18, R0 ;  /* 0x00000018ff057819 */ /* 0x000fc80000011600 */
[----:B------:R-:W-:-:S04]  /*dad0*/  LOP3.LUT R4, R4, R5, RZ, 0xfc, !PT ;  /* 0x0000000504047212 */ /* 0x000fc800078efcff */
[----:B------:R-:W-:Y:S02]  /*dae0*/  PRMT R0, R4, 0x7610, R0 ;  /* 0x0000761004007816 */ /* 0x000fe40000000000 */
.L_x_6299:
[----:B------:R-:W-:Y:S05]  /*daf0*/  BSYNC B0 ;  /* 0x0000000000007941 */ /* 0x000fea0003800000 */
.L_x_6298:
[----:B------:R0:W-:Y:S01]  /*db00*/  STG.E.U8 [R2.64], R0 ;  /* 0x0000000002007986 */ /* 0x0001e2000c101124 */
[----:B------:R-:W-:Y:S01]  /*db10*/  IMAD.MOV.U32 R28, RZ, RZ, R29 ;  /* 0x000000ffff1c7224 */ /* 0x000fe200078e001d */
[----:B------:R-:W-:Y:S05]  /*db20*/  BRA `(.L_x_6273) ;  /* 0x000004e000007947 */ /* 0x000fea0003800000 */
.L_x_6296:
        /* <DEDUP_REMOVED lines=17> */
.L_x_6303:
[----:B------:R-:W-:-:S04]  /*dc40*/  LOP3.LUT R0, R7, 0x80000000, RZ, 0xc0, !PT ;  /* 0x8000000007007812 */ /* 0x000fc800078ec0ff */
[----:B------:R-:W-:-:S04]  /*dc50*/  SHF.R.U32.HI R5, RZ, 0x18, R0 ;  /* 0x00000018ff057819 */ /* 0x000fc80000011600 */
[----:B------:R-:W-:-:S04]  /*dc60*/  LOP3.LUT R4, R4, R5, RZ, 0xfc, !PT ;  /* 0x0000000504047212 */ /* 0x000fc800078efcff */
[----:B------:R-:W-:Y:S02]  /*dc70*/  PRMT R0, R4, 0x7610, R0 ;  /* 0x0000761004007816 */ /* 0x000fe40000000000 */
.L_x_6302:
[----:B------:R-:W-:Y:S05]  /*dc80*/  BSYNC B0 ;  /* 0x0000000000007941 */ /* 0x000fea0003800000 */
.L_x_6301:
[----:B------:R0:W-:Y:S01]  /*dc90*/  STG.E.U8 [R2.64], R0 ;  /* 0x0000000002007986 */ /* 0x0001e2000c101124 */
[----:B------:R-:W-:Y:S01]  /*dca0*/  IMAD.MOV.U32 R28, RZ, RZ, R29 ;  /* 0x000000ffff1c7224 */ /* 0x000fe200078e001d */
[----:B------:R-:W-:Y:S05]  /*dcb0*/  BRA `(.L_x_6273) ;  /* 0x0000035000007947 */ /* 0x000fea0003800000 */
.L_x_6295:
[----:B------:R-:W-:-:S13]  /*dcc0*/  ISETP.NE.AND P0, PT, R0, 0x1c, PT ;  /* 0x0000001c0000780c */ /* 0x000fda0003f05270 */
[----:B------:R-:W-:Y:S05]  /*dcd0*/  @!P0 BRA `(.L_x_6304) ;  /* 0x000002f000008947 */ /* 0x000fea0003800000 */
[----:B------:R-:W-:-:S13]  /*dce0*/  ISETP.NE.AND P0, PT, R0, 0x1d, PT ;  /* 0x0000001d0000780c */ /* 0x000fda0003f05270 */
[----:B------:R-:W-:Y:S05]  /*dcf0*/  @!P0 BRA `(.L_x_6305) ;  /* 0x0000028000008947 */ /* 0x000fea0003800000 */
[----:B------:R-:W-:-:S13]  /*dd00*/  ISETP.NE.AND P0, PT, R0, 0x2c, PT ;  /* 0x0000002c0000780c */ /* 0x000fda0003f05270 */
[----:B------:R-:W-:Y:S05]  /*dd10*/  @P0 BRA `(.L_x_6278) ;  /* 0x0000011000000947 */ /* 0x000fea0003800000 */
[----:B------:R-:W-:Y:S01]  /*dd20*/  PRMT R5, RZ, 0x5410, R4 ;  /* 0x00005410ff057816 */ /* 0x000fe20000000004 */
[----:B------:R-:W-:Y:S01]  /*dd30*/  IMAD.MOV.U32 R28, RZ, RZ, R29 ;  /* 0x000000ffff1c7224 */ /* 0x000fe200078e001d */
        /* <DEDUP_REMOVED lines=15> */
.L_x_6278:
        /* <DEDUP_REMOVED lines=21> */
.L_x_6305:
[----:B------:R-:W-:Y:S01]  /*df80*/  PRMT R4, RZ, 0x5410, R4 ;  /* 0x00005410ff047816 */ /* 0x000fe20000000004 */
[----:B------:R-:W-:-:S05]  /*df90*/  IMAD.MOV.U32 R28, RZ, RZ, R29 ;  /* 0x000000ffff1c7224 */ /* 0x000fca00078e001d */
[----:B------:R-:W0:Y:S02]  /*dfa0*/  F2I.U64.TRUNC R4, R4 ;  /* 0x0000000400047311 */ /* 0x000e24000020d800 */
[----:B0-----:R0:W-:Y:S01]  /*dfb0*/  STG.E.64 [R2.64], R4 ;  /* 0x0000000402007986 */ /* 0x0011e2000c101b24 */
[----:B------:R-:W-:Y:S05]  /*dfc0*/  BRA `(.L_x_6273) ;  /* 0x0000004000007947 */ /* 0x000fea0003800000 */
.L_x_6304:
[----:B------:R-:W-:Y:S01]  /*dfd0*/  PRMT R4, RZ, 0x5410, R4 ;  /* 0x00005410ff047816 */ /* 0x000fe20000000004 */
[----:B------:R-:W-:-:S03]  /*dfe0*/  IMAD.MOV.U32 R28, RZ, RZ, R29 ;  /* 0x000000ffff1c7224 */ /* 0x000fc600078e001d */
[----:B------:R-:W0:Y:S02]  /*dff0*/  F2I.FTZ.U32.TRUNC.NTZ R5, R4 ;  /* 0x0000000400057305 */ /* 0x000e24000021f000 */
[----:B0-----:R0:W-:Y:S02]  /*e000*/  STG.E [R2.64], R5 ;  /* 0x0000000502007986 */ /* 0x0011e4000c101924 */
.L_x_6273:
[----:B------:R-:W-:Y:S05]  /*e010*/  BSYNC B6 ;  /* 0x0000000000067941 */ /* 0x000fea0003800000 */
.L_x_6272:
[----:B-----5:R-:W1:Y:S01]  /*e020*/  S2R R24, SR_CTAID.X ;  /* 0x0000000000187919 */ /* 0x020e620000002500 */
[----:B------:R-:W-:Y:S01]  /*e030*/  IMAD.MOV.U32 R22, RZ, RZ, -0x200 ;  /* 0xfffffe00ff167424 */ /* 0x000fe200078e00ff */
[----:B------:R-:W-:Y:S03]  /*e040*/  BSSY B6, `(.L_x_6306) ;  /* 0x0000201000067945 */ /* 0x000fe60003800000 */
[----:B-1----:R-:W-:-:S05]  /*e050*/  IMAD R22, R24, R22, c[0x0][0x160] ;  /* 0x0000580018167624 */ /* 0x002fca00078e0216 */
[----:B------:R-:W-:-:S13]  /*e060*/  ISETP.GE.AND P0, PT, R28, R22, PT ;  /* 0x000000161c00720c */ /* 0x000fda0003f06270 */
[----:B------:R-:W-:Y:S05]  /*e070*/  @P0 BRA `(.L_x_6307) ;  /* 0x00001fd000000947 */ /* 0x000fea0003800000 */
[----:B------:R-:W1:Y:S01]  /*e080*/  LDC.U8 R23, c[0x0][0x19c] ;  /* 0x00006700ff177b82 */ /* 0x000e620000000000 */
[----:B0-----:R-:W-:-:S04]  /*e090*/  IMAD R0, R24, 0x200, R28 ;  /* 0x0000020018007824 */ /* 0x001fc800078e021c */
[----:B------:R-:W-:-:S05]  /*e0a0*/  IMAD R2, R0, c[0x0][0x1a0], RZ ;  /* 0x0000680000027a24 */ /* 0x000fca00078e02ff */
[----:B------:R-:W-:Y:S02]  /*e0b0*/  IADD3 R2, P0, R2, c[0x0][0x168], RZ ;  /* 0x00005a0002027a10 */ /* 0x000fe40007f1e0ff */
[----:B-1----:R-:W-:-:S05]  /*e0c0*/  PRMT R3, R23, 0x9910, RZ ;  /* 0x0000991017037816 */ /* 0x002fca00000000ff */
[----:B------:R-:W-:Y:S02]  /*e0d0*/  IMAD.MOV.U32 R0, RZ, RZ, R3 ;  /* 0x000000ffff007224 */ /* 0x000fe400078e0003 */
[----:B------:R-:W-:-:S03]  /*e0e0*/  IMAD.X R3, RZ, RZ, c[0x0][0x16c], P0 ;  /* 0x00005b00ff037624 */ /* 0x000fc600000e06ff */
        /* <DEDUP_REMOVED lines=14> */
.L_x_6311:
[----:B------:R-:W-:-:S06]  /*e1d0*/  PRMT R5, RZ, 0x5410, R18 ;  /* 0x00005410ff057816 */ /* 0x000fcc0000000012 */
[----:B------:R-:W0:Y:S02]  /*e1e0*/  F2I.S64.TRUNC R4, R5 ;  /* 0x0000000500047311 */ /* 0x000e24000020d900 */
[----:B0-----:R0:W-:Y:S01]  /*e1f0*/  STG.E.U8 [R2.64], R4 ;  /* 0x0000000402007986 */ /* 0x0011e2000c101124 */
[----:B------:R-:W-:Y:S05]  /*e200*/  BRA `(.L_x_6313) ;  /* 0x00000e4000007947 */ /* 0x000fea0003800000 */
.L_x_6310:
        /* <DEDUP_REMOVED lines=10> */
.L_x_6315:
[----:B------:R-:W-:-:S04]  /*e2b0*/  PRMT R18, RZ, 0x5410, R18 ;  /* 0x00005410ff127816 */ /* 0x000fc80000000012 */
[----:B------:R-:W0:Y:S02]  /*e2c0*/  F2I.FTZ.TRUNC.NTZ R5, R18 ;  /* 0x0000001200057305 */ /* 0x000e24000021f100 */
[----:B0-----:R0:W-:Y:S01]  /*e2d0*/  STG.E [R2.64], R5 ;  /* 0x0000000502007986 */ /* 0x0011e2000c101924 */
[----:B------:R-:W-:Y:S05]  /*e2e0*/  BRA `(.L_x_6313) ;  /* 0x00000d6000007947 */ /* 0x000fea0003800000 */
.L_x_6314:
[----:B------:R-:W-:-:S04]  /*e2f0*/  PRMT R18, RZ, 0x5410, R18 ;  /* 0x00005410ff127816 */ /* 0x000fc80000000012 */
[----:B------:R-:W0:Y:S02]  /*e300*/  F2I.FTZ.TRUNC.NTZ R5, R18 ;  /* 0x0000001200057305 */ /* 0x000e24000021f100 */
[----:B0-----:R0:W-:Y:S01]  /*e310*/  STG.E.U16 [R2.64], R5 ;  /* 0x0000000502007986 */ /* 0x0011e2000c101524 */
[----:B------:R-:W-:Y:S05]  /*e320*/  BRA `(.L_x_6313) ;  /* 0x00000d2000007947 */ /* 0x000fea0003800000 */
.L_x_6309:
        /* <DEDUP_REMOVED lines=9> */
.L_x_6317:
[----:B------:R-:W-:-:S04]  /*e3c0*/  PRMT R0, RZ, 0x5410, R18 ;  /* 0x00005410ff007816 */ /* 0x000fc80000000012 */
[----:B------:R-:W-:-:S05]  /*e3d0*/  F2FP.PACK_AB R0, RZ, R0 ;  /* 0x00000000ff00723e */ /* 0x000fca00000000ff */
[----:B------:R0:W-:Y:S01]  /*e3e0*/  STG.E.U16 [R2.64], R0 ;  /* 0x0000000002007986 */ /* 0x0001e2000c101524 */
[----:B------:R-:W-:Y:S05]  /*e3f0*/  BRA `(.L_x_6313) ;  /* 0x00000c5000007947 */ /* 0x000fea0003800000 */
.L_x_6316:
        /* <DEDUP_REMOVED lines=10> */
.L_x_6319:
[----:B------:R-:W-:-:S04]  /*e4a0*/  PRMT R18, RZ, 0x5410, R18 ;  /* 0x00005410ff127816 */ /* 0x000fc80000000012 */
[----:B------:R-:W-:-:S04]  /*e4b0*/  F2FP.PACK_AB R5, RZ, R18 ;  /* 0x00000012ff05723e */ /* 0x000fc800000000ff */
[----:B------:R-:W-:-:S05]  /*e4c0*/  PRMT R5, R5, 0x5410, RZ ;  /* 0x0000541005057816 */ /* 0x000fca00000000ff */
[----:B------:R0:W-:Y:S01]  /*e4d0*/  STG.E [R2.64], R5 ;  /* 0x0000000502007986 */ /* 0x0001e2000c101924 */
[----:B------:R-:W-:Y:S05]  /*e4e0*/  BRA `(.L_x_6313) ;  /* 0x00000b6000007947 */ /* 0x000fea0003800000 */
.L_x_6318:
[----:B------:R-:W-:-:S05]  /*e4f0*/  PRMT R4, RZ, 0x5410, R18 ;  /* 0x00005410ff047816 */ /* 0x000fca0000000012 */
[----:B------:R-:W-:-:S06]  /*e500*/  FMUL.FTZ R4, R4, 1 ;  /* 0x3f80000004047820 */ /* 0x000fcc0000410000 */
[----:B------:R-:W0:Y:S02]  /*e510*/  F2F.F64.F32 R4, R4 ;  /* 0x0000000400047310 */ /* 0x000e240000201800 */
[----:B0-----:R0:W-:Y:S01]  /*e520*/  STG.E.64 [R2.64], R4 ;  /* 0x0000000402007986 */ /* 0x0011e2000c101b24 */
[----:B------:R-:W-:Y:S05]  /*e530*/  BRA `(.L_x_6313) ;  /* 0x00000b1000007947 */ /* 0x000fea0003800000 */
.L_x_6308:
        /* <DEDUP_REMOVED lines=13> */
.L_x_6322:
[----:B------:R-:W-:Y:S01]  /*e610*/  PRMT R18, RZ, 0x5410, R18 ;  /* 0x00005410ff127816 */ /* 0x000fe20000000012 */
[----:B------:R-:W-:-:S04]  /*e620*/  CS2R R6, SRZ ;  /* 0x0000000000067805 */ /* 0x000fc8000001ff00 */
[----:B------:R-:W-:-:S06]  /*e630*/  FMUL.FTZ R4, R18, 1 ;  /* 0x3f80000012047820 */ /* 0x000fcc0000410000 */
[----:B------:R-:W0:Y:S02]  /*e640*/  F2F.F64.F32 R4, R4 ;  /* 0x0000000400047310 */ /* 0x000e240000201800 */
[----:B0-----:R0:W-:Y:S01]  /*e650*/  STG.E.128 [R2.64], R4 ;  /* 0x0000000402007986 */ /* 0x0011e2000c101d24 */
[----:B------:R-:W-:Y:S05]  /*e660*/  BRA `(.L_x_6313) ;  /* 0x000009e000007947 */ /* 0x000fea0003800000 */
.L_x_6321:
        /* <DEDUP_REMOVED lines=21> */
.L_x_6326:
[----:B------:R-:W-:Y:S05]  /*e7c0*/  BSYNC B0 ;  /* 0x0000000000007941 */ /* 0x000fea0003800000 */
.L_x_6325:
[----:B------:R-:W-:-:S05]  /*e7d0*/  LOP3.LUT R5, R0, R5, RZ, 0xfc, !PT ;  /* 0x0000000500057212 */ /* 0x000fca00078efcff */
[----:B------:R0:W-:Y:S01]  /*e7e0*/  STG.E.U8 [R2.64], R5 ;  /* 0x0000000502007986 */ /* 0x0001e2000c101124 */
[----:B------:R-:W-:Y:S05]  /*e7f0*/  BRA `(.L_x_6313) ;  /* 0x0000085000007947 */ /* 0x000fea0003800000 */
.L_x_6324:
        /* <DEDUP_REMOVED lines=13> */
.L_x_6328:
[----:B------:R-:W-:Y:S01]  /*e8d0*/  IMAD.MOV.U32 R0, RZ, RZ, 0x7f ;  /* 0x0000007fff007424 */ /* 0x000fe200078e00ff */
[----:B------:R-:W-:-:S04]  /*e8e0*/  ISETP.GT.U32.AND P0, PT, R4, 0x7f800000, PT ;  /* 0x7f8000000400780c */ /* 0x000fc80003f04070 */
[----:B------:R-:W-:-:S04]  /*e8f0*/  SEL R0, R0, 0x7c, P0 ;  /* 0x0000007c00007807 */ /* 0x000fc80000000000 */
.L_x_6329:
[----:B------:R-:W-:Y:S05]  /*e900*/  BSYNC B0 ;  /* 0x0000000000007941 */ /* 0x000fea0003800000 */
.L_x_6327:
[----:B------:R-:W-:-:S04]  /*e910*/  LOP3.LUT R4, R5, 0x80000000, RZ, 0xc0, !PT ;  /* 0x8000000005047812 */ /* 0x000fc800078ec0ff */
[----:B------:R-:W-:-:S04]  /*e920*/  SHF.R.U32.HI R5, RZ, 0x18, R4 ;  /* 0x00000018ff057819 */ /* 0x000fc80000011604 */
[----:B------:R-:W-:-:S05]  /*e930*/  LOP3.LUT R5, R0, R5, RZ, 0xfc, !PT ;  /* 0x0000000500057212 */ /* 0x000fca00078efcff */
[----:B------:R0:W-:Y:S01]  /*e940*/  STG.E.U8 [R2.64], R5 ;  /* 0x0000000502007986 */ /* 0x0001e2000c101124 */
[----:B------:R-:W-:Y:S05]  /*e950*/  BRA `(.L_x_6313) ;  /* 0x000006f000007947 */ /* 0x000fea0003800000 */
.L_x_6323:
[----:B------:R0:W-:Y:S01]  /*e960*/  STG.E.U16 [R2.64], R18 ;  /* 0x0000001202007986 */ /* 0x0001e2000c101524 */
[----:B------:R-:W-:Y:S05]  /*e970*/  BRA `(.L_x_6313) ;  /* 0x000006d000007947 */ /* 0x000fea0003800000 */
.L_x_6320:
        /* <DEDUP_REMOVED lines=12> */
.L_x_6332:
        /* <DEDUP_REMOVED lines=17> */
.L_x_6335:
[----:B------:R-:W-:-:S04]  /*eb50*/  LOP3.LUT R0, R7, 0x80000000, RZ, 0xc0, !PT ;  /* 0x8000000007007812 */ /* 0x000fc800078ec0ff */
[----:B------:R-:W-:-:S04]  /*eb60*/  SHF.R.U32.HI R5, RZ, 0x18, R0 ;  /* 0x00000018ff057819 */ /* 0x000fc80000011600 */
[----:B------:R-:W-:-:S04]  /*eb70*/  LOP3.LUT R4, R4, R5, RZ, 0xfc, !PT ;  /* 0x0000000504047212 */ /* 0x000fc800078efcff */
[----:B------:R-:W-:Y:S02]  /*eb80*/  PRMT R0, R4, 0x7610, R0 ;  /* 0x0000761004007816 */ /* 0x000fe40000000000 */
.L_x_6334:
[----:B------:R-:W-:Y:S05]  /*eb90*/  BSYNC B0 ;  /* 0x0000000000007941 */ /* 0x000fea0003800000 */
.L_x_6333:
[----:B------:R0:W-:Y:S01]  /*eba0*/  STG.E.U8 [R2.64], R0 ;  /* 0x0000000002007986 */ /* 0x0001e2000c101124 */
[----:B------:R-:W-:Y:S05]  /*ebb0*/  BRA `(.L_x_6313) ;  /* 0x0000049000007947 */ /* 0x000fea0003800000 */
.L_x_6331:
        /* <DEDUP_REMOVED lines=17> */
.L_x_6338:
[----:B------:R-:W-:-:S04]  /*ecd0*/  LOP3.LUT R0, R7, 0x80000000, RZ, 0xc0, !PT ;  /* 0x8000000007007812 */ /* 0x000fc800078ec0ff */
[----:B------:R-:W-:-:S04]  /*ece0*/  SHF.R.U32.HI R5, RZ, 0x18, R0 ;  /* 0x00000018ff057819 */ /* 0x000fc80000011600 */
[----:B------:R-:W-:-:S04]  /*ecf0*/  LOP3.LUT R4, R4, R5, RZ, 0xfc, !PT ;  /* 0x0000000504047212 */ /* 0x000fc800078efcff */
[----:B------:R-:W-:Y:S02]  /*ed00*/  PRMT R0, R4, 0x7610, R0 ;  /* 0x0000761004007816 */ /* 0x000fe40000000000 */
.L_x_6337:
[----:B------:R-:W-:Y:S05]  /*ed10*/  BSYNC B0 ;  /* 0x0000000000007941 */ /* 0x000fea0003800000 */
.L_x_6336:
[----:B------:R0:W-:Y:S01]  /*ed20*/  STG.E.U8 [R2.64], R0 ;  /* 0x0000000002007986 */ /* 0x0001e2000c101124 */
[----:B------:R-:W-:Y:S05]  /*ed30*/  BRA `(.L_x_6313) ;  /* 0x0000031000007947 */ /* 0x000fea0003800000 */
.L_x_6330:
        /* <DEDUP_REMOVED lines=22> */
.L_x_6312:
        /* <DEDUP_REMOVED lines=20> */
.L_x_6340:
[----:B------:R-:W-:-:S06]  /*efe0*/  PRMT R4, RZ, 0x5410, R18 ;  /* 0x00005410ff047816 */ /* 0x000fcc0000000012 */
[----:B------:R-:W0:Y:S02]  /*eff0*/  F2I.U64.TRUNC R4, R4 ;  /* 0x0000000400047311 */ /* 0x000e24000020d800 */
[----:B0-----:R0:W-:Y:S01]  /*f000*/  STG.E.64 [R2.64], R4 ;  /* 0x0000000402007986 */ /* 0x0011e2000c101b24 */
[----:B------:R-:W-:Y:S05]  /*f010*/  BRA `(.L_x_6313) ;  /* 0x0000003000007947 */ /* 0x000fea0003800000 */
.L_x_6339:
[----:B------:R-:W-:-:S04]  /*f020*/  PRMT R18, RZ, 0x5410, R18 ;  /* 0x00005410ff127816 */ /* 0x000fc80000000012 */
[----:B------:R-:W0:Y:S02]  /*f030*/  F2I.FTZ.U32.TRUNC.NTZ R5, R18 ;  /* 0x0000001200057305 */ /* 0x000e24000021f000 */
[----:B0-----:R0:W-:Y:S02]  /*f040*/  STG.E [R2.64], R5 ;  /* 0x0000000502007986 */ /* 0x0011e4000c101924 */
.L_x_6313:
        /* <DEDUP_REMOVED lines=23> */
.L_x_6344:
[----:B------:R-:W-:-:S06]  /*f1c0*/  PRMT R5, RZ, 0x5410, R17 ;  /* 0x00005410ff057816 */ /* 0x000fcc0000000011 */
[----:B------:R-:W0:Y:S02]  /*f1d0*/  F2I.S64.TRUNC R4, R5 ;  /* 0x0000000500047311 */ /* 0x000e24000020d900 */
[----:B0-----:R0:W-:Y:S01]  /*f1e0*/  STG.E.U8 [R2.64], R4 ;  /* 0x0000000402007986 */ /* 0x0011e2000c101124 */
[----:B------:R-:W-:Y:S05]  /*f1f0*/  BRA `(.L_x_6346) ;  /* 0x00000e4000007947 */ /* 0x000fea0003800000 */
.L_x_6343:
        /* <DEDUP_REMOVED lines=10> */
.L_x_6348:
[----:B------:R-:W-:-:S06]  /*f2a0*/  PRMT R17, RZ, 0x5410, R17 ;  /* 0x00005410ff117816 */ /* 0x000fcc0000000011 */
[----:B------:R-:W0:Y:S02]  /*f2b0*/  F2I.FTZ.TRUNC.NTZ R17, R17 ;  /* 0x0000001100117305 */ /* 0x000e24000021f100 */
[----:B0-----:R0:W-:Y:S01]  /*f2c0*/  STG.E [R2.64], R17 ;  /* 0x0000001102007986 */ /* 0x0011e2000c101924 */
[----:B------:R-:W-:Y:S05]  /*f2d0*/  BRA `(.L_x_6346) ;  /* 0x00000d6000007947 */ /* 0x000fea0003800000 */
.L_x_6347:
[----:B------:R-:W-:-:S06]  /*f2e0*/  PRMT R17, RZ, 0x5410, R17 ;  /* 0x00005410ff117816 */ /* 0x000fcc0000000011 */
[----:B------:R-:W0:Y:S02]  /*f2f0*/  F2I.FTZ.TRUNC.NTZ R17, R17 ;  /* 0x0000001100117305 */ /* 0x000e24000021f100 */
[----:B0-----:R0:W-:Y:S01]  /*f300*/  STG.E.U16 [R2.64], R17 ;  /* 0x0000001102007986 */ /* 0x0011e2000c101524 */
[----:B------:R-:W-:Y:S05]  /*f310*/  BRA `(.L_x_6346) ;  /* 0x00000d2000007947 */ /* 0x000fea0003800000 */
.L_x_6342:
        /* <DEDUP_REMOVED lines=9> */
.L_x_6350:
[----:B------:R-:W-:-:S04]  /*f3b0*/  PRMT R0, RZ, 0x5410, R17 ;  /* 0x00005410ff007816 */ /* 0x000fc80000000011 */
[----:B------:R-:W-:-:S05]  /*f3c0*/  F2FP.PACK_AB R0, RZ, R0 ;  /* 0x00000000ff00723e */ /* 0x000fca00000000ff */
[----:B------:R0:W-:Y:S01]  /*f3d0*/  STG.E.U16 [R2.64], R0 ;  /* 0x0000000002007986 */ /* 0x0001e2000c101524 */
[----:B------:R-:W-:Y:S05]  /*f3e0*/  BRA `(.L_x_6346) ;  /* 0x00000c5000007947 */ /* 0x000fea0003800000 */
.L_x_6349:
        /* <DEDUP_REMOVED lines=10> */
.L_x_6352:
[----:B------:R-:W-:-:S04]  /*f490*/  PRMT R17, RZ, 0x5410, R17 ;  /* 0x00005410ff117816 */ /* 0x000fc80000000011 */
[----:B------:R-:W-:-:S04]  /*f4a0*/  F2FP.PACK_AB R5, RZ, R17 ;  /* 0x00000011ff05723e */ /* 0x000fc800000000ff */
[----:B------:R-:W-:-:S05]  /*f4b0*/  PRMT R5, R5, 0x5410, RZ ;  /* 0x0000541005057816 */ /* 0x000fca00000000ff */
[----:B------:R0:W-:Y:S01]  /*f4c0*/  STG.E [R2.64], R5 ;  /* 0x0000000502007986 */ /* 0x0001e2000c101924 */
[----:B------:R-:W-:Y:S05]  /*f4d0*/  BRA `(.L_x_6346) ;  /* 0x00000b6000007947 */ /* 0x000fea0003800000 */
.L_x_6351:
[----:B------:R-:W-:-:S05]  /*f4e0*/  PRMT R4, RZ, 0x5410, R17 ;  /* 0x00005410ff047816 */ /* 0x000fca0000000011 */
[----:B------:R-:W-:-:S06]  /*f4f0*/  FMUL.FTZ R4, R4, 1 ;  /* 0x3f80000004047820 */ /* 0x000fcc0000410000 */
[----:B------:R-:W0:Y:S02]  /*f500*/  F2F.F64.F32 R4, R4 ;  /* 0x0000000400047310 */ /* 0x000e240000201800 */
[----:B0-----:R0:W-:Y:S01]  /*f510*/  STG.E.64 [R2.64], R4 ;  /* 0x0000000402007986 */ /* 0x0011e2000c101b24 */
[----:B------:R-:W-:Y:S05]  /*f520*/  BRA `(.L_x_6346) ;  /* 0x00000b1000007947 */ /* 0x000fea0003800000 */
.L_x_6341:
        /* <DEDUP_REMOVED lines=13> */
.L_x_6355:
[----:B------:R-:W-:Y:S01]  /*f600*/  PRMT R17, RZ, 0x5410, R17 ;  /* 0x00005410ff117816 */ /* 0x000fe20000000011 */
[----:B------:R-:W-:-:S04]  /*f610*/  CS2R R6, SRZ ;  /* 0x0000000000067805 */ /* 0x000fc8000001ff00 */
[----:B------:R-:W-:-:S06]  /*f620*/  FMUL.FTZ R4, R17, 1 ;  /* 0x3f80000011047820 */ /* 0x000fcc0000410000 */
[----:B------:R-:W0:Y:S02]  /*f630*/  F2F.F64.F32 R4, R4 ;  /* 0x0000000400047310 */ /* 0x000e240000201800 */
[----:B0-----:R0:W-:Y:S01]  /*f640*/  STG.E.128 [R2.64], R4 ;  /* 0x0000000402007986 */ /* 0x0011e2000c101d24 */
[----:B------:R-:W-:Y:S05]  /*f650*/  BRA `(.L_x_6346) ;  /* 0x000009e000007947 */ /* 0x000fea0003800000 */
.L_x_6354:
        /* <DEDUP_REMOVED lines=21> */
.L_x_6359:
[----:B------:R-:W-:Y:S05]  /*f7b0*/  BSYNC B0 ;  /* 0x0000000000007941 */ /* 0x000fea0003800000 */
.L_x_6358:
[----:B------:R-:W-:-:S05]  /*f7c0*/  LOP3.LUT R5, R0, R5, RZ, 0xfc, !PT ;  /* 0x0000000500057212 */ /* 0x000fca00078efcff */
[----:B------:R0:W-:Y:S01]  /*f7d0*/  STG.E.U8 [R2.64], R5 ;  /* 0x0000000502007986 */ /* 0x0001e2000c101124 */
[----:B------:R-:W-:Y:S05]  /*f7e0*/  BRA `(.L_x_6346) ;  /* 0x0000085000007947 */ /* 0x000fea0003800000 */
.L_x_6357:
        /* <DEDUP_REMOVED lines=13> */
.L_x_6361:
[----:B------:R-:W-:Y:S01]  /*f8c0*/  IMAD.MOV.U32 R0, RZ, RZ, 0x7f ;  /* 0x0000007fff007424 */ /* 0x000fe200078e00ff */
[----:B------:R-:W-:-:S04]  /*f8d0*/  ISETP.GT.U32.AND P0, PT, R4, 0x7f800000, PT ;  /* 0x7f8000000400780c */ /* 0x000fc80003f04070 */
[----:B------:R-:W-:-:S04]  /*f8e0*/  SEL R0, R0, 0x7c, P0 ;  /* 0x0000007c00007807 */ /* 0x000fc80000000000 */
.L_x_6362:
[----:B------:R-:W-:Y:S05]  /*f8f0*/  BSYNC B0 ;  /* 0x0000000000007941 */ /* 0x000fea0003800000 */
.L_x_6360:
[----:B------:R-:W-:-:S04]  /*f900*/  LOP3.LUT R4, R17, 0x80000000, RZ, 0xc0, !PT ;  /* 0x8000000011047812 */ /* 0x000fc800078ec0ff */
[----:B------:R-:W-:-:S04]  /*f910*/  SHF.R.U32.HI R5, RZ, 0x18, R4 ;  /* 0x00000018ff057819 */ /* 0x000fc80000011604 */
[----:B------:R-:W-:-:S05]  /*f920*/  LOP3.LUT R5, R0, R5, RZ, 0xfc, !PT ;  /* 0x0000000500057212 */ /* 0x000fca00078efcff */
[----:B------:R0:W-:Y:S01]  /*f930*/  STG.E.U8 [R2.64], R5 ;  /* 0x0000000502007986 */ /* 0x0001e2000c101124 */
[----:B------:R-:W-:Y:S05]  /*f940*/  BRA `(.L_x_6346) ;  /* 0x000006f000007947 */ /* 0x000fea0003800000 */
.L_x_6356:
[----:B------:R0:W-:Y:S01]  /*f950*/  STG.E.U16 [R2.64], R17 ;  /* 0x0000001102007986 */ /* 0x0001e2000c101524 */
[----:B------:R-:W-:Y:S05]  /*f960*/  BRA `(.L_x_6346) ;  /* 0x000006d000007947 */ /* 0x000fea0003800000 */
.L_x_6353:
        /* <DEDUP_REMOVED lines=12> */
.L_x_6365:
        /* <DEDUP_REMOVED lines=17> */
.L_x_6368:
[----:B------:R-:W-:-:S04]  /*fb40*/  LOP3.LUT R0, R17, 0x80000000, RZ, 0xc0, !PT ;  /* 0x8000000011007812 */ /* 0x000fc800078ec0ff */
[----:B------:R-:W-:-:S04]  /*fb50*/  SHF.R.U32.HI R5, RZ, 0x18, R0 ;  /* 0x00000018ff057819 */ /* 0x000fc80000011600 */
[----:B------:R-:W-:-:S04]  /*fb60*/  LOP3.LUT R4, R4, R5, RZ, 0xfc, !PT ;  /* 0x0000000504047212 */ /* 0x000fc800078efcff */
[----:B------:R-:W-:Y:S02]  /*fb70*/  PRMT R0, R4, 0x7610, R0 ;  /* 0x0000761004007816 */ /* 0x000fe40000000000 */
.L_x_6367:
[----:B------:R-:W-:Y:S05]  /*fb80*/  BSYNC B0 ;  /* 0x0000000000007941 */ /* 0x000fea0003800000 */
.L_x_6366:
[----:B------:R0:W-:Y:S01]  /*fb90*/  STG.E.U8 [R2.64], R0 ;  /* 0x0000000002007986 */ /* 0x0001e2000c101124 */
[----:B------:R-:W-:Y:S05]  /*fba0*/  BRA `(.L_x_6346) ;  /* 0x0000049000007947 */ /* 0x000fea0003800000 */
.L_x_6364:
        /* <DEDUP_REMOVED lines=17> */
.L_x_6371:
[----:B------:R-:W-:-:S04]  /*fcc0*/  LOP3.LUT R0, R17, 0x80000000, RZ, 0xc0, !PT ;  /* 0x8000000011007812 */ /* 0x000fc800078ec0ff */
[----:B------:R-:W-:-:S04]  /*fcd0*/  SHF.R.U32.HI R5, RZ, 0x18, R0 ;  /* 0x00000018ff057819 */ /* 0x000fc80000011600 */
[----:B------:R-:W-:-:S04]  /*fce0*/  LOP3.LUT R4, R4, R5, RZ, 0xfc, !PT ;  /* 0x0000000504047212 */ /* 0x000fc800078efcff */
[----:B------:R-:W-:Y:S02]  /*fcf0*/  PRMT R0, R4, 0x7610, R0 ;  /* 0x0000761004007816 */ /* 0x000fe40000000000 */
.L_x_6370:
[----:B------:R-:W-:Y:S05]  /*fd00*/  BSYNC B0 ;  /* 0x0000000000007941 */ /* 0x000fea0003800000 */
.L_x_6369:
[----:B------:R0:W-:Y:S01]  /*fd10*/  STG.E.U8 [R2.64], R0 ;  /* 0x0000000002007986 */ /* 0x0001e2000c101124 */
[----:B------:R-:W-:Y:S05]  /*fd20*/  BRA `(.L_x_6346) ;  /* 0x0000031000007947 */ /* 0x000fea0003800000 */
.L_x_6363:
        /* <DEDUP_REMOVED lines=9> */
[----:B------:R-:W-:-:S04]  /*fdc0*/  SHF.R.U32.HI R6, RZ, 0x17, R17 ;  /* 0x00000017ff067819 */ /* 0x000fc80000011611 */
[----:B------:R-:W-:-:S04]  /*fdd0*/  LOP3.LUT R4, R6, 0xff, RZ, 0xc0, !PT ;  /* 0x000000ff06047812 */ /* 0x000fc800078ec0ff */
[----:B------:R-:W-:-:S13]  /*fde0*/  ISETP.NE.AND P2, PT, R4, 0xff, PT ;  /* 0x000000ff0400780c */ /* 0x000fda0003f45270 */
[--C-:B------:R-:W-:Y:S02]  /*fdf0*/  @P2 SHF.R.U32.HI R0, RZ, 0x16, R17.reuse ;  /* 0x00000016ff002819 */ /* 0x100fe40000011611 */
[----:B------:R-:W-:Y:S02]  /*fe00*/  @P2 LOP3.LUT P1, RZ, R4, 0x3fffff, R17, 0xf8, !PT ;  /* 0x003fffff04ff2812 */ /* 0x000fe4000782f811 */
        /* <DEDUP_REMOVED lines=8> */
.L_x_6345:
        /* <DEDUP_REMOVED lines=20> */
.L_x_6373:
[----:B------:R-:W-:-:S06]  /*ffd0*/  PRMT R4, RZ, 0x5410, R17 ;  /* 0x00005410ff047816 */ /* 0x000fcc0000000011 */
[----:B------:R-:W0:Y:S02]  /*ffe0*/  F2I.U64.TRUNC R4, R4 ;  /* 0x0000000400047311 */ /* 0x000e24000020d800 */
[----:B0-----:R0:W-:Y:S01]  /*fff0*/  STG.E.64 [R2.64], R4 ;  /* 0x0000000402007986 */ /* 0x0011e2000c101b24 */
[----:B------:R-:W-:Y:S05]  /*10000*/  BRA `(.L_x_6346) ;  /* 0x0000003000007947 */ /* 0x000fea0003800000 */
.L_x_6372:
[----:B------:R-:W-:-:S06]  /*10010*/  PRMT R17, RZ, 0x5410, R17 ;  /* 0x00005410ff117816 */ /* 0x000fcc0000000011 */
[----:B------:R-:W0:Y:S02]  /*10020*/  F2I.FTZ.U32.TRUNC.NTZ R17, R17 ;  /* 0x0000001100117305 */ /* 0x000e24000021f000 */
[----:B0-----:R0:W-:Y:S02]  /*10030*/  STG.E [R2.64], R17 ;  /* 0x0000001102007986 */ /* 0x0011e4000c101924 */
.L_x_6346:
[----:B------:R-:W-:Y:S02]  /*10040*/  IADD3 R28, R28, 0x80, RZ ;  /* 0x000000801c1c7810 */ /* 0x000fe40007ffe0ff */
.L_x_6307:
[----:B------:R-:W-:Y:S05]  /*10050*/  BSYNC B6 ;  /* 0x0000000000067941 */ /* 0x000fea0003800000 */
.L_x_6306:
[----:B------:R-:W-:-:S13]  /*10060*/  ISETP.GE.AND P0, PT, R28, R22, PT ;  /* 0x000000161c00720c */ /* 0x000fda0003f06270 */
[----:B------:R-:W-:Y:S05]  /*10070*/  @P0 EXIT ;  /* 0x000000000000094d */ /* 0x000fea0003800000 */
[----:B0-----:R-:W0:Y:S01]  /*10080*/  S2R R0, SR_CTAID.X ;  /* 0x0000000000007919 */ /* 0x001e220000002500 */
[----:B------:R-:W1:Y:S01]  /*10090*/  LDC.U8 R4, c[0x0][0x19c] ;  /* 0x00006700ff047b82 */ /* 0x000e620000000000 */
[----:B0-----:R-:W-:Y:S01]  /*100a0*/  IMAD R28, R0, 0x200, R28 ;  /* 0x00000200001c7824 */ /* 0x001fe200078e021c */
[----:B-1----:R-:W-:-:S03]  /*100b0*/  PRMT R0, R4, 0x9910, RZ ;  /* 0x0000991004007816 */ /* 0x002fc600000000ff */
        /* <DEDUP_REMOVED lines=17> */
.L_x_6377:
[----:B------:R-:W-:-:S06]  /*101d0*/  PRMT R5, RZ, 0x5410, R16 ;  /* 0x00005410ff057816 */ /* 0x000fcc0000000010 */
[----:B------:R-:W0:Y:S02]  /*101e0*/  F2I.S64.TRUNC R4, R5 ;  /* 0x0000000500047311 */ /* 0x000e24000020d900 */
[----:B0-----:R-:W-:Y:S01]  /*101f0*/  STG.E.U8 [R2.64], R4 ;  /* 0x0000000402007986 */ /* 0x001fe2000c101124 */
[----:B------:R-:W-:Y:S05]  /*10200*/  EXIT ;  /* 0x000000000000794d */ /* 0x000fea0003800000 */
.L_x_6376:
        /* <DEDUP_REMOVED lines=10> */
.L_x_6380:
[----:B------:R-:W-:-:S04]  /*102b0*/  PRMT R16, RZ, 0x5410, R16 ;  /* 0x00005410ff107816 */ /* 0x000fc80000000010 */
[----:B------:R-:W0:Y:S02]  /*102c0*/  F2I.FTZ.TRUNC.NTZ R5, R16 ;  /* 0x0000001000057305 */ /* 0x000e24000021f100 */
[----:B0-----:R-:W-:Y:S01]  /*102d0*/  STG.E [R2.64], R5 ;  /* 0x0000000502007986 */ /* 0x001fe2000c101924 */
[----:B------:R-:W-:Y:S05]  /*102e0*/  EXIT ;  /* 0x000000000000794d */ /* 0x000fea0003800000 */
.L_x_6379:
[----:B------:R-:W-:-:S04]  /*102f0*/  PRMT R16, RZ, 0x5410, R16 ;  /* 0x00005410ff107816 */ /* 0x000fc80000000010 */
[----:B------:R-:W0:Y:S02]  /*10300*/  F2I.FTZ.TRUNC.NTZ R5, R16 ;  /* 0x0000001000057305 */ /* 0x000e24000021f100 */
[----:B0-----:R-:W-:Y:S01]  /*10310*/  STG.E.U16 [R2.64], R5 ;  /* 0x0000000502007986 */ /* 0x001fe2000c101524 */
[----:B------:R-:W-:Y:S05]  /*10320*/  EXIT ;  /* 0x000000000000794d */ /* 0x000fea0003800000 */
.L_x_6375:
        /* <DEDUP_REMOVED lines=9> */
.L_x_6382:
[----:B------:R-:W-:-:S04]  /*103c0*/  PRMT R0, RZ, 0x5410, R16 ;  /* 0x00005410ff007816 */ /* 0x000fc80000000010 */
[----:B------:R-:W-:-:S05]  /*103d0*/  F2FP.PACK_AB R0, RZ, R0 ;  /* 0x00000000ff00723e */ /* 0x000fca00000000ff */
[----:B------:R-:W-:Y:S01]  /*103e0*/  STG.E.U16 [R2.64], R0 ;  /* 0x0000000002007986 */ /* 0x000fe2000c101524 */
[----:B------:R-:W-:Y:S05]  /*103f0*/  EXIT ;  /* 0x000000000000794d */ /* 0x000fea0003800000 */
.L_x_6381:
        /* <DEDUP_REMOVED lines=10> */
.L_x_6384:
[----:B------:R-:W-:-:S04]  /*104a0*/  PRMT R16, RZ, 0x5410, R16 ;  /* 0x00005410ff107816 */ /* 0x000fc80000000010 */
[----:B------:R-:W-:-:S04]  /*104b0*/  F2FP.PACK_AB R5, RZ, R16 ;  /* 0x00000010ff05723e */ /* 0x000fc800000000ff */
[----:B------:R-:W-:-:S05]  /*104c0*/  PRMT R5, R5, 0x5410, RZ ;  /* 0x0000541005057816 */ /* 0x000fca00000000ff */
[----:B------:R-:W-:Y:S01]  /*104d0*/  STG.E [R2.64], R5 ;  /* 0x0000000502007986 */ /* 0x000fe2000c101924 */
[----:B------:R-:W-:Y:S05]  /*104e0*/  EXIT ;  /* 0x000000000000794d */ /* 0x000fea0003800000 */
.L_x_6383:
[----:B------:R-:W-:-:S05]  /*104f0*/  PRMT R4, RZ, 0x5410, R16 ;  /* 0x00005410ff047816 */ /* 0x000fca0000000010 */
[----:B------:R-:W-:-:S06]  /*10500*/  FMUL.FTZ R4, R4, 1 ;  /* 0x3f80000004047820 */ /* 0x000fcc0000410000 */
[----:B------:R-:W0:Y:S02]  /*10510*/  F2F.F64.F32 R4, R4 ;  /* 0x0000000400047310 */ /* 0x000e240000201800 */
[----:B0-----:R-:W-:Y:S01]  /*10520*/  STG.E.64 [R2.64], R4 ;  /* 0x0000000402007986 */ /* 0x001fe2000c101b24 */
[----:B------:R-:W-:Y:S05]  /*10530*/  EXIT ;  /* 0x000000000000794d */ /* 0x000fea0003800000 */
.L_x_6374:
        /* <DEDUP_REMOVED lines=13> */
.L_x_6387:
[----:B------:R-:W-:Y:S01]  /*10610*/  PRMT R16, RZ, 0x5410, R16 ;  /* 0x00005410ff107816 */ /* 0x000fe20000000010 */
[----:B------:R-:W-:-:S04]  /*10620*/  CS2R R6, SRZ ;  /* 0x0000000000067805 */ /* 0x000fc8000001ff00 */
[----:B------:R-:W-:-:S06]  /*10630*/  FMUL.FTZ R4, R16, 1 ;  /* 0x3f80000010047820 */ /* 0x000fcc0000410000 */
[----:B------:R-:W0:Y:S02]  /*10640*/  F2F.F64.F32 R4, R4 ;  /* 0x0000000400047310 */ /* 0x000e240000201800 */
[----:B0-----:R-:W-:Y:S01]  /*10650*/  STG.E.128 [R2.64], R4 ;  /* 0x0000000402007986 */ /* 0x001fe2000c101d24 */
[----:B------:R-:W-:Y:S05]  /*10660*/  EXIT ;  /* 0x000000000000794d */ /* 0x000fea0003800000 */
.L_x_6386:
        /* <DEDUP_REMOVED lines=21> */
.L_x_6391:
[----:B------:R-:W-:Y:S05]  /*107c0*/  BSYNC B0 ;  /* 0x0000000000007941 */ /* 0x000fea0003800000 */
.L_x_6390:
[----:B------:R-:W-:-:S05]  /*107d0*/  LOP3.LUT R5, R0, R5, RZ, 0xfc, !PT ;  /* 0x0000000500057212 */ /* 0x000fca00078efcff */
[----:B------:R-:W-:Y:S01]  /*107e0*/  STG.E.U8 [R2.64], R5 ;  /* 0x0000000502007986 */ /* 0x000fe2000c101124 */
[----:B------:R-:W-:Y:S05]  /*107f0*/  EXIT ;  /* 0x000000000000794d */ /* 0x000fea0003800000 */
.L_x_6389:
        /* <DEDUP_REMOVED lines=13> */
.L_x_6393:
[----:B------:R-:W-:Y:S01]  /*108d0*/  IMAD.MOV.U32 R0, RZ, RZ, 0x7f ;  /* 0x0000007fff007424 */ /* 0x000fe200078e00ff */
[----:B------:R-:W-:-:S04]  /*108e0*/  ISETP.GT.U32.AND P0, PT, R4, 0x7f800000, PT ;  /* 0x7f8000000400780c */ /* 0x000fc80003f04070 */
[----:B------:R-:W-:-:S04]  /*108f0*/  SEL R0, R0, 0x7c, P0 ;  /* 0x0000007c00007807 */ /* 0x000fc80000000000 */
.L_x_6394:
[----:B------:R-:W-:Y:S05]  /*10900*/  BSYNC B0 ;  /* 0x0000000000007941 */ /* 0x000fea0003800000 */
.L_x_6392:
[----:B------:R-:W-:-:S04]  /*10910*/  LOP3.LUT R4, R5, 0x80000000, RZ, 0xc0, !PT ;  /* 0x8000000005047812 */ /* 0x000fc800078ec0ff */
[----:B------:R-:W-:-:S04]  /*10920*/  SHF.R.U32.HI R5, RZ, 0x18, R4 ;  /* 0x00000018ff057819 */ /* 0x000fc80000011604 */
[----:B------:R-:W-:-:S05]  /*10930*/  LOP3.LUT R5, R0, R5, RZ, 0xfc, !PT ;  /* 0x0000000500057212 */ /* 0x000fca00078efcff */
[----:B------:R-:W-:Y:S01]  /*10940*/  STG.E.U8 [R2.64], R5 ;  /* 0x0000000502007986 */ /* 0x000fe2000c101124 */
[----:B------:R-:W-:Y:S05]  /*10950*/  EXIT ;  /* 0x000000000000794d */ /* 0x000fea0003800000 */
.L_x_6388:
[----:B------:R-:W-:Y:S01]  /*10960*/  STG.E.U16 [R2.64], R16 ;  /* 0x0000001002007986 */ /* 0x000fe2000c101524 */
[----:B------:R-:W-:Y:S05]  /*10970*/  EXIT ;  /* 0x000000000000794d */ /* 0x000fea0003800000 */
.L_x_6385:
        /* <DEDUP_REMOVED lines=12> */
.L_x_6397:
        /* <DEDUP_REMOVED lines=17> */
.L_x_6400:
[----:B------:R-:W-:-:S04]  /*10b50*/  LOP3.LUT R0, R7, 0x80000000, RZ, 0xc0, !PT ;  /* 0x8000000007007812 */ /* 0x000fc800078ec0ff */
[----:B------:R-:W-:-:S04]  /*10b60*/  SHF.R.U32.HI R5, RZ, 0x18, R0 ;  /* 0x00000018ff057819 */ /* 0x000fc80000011600 */
[----:B------:R-:W-:-:S04]  /*10b70*/  LOP3.LUT R4, R4, R5, RZ, 0xfc, !PT ;  /* 0x0000000504047212 */ /* 0x000fc800078efcff */
[----:B------:R-:W-:Y:S02]  /*10b80*/  PRMT R0, R4, 0x7610, R0 ;  /* 0x0000761004007816 */ /* 0x000fe40000000000 */
.L_x_6399:
[----:B------:R-:W-:Y:S05]  /*10b90*/  BSYNC B0 ;  /* 0x0000000000007941 */ /* 0x000fea0003800000 */
.L_x_6398:
[----:B------:R-:W-:Y:S01]  /*10ba0*/  STG.E.U8 [R2.64], R0 ;  /* 0x0000000002007986 */ /* 0x000fe2000c101124 */
[----:B------:R-:W-:Y:S05]  /*10bb0*/  EXIT ;  /* 0x000000000000794d */ /* 0x000fea0003800000 */
.L_x_6396:
        /* <DEDUP_REMOVED lines=17> */
.L_x_6403:
[----:B------:R-:W-:-:S04]  /*10cd0*/  LOP3.LUT R0, R7, 0x80000000, RZ, 0xc0, !PT ;  /* 0x8000000007007812 */ /* 0x000fc800078ec0ff */
[----:B------:R-:W-:-:S04]  /*10ce0*/  SHF.R.U32.HI R5, RZ, 0x18, R0 ;  /* 0x00000018ff057819 */ /* 0x000fc80000011600 */
[----:B------:R-:W-:-:S04]  /*10cf0*/  LOP3.LUT R4, R4, R5, RZ, 0xfc, !PT ;  /* 0x0000000504047212 */ /* 0x000fc800078efcff */
[----:B------:R-:W-:Y:S02]  /*10d00*/  PRMT R0, R4, 0x7610, R0 ;  /* 0x0000761004007816 */ /* 0x000fe40000000000 */
.L_x_6402:
[----:B------:R-:W-:Y:S05]  /*10d10*/  BSYNC B0 ;  /* 0x0000000000007941 */ /* 0x000fea0003800000 */
.L_x_6401:
[----:B------:R-:W-:Y:S01]  /*10d20*/  STG.E.U8 [R2.64], R0 ;  /* 0x0000000002007986 */ /* 0x000fe2000c101124 */
[----:B------:R-:W-:Y:S05]  /*10d30*/  EXIT ;  /* 0x000000000000794d */ /* 0x000fea0003800000 */
.L_x_6395:
        /* <DEDUP_REMOVED lines=22> */
.L_x_6378:
        /* <DEDUP_REMOVED lines=20> */
.L_x_6405:
[----:B------:R-:W-:-:S06]  /*10fe0*/  PRMT R4, RZ, 0x5410, R16 ;  /* 0x00005410ff047816 */ /* 0x000fcc0000000010 */
[----:B------:R-:W0:Y:S02]  /*10ff0*/  F2I.U64.TRUNC R4, R4 ;  /* 0x0000000400047311 */ /* 0x000e24000020d800 */
[----:B0-----:R-:W-:Y:S01]  /*11000*/  STG.E.64 [R2.64], R4 ;  /* 0x0000000402007986 */ /* 0x001fe2000c101b24 */
[----:B------:R-:W-:Y:S05]  /*11010*/  EXIT ;  /* 0x000000000000794d */ /* 0x000fea0003800000 */
.L_x_6404:
[----:B------:R-:W-:-:S04]  /*11020*/  PRMT R16, RZ, 0x5410, R16 ;  /* 0x00005410ff107816 */ /* 0x000fc80000000010 */
[----:B------:R-:W0:Y:S02]  /*11030*/  F2I.FTZ.U32.TRUNC.NTZ R5, R16 ;  /* 0x0000001000057305 */ /* 0x000e24000021f000 */
[----:B0-----:R-:W-:Y:S01]  /*11040*/  STG.E [R2.64], R5 ;  /* 0x0000000502007986 */ /* 0x001fe2000c101924 */
[----:B------:R-:W-:Y:S05]  /*11050*/  EXIT ;  /* 0x000000000000794d */ /* 0x000fea0003800000 */
.L_x_6406:
        /* <DEDUP_REMOVED lines=10> */
.L_x_9857:


//--------------------- .text._ZN2at6native18elementwise_kernelILi128ELi4EZNS0_22gpu_kernel_impl_nocastIZZZN37_INTERNAL_cee6930f_7_Loss_cu_5b0651e139_GLOBAL__N__cee6930f_7_Loss_cu_5b0651e140binary_cross_entropy_backward_out_kernelERNS_6TensorERKS5_S8_S8_ENKUlvE_clEvENKUlvE2_clEvEUlN3c108BFloat16ESC_SC_E_EEvRNS_18TensorIteratorBaseERKT_EUliE_EEviT1_ --------------------------
	.section	.text._ZN2at6native18elementwise_kernelILi128ELi4EZNS0_22gpu_kernel_impl_nocastIZZZN37_INTERNAL_cee6930f_7_Loss_cu_5b0651e139_GLOBAL__N__cee6930f_7_Loss_cu_5b0651e140binary_cross_entropy_backward_out_kernelERNS_6TensorERKS5_S8_S8_ENKUlvE_clEvENKUlvE2_clEvEUlN3c108BFloat16ESC_SC_E_EEvRNS_18TensorIteratorBaseERKT_EUliE_EEviT1_,"ax",@progbits
	.sectioninfo	@"SHI_REGISTERS=14"
	.align	128
        .global         _ZN2at6native18elementwise_kernelILi128ELi4EZNS0_22gpu_kernel_impl_nocastIZZZN37_INTERNAL_cee6930f_7_Loss_cu_5b0651e139_GLOBAL__N__cee6930f_7_Loss_cu_5b0651e140binary_cross_entropy_backward_out_kernelERNS_6TensorERKS5_S8_S8_ENKUlvE_clEvENKUlvE2_clEvEUlN3c108BFloat16ESC_SC_E_EEvRNS_18TensorIteratorBaseERKT_EUliE_EEviT1_
        .type           _ZN2at6native18elementwise_kernelILi128ELi4EZNS0_22gpu_kernel_impl_nocastIZZZN37_INTERNAL_cee6930f_7_Loss_cu_5b0651e139_GLOBAL__N__cee6930f_7_Loss_cu_5b0651e140binary_cross_entropy_backward_out_kernelERNS_6TensorERKS5_S8_S8_ENKUlvE_clEvENKUlvE2_clEvEUlN3c108BFloat16ESC_SC_E_EEvRNS_18TensorIteratorBaseERKT_EUliE_EEviT1_,@function
        .size           _ZN2at6native18elementwise_kernelILi128ELi4EZNS0_22gpu_kernel_impl_nocastIZZZN37_INTERNAL_cee6930f_7_Loss_cu_5b0651e139_GLOBAL__N__cee6930f_7_Loss_cu_5b0651e140binary_cross_entropy_backward_out_kernelERNS_6TensorERKS5_S8_S8_ENKUlvE_clEvENKUlvE2_clEvEUlN3c108BFloat16ESC_SC_E_EEvRNS_18TensorIteratorBaseERKT_EUliE_EEviT1_,(.L_x_9858 - _ZN2at6native18elementwise_kernelILi128ELi4EZNS0_22gpu_kernel_impl_nocastIZZZN37_INTERNAL_cee6930f_7_Loss_cu_5b0651e139_GLOBAL__N__cee6930f_7_Loss_cu_5b0651e140binary_cross_entropy_backward_out_kernelERNS_6TensorERKS5_S8_S8_ENKUlvE_clEvENKUlvE2_clEvEUlN3c108BFloat16ESC_SC_E_EEvRNS_18TensorIteratorBaseERKT_EUliE_EEviT1_)
        .other          _ZN2at6native18elementwise_kernelILi128ELi4EZNS0_22gpu_kernel_impl_nocastIZZZN37_INTERNAL_cee6930f_7_Loss_cu_5b0651e139_GLOBAL__N__cee6930f_7_Loss_cu_5b0651e140binary_cross_entropy_backward_out_kernelERNS_6TensorERKS5_S8_S8_ENKUlvE_clEvENKUlvE2_clEvEUlN3c108BFloat16ESC_SC_E_EEvRNS_18TensorIteratorBaseERKT_EUliE_EEviT1_,@"STO_CUDA_ENTRY STV_DEFAULT"
_ZN2at6native18elementwise_kernelILi128ELi4EZNS0_22gpu_kernel_impl_nocastIZZZN37_INTERNAL_cee6930f_7_Loss_cu_5b0651e139_GLOBAL__N__cee6930f_7_Loss_cu_5b0651e140binary_cross_entropy_backward_out_kernelERNS_6TensorERKS5_S8_S8_ENKUlvE_clEvENKUlvE2_clEvEUlN3c108BFloat16ESC_SC_E_EEvRNS_18TensorIteratorBaseERKT_EUliE_EEviT1_:
.text._ZN2at6native18elementwise_kernelILi128ELi4EZNS0_22gpu_kernel_impl_nocastIZZZN37_INTERNAL_cee6930f_7_Loss_cu_5b0651e139_GLOBAL__N__cee6930f_7_Loss_cu_5b0651e140binary_cross_entropy_backward_out_kernelERNS_6TensorERKS5_S8_S8_ENKUlvE_clEvENKUlvE2_clEvEUlN3c108BFloat16ESC_SC_E_EEvRNS_18TensorIteratorBaseERKT_EUliE_EEviT1_:
        /* <DEDUP_REMOVED lines=10> */
[----:B------:R-:W-:Y:S01]  /*00a0*/  CS2R R4, SRZ ;  /* 0x0000000000047805 */ /* 0x000fe2000001ff00 */
[----:B------:R-:W-:-:S10]  /*00b0*/  MOV R0, RZ ;  /* 0x000000ff00007202 */ /* 0x000fd40000000f00 */
[----:B------:R-:W-:Y:S05]  /*00c0*/  @!P0 BRA `(.L_x_6409) ;  /* 0x0000112000008947 */ /* 0x000fea0003800000 */
[----:B------:R-:W-:Y:S02]  /*00d0*/  MOV R4, RZ ;  /* 0x000000ff00047202 */ /* 0x000fe40000000f00 */
[----:B------:R-:W-:Y:S02]  /*00e0*/  MOV R5, R3 ;  /* 0x0000000300057202 */ /* 0x000fe40000000f00 */
        /* <DEDUP_REMOVED lines=262> */
[C---:B------:R-:W-:Y:S01]  /*1150*/  IMAD R0, R7.reuse, c[0x0][0x408], R0 ;  /* 0x0001020007007a24 */ /* 0x040fe200078e0200 */
[----:B------:R-:W-:Y:S01]  /*1160*/  @P0 IADD3 R8, -R6, RZ, RZ ;  /* 0x000000ff06080210 */ /* 0x000fe20007ffe1ff */
[C---:B------:R-:W-:Y:S02]  /*1170*/  IMAD R2, R7.reuse, c[0x0][0x40c], R2 ;  /* 0x0001030007027a24 */ /* 0x040fe400078e0202 */
[C---:B------:R-:W-:Y:S02]  /*1180*/  IMAD R5, R7.reuse, c[0x0][0x410], R5 ;  /* 0x0001040007057a24 */ /* 0x040fe400078e0205 */
[----:B------:R-:W-:Y:S02]  /*1190*/  @P0 IMAD R9, R8, c[0x0][0x28c], R9 ;  /* 0x0000a30008090a24 */ /* 0x000fe400078e0209 */
[----:B------:R-:W-:Y:S02]  /*11a0*/  IMAD R4, R7, c[0x0][0x414], R4 ;  /* 0x0001050007047a24 */ /* 0x000fe400078e0204 */
[----:B------:R-:W-:-:S02]  /*11b0*/  @P0 IMAD R0, R9, c[0x0][0x418], R0 ;  /* 0x0001060009000a24 */ /* 0x000fc400078e0200 */
[C---:B------:R-:W-:Y:S02]  /*11c0*/  @P0 IMAD R2, R9.reuse, c[0x0][0x41c], R2 ;  /* 0x0001070009020a24 */ /* 0x040fe400078e0202 */
[C---:B------:R-:W-:Y:S02]  /*11d0*/  @P0 IMAD R5, R9.reuse, c[0x0][0x420], R5 ;  /* 0x0001080009050a24 */ /* 0x040fe400078e0205 */
[----:B------:R-:W-:-:S03]  /*11e0*/  @P0 IMAD R4, R9, c[0x0][0x424], R4 ;  /* 0x0001090009040a24 */ /* 0x000fc600078e0204 */
.L_x_6409:
[----:B------:R-:W-:-:S04]  /*11f0*/  IADD3 R6, P0, R5, c[0x0][0x438], RZ ;  /* 0x00010e0005067a10 */ /* 0x000fc80007f1e0ff */
[----:B------:R-:W-:-:S05]  /*1200*/  IADD3.X R7, RZ, c[0x0][0x43c], RZ, P0, !PT ;  /* 0x00010f00ff077a10 */ /* 0x000fca00007fe4ff */
[----:B------:R-:W2:Y:S01]  /*1210*/  LDG.E.U16 R6, [R6.64] ;  /* 0x0000000406067981 */ /* 0x000ea2000c1e1500 */
[----:B------:R-:W-:-:S04]  /*1220*/  IADD3 R8, P0, R4, c[0x0][0x440], RZ ;  /* 0x0001100004087a10 */ /* 0x000fc80007f1e0ff */
[----:B------:R-:W-:-:S05]  /*1230*/  IADD3.X R9, RZ, c[0x0][0x444], RZ, P0, !PT ;  /* 0x00011100ff097a10 */ /* 0x000fca00007fe4ff */
[----:B------:R-:W3:Y:S01]  /*1240*/  LDG.E.U16 R8, [R8.64] ;  /* 0x0000000408087981 */ /* 0x000ee2000c1e1500 */
[----:B------:R-:W-:-:S04]  /*1250*/  IADD3 R4, P0, R2, c[0x0][0x430], RZ ;  /* 0x00010c0002047a10 */ /* 0x000fc80007f1e0ff */
[----:B------:R-:W-:-:S05]  /*1260*/  IADD3.X R5, RZ, c[0x0][0x434], RZ, P0, !PT ;  /* 0x00010d00ff057a10 */ /* 0x000fca00007fe4ff */
[----:B------:R0:W4:Y:S01]  /*1270*/  LDG.E.U16 R4, [R4.64] ;  /* 0x0000000404047981 */ /* 0x000122000c1e1500 */
[----:B------:R-:W-:Y:S02]  /*1280*/  IADD3 R3, R3, 0x80, RZ ;  /* 0x0000008003037810 */ /* 0x000fe40007ffe0ff */
[----:B--2---:R-:W-:-:S05]  /*1290*/  PRMT R6, RZ, 0x5410, R6 ;  /* 0x00005410ff067816 */ /* 0x004fca0000000006 */
[----:B------:R-:W-:-:S05]  /*12a0*/  FADD.FTZ R2, -R6, 1 ;  /* 0x3f80000006027421 */ /* 0x000fca0000010100 */
[----:B------:R-:W-:-:S04]  /*12b0*/  F2FP.BF16.PACK_AB R2, RZ, R2 ;  /* 0x00000002ff02723e */ /* 0x000fc800000010ff */
[----:B0-----:R-:W-:-:S05]  /*12c0*/  PRMT R5, RZ, 0x5410, R2 ;  /* 0x00005410ff057816 */ /* 0x001fca0000000002 */
[C---:B------:R-:W-:Y:S01]  /*12d0*/  FMUL.FTZ R2, R6.reuse, R5 ;  /* 0x0000000506027220 */ /* 0x040fe20000410000 */
[----:B---3--:R-:W-:Y:S02]  /*12e0*/  PRMT R5, RZ, 0x5410, R8 ;  /* 0x00005410ff057816 */ /* 0x008fe40000000008 */
[----:B----4-:R-:W-:Y:S02]  /*12f0*/  PRMT R4, RZ, 0x5410, R4 ;  /* 0x00005410ff047816 */ /* 0x010fe40000000004 */
[----:B------:R-:W-:Y:S01]  /*1300*/  F2FP.BF16.PACK_AB R2, RZ, R2 ;  /* 0x00000002ff02723e */ /* 0x000fe200000010ff */
[----:B------:R-:W-:-:S03]  /*1310*/  FADD.FTZ R7, R6, -R5 ;  /* 0x8000000506077221 */ /* 0x000fc60000010000 */
[----:B------:R-:W-:-:S04]  /*1320*/  PRMT R2, RZ, 0x5410, R2 ;  /* 0x00005410ff027816 */ /* 0x000fc80000000002 */
[----:B------:R-:W-:-:S04]  /*1330*/  FMNMX.FTZ R2, R2, 1.0018652574217412621e-12, !PT ;  /* 0x2b8d000002027809 */ /* 0x000fc80007810000 */
[----:B------:R-:W-:-:S04]  /*1340*/  F2FP.BF16.PACK_AB R2, R7, R2 ;  /* 0x000000020702723e */ /* 0x000fc800000010ff */
[--C-:B------:R-:W-:Y:S02]  /*1350*/  PRMT R6, RZ, 0x5410, R2.reuse ;  /* 0x00005410ff067816 */ /* 0x100fe40000000002 */
[----:B------:R-:W-:Y:S02]  /*1360*/  PRMT R2, RZ, 0x7610, R2 ;  /* 0x00007610ff027816 */ /* 0x000fe40000000002 */
[----:B------:R-:W0:Y:S03]  /*1370*/  MUFU.RCP R5, R6 ;  /* 0x0000000600057308 */ /* 0x000e260000001000 */
[----:B------:R-:W-:Y:S01]  /*1380*/  FMUL.FTZ R2, R4, R2 ;  /* 0x0000000204027220 */ /* 0x000fe20000410000 */
[----:B------:R-:W-:-:S04]  /*1390*/  IADD3 R4, P0, R0, c[0x0][0x428], RZ ;  /* 0x00010a0000047a10 */ /* 0x000fc80007f1e0ff */
[----:B------:R-:W-:-:S04]  /*13a0*/  F2FP.BF16.PACK_AB R2, RZ, R2 ;  /* 0x00000002ff02723e */ /* 0x000fc800000010ff */
[----:B------:R-:W-:-:S05]  /*13b0*/  PRMT R2, RZ, 0x5410, R2 ;  /* 0x00005410ff027816 */ /* 0x000fca0000000002 */
[----:B0-----:R-:W-:Y:S01]  /*13c0*/  FMUL.FTZ R2, R2, R5 ;  /* 0x0000000502027220 */ /* 0x001fe20000410000 */
[----:B------:R-:W-:-:S04]  /*13d0*/  IADD3.X R5, RZ, c[0x0][0x42c], RZ, P0, !PT ;  /* 0x00010b00ff057a10 */ /* 0x000fc800007fe4ff */
[----:B------:R-:W-:-:S05]  /*13e0*/  F2FP.BF16.PACK_AB R2, RZ, R2 ;  /* 0x00000002ff02723e */ /* 0x000fca00000010ff */
[----:B------:R0:W-:Y:S02]  /*13f0*/  STG.E.U16 [R4.64], R2 ;  /* 0x0000000204007986 */ /* 0x0001e4000c101504 */
.L_x_6408:
[----:B------:R-:W-:Y:S05]  /*1400*/  BSYNC B0 ;  /* 0x0000000000007941 */ /* 0x000fea0003800000 */
.L_x_6407:
[----:B------:R-:W-:Y:S01]  /*1410*/  ISETP.GE.AND P0, PT, R3, c[0x0][0x160], PT ;  /* 0x0000580003007a0c */ /* 0x000fe20003f06270 */
[----:B------:R-:W-:-:S12]  /*1420*/  BSSY B0, `(.L_x_6410) ;  /* 0x0000272000007945 */ /* 0x000fd80003800000 */
[----:B------:R-:W-:Y:S05]  /*1430*/  @P0 BRA `(.L_x_6411) ;  /* 0x0000270000000947 */ /* 0x000fea0003800000 */
[----:B------:R-:W-:Y:S01]  /*1440*/  ISETP.NE.AND P0, PT, RZ, c[0x0][0x168], PT ;  /* 0x00005a00ff007a0c */ /* 0x000fe20003f05270 */
[----:B------:R-:W-:Y:S01]  /*1450*/  HFMA2.MMA R0, -RZ, RZ, 0, 0 ;  /* 0x00000000ff007435 */ /* 0x000fe200000001ff */
[----:B0-----:R-:W-:Y:S01]  /*1460*/  CS2R R4, SRZ ;  /* 0x0000000000047805 */ /* 0x001fe2000001ff00 */
[----:B------:R-:W-:-:S10]  /*1470*/  MOV R2, RZ ;  /* 0x000000ff00027202 */ /* 0x000fd40000000f00 */
        /* <DEDUP_REMOVED lines=274> */
.L_x_6412:
        /* <DEDUP_REMOVED lines=30> */
[----:B------:R-:W-:Y:S02]  /*2780*/  IADD3.X R5, RZ, c[0x0][0x42c], RZ, P0, !PT ;  /* 0x00010b00ff057a10 */ /* 0x000fe400007fe4ff */
[----:B------:R-:W-:Y:S02]  /*2790*/  ISETP.GE.AND P0, PT, R3, c[0x0][0x160], PT ;  /* 0x0000580003007a0c */ /* 0x000fe40003f06270 */
[----:B------:R-:W-:-:S05]  /*27a0*/  F2FP.BF16.PACK_AB R2, RZ, R2 ;  /* 0x00000002ff02723e */ /* 0x000fca00000010ff */
[----:B------:R0:W-:Y:S06]  /*27b0*/  STG.E.U16 [R4.64], R2 ;  /* 0x0000000204007986 */ /* 0x0001ec000c101504 */
[----:B------:R-:W-:Y:S05]  /*27c0*/  @P0 BRA `(.L_x_6411) ;  /* 0x0000137000000947 */ /* 0x000fea0003800000 */
[----:B------:R-:W-:Y:S01]  /*27d0*/  ISETP.NE.AND P0, PT, RZ, c[0x0][0x168], PT ;  /* 0x00005a00ff007a0c */ /* 0x000fe20003f05270 */
[----:B0-----:R-:W-:Y:S01]  /*27e0*/  HFMA2.MMA R2, -RZ, RZ, 0, 0 ;  /* 0x00000000ff027435 */ /* 0x001fe200000001ff */
[----:B------:R-:W-:Y:S01]  /*27f0*/  CS2R R4, SRZ ;  /* 0x0000000000047805 */ /* 0x000fe2000001ff00 */
        /* <DEDUP_REMOVED lines=275> */
.L_x_6413:
        /* <DEDUP_REMOVED lines=33> */
.L_x_6411:
[----:B------:R-:W-:Y:S05]  /*3b40*/  BSYNC B0 ;  /* 0x0000000000007941 */ /* 0x000fea0003800000 */
.L_x_6410:
[----:B------:R-:W-:-:S13]  /*3b50*/  ISETP.GE.AND P0, PT, R3, c[0x0][0x160], PT ;  /* 0x0000580003007a0c */ /* 0x000fda0003f06270 */
[----:B------:R-:W-:Y:S05]  /*3b60*/  @P0 EXIT ;  /* 0x000000000000094d */ /* 0x000fea0003800000 */
        /* <DEDUP_REMOVED lines=272> */
[----:B------:R-:W-:Y:S02]  /*4c70*/  @P0 IMAD R9, R3, c[0x0][0x28c], R9 ;  /* 0x0000a30003090a24 */ /* 0x000fe400078e0209 */
[----:B------:R-:W-:Y:S02]  /*4c80*/  IMAD R4, R7, c[0x0][0x414], R4 ;  /* 0x0001050007047a24 */ /* 0x000fe400078e0204 */
[----:B------:R-:W-:-:S02]  /*4c90*/  @P0 IMAD R0, R9, c[0x0][0x418], R0 ;  /* 0x0001060009000a24 */ /* 0x000fc400078e0200 */
[C---:B------:R-:W-:Y:S02]  /*4ca0*/  @P0 IMAD R2, R9.reuse, c[0x0][0x41c], R2 ;  /* 0x0001070009020a24 */ /* 0x040fe400078e0202 */
[C---:B------:R-:W-:Y:S02]  /*4cb0*/  @P0 IMAD R5, R9.reuse, c[0x0][0x420], R5 ;  /* 0x0001080009050a24 */ /* 0x040fe400078e0205 */
[----:B------:R-:W-:-:S03]  /*4cc0*/  @P0 IMAD R4, R9, c[0x0][0x424], R4 ;  /* 0x0001090009040a24 */ /* 0x000fc600078e0204 */
.L_x_6414:
        /* <DEDUP_REMOVED lines=27> */
[----:B0-----:R-:W-:Y:S01]  /*4e80*/  FMUL.FTZ R3, R2, R3 ;  /* 0x0000000302037220 */ /* 0x001fe20000410000 */
[----:B------:R-:W-:-:S04]  /*4e90*/  IADD3 R2, P0, R0, c[0x0][0x428], RZ ;  /* 0x00010a0000027a10 */ /* 0x000fc80007f1e0ff */
[----:B------:R-:W-:Y:S02]  /*4ea0*/  F2FP.BF16.PACK_AB R0, RZ, R3 ;  /* 0x00000003ff00723e */ /* 0x000fe400000010ff */
[----:B------:R-:W-:-:S05]  /*4eb0*/  IADD3.X R3, RZ, c[0x0][0x42c], RZ, P0, !PT ;  /* 0x00010b00ff037a10 */ /* 0x000fca00007fe4ff */
[----:B------:R-:W-:Y:S01]  /*4ec0*/  STG.E.U16 [R2.64], R0 ;  /* 0x0000000002007986 */ /* 0x000fe2000c101504 */
[----:B------:R-:W-:Y:S05]  /*4ed0*/  EXIT ;  /* 0x000000000000794d */ /* 0x000fea0003800000 */
.L_x_6415:
        /* <DEDUP_REMOVED lines=10> */
.L_x_9858:


//--------------------- .text._ZN2at6native27unrolled_elementwise_kernelIZZZN37_INTERNAL_cee6930f_7_Loss_cu_5b0651e139_GLOBAL__N__cee6930f_7_Loss_cu_5b0651e140binary_cross_entropy_backward_out_kernelERNS_6TensorERKS4_S7_S7_ENKUlvE_clEvENKUlvE2_clEvEUlN3c108BFloat16ESB_SB_E_St5arrayIPcLm4EELi4E23TrivialOffsetCalculatorILi3EjESG_ILi1EjENS0_6memory15LoadWithoutCastENSJ_16StoreWithoutCastEEEviT_T0_T2_T3_T4_T5_ --------------------------
	.section	.text._ZN2at6native27unrolled_elementwise_kernelIZZZN37_INTERNAL_cee6930f_7_Loss_cu_5b0651e139_GLOBAL__N__cee6930f_7_Loss_cu_5b0651e140binary_cross_entropy_backward_out_kernelERNS_6TensorERKS4_S7_S7_ENKUlvE_clEvENKUlvE2_clEvEUlN3c108BFloat16ESB_SB_E_St5arrayIPcLm4EELi4E23TrivialOffsetCalculatorILi3EjESG_ILi1EjENS0_6memory15LoadWithoutCastENSJ_16StoreWithoutCastEEEviT_T0_T2_T3_T4_T5_,"ax",@progbits
	.sectioninfo	@"SHI_REGISTERS=32"
	.align	128
        .global         _ZN2at6native27unrolled_elementwise_kernelIZZZN37_INTERNAL_cee6930f_7_Loss_cu_5b0651e139_GLOBAL__N__cee6930f_7_Loss_cu_5b0651e140binary_cross_entropy_backward_out_kernelERNS_6TensorERKS4_S7_S7_ENKUlvE_clEvENKUlvE2_clEvEUlN3c108BFloat16ESB_SB_E_St5arrayIPcLm4EELi4E23TrivialOffsetCalculatorILi3EjESG_ILi1EjENS0_6memory15LoadWithoutCastENSJ_16StoreWithoutCastEEEviT_T0_T2_T3_T4_T5_
        .type           _ZN2at6native27unrolled_elementwise_kernelIZZZN37_INTERNAL_cee6930f_7_Loss_cu_5b0651e139_GLOBAL__N__cee6930f_7_Loss_cu_5b0651e140binary_cross_entropy_backward_out_kernelERNS_6TensorERKS4_S7_S7_ENKUlvE_clEvENKUlvE2_clEvEUlN3c108BFloat16ESB_SB_E_St5arrayIPcLm4EELi4E23TrivialOffsetCalculatorILi3EjESG_ILi1EjENS0_6memory15LoadWithoutCastENSJ_16StoreWithoutCastEEEviT_T0_T2_T3_T4_T5_,@function
        .size           _ZN2at6native27unrolled_elementwise_kernelIZZZN37_INTERNAL_cee6930f_7_Loss_cu_5b0651e139_GLOBAL__N__cee6930f_7_Loss_cu_5b0651e140binary_cross_entropy_backward_out_kernelERNS_6TensorERKS4_S7_S7_ENKUlvE_clEvENKUlvE2_clEvEUlN3c108BFloat16ESB_SB_E_St5arrayIPcLm4EELi4E23TrivialOffsetCalculatorILi3EjESG_ILi1EjENS0_6memory15LoadWithoutCastENSJ_16StoreWithoutCastEEEviT_T0_T2_T3_T4_T5_,(.L_x_9859 - _ZN2at6native27unrolled_elementwise_kernelIZZZN37_INTERNAL_cee6930f_7_Loss_cu_5b0651e139_GLOBAL__N__cee6930f_7_Loss_cu_5b0651e140binary_cross_entropy_backward_out_kernelERNS_6TensorERKS4_S7_S7_ENKUlvE_clEvENKUlvE2_clEvEUlN3c108BFloat16ESB_SB_E_St5arrayIPcLm4EELi4E23TrivialOffsetCalculatorILi3EjESG_ILi1EjENS0_6memory15LoadWithoutCastENSJ_16StoreWithoutCastEEEviT_T0_T2_T3_T4_T5_)
        .other          _ZN2at6native27unrolled_elementwise_kernelIZZZN37_INTERNAL_cee6930f_7_Loss_cu_5b0651e139_GLOBAL__N__cee6930f_7_Loss_cu_5b0651e140binary_cross_entropy_backward_out_kernelERNS_6TensorERKS4_S7_S7_ENKUlvE_clEvENKUlvE2_clEvEUlN3c108BFloat16ESB_SB_E_St5arrayIPcLm4EELi4E23TrivialOffsetCalculatorILi3EjESG_ILi1EjENS0_6memory15LoadWithoutCastENSJ_16StoreWithoutCastEEEviT_T0_T2_T3_T4_T5_,@"STO_CUDA_ENTRY STV_DEFAULT"
_ZN2at6native27unrolled_elementwise_kernelIZZZN37_INTERNAL_cee6930f_7_Loss_cu_5b0651e139_GLOBAL__N__cee6930f_7_Loss_cu_5b0651e140binary_cross_entropy_backward_out_kernelERNS_6TensorERKS4_S7_S7_ENKUlvE_clEvENKUlvE2_clEvEUlN3c108BFloat16ESB_SB_E_St5arrayIPcLm4EELi4E23TrivialOffsetCalculatorILi3EjESG_ILi1EjENS0_6memory15LoadWithoutCastENSJ_16StoreWithoutCastEEEviT_T0_T2_T3_T4_T5_:
.text._ZN2at6native27unrolled_elementwise_kernelIZZZN37_INTERNAL_cee6930f_7_Loss_cu_5b0651e139_GLOBAL__N__cee6930f_7_Loss_cu_5b0651e140binary_cross_entropy_backward_out_kernelERNS_6TensorERKS4_S7_S7_ENKUlvE_clEvENKUlvE2_clEvEUlN3c108BFloat16ESB_SB_E_St5arrayIPcLm4EELi4E23TrivialOffsetCalculatorILi3EjESG_ILi1EjENS0_6memory15LoadWithoutCastENSJ_16StoreWithoutCastEEEviT_T0_T2_T3_T4_T5_:
[----:B------:R-:W-:Y:S02]  /*0000*/  IMAD.MOV.U32 R1, RZ, RZ, c[0x0][0x28] ;  /* 0x00000a00ff017624 */ /* 0x000fe400078e00ff */
[----:B------:R-:W0:Y:S01]  /*0010*/  S2R R0, SR_CTAID.X ;  /* 0x0000000000007919 */ /* 0x000e220000002500 */
[----:B------:R-:W-:Y:S01]  /*0020*/  IMAD.MOV.U32 R3, RZ, RZ, -0x200 ;  /* 0xfffffe00ff037424 */ /* 0x000fe200078e00ff */
[----:B------:R-:W-:Y:S01]  /*0030*/  PRMT R18, RZ, 0x7610, R18 ;  /* 0x00007610ff127816 */ /* 0x000fe20000000012 */
[----:B------:R-:W-:Y:S01]  /*0040*/  ULDC.64 UR4, c[0x0][0x118] ;  /* 0x0000460000047ab9 */ /* 0x000fe20000000a00 */
[----:B------:R-:W1:Y:S01]  /*0050*/  S2R R23, SR_TID.X ;  /* 0x0000000000177919 */ /* 0x000e620000002100 */
[----:B------:R-:W-:Y:S02]  /*0060*/  PRMT R19, RZ, 0x7610, R19 ;  /* 0x00007610ff137816 */ /* 0x000fe40000000013 */
[----:B------:R-:W-:Y:S02]  /*0070*/  PRMT R20, RZ, 0x7610, R20 ;  /* 0x00007610ff147816 */ /* 0x000fe40000000014 */
[----:B------:R-:W-:Y:S02]  /*0080*/  PRMT R17, RZ, 0x7610, R17 ;  /* 0x00007610ff117816 */ /* 0x000fe40000000011 */
[----:B------:R-:W-:Y:S01]  /*0090*/  PRMT R21, RZ, 0x7610, R21 ;  /* 0x00007610ff157816 */ /* 0x000fe20000000015 */
[----:B0-----:R-:W-:-:S02]  /*00a0*/  IMAD R16, R0, R3, c[0x0][0x160] ;  /* 0x0000580000107624 */ /* 0x001fc400078e0203 */
[----:B-1----:R-:W-:-:S03]  /*00b0*/  IMAD.MOV.U32 R15, RZ, RZ, R23 ;  /* 0x000000ffff0f7224 */ /* 0x002fc600078e0017 */
[----:B------:R-:W-:-:S13]  /*00c0*/  ISETP.GE.AND P0, PT, R23, R16, PT ;  /* 0x000000101700720c */ /* 0x000fda0003f06270 */
[----:B------:R-:W-:Y:S01]  /*00d0*/  @!P0 IMAD R14, R0, 0x200, R15 ;  /* 0x00000200000e8824 */ /* 0x000fe200078e020f */
[----:B------:R-:W-:-:S04]  /*00e0*/  @!P0 IADD3 R15, R15, 0x80, RZ ;  /* 0x000000800f0f8810 */ /* 0x000fc80007ffe0ff */
[----:B------:R-:W-:-:S13]  /*00f0*/  ISETP.GE.AND P1, PT, R15, R16, PT ;  /* 0x000000100f00720c */ /* 0x000fda0003f26270 */
[----:B------:R-:W-:Y:S01]  /*0100*/  @!P1 IMAD R6, R0, 0x200, R15 ;  /* 0x0000020000069824 */ /* 0x000fe200078e020f */
[----:B------:R-:W-:Y:S01]  /*0110*/  @!P1 IADD3 R15, R15, 0x80, RZ ;  /* 0x000000800f0f9810 */ /* 0x000fe20007ffe0ff */
[----:B------:R-:W-:-:S03]  /*0120*/  @!P1 IMAD.MOV.U32 R7, RZ, RZ, 0x2 ;  /* 0x00000002ff079424 */ /* 0x000fc600078e00ff */
[----:B------:R-:W-:Y:S01]  /*0130*/  ISETP.GE.AND P3, PT, R15, R16, PT ;  /* 0x000000100f00720c */ /* 0x000fe20003f66270 */
[----:B------:R-:W-:-:S04]  /*0140*/  @!P1 IMAD.WIDE.U32 R2, R6, R7, c[0x0][0x170] ;  /* 0x00005c0006029625 */ /* 0x000fc800078e0007 */
[CC--:B------:R-:W-:Y:S01]  /*0150*/  @!P1 IMAD.WIDE.U32 R4, R6.reuse, R7.reuse, c[0x0][0x178] ;  /* 0x00005e0006049625 */ /* 0x0c0fe200078e0007 */
[----:B------:R0:W5:Y:S03]  /*0160*/  @!P1 LDG.E.U16 R17, [R2.64] ;  /* 0x0000000402119981 */ /* 0x000166000c1e1500 */
[----:B------:R-:W-:Y:S01]  /*0170*/  @!P1 IMAD.WIDE.U32 R6, R6, R7, c[0x0][0x180] ;  /* 0x0000600006069625 */ /* 0x000fe200078e0007 */
[----:B------:R1:W5:Y:S03]  /*0180*/  @!P1 LDG.E.U16 R18, [R4.64] ;  /* 0x0000000404129981 */ /* 0x000366000c1e1500 */
[----:B------:R-:W-:Y:S01]  /*0190*/  @!P3 IMAD R12, R0, 0x200, R15 ;  /* 0x00000200000cb824 */ /* 0x000fe200078e020f */
[----:B------:R-:W-:Y:S01]  /*01a0*/  @!P3 IADD3 R15, R15, 0x80, RZ ;  /* 0x000000800f0fb810 */ /* 0x000fe20007ffe0ff */
[----:B------:R-:W-:Y:S01]  /*01b0*/  @!P3 IMAD.MOV.U32 R13, RZ, RZ, 0x2 ;  /* 0x00000002ff0db424 */ /* 0x000fe200078e00ff */
[----:B------:R2:W5:Y:S02]  /*01c0*/  @!P1 LDG.E.U16 R19, [R6.64] ;  /* 0x0000000406139981 */ /* 0x000564000c1e1500 */
[----:B------:R-:W-:Y:S01]  /*01d0*/  ISETP.GE.AND P2, PT, R15, R16, PT ;  /* 0x000000100f00720c */ /* 0x000fe20003f46270 */
[----:B------:R-:W-:-:S04]  /*01e0*/  @!P3 IMAD.WIDE.U32 R8, R12, R13, c[0x0][0x170] ;  /* 0x00005c000c08b625 */ /* 0x000fc800078e000d */
[CC--:B------:R-:W-:Y:S01]  /*01f0*/  @!P3 IMAD.WIDE.U32 R10, R12.reuse, R13.reuse, c[0x0][0x178] ;  /* 0x00005e000c0ab625 */ /* 0x0c0fe200078e000d */
[----:B------:R3:W5:Y:S01]  /*0200*/  @!P3 LDG.E.U16 R20, [R8.64] ;  /* 0x000000040814b981 */ /* 0x000762000c1e1500 */
[----:B------:R-:W-:Y:S02]  /*0210*/  PRMT R27, RZ, 0x7610, R27 ;  /* 0x00007610ff1b7816 */ /* 0x000fe4000000001b */
[----:B0-----:R-:W-:Y:S01]  /*0220*/  @!P3 IMAD.WIDE.U32 R2, R12, R13, c[0x0][0x180] ;  /* 0x000060000c02b625 */ /* 0x001fe200078e000d */
[----:B------:R0:W5:Y:S03]  /*0230*/  @!P3 LDG.E.U16 R21, [R10.64] ;  /* 0x000000040a15b981 */ /* 0x000166000c1e1500 */
[----:B------:R-:W-:Y:S02]  /*0240*/  @!P2 IMAD R15, R0, 0x200, R15 ;  /* 0x00000200000fa824 */ /* 0x000fe400078e020f */
[----:B------:R-:W-:-:S04]  /*0250*/  @!P2 IMAD.MOV.U32 R28, RZ, RZ, 0x2 ;  /* 0x00000002ff1ca424 */ /* 0x000fc800078e00ff */
[----:B-1----:R-:W-:-:S04]  /*0260*/  @!P2 IMAD.WIDE.U32 R4, R15, R28, c[0x0][0x170] ;  /* 0x00005c000f04a625 */ /* 0x002fc800078e001c */
[----:B--2---:R-:W-:-:S04]  /*0270*/  @!P2 IMAD.WIDE.U32 R6, R15, R28, c[0x0][0x178] ;  /* 0x00005e000f06a625 */ /* 0x004fc800078e001c */
[----:B---3--:R-:W-:-:S04]  /*0280*/  @!P2 IMAD.WIDE.U32 R8, R15, R28, c[0x0][0x180] ;  /* 0x000060000f08a625 */ /* 0x008fc800078e001c */
[----:B------:R-:W-:Y:S01]  /*0290*/  @!P0 IMAD.MOV.U32 R15, RZ, RZ, 0x2 ;  /* 0x00000002ff0f8424 */ /* 0x000fe200078e00ff */
[----:B------:R-:W-:Y:S02]  /*02a0*/  PRMT R29, RZ, 0x7610, R29 ;  /* 0x00007610ff1d7816 */ /* 0x000fe4000000001d */
[----:B------:R-:W-:Y:S01]  /*02b0*/  PRMT R28, RZ, 0x7610, R28 ;  /* 0x00007610ff1c7816 */ /* 0x000fe2000000001c */
[----:B0-----:R-:W-:-:S04]  /*02c0*/  @!P0 IMAD.WIDE.U32 R10, R14, R15, c[0x0][0x170] ;  /* 0x00005c000e0a8625 */ /* 0x001fc800078e000f */
[CC--:B------:R-:W-:Y:S01]  /*02d0*/  @!P0 IMAD.WIDE.U32 R12, R14.reuse, R15.reuse, c[0x0][0x178] ;  /* 0x00005e000e0c8625 */ /* 0x0c0fe200078e000f */
[----:B------:R0:W5:Y:S03]  /*02e0*/  @!P0 LDG.E.U16 R27, [R10.64] ;  /* 0x000000040a1b8981 */ /* 0x000166000c1e1500 */
[----:B------:R-:W-:Y:S01]  /*02f0*/  @!P0 IMAD.WIDE.U32 R14, R14, R15, c[0x0][0x180] ;  /* 0x000060000e0e8625 */ /* 0x000fe200078e000f */
[----:B------:R0:W5:Y:S04]  /*0300*/  @!P0 LDG.E.U16 R29, [R12.64] ;  /* 0x000000040c1d8981 */ /* 0x000168000c1e1500 */
[----:B------:R0:W5:Y:S01]  /*0310*/  @!P0 LDG.E.U16 R28, [R14.64] ;  /* 0x000000040e1c8981 */ /* 0x000162000c1e1500 */
[----:B------:R-:W-:-:S02]  /*0320*/  PRMT R25, RZ, 0x7610, R25 ;  /* 0x00007610ff197816 */ /* 0x000fc40000000019 */
[----:B------:R-:W-:Y:S02]  /*0330*/  PRMT R22, RZ, 0x7610, R22 ;  /* 0x00007610ff167816 */ /* 0x000fe40000000016 */
[----:B------:R-:W-:Y:S02]  /*0340*/  PRMT R26, RZ, 0x7610, R26 ;  /* 0x00007610ff1a7816 */ /* 0x000fe4000000001a */
[----:B------:R1:W5:Y:S01]  /*0350*/  @!P2 LDG.E.U16 R25, [R4.64] ;  /* 0x000000040419a981 */ /* 0x000362000c1e1500 */
[----:B------:R-:W-:-:S03]  /*0360*/  PRMT R24, RZ, 0x7610, R24 ;  /* 0x00007610ff187816 */ /* 0x000fc60000000018 */
[----:B------:R2:W5:Y:S04]  /*0370*/  @!P2 LDG.E.U16 R22, [R8.64] ;  /* 0x000000040816a981 */ /* 0x000568000c1e1500 */
[----:B------:R3:W5:Y:S01]  /*0380*/  @!P3 LDG.E.U16 R26, [R2.64] ;  /* 0x00000004021ab981 */ /* 0x000762000c1e1500 */
[----:B-1----:R-:W-:-:S03]  /*0390*/  IMAD.MOV.U32 R5, RZ, RZ, R23 ;  /* 0x000000ffff057224 */ /* 0x002fc600078e0017 */
[----:B------:R1:W5:Y:S02]  /*03a0*/  @!P2 LDG.E.U16 R24, [R6.64] ;  /* 0x000000040618a981 */ /* 0x000364000c1e1500 */
[C---:B--2---:R-:W-:Y:S02]  /*03b0*/  IADD3 R9, R5.reuse, 0x80, RZ ;  /* 0x0000008005097810 */ /* 0x044fe40007ffe0ff */
[C---:B---3--:R-:W-:Y:S01]  /*03c0*/  IADD3 R3, R5.reuse, 0x100, RZ ;  /* 0x0000010005037810 */ /* 0x048fe20007ffe0ff */
[----:B------:R-:W-:Y:S01]  /*03d0*/  @!P0 IMAD R2, R0, 0x200, R23 ;  /* 0x0000020000028824 */ /* 0x000fe200078e0217 */
[----:B-1----:R-:W-:Y:S01]  /*03e0*/  IADD3 R7, R5, 0x180, RZ ;  /* 0x0000018005077810 */ /* 0x002fe20007ffe0ff */
[----:B------:R-:W-:Y:S01]  /*03f0*/  @!P0 IMAD.MOV.U32 R5, RZ, RZ, R9 ;  /* 0x000000ffff058224 */ /* 0x000fe200078e0009 */
[-C--:B------:R-:W-:Y:S01]  /*0400*/  ISETP.GE.AND P2, PT, R3, R16.reuse, PT ;  /* 0x000000100300720c */ /* 0x080fe20003f46270 */
[----:B------:R-:W-:Y:S01]  /*0410*/  @!P0 IMAD.MOV.U32 R3, RZ, RZ, 0x2 ;  /* 0x00000002ff038424 */ /* 0x000fe200078e00ff */
[----:B------:R-:W-:Y:S01]  /*0420*/  BSSY B0, `(.L_x_6416) ;  /* 0x000001a000007945 */ /* 0x000fe20003800000 */
[----:B------:R-:W-:-:S02]  /*0430*/  ISETP.GE.AND P1, PT, R9, R16, PT ;  /* 0x000000100900720c */ /* 0x000fc40003f26270 */
[-C--:B------:R-:W-:Y:S01]  /*0440*/  ISETP.GE.AND P3, PT, R7, R16.reuse, PT ;  /* 0x000000100700720c */ /* 0x080fe20003f66270 */
[----:B------:R-:W-:Y:S01]  /*0450*/  @!P0 IMAD.WIDE.U32 R2, R2, R3, c[0x0][0x168] ;  /* 0x00005a0002028625 */ /* 0x000fe200078e0003 */
[----:B------:R-:W-:Y:S01]  /*0460*/  ISETP.GE.AND P4, PT, R5, R16, PT ;  /* 0x000000100500720c */ /* 0x000fe20003f86270 */
[----:B------:R-:W-:Y:S07]  /*0470*/  @P0 BRA `(.L_x_6417) ;  /* 0x0000014000000947 */ /* 0x000fee0003800000 */
        /* <DEDUP_REMOVED lines=20> */
.L_x_6417:
[----:B0-----:R-:W-:Y:S05]  /*05c0*/  BSYNC B0 ;  /* 0x0000000000007941 */ /* 0x001fea0003800000 */
.L_x_6416:
        /* <DEDUP_REMOVED lines=22> */
.L_x_6419:
[----:B------:R-:W-:Y:S05]  /*0730*/  BSYNC B0 ;  /* 0x0000000000007941 */ /* 0x000fea0003800000 */
.L_x_6418:
        /* <DEDUP_REMOVED lines=22> */
.L_x_6421:
[----:B------:R-:W-:Y:S05]  /*08a0*/  BSYNC B0 ;  /* 0x0000000000007941 */ /* 0x000fea0003800000 */
.L_x_6420:
        /* <DEDUP_REMOVED lines=22> */
.L_x_6423:
[----:B------:R-:W-:Y:S05]  /*0a10*/  BSYNC B0 ;  /* 0x0000000000007941 */ /* 0x000fea0003800000 */
.L_x_6422:
[----:B------:R0:W-:Y:S01]  /*0a20*/  @!P0 STG.E.U16 [R2.64], R4 ;  /* 0x0000000402008986 */ /* 0x0001e2000c101504 */
[----:B------:R-:W-:Y:S01]  /*0a30*/  BSSY B0, `(.L_x_6424) ;  /* 0x000000e000007945 */ /* 0x000fe20003800000 */
[----:B------:R-:W-:Y:S05]  /*0a40*/  @P4 BRA `(.L_x_6425) ;  /* 0x000000c000004947 */ /* 0x000fea0003800000 */
[----:B0-----:R-:W-:Y:S01]  /*0a50*/  IMAD R2, R0, 0x200, R5 ;  /* 0x0000020000027824 */ /* 0x001fe200078e0205 */
[----:B------:R-:W-:Y:S01]  /*0a60*/  IADD3 R5, R5, 0x80, RZ ;  /* 0x0000008005057810 */ /* 0x000fe20007ffe0ff */
[----:B------:R-:W-:Y:S01]  /*0a70*/  IMAD.MOV.U32 R11, RZ, RZ, 0x2 ;  /* 0x00000002ff0b7424 */ /* 0x000fe200078e00ff */
[----:B------:R-:W-:Y:S02]  /*0a80*/  PRMT R8, R6, 0x7610, R8 ;  /* 0x0000761006087816 */ /* 0x000fe40000000008 */
[----:B------:R-:W-:Y:S01]  /*0a90*/  ISETP.GE.AND P0, PT, R5, R16, PT ;  /* 0x000000100500720c */ /* 0x000fe20003f06270 */
[----:B------:R-:W-:Y:S01]  /*0aa0*/  IMAD.WIDE.U32 R2, R2, R11, c[0x0][0x168] ;  /* 0x00005a0002027625 */ /* 0x000fe200078e000b */
[----:B------:R-:W-:-:S04]  /*0ab0*/  PRMT R10, R7, 0x7610, R10 ;  /* 0x00007610070a7816 */ /* 0x000fc8000000000a */
[----:B------:R0:W-:Y:S07]  /*0ac0*/  STG.E.U16 [R2.64], R8 ;  /* 0x0000000802007986 */ /* 0x0001ee000c101504 */
[----:B------:R-:W-:Y:S01]  /*0ad0*/  @!P0 IMAD R4, R0, 0x200, R5 ;  /* 0x0000020000048824 */ /* 0x000fe200078e0205 */
[----:B------:R-:W-:-:S03]  /*0ae0*/  @!P0 IADD3 R5, R5, 0x80, RZ ;  /* 0x0000008005058810 */ /* 0x000fc60007ffe0ff */
[----:B------:R-:W-:-:S05]  /*0af0*/  @!P0 IMAD.WIDE.U32 R6, R4, R11, c[0x0][0x168] ;  /* 0x00005a0004068625 */ /* 0x000fca00078e000b */
[----:B------:R0:W-:Y:S02]  /*0b00*/  @!P0 STG.E.U16 [R6.64], R10 ;  /* 0x0000000a06008986 */ /* 0x0001e4000c101504 */
.L_x_6425:
[----:B------:R-:W-:Y:S05]  /*0b10*/  BSYNC B0 ;  /* 0x0000000000007941 */ /* 0x000fea0003800000 */
.L_x_6424:
[----:B------:R-:W-:-:S13]  /*0b20*/  ISETP.GE.AND P0, PT, R5, R16, PT ;  /* 0x000000100500720c */ /* 0x000fda0003f06270 */
[----:B------:R-:W-:Y:S05]  /*0b30*/  @P0 EXIT ;  /* 0x000000000000094d */ /* 0x000fea0003800000 */
[----:B0-----:R-:W-:Y:S02]  /*0b40*/  IMAD R2, R0, 0x200, R5 ;  /* 0x0000020000027824 */ /* 0x001fe400078e0205 */
[----:B------:R-:W-:-:S04]  /*0b50*/  IMAD.MOV.U32 R3, RZ, RZ, 0x2 ;  /* 0x00000002ff037424 */ /* 0x000fc800078e00ff */
[----:B------:R-:W-:-:S05]  /*0b60*/  IMAD.WIDE.U32 R2, R2, R3, c[0x0][0x168] ;  /* 0x00005a0002027625 */ /* 0x000fca00078e0003 */
[----:B------:R-:W-:Y:S01]  /*0b70*/  STG.E.U16 [R2.64], R9 ;  /* 0x0000000902007986 */ /* 0x000fe2000c101504 */
[----:B------:R-:W-:Y:S05]  /*0b80*/  EXIT ;  /* 0x000000000000794d */ /* 0x000fea0003800000 */
.L_x_6426:
        /* <DEDUP_REMOVED lines=15> */
.L_x_9859:


//--------------------- .text._ZN2at6native29vectorized_elementwise_kernelILi2EZZZN37_INTERNAL_cee6930f_7_Loss_cu_5b0651e139_GLOBAL__N__cee6930f_7_Loss_cu_5b0651e140binary_cross_entropy_backward_out_kernelERNS_6TensorERKS4_S7_S7_ENKUlvE_clEvENKUlvE2_clEvEUlN3c108BFloat16ESB_SB_E_St5arrayIPcLm4EEEEviT0_T1_ --------------------------
	.section	.text._ZN2at6native29vectorized_elementwise_kernelILi2EZZZN37_INTERNAL_cee6930f_7_Loss_cu_5b0651e139_GLOBAL__N__cee6930f_7_Loss_cu_5b0651e140binary_cross_entropy_backward_out_kernelERNS_6TensorERKS4_S7_S7_ENKUlvE_clEvENKUlvE2_clEvEUlN3c108BFloat16ESB_SB_E_St5arrayIPcLm4EEEEviT0_T1_,"ax",@progbits
	.sectioninfo	@"SHI_REGISTERS=40"
	.align	128
        .global         _ZN2at6native29vectorized_elementwise_kernelILi2EZZZN37_INTERNAL_cee6930f_7_Loss_cu_5b0651e139_GLOBAL__N__cee6930f_7_Loss_cu_5b0651e140binary_cross_entropy_backward_out_kernelERNS_6TensorERKS4_S7_S7_ENKUlvE_clEvENKUlvE2_clEvEUlN3c108BFloat16ESB_SB_E_St5arrayIPcLm4EEEEviT0_T1_
        .type           _ZN2at6native29vectorized_elementwise_kernelILi2EZZZN37_INTERNAL_cee6930f_7_Loss_cu_5b0651e139_GLOBAL__N__cee6930f_7_Loss_cu_5b0651e140binary_cross_entropy_backward_out_kernelERNS_6TensorERKS4_S7_S7_ENKUlvE_clEvENKUlvE2_clEvEUlN3c108BFloat16ESB_SB_E_St5arrayIPcLm4EEEEviT0_T1_,@function
        .size           _ZN2at6native29vectorized_elementwise_kernelILi2EZZZN37_INTERNAL_cee6930f_7_Loss_cu_5b0651e139_GLOBAL__N__cee6930f_7_Loss_cu_5b0651e140binary_cross_entropy_backward_out_kernelERNS_6TensorERKS4_S7_S7_ENKUlvE_clEvENKUlvE2_clEvEUlN3c108BFloat16ESB_SB_E_St5arrayIPcLm4EEEEviT0_T1_,(.L_x_9860 - _ZN2at6native29vectorized_elementwise_kernelILi2EZZZN37_INTERNAL_cee6930f_7_Loss_cu_5b0651e139_GLOBAL__N__cee6930f_7_Loss_cu_5b0651e140binary_cross_entropy_backward_out_kernelERNS_6TensorERKS4_S7_S7_ENKUlvE_clEvENKUlvE2_clEvEUlN3c108BFloat16ESB_SB_E_St5arrayIPcLm4EEEEviT0_T1_)
        .other          _ZN2at6native29vectorized_elementwise_kernelILi2EZZZN37_INTERNAL_cee6930f_7_Loss_cu_5b0651e139_GLOBAL__N__cee6930f_7_Loss_cu_5b0651e140binary_cross_entropy_backward_out_kernelERNS_6TensorERKS4_S7_S7_ENKUlvE_clEvENKUlvE2_clEvEUlN3c108BFloat16ESB_SB_E_St5arrayIPcLm4EEEEviT0_T1_,@"STO_CUDA_ENTRY STV_DEFAULT"
_ZN2at6native29vectorized_elementwise_kernelILi2EZZZN37_INTERNAL_cee6930f_7_Loss_cu_5b0651e139_GLOBAL__N__cee6930f_7_Loss_cu_5b0651e140binary_cross_entropy_backward_out_kernelERNS_6TensorERKS4_S7_S7_ENKUlvE_clEvENKUlvE2_clEvEUlN3c108BFloat16ESB_SB_E_St5arrayIPcLm4EEEEviT0_T1_:
.text._ZN2at6native29vectorized_elementwise_kernelILi2EZZZN37_INTERNAL_cee6930f_7_Loss_cu_5b0651e139_GLOBAL__N__cee6930f_7_Loss_cu_5b0651e140binary_cross_entropy_backward_out_kernelERNS_6TensorERKS4_S7_S7_ENKUlvE_clEvENKUlvE2_clEvEUlN3c108BFloat16ESB_SB_E_St5arrayIPcLm4EEEEviT0_T1_:
        /* <DEDUP_REMOVED lines=13> */
[----:B------:R0:W3:Y:S03]  /*00d0*/  LDG.E R12, [R18.64+0x200] ;  /* 0x00020004120c7981 */ /* 0x0000e6000c1e1900 */
[----:B------:R-:W-:Y:S01]  /*00e0*/  IMAD.WIDE.U32 R20, R2, 0x4, R4 ;  /* 0x0000000402147825 */ /* 0x000fe200078e0004 */
[----:B------:R0:W4:Y:S04]  /*00f0*/  LDG.E R8, [R18.64+0x400] ;  /* 0x0004000412087981 */ /* 0x000128000c1e1900 */
[----:B------:R-:W5:Y:S01]  /*0100*/  LDG.E R14, [R20.64] ;  /* 0x00000004140e7981 */ /* 0x000f62000c1e1900 */
[----:B------:R-:W-:-:S03]  /*0110*/  IMAD.WIDE R4, R0, R3, c[0x0][0x170] ;  /* 0x00005c0000047625 */ /* 0x000fc600078e0203 */
[----:B------:R-:W3:Y:S03]  /*0120*/  LDG.E R11, [R20.64+0x200] ;  /* 0x00020004140b7981 */ /* 0x000ee6000c1e1900 */
[----:B------:R-:W-:Y:S01]  /*0130*/  IMAD.WIDE.U32 R16, R2, 0x4, R4 ;  /* 0x0000000402107825 */ /* 0x000fe200078e0004 */
[----:B------:R0:W3:Y:S04]  /*0140*/  LDG.E R9, [R18.64+0x600] ;  /* 0x0006000412097981 */ /* 0x0000e8000c1e1900 */
[----:B------:R1:W3:Y:S04]  /*0150*/  LDG.E R13, [R16.64] ;  /* 0x00000004100d7981 */ /* 0x0002e8000c1e1900 */
[----:B------:R1:W3:Y:S04]  /*0160*/  LDG.E R10, [R16.64+0x200] ;  /* 0x00020004100a7981 */ /* 0x0002e8000c1e1900 */
[----:B------:R0:W3:Y:S04]  /*0170*/  LDG.E R5, [R20.64+0x400] ;  /* 0x0004000414057981 */ /* 0x0000e8000c1e1900 */
[----:B------:R1:W3:Y:S04]  /*0180*/  LDG.E R4, [R16.64+0x400] ;  /* 0x0004000410047981 */ /* 0x0002e8000c1e1900 */
[----:B------:R0:W3:Y:S04]  /*0190*/  LDG.E R6, [R20.64+0x600] ;  /* 0x0006000414067981 */ /* 0x0000e8000c1e1900 */
[----:B------:R1:W4:Y:S01]  /*01a0*/  LDG.E R7, [R16.64+0x600] ;  /* 0x0006000410077981 */ /* 0x000322000c1e1900 */
[----:B--2---:R-:W-:-:S02]  /*01b0*/  PRMT R15, RZ, 0x5410, R23 ;  /* 0x00005410ff0f7816 */ /* 0x004fc40000000017 */
[----:B-1----:R-:W-:-:S03]  /*01c0*/  PRMT R17, RZ, 0x7610, R23 ;  /* 0x00007610ff117816 */ /* 0x002fc60000000017 */
[----:B------:R-:W-:Y:S02]  /*01d0*/  FADD.FTZ R22, -R15, 1 ;  /* 0x3f8000000f167421 */ /* 0x000fe40000010100 */
[----:B------:R-:W-:-:S03]  /*01e0*/  FADD.FTZ R23, -R17, 1 ;  /* 0x3f80000011177421 */ /* 0x000fc60000010100 */
[----:B------:R-:W-:Y:S02]  /*01f0*/  F2FP.BF16.PACK_AB R22, RZ, R22 ;  /* 0x00000016ff16723e */ /* 0x000fe400000010ff */
[----:B------:R-:W-:Y:S02]  /*0200*/  F2FP.BF16.PACK_AB R23, RZ, R23 ;  /* 0x00000017ff17723e */ /* 0x000fe400000010ff */
[----:B------:R-:W-:Y:S02]  /*0210*/  PRMT R22, RZ, 0x5410, R22 ;  /* 0x00005410ff167816 */ /* 0x000fe40000000016 */
[----:B------:R-:W-:-:S03]  /*0220*/  PRMT R16, RZ, 0x5410, R23 ;  /* 0x00005410ff107816 */ /* 0x000fc60000000017 */
[----:B------:R-:W-:Y:S02]  /*0230*/  FMUL.FTZ R22, R15, R22 ;  /* 0x000000160f167220 */ /* 0x000fe40000410000 */
[----:B0-----:R-:W-:Y:S01]  /*0240*/  FMUL.FTZ R18, R17, R16 ;  /* 0x0000001011127220 */ /* 0x001fe20000410000 */
[----:B-----5:R-:W-:Y:S02]  /*0250*/  PRMT R16, RZ, 0x5410, R14 ;  /* 0x00005410ff107816 */ /* 0x020fe4000000000e */
[----:B------:R-:W-:-:S04]  /*0260*/  F2FP.BF16.PACK_AB R22, RZ, R22 ;  /* 0x00000016ff16723e */ /* 0x000fc800000010ff */
[----:B------:R-:W-:Y:S01]  /*0270*/  PRMT R22, RZ, 0x5410, R22 ;  /* 0x00005410ff167816 */ /* 0x000fe20000000016 */
[----:B------:R-:W-:Y:S01]  /*0280*/  FADD.FTZ R15, R15, -R16 ;  /* 0x800000100f0f7221 */ /* 0x000fe20000010000 */
[----:B------:R-:W-:Y:S02]  /*0290*/  F2FP.BF16.PACK_AB R18, RZ, R18 ;  /* 0x00000012ff12723e */ /* 0x000fe400000010ff */
[----:B------:R-:W-:Y:S02]  /*02a0*/  FMNMX.FTZ R22, R22, 1.0018652574217412621e-12, !PT ;  /* 0x2b8d000016167809 */ /* 0x000fe40007810000 */
[----:B------:R-:W-:Y:S02]  /*02b0*/  PRMT R14, RZ, 0x7610, R14 ;  /* 0x00007610ff0e7816 */ /* 0x000fe4000000000e */
[----:B------:R-:W-:Y:S02]  /*02c0*/  F2FP.BF16.PACK_AB R22, R15, R22 ;  /* 0x000000160f16723e */ /* 0x000fe400000010ff */
[----:B------:R-:W-:Y:S01]  /*02d0*/  PRMT R18, RZ, 0x5410, R18 ;  /* 0x00005410ff127816 */ /* 0x000fe20000000012 */
[----:B------:R-:W-:Y:S01]  /*02e0*/  FADD.FTZ R17, R17, -R14 ;  /* 0x8000000e11117221 */ /* 0x000fe20000010000 */
[----:B---3--:R-:W-:-:S02]  /*02f0*/  PRMT R16, RZ, 0x5410, R12 ;  /* 0x00005410ff107816 */ /* 0x008fc4000000000c */
[----:B------:R-:W-:Y:S02]  /*0300*/  PRMT R15, RZ, 0x5410, R13 ;  /* 0x00005410ff0f7816 */ /* 0x000fe4000000000d */
[----:B------:R-:W-:Y:S02]  /*0310*/  PRMT R14, RZ, 0x7610, R22 ;  /* 0x00007610ff0e7816 */ /* 0x000fe40000000016 */
[----:B------:R-:W-:Y:S01]  /*0320*/  FMNMX.FTZ R18, R18, 1.0018652574217412621e-12, !PT ;  /* 0x2b8d000012127809 */ /* 0x000fe20007810000 */
[----:B------:R-:W-:Y:S02]  /*0330*/  FADD.FTZ R19, -R16, 1 ;  /* 0x3f80000010137421 */ /* 0x000fe40000010100 */
[----:B------:R-:W-:Y:S01]  /*0340*/  FMUL.FTZ R15, R15, R14 ;  /* 0x0000000e0f0f7220 */ /* 0x000fe20000410000 */
[----:B------:R-:W-:Y:S02]  /*0350*/  F2FP.BF16.PACK_AB R14, R17, R18 ;  /* 0x00000012110e723e */ /* 0x000fe400000010ff */
[----:B------:R-:W-:-:S02]  /*0360*/  PRMT R17, RZ, 0x7610, R12 ;  /* 0x00007610ff117816 */ /* 0x000fc4000000000c */
[----:B------:R-:W-:-:S03]  /*0370*/  F2FP.BF16.PACK_AB R19, RZ, R19 ;  /* 0x00000013ff13723e */ /* 0x000fc600000010ff */
[C---:B------:R-:W-:Y:S01]  /*0380*/  FADD.FTZ R18, -R17.reuse, 1 ;  /* 0x3f80000011127421 */ /* 0x040fe20000010100 */
[----:B------:R-:W-:Y:S02]  /*0390*/  PRMT R19, RZ, 0x5410, R19 ;  /* 0x00005410ff137816 */ /* 0x000fe40000000013 */
[----:B------:R-:W-:Y:S02]  /*03a0*/  PRMT R12, RZ, 0x7610, R13 ;  /* 0x00007610ff0c7816 */ /* 0x000fe4000000000d */
[----:B------:R-:W-:Y:S01]  /*03b0*/  F2FP.BF16.PACK_AB R18, RZ, R18 ;  /* 0x00000012ff12723e */ /* 0x000fe200000010ff */
[----:B------:R-:W-:Y:S01]  /*03c0*/  FMUL.FTZ R19, R16, R19 ;  /* 0x0000001310137220 */ /* 0x000fe20000410000 */
[----:B------:R-:W-:Y:S02]  /*03d0*/  PRMT R13, RZ, 0x7610, R14 ;  /* 0x00007610ff0d7816 */ /* 0x000fe4000000000e */
[----:B------:R-:W-:Y:S02]  /*03e0*/  PRMT R18, RZ, 0x5410, R18 ;  /* 0x00005410ff127816 */ /* 0x000fe40000000012 */
[----:B------:R-:W-:Y:S01]  /*03f0*/  F2FP.BF16.PACK_AB R19, RZ, R19 ;  /* 0x00000013ff13723e */ /* 0x000fe200000010ff */
[----:B------:R-:W-:Y:S01]  /*0400*/  FMUL.FTZ R12, R12, R13 ;  /* 0x0000000d0c0c7220 */ /* 0x000fe20000410000 */
[----:B------:R-:W-:Y:S01]  /*0410*/  PRMT R13, RZ, 0x5410, R11 ;  /* 0x00005410ff0d7816 */ /* 0x000fe2000000000b */
[----:B------:R-:W-:Y:S01]  /*0420*/  FMUL.FTZ R18, R17, R18 ;  /* 0x0000001211127220 */ /* 0x000fe20000410000 */
[----:B------:R-:W-:-:S03]  /*0430*/  PRMT R19, RZ, 0x5410, R19 ;  /* 0x00005410ff137816 */ /* 0x000fc60000000013 */
[----:B------:R-:W-:Y:S01]  /*0440*/  FADD.FTZ R16, R16, -R13 ;  /* 0x8000000d10107221 */ /* 0x000fe20000010000 */
[----:B------:R-:W-:Y:S02]  /*0450*/  FMNMX.FTZ R19, R19, 1.0018652574217412621e-12, !PT ;  /* 0x2b8d000013137809 */ /* 0x000fe40007810000 */
[----:B------:R-:W-:Y:S02]  /*0460*/  F2FP.BF16.PACK_AB R18, RZ, R18 ;  /* 0x00000012ff12723e */ /* 0x000fe400000010ff */
[----:B------:R-:W-:Y:S02]  /*0470*/  PRMT R20, RZ, 0x7610, R11 ;  /* 0x00007610ff147816 */ /* 0x000fe4000000000b */
[----:B------:R-:W-:Y:S02]  /*0480*/  PRMT R14, RZ, 0x5410, R14 ;  /* 0x00005410ff0e7816 */ /* 0x000fe4000000000e */
[----:B------:R-:W-:Y:S02]  /*0490*/  F2FP.BF16.PACK_AB R19, R16, R19 ;  /* 0x000000131013723e */ /* 0x000fe400000010ff */
[----:B------:R-:W-:Y:S01]  /*04a0*/  PRMT R18, RZ, 0x5410, R18 ;  /* 0x00005410ff127816 */ /* 0x000fe20000000012 */
[----:B------:R-:W-:Y:S01]  /*04b0*/  FADD.FTZ R17, R17, -R20 ;  /* 0x8000001411117221 */ /* 0x000fe20000010000 */
[----:B------:R0:W-:Y:S02]  /*04c0*/  MUFU.RCP R21, R14 ;  /* 0x0000000e00157308 */ /* 0x0001e40000001000 */
[----:B------:R-:W-:-:S02]  /*04d0*/  FMNMX.FTZ R18, R18, 1.0018652574217412621e-12, !PT ;  /* 0x2b8d000012127809 */ /* 0x000fc40007810000 */
[--C-:B------:R-:W-:Y:S02]  /*04e0*/  PRMT R13, RZ, 0x5410, R10.reuse ;  /* 0x00005410ff0d7816 */ /* 0x100fe4000000000a */
[----:B------:R-:W-:Y:S02]  /*04f0*/  F2FP.BF16.PACK_AB R15, RZ, R15 ;  /* 0x0000000fff0f723e */ /* 0x000fe400000010ff */
[--C-:B0-----:R-:W-:Y:S02]  /*0500*/  PRMT R14, RZ, 0x7610, R19.reuse ;  /* 0x00007610ff0e7816 */ /* 0x101fe40000000013 */
[----:B------:R-:W-:Y:S02]  /*0510*/  PRMT R19, RZ, 0x5410, R19 ;  /* 0x00005410ff137816 */ /* 0x000fe40000000013 */
[----:B------:R-:W-:Y:S02]  /*0520*/  F2FP.BF16.PACK_AB R18, R17, R18 ;  /* 0x000000121112723e */ /* 0x000fe400000010ff */
[----:B------:R-:W0:Y:S01]  /*0530*/  MUFU.RCP R20, R19 ;  /* 0x0000001300147308 */ /* 0x000e220000001000 */
[----:B------:R-:W-:Y:S01]  /*0540*/  PRMT R11, RZ, 0x5410, R15 ;  /* 0x00005410ff0b7816 */ /* 0x000fe2000000000f */
[----:B------:R-:W-:Y:S01]  /*0550*/  FMUL.FTZ R13, R13, R14 ;  /* 0x0000000e0d0d7220 */ /* 0x000fe20000410000 */
[----:B------:R-:W-:-:S02]  /*0560*/  PRMT R10, RZ, 0x7610, R10 ;  /* 0x00007610ff0a7816 */ /* 0x000fc4000000000a */
[----:B------:R-:W-:Y:S02]  /*0570*/  PRMT R15, RZ, 0x7610, R18 ;  /* 0x00007610ff0f7816 */ /* 0x000fe40000000012 */
[----:B----4-:R-:W-:Y:S02]  /*0580*/  PRMT R14, RZ, 0x5410, R8 ;  /* 0x00005410ff0e7816 */ /* 0x010fe40000000008 */
[----:B------:R-:W-:Y:S01]  /*0590*/  F2FP.BF16.PACK_AB R13, RZ, R13 ;  /* 0x0000000dff0d723e */ /* 0x000fe200000010ff */
[----:B------:R-:W-:Y:S01]  /*05a0*/  FMUL.FTZ R15, R10, R15 ;  /* 0x0000000f0a0f7220 */ /* 0x000fe20000410000 */
[----:B------:R-:W-:Y:S01]  /*05b0*/  PRMT R18, RZ, 0x5410, R18 ;  /* 0x00005410ff127816 */ /* 0x000fe20000000012 */
[----:B------:R-:W-:Y:S01]  /*05c0*/  FADD.FTZ R16, -R14, 1 ;  /* 0x3f8000000e107421 */ /* 0x000fe20000010100 */
[----:B------:R-:W-:Y:S02]  /*05d0*/  F2FP.BF16.PACK_AB R12, RZ, R12 ;  /* 0x0000000cff0c723e */ /* 0x000fe400000010ff */
[----:B------:R-:W-:-:S02]  /*05e0*/  PRMT R13, RZ, 0x5410, R13 ;  /* 0x00005410ff0d7816 */ /* 0x000fc4000000000d */
[----:B------:R-:W-:Y:S02]  /*05f0*/  F2FP.BF16.PACK_AB R15, RZ, R15 ;  /* 0x0000000fff0f723e */ /* 0x000fe400000010ff */
[----:B------:R-:W-:Y:S02]  /*0600*/  PRMT R10, RZ, 0x5410, R12 ;  /* 0x00005410ff0a7816 */ /* 0x000fe4000000000c */
[----:B------:R-:W-:Y:S01]  /*0610*/  F2FP.BF16.PACK_AB R16, RZ, R16 ;  /* 0x00000010ff10723e */ /* 0x000fe200000010ff */
[----:B------:R-:W1:Y:S01]  /*0620*/  MUFU.RCP R18, R18 ;  /* 0x0000001200127308 */ /* 0x000e620000001000 */
[----:B------:R-:W-:Y:S01]  /*0630*/  PRMT R12, RZ, 0x7610, R8 ;  /* 0x00007610ff0c7816 */ /* 0x000fe20000000008 */
[----:B0-----:R-:W-:Y:S01]  /*0640*/  FMUL.FTZ R8, R13, R20 ;  /* 0x000000140d087220 */ /* 0x001fe20000410000 */
[----:B------:R-:W-:Y:S02]  /*0650*/  PRMT R13, RZ, 0x5410, R15 ;  /* 0x00005410ff0d7816 */ /* 0x000fe4000000000f */
[----:B------:R-:W-:Y:S01]  /*0660*/  PRMT R15, RZ, 0x5410, R16 ;  /* 0x00005410ff0f7816 */ /* 0x000fe20000000010 */
[----:B------:R-:W-:-:S04]  /*0670*/  FADD.FTZ R17, -R12, 1 ;  /* 0x3f8000000c117421 */ /* 0x000fc80000010100 */
[C---:B------:R-:W-:Y:S01]  /*0680*/  FMUL.FTZ R15, R14.reuse, R15 ;  /* 0x0000000f0e0f7220 */ /* 0x040fe20000410000 */
[----:B------:R-:W-:Y:S02]  /*0690*/  F2FP.BF16.PACK_AB R16, RZ, R17 ;  /* 0x00000011ff10723e */ /* 0x000fe400000010ff */
[--C-:B------:R-:W-:Y:S02]  /*06a0*/  PRMT R17, RZ, 0x5410, R5.reuse ;  /* 0x00005410ff117816 */ /* 0x100fe40000000005 */
[----:B------:R-:W-:Y:S01]  /*06b0*/  F2FP.BF16.PACK_AB R15, RZ, R15 ;  /* 0x0000000fff0f723e */ /* 0x000fe200000010ff */
[----:B-1----:R-:W-:Y:S01]  /*06c0*/  FMUL.FTZ R13, R13, R18 ;  /* 0x000000120d0d7220 */ /* 0x002fe20000410000 */
[----:B------:R-:W-:Y:S02]  /*06d0*/  PRMT R5, RZ, 0x7610, R5 ;  /* 0x00007610ff057816 */ /* 0x000fe40000000005 */
[----:B------:R-:W-:Y:S02]  /*06e0*/  PRMT R15, RZ, 0x5410, R15 ;  /* 0x00005410ff0f7816 */ /* 0x000fe4000000000f */
[----:B------:R-:W-:Y:S01]  /*06f0*/  PRMT R18, RZ, 0x5410, R9 ;  /* 0x00005410ff127816 */ /* 0x000fe20000000009 */
[----:B------:R-:W-:Y:S01]  /*0700*/  FADD.FTZ R14, R14, -R17 ;  /* 0x800000110e0e7221 */ /* 0x000fe20000010000 */
[----:B------:R-:W-:Y:S01]  /*0710*/  PRMT R17, RZ, 0x5410, R16 ;  /* 0x00005410ff117816 */ /* 0x000fe20000000010 */
[----:B------:R-:W-:Y:S01]  /*0720*/  FADD.FTZ R16, R12, -R5 ;  /* 0x800000050c107221 */ /* 0x000fe20000010000 */
[----:B------:R-:W-:Y:S01]  /*0730*/  FMNMX.FTZ R15, R15, 1.0018652574217412621e-12, !PT ;  /* 0x2b8d00000f0f7809 */ /* 0x000fe20007810000 */
[----:B------:R-:W-:Y:S01]  /*0740*/  FADD.FTZ R5, -R18, 1 ;  /* 0x3f80000012057421 */ /* 0x000fe20000010100 */
[----:B------:R-:W-:-:S02]  /*0750*/  PRMT R9, RZ, 0x7610, R9 ;  /* 0x00007610ff097816 */ /* 0x000fc40000000009 */
[----:B------:R-:W-:Y:S01]  /*0760*/  F2FP.BF16.PACK_AB R15, R14, R15 ;  /* 0x0000000f0e0f723e */ /* 0x000fe200000010ff */
[----:B------:R-:W-:Y:S01]  /*0770*/  FMUL.FTZ R17, R12, R17 ;  /* 0x000000110c117220 */ /* 0x000fe20000410000 */
[----:B------:R-:W-:Y:S01]  /*0780*/  F2FP.BF16.PACK_AB R14, RZ, R5 ;  /* 0x00000005ff0e723e */ /* 0x000fe200000010ff */
[----:B------:R-:W-:Y:S01]  /*0790*/  FADD.FTZ R19, -R9, 1 ;  /* 0x3f80000009137421 */ /* 0x000fe20000010100 */
[----:B------:R-:W-:Y:S02]  /*07a0*/  PRMT R5, RZ, 0x5410, R4 ;  /* 0x00005410ff057816 */ /* 0x000fe40000000004 */
[----:B------:R-:W-:-:S05]  /*07b0*/  PRMT R12, RZ, 0x7610, R15 ;  /* 0x00007610ff0c7816 */ /* 0x000fca000000000f */
[----:B------:R-:W-:Y:S01]  /*07c0*/  FMUL.FTZ R5, R5, R12 ;  /* 0x0000000c05057220 */ /* 0x000fe20000410000 */
[----:B------:R-:W-:Y:S02]  /*07d0*/  F2FP.BF16.PACK_AB R12, RZ, R19 ;  /* 0x00000013ff0c723e */ /* 0x000fe400000010ff */
[----:B------:R-:W-:Y:S02]  /*07e0*/  PRMT R19, RZ, 0x5410, R14 ;  /* 0x00005410ff137816 */ /* 0x000fe4000000000e */
[----:B------:R-:W-:Y:S02]  /*07f0*/  PRMT R14, RZ, 0x5410, R12 ;  /* 0x00005410ff0e7816 */ /* 0x000fe4000000000c */
[----:B------:R-:W-:Y:S01]  /*0800*/  PRMT R12, RZ, 0x5410, R15 ;  /* 0x00005410ff0c7816 */ /* 0x000fe2000000000f */
[----:B------:R-:W-:Y:S01]  /*0810*/  FMUL.FTZ R19, R18, R19 ;  /* 0x0000001312137220 */ /* 0x000fe20000410000 */
[----:B------:R-:W-:Y:S01]  /*0820*/  F2FP.BF16.PACK_AB R17, RZ, R17 ;  /* 0x00000011ff11723e */ /* 0x000fe200000010ff */
[----:B------:R-:W-:Y:S01]  /*0830*/  FMUL.FTZ R14, R9, R14 ;  /* 0x0000000e090e7220 */ /* 0x000fe20000410000 */
[----:B------:R-:W-:-:S02]  /*0840*/  PRMT R15, RZ, 0x5410, R6 ;  /* 0x00005410ff0f7816 */ /* 0x000fc40000000006 */
[----:B------:R-:W-:Y:S02]  /*0850*/  PRMT R17, RZ, 0x5410, R17 ;  /* 0x00005410ff117816 */ /* 0x000fe40000000011 */
[----:B------:R-:W-:Y:S01]  /*0860*/  F2FP.BF16.PACK_AB R19, RZ, R19 ;  /* 0x00000013ff13723e */ /* 0x000fe200000010ff */
[----:B------:R-:W-:Y:S01]  /*0870*/  FADD.FTZ R18, R18, -R15 ;  /* 0x8000000f12127221 */ /* 0x000fe20000010000 */
[----:B------:R-:W-:Y:S02]  /*0880*/  F2FP.BF16.PACK_AB R15, RZ, R14 ;  /* 0x0000000eff0f723e */ /* 0x000fe400000010ff */
[----:B------:R-:W-:Y:S02]  /*0890*/  FMNMX.FTZ R17, R17, 1.0018652574217412621e-12, !PT ;  /* 0x2b8d000011117809 */ /* 0x000fe40007810000 */
[----:B------:R-:W-:Y:S02]  /*08a0*/  PRMT R6, RZ, 0x7610, R6 ;  /* 0x00007610ff067816 */ /* 0x000fe40000000006 */
[----:B------:R-:W-:-:S02]  /*08b0*/  PRMT R19, RZ, 0x5410, R19 ;  /* 0x00005410ff137816 */ /* 0x000fc40000000013 */
[----:B------:R-:W-:Y:S02]  /*08c0*/  PRMT R15, RZ, 0x5410, R15 ;  /* 0x00005410ff0f7816 */ /* 0x000fe4000000000f */
[----:B------:R-:W-:Y:S01]  /*08d0*/  F2FP.BF16.PACK_AB R17, R16, R17 ;  /* 0x000000111011723e */ /* 0x000fe200000010ff */
[----:B------:R-:W-:Y:S01]  /*08e0*/  FADD.FTZ R16, R9, -R6 ;  /* 0x8000000609107221 */ /* 0x000fe20000010000 */
[----:B------:R-:W-:Y:S02]  /*08f0*/  FMNMX.FTZ R19, R19, 1.0018652574217412621e-12, !PT ;  /* 0x2b8d000013137809 */ /* 0x000fe40007810000 */
[----:B------:R-:W-:Y:S02]  /*0900*/  FMNMX.FTZ R15, R15, 1.0018652574217412621e-12, !PT ;  /* 0x2b8d00000f0f7809 */ /* 0x000fe40007810000 */
[----:B------:R-:W-:Y:S02]  /*0910*/  F2FP.BF16.PACK_AB R19, R18, R19 ;  /* 0x000000131213723e */ /* 0x000fe400000010ff */
[----:B------:R-:W-:-:S02]  /*0920*/  F2FP.BF16.PACK_AB R15, R16, R15 ;  /* 0x0000000f100f723e */ /* 0x000fc400000010ff */
[----:B------:R-:W-:Y:S02]  /*0930*/  PRMT R22, RZ, 0x5410, R22 ;  /* 0x00005410ff167816 */ /* 0x000fe40000000016 */
[----:B------:R-:W-:Y:S02]  /*0940*/  PRMT R14, RZ, 0x5410, R17 ;  /* 0x00005410ff0e7816 */ /* 0x000fe40000000011 */
[----:B------:R-:W-:Y:S02]  /*0950*/  PRMT R6, RZ, 0x5410, R19 ;  /* 0x00005410ff067816 */ /* 0x000fe40000000013 */
[----:B------:R-:W-:Y:S02]  /*0960*/  PRMT R16, RZ, 0x5410, R15 ;  /* 0x00005410ff107816 */ /* 0x000fe4000000000f */
[----:B------:R-:W-:Y:S01]  /*0970*/  PRMT R9, RZ, 0x5410, R7 ;  /* 0x00005410ff097816 */ /* 0x000fe20000000007 */
[----:B------:R-:W0:Y:S01]  /*0980*/  MUFU.RCP R12, R12 ;  /* 0x0000000c000c7308 */ /* 0x000e220000001000 */
[----:B------:R-:W-:-:S02]  /*0990*/  PRMT R17, RZ, 0x7610, R17 ;  /* 0x00007610ff117816 */ /* 0x000fc40000000011 */
[----:B------:R-:W-:Y:S02]  /*09a0*/  PRMT R4, RZ, 0x7610, R4 ;  /* 0x00007610ff047816 */ /* 0x000fe40000000004 */
[----:B------:R-:W-:Y:S02]  /*09b0*/  PRMT R19, RZ, 0x7610, R19 ;  /* 0x00007610ff137816 */ /* 0x000fe40000000013 */
[----:B------:R-:W-:Y:S02]  /*09c0*/  PRMT R15, RZ, 0x7610, R15 ;  /* 0x00007610ff0f7816 */ /* 0x000fe4000000000f */
[----:B------:R-:W-:Y:S01]  /*09d0*/  PRMT R7, RZ, 0x7610, R7 ;  /* 0x00007610ff077816 */ /* 0x000fe20000000007 */
[----:B------:R-:W1:Y:S01]  /*09e0*/  MUFU.RCP R22, R22 ;  /* 0x0000001600167308 */ /* 0x000e620000001000 */
[----:B------:R-:W-:Y:S02]  /*09f0*/  FMUL.FTZ R4, R4, R17 ;  /* 0x0000001104047220 */ /* 0x000fe40000410000 */
[----:B------:R-:W-:-:S02]  /*0a00*/  FMUL.FTZ R9, R9, R19 ;  /* 0x0000001309097220 */ /* 0x000fc40000410000 */
[----:B------:R-:W-:-:S03]  /*0a10*/  FMUL.FTZ R15, R7, R15 ;  /* 0x0000000f070f7220 */ /* 0x000fc60000410000 */
[----:B------:R-:W2:Y:S01]  /*0a20*/  MUFU.RCP R14, R14 ;  /* 0x0000000e000e7308 */ /* 0x000ea20000001000 */
[----:B------:R-:W-:-:S07]  /*0a30*/  F2FP.BF16.PACK_AB R5, RZ, R5 ;  /* 0x00000005ff05723e */ /* 0x000fce00000010ff */
[----:B------:R-:W3:Y:S01]  /*0a40*/  MUFU.RCP R6, R6 ;  /* 0x0000000600067308 */ /* 0x000ee20000001000 */
[----:B------:R-:W-:-:S07]  /*0a50*/  F2FP.BF16.PACK_AB R4, RZ, R4 ;  /* 0x00000004ff04723e */ /* 0x000fce00000010ff */
[----:B------:R-:W4:Y:S01]  /*0a60*/  MUFU.RCP R16, R16 ;  /* 0x0000001000107308 */ /* 0x000f220000001000 */
[----:B------:R-:W-:Y:S02]  /*0a70*/  F2FP.BF16.PACK_AB R9, RZ, R9 ;  /* 0x00000009ff09723e */ /* 0x000fe400000010ff */
[----:B------:R-:W-:Y:S02]  /*0a80*/  F2FP.BF16.PACK_AB R15, RZ, R15 ;  /* 0x0000000fff0f723e */ /* 0x000fe400000010ff */
[----:B------:R-:W-:Y:S02]  /*0a90*/  PRMT R5, RZ, 0x5410, R5 ;  /* 0x00005410ff057816 */ /* 0x000fe40000000005 */
[----:B------:R-:W-:Y:S02]  /*0aa0*/  PRMT R7, RZ, 0x5410, R4 ;  /* 0x00005410ff077816 */ /* 0x000fe40000000004 */
[----:B------:R-:W-:Y:S02]  /*0ab0*/  PRMT R9, RZ, 0x5410, R9 ;  /* 0x00005410ff097816 */ /* 0x000fe40000000009 */
[----:B------:R-:W-:Y:S01]  /*0ac0*/  PRMT R15, RZ, 0x5410, R15 ;  /* 0x00005410ff0f7816 */ /* 0x000fe2000000000f */
[----:B0-----:R-:W-:-:S02]  /*0ad0*/  FMUL.FTZ R12, R5, R12 ;  /* 0x0000000c050c7220 */ /* 0x001fc40000410000 */
[----:B------:R-:W-:-:S04]  /*0ae0*/  IMAD.WIDE.U32 R4, R0, R3, c[0x0][0x168] ;  /* 0x00005a0000047625 */ /* 0x000fc800078e0003 */
[----:B-1----:R-:W-:Y:S02]  /*0af0*/  FMUL.FTZ R11, R11, R22 ;  /* 0x000000160b0b7220 */ /* 0x002fe40000410000 */
[----:B------:R-:W-:Y:S02]  /*0b00*/  FMUL.FTZ R10, R10, R21 ;  /* 0x000000150a0a7220 */ /* 0x000fe40000410000 */
[----:B--2---:R-:W-:Y:S02]  /*0b10*/  FMUL.FTZ R7, R7, R14 ;  /* 0x0000000e07077220 */ /* 0x004fe40000410000 */
[----:B---3--:R-:W-:Y:S02]  /*0b20*/  FMUL.FTZ R6, R9, R6 ;  /* 0x0000000609067220 */ /* 0x008fe40000410000 */
[----:B----4-:R-:W-:Y:S01]  /*0b30*/  FMUL.FTZ R15, R15, R16 ;  /* 0x000000100f0f7220 */ /* 0x010fe20000410000 */
[----:B------:R-:W-:Y:S01]  /*0b40*/  F2FP.BF16.PACK_AB R11, R10, R11 ;  /* 0x0000000b0a0b723e */ /* 0x000fe200000010ff */
[----:B------:R-:W-:Y:S01]  /*0b50*/  IMAD.WIDE R4, R2, 0x4, R4 ;  /* 0x0000000402047825 */ /* 0x000fe200078e0204 */
[----:B------:R-:W-:-:S02]  /*0b60*/  F2FP.BF16.PACK_AB R13, R13, R8 ;  /* 0x000000080d0d723e */ /* 0x000fc400000010ff */
[----:B------:R-:W-:Y:S02]  /*0b70*/  F2FP.BF16.PACK_AB R7, R7, R12 ;  /* 0x0000000c0707723e */ /* 0x000fe400000010ff */
[----:B------:R-:W-:Y:S01]  /*0b80*/  F2FP.BF16.PACK_AB R15, R15, R6 ;  /* 0x000000060f0f723e */ /* 0x000fe200000010ff */
[----:B------:R-:W-:Y:S04]  /*0b90*/  STG.E [R4.64], R11 ;  /* 0x0000000b04007986 */ /* 0x000fe8000c101904 */
[----:B------:R-:W-:Y:S04]  /*0ba0*/  STG.E [R4.64+0x200], R13 ;  /* 0x0002000d04007986 */ /* 0x000fe8000c101904 */
[----:B------:R-:W-:Y:S04]  /*0bb0*/  STG.E [R4.64+0x400], R7 ;  /* 0x0004000704007986 */ /* 0x000fe8000c101904 */
[----:B------:R-:W-:Y:S01]  /*0bc0*/  STG.E [R4.64+0x600], R15 ;  /* 0x0006000f04007986 */ /* 0x000fe2000c101904 */
[----:B------:R-:W-:Y:S05]  /*0bd0*/  EXIT ;  /* 0x000000000000794d */ /* 0x000fea0003800000 */
.L_x_6427:
[----:B------:R-:W0:Y:S01]  /*0be0*/  S2R R3, SR_TID.X ;  /* 0x0000000000037919 */ /* 0x000e220000002100 */
[----:B------:R-:W-:-:S02]  /*0bf0*/  PRMT R5, RZ, 0x7610, R5 ;  /* 0x00007610ff057816 */ /* 0x000fc40000000005 */
[----:B------:R-:W-:Y:S02]  /*0c00*/  PRMT R4, RZ, 0x7610, R4 ;  /* 0x00007610ff047816 */ /* 0x000fe40000000004 */
[----:B0-----:R-:W-:Y:S01]  /*0c10*/  ISETP.GE.AND P0, PT, R3, R2, PT ;  /* 0x000000020300720c */ /* 0x001fe20003f06270 */
[----:B------:R-:W-:-:S12]  /*0c20*/  IMAD.MOV.U32 R33, RZ, RZ, R3 ;  /* 0x000000ffff217224 */ /* 0x000fd800078e0003 */
[----:B------:R-:W-:Y:S01]  /*0c30*/  @!P0 IMAD.IADD R30, R0, 0x1, R33 ;  /* 0x00000001001e8824 */ /* 0x000fe200078e0221 */
[----:B------:R-:W-:-:S04]  /*0c40*/  @!P0 IADD3 R33, R33, 0x80, RZ ;  /* 0x0000008021218810 */ /* 0x000fc80007ffe0ff */
[----:B------:R-:W-:-:S13]  /*0c50*/  ISETP.GE.AND P2, PT, R33, R2, PT ;  /* 0x000000022100720c */ /* 0x000fda0003f46270 */
[----:B------:R-:W-:Y:S01]  /*0c60*/  @!P2 IMAD.IADD R14, R0, 0x1, R33 ;  /* 0x00000001000ea824 */ /* 0x000fe200078e0221 */
[----:B------:R-:W-:Y:S01]  /*0c70*/  @!P2 IADD3 R33, R33, 0x80, RZ ;  /* 0x000000802121a810 */ /* 0x000fe20007ffe0ff */
[----:B------:R-:W-:-:S03]  /*0c80*/  @!P2 IMAD.MOV.U32 R15, RZ, RZ, 0x2 ;  /* 0x00000002ff0fa424 */ /* 0x000fc600078e00ff */
[CC--:B------:R-:W-:Y:S01]  /*0c90*/  ISETP.GE.AND P3, PT, R33.reuse, R2.reuse, PT ;  /* 0x000000022100720c */ /* 0x0c0fe20003f66270 */
[CC--:B------:R-:W-:Y:S01]  /*0ca0*/  @!P2 IMAD.WIDE.U32 R16, R14.reuse, R15.reuse, c[0x0][0x178] ;  /* 0x00005e000e10a625 */ /* 0x0c0fe200078e000f */
[----:B------:R-:W-:Y:S02]  /*0cb0*/  PRMT R7, RZ, 0x7610, R7 ;  /* 0x00007610ff077816 */ /* 0x000fe40000000007 */
[----:B------:R-:W-:Y:S01]  /*0cc0*/  PRMT R8, RZ, 0x7610, R8 ;  /* 0x00007610ff087816 */ /* 0x000fe20000000008 */
[-C--:B------:R-:W-:Y:S01]  /*0cd0*/  @!P2 IMAD.WIDE.U32 R12, R14, R15.reuse, c[0x0][0x170] ;  /* 0x00005c000e0ca625 */ /* 0x080fe200078e000f */
[----:B------:R0:W5:Y:S07]  /*0ce0*/  @!P2 LDG.E.U16 R5, [R16.64] ;  /* 0x000000041005a981 */ /* 0x00016e000c1e1500 */
[----:B------:R-:W-:Y:S01]  /*0cf0*/  @!P3 IMAD.IADD R22, R0, 0x1, R33 ;  /* 0x000000010016b824 */ /* 0x000fe200078e0221 */
[----:B------:R-:W-:Y:S01]  /*0d00*/  @!P3 IADD3 R33, R33, 0x80, RZ ;  /* 0x000000802121b810 */ /* 0x000fe20007ffe0ff */
[----:B------:R-:W-:Y:S01]  /*0d10*/  @!P3 IMAD.MOV.U32 R23, RZ, RZ, 0x2 ;  /* 0x00000002ff17b424 */ /* 0x000fe200078e00ff */
[----:B------:R-:W-:Y:S01]  /*0d20*/  PRMT R9, RZ, 0x7610, R9 ;  /* 0x00007610ff097816 */ /* 0x000fe20000000009 */
[----:B------:R-:W-:Y:S01]  /*0d30*/  @!P2 IMAD.WIDE.U32 R14, R14, R15, c[0x0][0x180] ;  /* 0x000060000e0ea625 */ /* 0x000fe200078e000f */
[----:B------:R-:W-:Y:S01]  /*0d40*/  ISETP.GE.AND P4, PT, R33, R2, PT ;  /* 0x000000022100720c */ /* 0x000fe20003f86270 */
[----:B------:R1:W5:-:S12]  /*0d50*/  @!P2 LDG.E.U16 R4, [R12.64] ;  /* 0x000000040c04a981 */ /* 0x000358000c1e1500 */
[----:B------:R-:W-:Y:S01]  /*0d60*/  @!P4 IMAD.IADD R36, R0, 0x1, R33 ;  /* 0x000000010024c824 */ /* 0x000fe200078e0221 */
[----:B------:R-:W-:-:S04]  /*0d70*/  @!P4 IADD3 R33, R33, 0x80, RZ ;  /* 0x000000802121c810 */ /* 0x000fc80007ffe0ff */
[----:B------:R-:W-:-:S13]  /*0d80*/  ISETP.GE.AND P5, PT, R33, R2, PT ;  /* 0x000000022100720c */ /* 0x000fda0003fa6270 */
[----:B------:R-:W-:Y:S01]  /*0d90*/  @!P5 IMAD.IADD R18, R0, 0x1, R33 ;  /* 0x000000010012d824 */ /* 0x000fe200078e0221 */
[----:B------:R-:W-:-:S04]  /*0da0*/  @!P5 IADD3 R33, R33, 0x80, RZ ;  /* 0x000000802121d810 */ /* 0x000fc80007ffe0ff */
[----:B------:R-:W-:Y:S01]  /*0db0*/  ISETP.GE.AND P1, PT, R33, R2, PT ;  /* 0x000000022100720c */ /* 0x000fe20003f26270 */
[----:B0-----:R-:W-:-:S04]  /*0dc0*/  @!P3 IMAD.WIDE.U32 R16, R22, R23, c[0x0][0x170] ;  /* 0x00005c001610b625 */ /* 0x001fc800078e0017 */
[CC--:B------:R-:W-:Y:S01]  /*0dd0*/  @!P3 IMAD.WIDE.U32 R20, R22.reuse, R23.reuse, c[0x0][0x178] ;  /* 0x00005e001614b625 */ /* 0x0c0fe200078e0017 */
[----:B------:R0:W5:Y:S03]  /*0de0*/  @!P3 LDG.E.U16 R7, [R16.64] ;  /* 0x000000041007b981 */ /* 0x000166000c1e1500 */
[----:B------:R-:W-:Y:S01]  /*0df0*/  @!P3 IMAD.WIDE.U32 R22, R22, R23, c[0x0][0x180] ;  /* 0x000060001616b625 */ /* 0x000fe200078e0017 */
[----:B------:R2:W5:Y:S03]  /*0e00*/  @!P3 LDG.E.U16 R8, [R20.64] ;  /* 0x000000041408b981 */ /* 0x000566000c1e1500 */
[----:B------:R-:W-:Y:S01]  /*0e10*/  @!P1 IMAD.IADD R29, R0, 0x1, R33 ;  /* 0x00000001001d9824 */ /* 0x000fe200078e0221 */
[----:B------:R-:W-:Y:S01]  /*0e20*/  @!P1 IADD3 R33, R33, 0x80, RZ ;  /* 0x0000008021219810 */ /* 0x000fe20007ffe0ff */
[----:B------:R3:W5:Y:S03]  /*0e30*/  @!P3 LDG.E.U16 R9, [R22.64] ;  /* 0x000000041609b981 */ /* 0x000766000c1e1500 */
[----:B------:R-:W-:-:S02]  /*0e40*/  ISETP.GE.AND P3, PT, R33, R2, PT ;  /* 0x000000022100720c */ /* 0x000fc40003f66270 */
[----:B------:R-:W-:Y:S01]  /*0e50*/  PRMT R6, RZ, 0x7610, R6 ;  /* 0x00007610ff067816 */ /* 0x000fe20000000006 */
[----:B------:R-:W-:Y:S01]  /*0e60*/  @!P4 IMAD.MOV.U32 R37, RZ, RZ, 0x2 ;  /* 0x00000002ff25c424 */ /* 0x000fe200078e00ff */
[----:B-1----:R-:W-:Y:S01]  /*0e70*/  PRMT R12, RZ, 0x7610, R12 ;  /* 0x00007610ff0c7816 */ /* 0x002fe2000000000c */
[----:B------:R-:W-:Y:S02]  /*0e80*/  @!P5 IMAD.MOV.U32 R19, RZ, RZ, 0x2 ;  /* 0x00000002ff13d424 */ /* 0x000fe400078e00ff */
[-C--:B------:R-:W-:Y:S01]  /*0e90*/  @!P4 IMAD.WIDE.U32 R24, R36, R37.reuse, c[0x0][0x170] ;  /* 0x00005c002418c625 */ /* 0x080fe200078e0025 */
[----:B------:R1:W5:Y:S05]  /*0ea0*/  @!P2 LDG.E.U16 R6, [R14.64] ;  /* 0x000000040e06a981 */ /* 0x00036a000c1e1500 */
[----:B------:R-:W-:Y:S01]  /*0eb0*/  @!P3 IMAD.IADD R32, R0, 0x1, R33 ;  /* 0x000000010020b824 */ /* 0x000fe200078e0221 */
[----:B------:R-:W-:Y:S01]  /*0ec0*/  @!P3 IADD3 R33, R33, 0x80, RZ ;  /* 0x000000802121b810 */ /* 0x000fe20007ffe0ff */
[----:B------:R-:W-:Y:S01]  /*0ed0*/  @!P4 IMAD.WIDE.U32 R34, R36, R37, c[0x0][0x178] ;  /* 0x00005e002422c625 */ /* 0x000fe200078e0025 */
[----:B------:R-:W-:-:S02]  /*0ee0*/  PRMT R10, RZ, 0x7610, R10 ;  /* 0x00007610ff0a7816 */ /* 0x000fc4000000000a */
[----:B------:R-:W-:Y:S01]  /*0ef0*/  ISETP.GE.AND P2, PT, R33, R2, PT ;  /* 0x000000022100720c */ /* 0x000fe20003f46270 */
[----:B------:R-:W-:Y:S01]  /*0f00*/  @!P4 IMAD.WIDE.U32 R36, R36, R37, c[0x0][0x180] ;  /* 0x000060002424c625 */ /* 0x000fe200078e0025 */
[----:B------:R-:W-:Y:S02]  /*0f10*/  PRMT R13, RZ, 0x7610, R13 ;  /* 0x00007610ff0d7816 */ /* 0x000fe4000000000d */
[----:B-1----:R-:W-:Y:S01]  /*0f20*/  PRMT R15, RZ, 0x7610, R15 ;  /* 0x00007610ff0f7816 */ /* 0x002fe2000000000f */
[CC--:B--2---:R-:W-:Y:S01]  /*0f30*/  @!P5 IMAD.WIDE.U32 R20, R18.reuse, R19.reuse, c[0x0][0x170] ;  /* 0x00005c001214d625 */ /* 0x0c4fe200078e0013 */
[----:B------:R1:W5:Y:S03]  /*0f40*/  @!P4 LDG.E.U16 R12, [R36.64] ;  /* 0x00000004240cc981 */ /* 0x000366000c1e1500 */
[----:B------:R-:W-:Y:S01]  /*0f50*/  @!P5 IMAD.WIDE.U32 R26, R18, R19, c[0x0][0x178] ;  /* 0x00005e00121ad625 */ /* 0x000fe200078e0013 */
[----:B------:R-:W-:Y:S01]  /*0f60*/  PRMT R11, RZ, 0x7610, R11 ;  /* 0x00007610ff0b7816 */ /* 0x000fe2000000000b */
[----:B------:R2:W5:Y:S02]  /*0f70*/  @!P4 LDG.E.U16 R10, [R24.64] ;  /* 0x00000004180ac981 */ /* 0x000564000c1e1500 */
[----:B------:R-:W-:-:S02]  /*0f80*/  @!P1 IMAD.MOV.U32 R31, RZ, RZ, 0x2 ;  /* 0x00000002ff1f9424 */ /* 0x000fc400078e00ff */
[----:B------:R-:W-:Y:S01]  /*0f90*/  @!P5 IMAD.WIDE.U32 R18, R18, R19, c[0x0][0x180] ;  /* 0x000060001212d625 */ /* 0x000fe200078e0013 */
[----:B------:R4:W5:Y:S01]  /*0fa0*/  @!P5 LDG.E.U16 R13, [R20.64] ;  /* 0x00000004140dd981 */ /* 0x000962000c1e1500 */
[----:B0-----:R-:W-:Y:S02]  /*0fb0*/  PRMT R17, RZ, 0x7610, R17 ;  /* 0x00007610ff117816 */ /* 0x001fe40000000011 */
[----:B-1----:R-:W-:Y:S01]  /*0fc0*/  @!P3 IMAD.MOV.U32 R37, RZ, RZ, 0x2 ;  /* 0x00000002ff25b424 */ /* 0x002fe200078e00ff */
[----:B------:R-:W-:Y:S01]  /*0fd0*/  PRMT R14, RZ, 0x7610, R14 ;  /* 0x00007610ff0e7816 */ /* 0x000fe2000000000e */
[CC--:B---3--:R-:W-:Y:S01]  /*0fe0*/  @!P1 IMAD.WIDE.U32 R22, R29.reuse, R31.reuse, c[0x0][0x170] ;  /* 0x00005c001d169625 */ /* 0x0c8fe200078e001f */
[----:B------:R0:W5:Y:S01]  /*0ff0*/  @!P5 LDG.E.U16 R15, [R18.64] ;  /* 0x00000004120fd981 */ /* 0x000162000c1e1500 */
[----:B------:R-:W-:Y:S02]  /*1000*/  PRMT R28, RZ, 0x7610, R28 ;  /* 0x00007610ff1c7816 */ /* 0x000fe4000000001c */
[CC--:B--2---:R-:W-:Y:S01]  /*1010*/  @!P1 IMAD.WIDE.U32 R24, R29.reuse, R31.reuse, c[0x0][0x178] ;  /* 0x00005e001d189625 */ /* 0x0c4fe200078e001f */
[----:B------:R-:W-:Y:S01]  /*1020*/  PRMT R16, RZ, 0x7610, R16 ;  /* 0x00007610ff107816 */ /* 0x000fe20000000010 */
[----:B------:R1:W5:Y:S02]  /*1030*/  @!P4 LDG.E.U16 R11, [R34.64] ;  /* 0x00000004220bc981 */ /* 0x000364000c1e1500 */
[----:B----4-:R-:W-:Y:S01]  /*1040*/  @!P1 IMAD.WIDE.U32 R20, R29, R31, c[0x0][0x180] ;  /* 0x000060001d149625 */ /* 0x010fe200078e001f */
[----:B------:R-:W-:Y:S01]  /*1050*/  PRMT R29, RZ, 0x7610, R29 ;  /* 0x00007610ff1d7816 */ /* 0x000fe2000000001d */
[----:B------:R2:W5:Y:S02]  /*1060*/  @!P1 LDG.E.U16 R17, [R24.64] ;  /* 0x0000000418119981 */ /* 0x000564000c1e1500 */
[----:B0-----:R-:W-:-:S02]  /*1070*/  @!P3 IMAD.WIDE.U32 R18, R32, R37, c[0x0][0x170] ;  /* 0x00005c002012b625 */ /* 0x001fc400078e0025 */
[----:B------:R0:W5:Y:S02]  /*1080*/  @!P5 LDG.E.U16 R14, [R26.64] ;  /* 0x000000041a0ed981 */ /* 0x000164000c1e1500 */
[----:B------:R-:W-:Y:S01]  /*1090*/  @!P2 IMAD.IADD R33, R0, 0x1, R33 ;  /* 0x000000010021a824 */ /* 0x000fe200078e0221 */
[----:B-1----:R-:W-:Y:S01]  /*10a0*/  PRMT R35, RZ, 0x7610, R35 ;  /* 0x00007610ff237816 */ /* 0x002fe20000000023 */
[----:B------:R-:W-:Y:S01]  /*10b0*/  @!P2 IMAD.MOV.U32 R36, RZ, RZ, 0x2 ;  /* 0x00000002ff24a424 */ /* 0x000fe200078e00ff */
[----:B------:R1:W5:Y:S01]  /*10c0*/  @!P1 LDG.E.U16 R28, [R20.64] ;  /* 0x00000004141c9981 */ /* 0x000362000c1e1500 */
[----:B--2---:R-:W-:Y:S01]  /*10d0*/  @!P3 IMAD.WIDE.U32 R24, R32, R37, c[0x0][0x180] ;  /* 0x000060002018b625 */ /* 0x004fe200078e0025 */
[----:B------:R-:W-:Y:S02]  /*10e0*/  PRMT R31, RZ, 0x7610, R31 ;  /* 0x00007610ff1f7816 */ /* 0x000fe4000000001f */
[----:B------:R2:W5:Y:S01]  /*10f0*/  @!P3 LDG.E.U16 R29, [R18.64] ;  /* 0x00000004121db981 */ /* 0x000562000c1e1500 */
[----:B0-----:R-:W-:Y:S01]  /*1100*/  @!P2 IMAD.WIDE.U32 R26, R33, R36, c[0x0][0x170] ;  /* 0x00005c00211aa625 */ /* 0x001fe200078e0024 */
[----:B------:R-:W-:-:S02]  /*1110*/  PRMT R34, RZ, 0x7610, R34 ;  /* 0x00007610ff227816 */ /* 0x000fc40000000022 */
[----:B------:R0:W5:Y:S01]  /*1120*/  @!P1 LDG.E.U16 R16, [R22.64] ;  /* 0x0000000416109981 */ /* 0x000162000c1e1500 */
[----:B-1----:R-:W-:-:S03]  /*1130*/  @!P2 IMAD.WIDE.U32 R20, R33, R36, c[0x0][0x178] ;  /* 0x00005e002114a625 */ /* 0x002fc600078e0024 */
[----:B------:R1:W5:Y:S01]  /*1140*/  @!P3 LDG.E.U16 R35, [R24.64] ;  /* 0x000000041823b981 */ /* 0x000362000c1e1500 */
[----:B--2---:R-:W-:Y:S01]  /*1150*/  @!P2 IMAD.WIDE.U32 R18, R33, R36, c[0x0][0x180] ;  /* 0x000060002112a625 */ /* 0x004fe200078e0024 */
[----:B------:R-:W-:Y:S02]  /*1160*/  PRMT R36, RZ, 0x7610, R36 ;  /* 0x00007610ff247816 */ /* 0x000fe40000000024 */
[----:B------:R2:W5:Y:S01]  /*1170*/  @!P2 LDG.E.U16 R34, [R26.64] ;  /* 0x000000041a22a981 */ /* 0x000562000c1e1500 */
[----:B0-----:R-:W-:-:S04]  /*1180*/  @!P3 IMAD.WIDE.U32 R22, R32, R37, c[0x0][0x178] ;  /* 0x00005e002016b625 */ /* 0x001fc800078e0025 */
[----:B-1----:R-:W-:Y:S01]  /*1190*/  @!P0 IMAD.MOV.U32 R25, RZ, RZ, 0x2 ;  /* 0x00000002ff198424 */ /* 0x002fe200078e00ff */
[----:B------:R0:W5:Y:S01]  /*11a0*/  @!P3 LDG.E.U16 R31, [R22.64] ;  /* 0x00000004161fb981 */ /* 0x000162000c1e1500 */
[----:B------:R-:W-:Y:S02]  /*11b0*/  PRMT R37, RZ, 0x7610, R37 ;  /* 0x00007610ff257816 */ /* 0x000fe40000000025 */
[CC--:B------:R-:W-:Y:S01]  /*11c0*/  @!P0 IMAD.WIDE.U32 R32, R30.reuse, R25.reuse, c[0x0][0x170] ;  /* 0x00005c001e208625 */ /* 0x0c0fe200078e0019 */
[----:B------:R1:W5:Y:S01]  /*11d0*/  @!P2 LDG.E.U16 R36, [R18.64] ;  /* 0x000000041224a981 */ /* 0x000362000c1e1500 */
[----:B--2---:R-:W-:Y:S02]  /*11e0*/  PRMT R26, RZ, 0x7610, R26 ;  /* 0x00007610ff1a7816 */ /* 0x004fe4000000001a */
[----:B------:R-:W-:Y:S01]  /*11f0*/  PRMT R27, RZ, 0x7610, R27 ;  /* 0x00007610ff1b7816 */ /* 0x000fe2000000001b */
[----:B------:R2:W5:Y:S01]  /*1200*/  @!P2 LDG.E.U16 R37, [R20.64] ;  /* 0x000000041425a981 */ /* 0x000562000c1e1500 */
[----:B0-----:R-:W-:Y:S01]  /*1210*/  @!P0 IMAD.WIDE.U32 R22, R30, R25, c[0x0][0x178] ;  /* 0x00005e001e168625 */ /* 0x001fe200078e0019 */
[----:B-1----:R-:W-:-:S03]  /*1220*/  PRMT R18, RZ, 0x7610, R18 ;  /* 0x00007610ff127816 */ /* 0x002fc60000000012 */
[----:B------:R-:W-:Y:S01]  /*1230*/  @!P0 IMAD.WIDE.U32 R24, R30, R25, c[0x0][0x180] ;  /* 0x000060001e188625 */ /* 0x000fe200078e0019 */
[----:B------:R2:W5:Y:S04]  /*1240*/  @!P0 LDG.E.U16 R26, [R22.64] ;  /* 0x00000004161a8981 */ /* 0x000568000c1e1500 */
[----:B------:R2:W5:Y:S04]  /*1250*/  @!P0 LDG.E.U16 R18, [R32.64] ;  /* 0x0000000420128981 */ /* 0x000568000c1e1500 */
[----:B------:R2:W5:Y:S01]  /*1260*/  @!P0 LDG.E.U16 R27, [R24.64] ;  /* 0x00000004181b8981 */ /* 0x000562000c1e1500 */
[----:B------:R-:W-:Y:S01]  /*1270*/  BSSY B0, `(.L_x_6428) ;  /* 0x0000016000007945 */ /* 0x000fe20003800000 */
[----:B------:R-:W-:Y:S05]  /*1280*/  @P0 BRA `(.L_x_6429) ;  /* 0x0000014000000947 */ /* 0x000fea0003800000 */
[----:B-----5:R-:W-:Y:S02]  /*1290*/  PRMT R26, RZ, 0x5410, R26 ;  /* 0x00005410ff1a7816 */ /* 0x020fe4000000001a */
[----:B------:R-:W-:-:S02]  /*12a0*/  PRMT R27, RZ, 0x5410, R27 ;  /* 0x00005410ff1b7816 */ /* 0x000fc4000000001b */
        /* <DEDUP_REMOVED lines=10> */
[--C-:B--2---:R-:W-:Y:S02]  /*1350*/  PRMT R21, RZ, 0x5410, R19.reuse ;  /* 0x00005410ff157816 */ /* 0x104fe40000000013 */
[----:B------:R-:W-:-:S04]  /*1360*/  PRMT R19, RZ, 0x7610, R19 ;  /* 0x00007610ff137816 */ /* 0x000fc80000000013 */
[----:B------:R-:W0:Y:S01]  /*1370*/  MUFU.RCP R21, R21 ;  /* 0x0000001500157308 */ /* 0x000e220000001000 */
[----:B------:R-:W-:-:S05]  /*1380*/  FMUL.FTZ R18, R18, R19 ;  /* 0x0000001312127220 */ /* 0x000fca0000410000 */
[----:B------:R-:W-:-:S04]  /*1390*/  F2FP.BF16.PACK_AB R18, RZ, R18 ;  /* 0x00000012ff12723e */ /* 0x000fc800000010ff */
[----:B------:R-:W-:-:S05]  /*13a0*/  PRMT R18, RZ, 0x5410, R18 ;  /* 0x00005410ff127816 */ /* 0x000fca0000000012 */
[----:B0-----:R-:W-:-:S05]  /*13b0*/  FMUL.FTZ R20, R18, R21 ;  /* 0x0000001512147220 */ /* 0x001fca0000410000 */
[----:B------:R-:W-:Y:S02]  /*13c0*/  F2FP.BF16.PACK_AB R20, RZ, R20 ;  /* 0x00000014ff14723e */ /* 0x000fe400000010ff */
.L_x_6429:
[----:B------:R-:W-:Y:S05]  /*13d0*/  BSYNC B0 ;  /* 0x0000000000007941 */ /* 0x000fea0003800000 */
.L_x_6428:
[C---:B--2---:R-:W-:Y:S01]  /*13e0*/  IADD3 R21, R3.reuse, 0x200, RZ ;  /* 0x0000020003157810 */ /* 0x044fe20007ffe0ff */
[----:B-----5:R-:W-:Y:S01]  /*13f0*/  @!P0 IMAD.IADD R18, R0, 0x1, R3 ;  /* 0x0000000100128824 */ /* 0x020fe200078e0203 */
[----:B------:R-:W-:Y:S01]  /*1400*/  IADD3 R19, R3, 0x100, RZ ;  /* 0x0000010003137810 */ /* 0x000fe20007ffe0ff */
[----:B------:R-:W-:Y:S01]  /*1410*/  @!P0 IMAD.MOV.U32 R27, RZ, RZ, 0x2 ;  /* 0x00000002ff1b8424 */ /* 0x000fe200078e00ff */
[-C--:B------:R-:W-:Y:S01]  /*1420*/  ISETP.GE.AND P2, PT, R21, R2.reuse, PT ;  /* 0x000000021500720c */ /* 0x080fe20003f46270 */
[----:B------:R-:W-:Y:S01]  /*1430*/  BSSY B0, `(.L_x_6430) ;  /* 0x0000023000007945 */ /* 0x000fe20003800000 */
[----:B------:R-:W-:Y:S02]  /*1440*/  IADD3 R21, R3, 0x80, RZ ;  /* 0x0000008003157810 */ /* 0x000fe40007ffe0ff */
[-C--:B------:R-:W-:Y:S02]  /*1450*/  ISETP.GE.AND P1, PT, R19, R2.reuse, PT ;  /* 0x000000021300720c */ /* 0x080fe40003f26270 */
[----:B------:R-:W-:-:S02]  /*1460*/  ISETP.GE.AND P6, PT, R21, R2, PT ;  /* 0x000000021500720c */ /* 0x000fc40003fc6270 */
[C---:B------:R-:W-:Y:S02]  /*1470*/  IADD3 R19, R3.reuse, 0x180, RZ ;  /* 0x0000018003137810 */ /* 0x040fe40007ffe0ff */
[----:B------:R-:W-:Y:S02]  /*1480*/  IADD3 R25, R3, 0x280, RZ ;  /* 0x0000028003197810 */ /* 0x000fe40007ffe0ff */
[----:B------:R-:W-:Y:S02]  /*1490*/  P2R R23, PR, RZ, 0x2 ;  /* 0x00000002ff177803 */ /* 0x000fe40000000000 */
[-C--:B------:R-:W-:Y:S02]  /*14a0*/  ISETP.GE.AND P1, PT, R19, R2.reuse, PT ;  /* 0x000000021300720c */ /* 0x080fe40003f26270 */
[----:B------:R-:W-:Y:S02]  /*14b0*/  ISETP.GE.AND P3, PT, R25, R2, PT ;  /* 0x000000021900720c */ /* 0x000fe40003f66270 */
[----:B------:R-:W-:-:S02]  /*14c0*/  IADD3 R19, R3, 0x300, RZ ;  /* 0x0000030003137810 */ /* 0x000fc40007ffe0ff */
[----:B------:R-:W-:Y:S02]  /*14d0*/  IADD3 R25, R3, 0x380, RZ ;  /* 0x0000038003197810 */ /* 0x000fe40007ffe0ff */
[-C--:B------:R-:W-:Y:S01]  /*14e0*/  ISETP.GE.AND P4, PT, R19, R2.reuse, PT ;  /* 0x000000021300720c */ /* 0x080fe20003f86270 */
[----:B------:R-:W-:Y:S01]  /*14f0*/  @!P0 IMAD.WIDE.U32 R18, R18, R27, c[0x0][0x168] ;  /* 0x00005a0012128625 */ /* 0x000fe200078e001b */
[----:B------:R-:W-:Y:S01]  /*1500*/  ISETP.GE.AND P5, PT, R25, R2, PT ;  /* 0x000000021900720c */ /* 0x000fe20003fa6270 */
[----:B------:R-:W-:Y:S07]  /*1510*/  @P6 BRA `(.L_x_6431) ;  /* 0x0000014000006947 */ /* 0x000fee0003800000 */
[----:B------:R-:W-:Y:S02]  /*1520*/  PRMT R5, RZ, 0x5410, R5 ;  /* 0x00005410ff057816 */ /* 0x000fe40000000005 */
        /* <DEDUP_REMOVED lines=19> */
.L_x_6431:
[----:B------:R-:W-:Y:S05]  /*1660*/  BSYNC B0 ;  /* 0x0000000000007941 */ /* 0x000fea0003800000 */
.L_x_6430:
[----:B------:R-:W-:Y:S01]  /*1670*/  ISETP.NE.AND P6, PT, R23, RZ, PT ;  /* 0x000000ff1700720c */ /* 0x000fe20003fc5270 */
[----:B------:R-:W-:-:S12]  /*1680*/  BSSY B0, `(.L_x_6432) ;  /* 0x0000016000007945 */ /* 0x000fd80003800000 */
[----:B------:R-:W-:Y:S05]  /*1690*/  @P6 BRA `(.L_x_6433) ;  /* 0x0000014000006947 */ /* 0x000fea0003800000 */
        /* <DEDUP_REMOVED lines=20> */
.L_x_6433:
[----:B------:R-:W-:Y:S05]  /*17e0*/  BSYNC B0 ;  /* 0x0000000000007941 */ /* 0x000fea0003800000 */
.L_x_6432:
[----:B------:R-:W-:Y:S01]  /*17f0*/  BSSY B0, `(.L_x_6434) ;  /* 0x0000016000007945 */ /* 0x000fe20003800000 */
        /* <DEDUP_REMOVED lines=21> */
.L_x_6435:
[----:B------:R-:W-:Y:S05]  /*1950*/  BSYNC B0 ;  /* 0x0000000000007941 */ /* 0x000fea0003800000 */
.L_x_6434:
        /* <DEDUP_REMOVED lines=22> */
.L_x_6437:
[----:B------:R-:W-:Y:S05]  /*1ac0*/  BSYNC B0 ;  /* 0x0000000000007941 */ /* 0x000fea0003800000 */
.L_x_6436:
        /* <DEDUP_REMOVED lines=22> */
.L_x_6439:
[----:B------:R-:W-:Y:S05]  /*1c30*/  BSYNC B0 ;  /* 0x0000000000007941 */ /* 0x000fea0003800000 */
.L_x_6438:
        /* <DEDUP_REMOVED lines=22> */
.L_x_6441:
[----:B------:R-:W-:Y:S05]  /*1da0*/  BSYNC B0 ;  /* 0x0000000000007941 */ /* 0x000fea0003800000 */
.L_x_6440:
        /* <DEDUP_REMOVED lines=22> */
.L_x_6443:
[----:B------:R-:W-:Y:S05]  /*1f10*/  BSYNC B0 ;  /* 0x0000000000007941 */ /* 0x000fea0003800000 */
.L_x_6442:
[----:B------:R-:W-:Y:S01]  /*1f20*/  @!P0 IMAD.MOV.U32 R3, RZ, RZ, R21 ;  /* 0x000000ffff038224 */ /* 0x000fe200078e0015 */
[----:B------:R0:W-:Y:S01]  /*1f30*/  @!P0 STG.E.U16 [R18.64], R20 ;  /* 0x0000001412008986 */ /* 0x0001e2000c101504 */
[----:B------:R-:W-:Y:S01]  /*1f40*/  BSSY B0, `(.L_x_6444) ;  /* 0x000002e000007945 */ /* 0x000fe20003800000 */
[----:B------:R-:W-:Y:S02]  /*1f50*/  BSSY B1, `(.L_x_6445) ;  /* 0x0000026000017945 */ /* 0x000fe40003800000 */
[----:B------:R-:W-:-:S13]  /*1f60*/  ISETP.GE.AND P0, PT, R3, R2, PT ;  /* 0x000000020300720c */ /* 0x000fda0003f06270 */
[----:B------:R-:W-:Y:S05]  /*1f70*/  @P0 BRA `(.L_x_6446) ;  /* 0x000000d000000947 */ /* 0x000fea0003800000 */
[----:B0-----:R-:W-:Y:S01]  /*1f80*/  IMAD.IADD R12, R0, 0x1, R3 ;  /* 0x00000001000c7824 */ /* 0x001fe200078e0203 */
[----:B------:R-:W-:Y:S01]  /*1f90*/  IADD3 R3, R3, 0x80, RZ ;  /* 0x0000008003037810 */ /* 0x000fe20007ffe0ff */
[----:B------:R-:W-:-:S03]  /*1fa0*/  IMAD.MOV.U32 R13, RZ, RZ, 0x2 ;  /* 0x00000002ff0d7424 */ /* 0x000fc600078e00ff */
[----:B------:R-:W-:Y:S01]  /*1fb0*/  ISETP.GE.AND P0, PT, R3, R2, PT ;  /* 0x000000020300720c */ /* 0x000fe20003f06270 */
[----:B------:R-:W-:-:S05]  /*1fc0*/  IMAD.WIDE.U32 R12, R12, R13, c[0x0][0x168] ;  /* 0x00005a000c0c7625 */ /* 0x000fca00078e000d */
[----:B------:R0:W-:Y:S07]  /*1fd0*/  STG.E.U16 [R12.64], R4 ;  /* 0x000000040c007986 */ /* 0x0001ee000c101504 */
[----:B------:R-:W-:Y:S05]  /*1fe0*/  @P0 BRA `(.L_x_6447) ;  /* 0x000000d000000947 */ /* 0x000fea0003800000 */
[----:B0-----:R-:W-:Y:S01]  /*1ff0*/  IMAD.IADD R4, R0, 0x1, R3 ;  /* 0x0000000100047824 */ /* 0x001fe200078e0203 */
[----:B------:R-:W-:Y:S01]  /*2000*/  PRMT R12, R5, 0x7610, R12 ;  /* 0x00007610050c7816 */ /* 0x000fe2000000000c */
[----:B------:R-:W-:Y:S01]  /*2010*/  IMAD.MOV.U32 R11, RZ, RZ, 0x2 ;  /* 0x00000002ff0b7424 */ /* 0x000fe200078e00ff */
[----:B------:R-:W-:-:S03]  /*2020*/  IADD3 R3, R3, 0x80, RZ ;  /* 0x0000008003037810 */ /* 0x000fc60007ffe0ff */
[----:B------:R-:W-:-:S05]  /*2030*/  IMAD.WIDE.U32 R4, R4, R11, c[0x0][0x168] ;  /* 0x00005a0004047625 */ /* 0x000fca00078e000b */
[----:B------:R0:W-:Y:S02]  /*2040*/  STG.E.U16 [R4.64], R12 ;  /* 0x0000000c04007986 */ /* 0x0001e4000c101504 */
.L_x_6446:
[----:B0-----:R-:W-:-:S13]  /*2050*/  ISETP.GE.AND P0, PT, R3, R2, PT ;  /* 0x000000020300720c */ /* 0x001fda0003f06270 */
[----:B------:R-:W-:Y:S05]  /*2060*/  @P0 BRA `(.L_x_6448) ;  /* 0x000000c000000947 */ /* 0x000fea0003800000 */
[----:B------:R-:W-:Y:S01]  /*2070*/  IMAD.IADD R4, R0, 0x1, R3 ;  /* 0x0000000100047824 */ /* 0x000fe200078e0203 */
[----:B------:R-:W-:Y:S01]  /*2080*/  IADD3 R3, R3, 0x80, RZ ;  /* 0x0000008003037810 */ /* 0x000fe20007ffe0ff */
[----:B------:R-:W-:-:S04]  /*2090*/  IMAD.MOV.U32 R5, RZ, RZ, 0x2 ;  /* 0x00000002ff057424 */ /* 0x000fc800078e00ff */
[----:B------:R-:W-:-:S05]  /*20a0*/  IMAD.WIDE.U32 R4, R4, R5, c[0x0][0x168] ;  /* 0x00005a0004047625 */ /* 0x000fca00078e0005 */
[----:B------:R0:W-:Y:S02]  /*20b0*/  STG.E.U16 [R4.64], R6 ;  /* 0x0000000604007986 */ /* 0x0001e4000c101504 */
.L_x_6447:
[----:B------:R-:W-:-:S13]  /*20c0*/  ISETP.GE.AND P0, PT, R3, R2, PT ;  /* 0x000000020300720c */ /* 0x000fda0003f06270 */
[----:B------:R-:W-:Y:S05]  /*20d0*/  @P0 BRA `(.L_x_6449) ;  /* 0x000000d000000947 */ /* 0x000fea0003800000 */
[----:B0-----:R-:W-:Y:S01]  /*20e0*/  IMAD.IADD R4, R0, 0x1, R3 ;  /* 0x0000000100047824 */ /* 0x001fe200078e0203 */
[----:B------:R-:W-:Y:S01]  /*20f0*/  IADD3 R3, R3, 0x80, RZ ;  /* 0x0000008003037810 */ /* 0x000fe20007ffe0ff */
[----:B------:R-:W-:-:S04]  /*2100*/  IMAD.MOV.U32 R5, RZ, RZ, 0x2 ;  /* 0x00000002ff057424 */ /* 0x000fc800078e00ff */
[----:B------:R-:W-:-:S05]  /*2110*/  IMAD.WIDE.U32 R4, R4, R5, c[0x0][0x168] ;  /* 0x00005a0004047625 */ /* 0x000fca00078e0005 */
[----:B------:R0:W-:Y:S02]  /*2120*/  STG.E.U16 [R4.64], R7 ;  /* 0x0000000704007986 */ /* 0x0001e4000c101504 */
.L_x_6448:
        /* <DEDUP_REMOVED lines=8> */
.L_x_6449:
[----:B------:R-:W-:Y:S05]  /*21b0*/  BSYNC B1 ;  /* 0x0000000000017941 */ /* 0x000fea0003800000 */
.L_x_6445:
[----:B------:R-:W-:-:S13]  /*21c0*/  ISETP.GE.AND P0, PT, R3, R2, PT ;  /* 0x000000020300720c */ /* 0x000fda0003f06270 */
[----:B0-----:R-:W-:Y:S01]  /*21d0*/  @!P0 IMAD.IADD R4, R0, 0x1, R3 ;  /* 0x0000000100048824 */ /* 0x001fe200078e0203 */
[----:B------:R-:W-:Y:S01]  /*21e0*/  @!P0 IADD3 R3, R3, 0x80, RZ ;  /* 0x0000008003038810 */ /* 0x000fe20007ffe0ff */
[----:B------:R-:W-:-:S04]  /*21f0*/  @!P0 IMAD.MOV.U32 R5, RZ, RZ, 0x2 ;  /* 0x00000002ff058424 */ /* 0x000fc800078e00ff */
[----:B------:R-:W-:-:S05]  /*2200*/  @!P0 IMAD.WIDE.U32 R4, R4, R5, c[0x0][0x168] ;  /* 0x00005a0004048625 */ /* 0x000fca00078e0005 */
[----:B------:R0:W-:Y:S02]  /*2210*/  @!P0 STG.E.U16 [R4.64], R9 ;  /* 0x0000000904008986 */ /* 0x0001e4000c101504 */
.L_x_6450:
[----:B------:R-:W-:Y:S05]  /*2220*/  BSYNC B0 ;  /* 0x0000000000007941 */ /* 0x000fea0003800000 */
.L_x_6444:
[----:B------:R-:W-:Y:S01]  /*2230*/  WARPSYNC 0xffffffff ;  /* 0xffffffff00007948 */ /* 0x000fe20003800000 */
[----:B------:R-:W-:-:S13]  /*2240*/  ISETP.GE.AND P0, PT, R3, R2, PT ;  /* 0x000000020300720c */ /* 0x000fda0003f06270 */
[----:B------:R-:W-:Y:S05]  /*2250*/  @P0 EXIT ;  /* 0x000000000000094d */ /* 0x000fea0003800000 */
[----:B------:R-:W-:Y:S02]  /*2260*/  IMAD.IADD R3, R0, 0x1, R3 ;  /* 0x0000000100037824 */ /* 0x000fe400078e0203 */
[----:B------:R-:W-:-:S04]  /*2270*/  IMAD.MOV.U32 R2, RZ, RZ, 0x2 ;  /* 0x00000002ff027424 */ /* 0x000fc800078e00ff */
[----:B------:R-:W-:-:S05]  /*2280*/  IMAD.WIDE.U32 R2, R3, R2, c[0x0][0x168] ;  /* 0x00005a0003027625 */ /* 0x000fca00078e0002 */
[----:B------:R-:W-:Y:S01]  /*2290*/  STG.E.U16 [R2.64], R10 ;  /* 0x0000000a02007986 */ /* 0x000fe2000c101504 */
[----:B------:R-:W-:Y:S05]  /*22a0*/  EXIT ;  /* 0x000000000000794d */ /* 0x000fea0003800000 */
.L_x_6451:
        /* <DEDUP_REMOVED lines=13> */
.L_x_9860:


//--------------------- .text._ZN2at6native29vectorized_elementwise_kernelILi4EZZZN37_INTERNAL_cee6930f_7_Loss_cu_5b0651e139_GLOBAL__N__cee6930f_7_Loss_cu_5b0651e140binary_cross_entropy_backward_out_kernelERNS_6TensorERKS4_S7_S7_ENKUlvE_clEvENKUlvE2_clEvEUlN3c108BFloat16ESB_SB_E_St5arrayIPcLm4EEEEviT0_T1_ --------------------------
	.section	.text._ZN2at6native29vectorized_elementwise_kernelILi4EZZZN37_INTERNAL_cee6930f_7_Loss_cu_5b0651e139_GLOBAL__N__cee6930f_7_Loss_cu_5b0651e140binary_cross_entropy_backward_out_kernelERNS_6TensorERKS4_S7_S7_ENKUlvE_clEvENKUlvE2_clEvEUlN3c108BFloat16ESB_SB_E_St5arrayIPcLm4EEEEviT0_T1_,"ax",@progbits
	.sectioninfo	@"SHI_REGISTERS=40"
	.align	128
        .global         _ZN2at6native29vectorized_elementwise_kernelILi4EZZZN37_INTERNAL_cee6930f_7_Loss_cu_5b0651e139_GLOBAL__N__cee6930f_7_Loss_cu_5b0651e140binary_cross_entropy_backward_out_kernelERNS_6TensorERKS4_S7_S7_ENKUlvE_clEvENKUlvE2_clEvEUlN3c108BFloat16ESB_SB_E_St5arrayIPcLm4EEEEviT0_T1_
        .type           _ZN2at6native29vectorized_elementwise_kernelILi4EZZZN37_INTERNAL_cee6930f_7_Loss_cu_5b0651e139_GLOBAL__N__cee6930f_7_Loss_cu_5b0651e140binary_cross_entropy_backward_out_kernelERNS_6TensorERKS4_S7_S7_ENKUlvE_clEvENKUlvE2_clEvEUlN3c108BFloat16ESB_SB_E_St5arrayIPcLm4EEEEviT0_T1_,@function
        .size           _ZN2at6native29vectorized_elementwise_kernelILi4EZZZN37_INTERNAL_cee6930f_7_Loss_cu_5b0651e139_GLOBAL__N__cee6930f_7_Loss_cu_5b0651e140binary_cross_entropy_backward_out_kernelERNS_6TensorERKS4_S7_S7_ENKUlvE_clEvENKUlvE2_clEvEUlN3c108BFloat16ESB_SB_E_St5arrayIPcLm4EEEEviT0_T1_,(.L_x_9861 - _ZN2at6native29vectorized_elementwise_kernelILi4EZZZN37_INTERNAL_cee6930f_7_Loss_cu_5b0651e139_GLOBAL__N__cee6930f_7_Loss_cu_5b0651e140binary_cross_entropy_backward_out_kernelERNS_6TensorERKS4_S7_S7_ENKUlvE_clEvENKUlvE2_clEvEUlN3c108BFloat16ESB_SB_E_St5arrayIPcLm4EEEEviT0_T1_)
        .other          _ZN2at6native29vectorized_elementwise_kernelILi4EZZZN37_INTERNAL_cee6930f_7_Loss_cu_5b0651e139_GLOBAL__N__cee6930f_7_Loss_cu_5b0651e140binary_cross_entropy_backward_out_kernelERNS_6TensorERKS4_S7_S7_ENKUlvE_clEvENKUlvE2_clEvEUlN3c108BFloat16ESB_SB_E_St5arrayIPcLm4EEEEviT0_T1_,@"STO_CUDA_ENTRY STV_DEFAULT"
_ZN2at6native29vectorized_elementwise_kernelILi4EZZZN37_INTERNAL_cee6930f_7_Loss_cu_5b0651e139_GLOBAL__N__cee6930f_7_Loss_cu_5b0651e140binary_cross_entropy_backward_out_kernelERNS_6TensorERKS4_S7_S7_ENKUlvE_clEvENKUlvE2_clEvEUlN3c108BFloat16ESB_SB_E_St5arrayIPcLm4EEEEviT0_T1_:
.text._ZN2at6native29vectorized_elementwise_kernelILi4EZZZN37_INTERNAL_cee6930f_7_Loss_cu_5b0651e139_GLOBAL__N__cee6930f_7_Loss_cu_5b0651e140binary_cross_entropy_backward_out_kernelERNS_6TensorERKS4_S7_S7_ENKUlvE_clEvENKUlvE2_clEvEUlN3c108BFloat16ESB_SB_E_St5arrayIPcLm4EEEEviT0_T1_:
        /* <DEDUP_REMOVED lines=13> */
[----:B------:R0:W3:Y:S03]  /*00d0*/  LDG.E.64 R8, [R18.64+0x400] ;  /* 0x0004000412087981 */ /* 0x0000e6000c1e1b00 */
[----:B------:R-:W-:-:S05]  /*00e0*/  IMAD.WIDE.U32 R20, R10, 0x8, R2 ;  /* 0x000000080a147825 */ /* 0x000fca00078e0002 */
[----:B------:R1:W0:Y:S04]  /*00f0*/  LDG.E.64 R12, [R20.64] ;  /* 0x00000004140c7981 */ /* 0x000228000c1e1b00 */
[----:B------:R1:W4:Y:S01]  /*0100*/  LDG.E.64 R6, [R20.64+0x400] ;  /* 0x0004000414067981 */ /* 0x000322000c1e1b00 */
[----:B------:R-:W-:-:S06]  /*0110*/  IMAD.WIDE R2, R0, R11, c[0x0][0x170] ;  /* 0x00005c0000027625 */ /* 0x000fcc00078e020b */
[----:B------:R-:W-:-:S05]  /*0120*/  IMAD.WIDE.U32 R16, R10, 0x8, R2 ;  /* 0x000000080a107825 */ /* 0x000fca00078e0002 */
[----:B------:R2:W5:Y:S04]  /*0130*/  LDG.E.64 R4, [R16.64] ;  /* 0x0000000410047981 */ /* 0x000568000c1e1b00 */
[----:B------:R2:W3:Y:S02]  /*0140*/  LDG.E.64 R2, [R16.64+0x400] ;  /* 0x0004000410027981 */ /* 0x0004e4000c1e1b00 */
[--C-:B--2---:R-:W-:Y:S02]  /*0150*/  PRMT R16, RZ, 0x5410, R14.reuse ;  /* 0x00005410ff107816 */ /* 0x104fe4000000000e */
[----:B-1----:R-:W-:-:S03]  /*0160*/  PRMT R20, RZ, 0x7610, R14 ;  /* 0x00007610ff147816 */ /* 0x002fc6000000000e */
[----:B------:R-:W-:Y:S02]  /*0170*/  FADD.FTZ R22, -R16, 1 ;  /* 0x3f80000010167421 */ /* 0x000fe40000010100 */
[----:B------:R-:W-:-:S03]  /*0180*/  FADD.FTZ R14, -R20, 1 ;  /* 0x3f800000140e7421 */ /* 0x000fc60000010100 */
[----:B------:R-:W-:Y:S02]  /*0190*/  F2FP.BF16.PACK_AB R22, RZ, R22 ;  /* 0x00000016ff16723e */ /* 0x000fe400000010ff */
[----:B0-----:R-:W-:Y:S02]  /*01a0*/  PRMT R19, RZ, 0x5410, R12 ;  /* 0x00005410ff137816 */ /* 0x001fe4000000000c */
[----:B------:R-:W-:Y:S02]  /*01b0*/  PRMT R17, RZ, 0x5410, R22 ;  /* 0x00005410ff117816 */ /* 0x000fe40000000016 */
[----:B------:R-:W-:Y:S02]  /*01c0*/  PRMT R22, RZ, 0x5410, R15 ;  /* 0x00005410ff167816 */ /* 0x000fe4000000000f */
[----:B------:R-:W-:Y:S01]  /*01d0*/  F2FP.BF16.PACK_AB R21, RZ, R14 ;  /* 0x0000000eff15723e */ /* 0x000fe200000010ff */
[C---:B------:R-:W-:Y:S02]  /*01e0*/  FMUL.FTZ R18, R16.reuse, R17 ;  /* 0x0000001110127220 */ /* 0x040fe40000410000 */
[----:B------:R-:W-:Y:S01]  /*01f0*/  FADD.FTZ R14, R16, -R19 ;  /* 0x80000013100e7221 */ /* 0x000fe20000010000 */
[----:B------:R-:W-:Y:S01]  /*0200*/  PRMT R16, RZ, 0x7610, R15 ;  /* 0x00007610ff107816 */ /* 0x000fe2000000000f */
[----:B------:R-:W-:Y:S01]  /*0210*/  FADD.FTZ R23, -R22, 1 ;  /* 0x3f80000016177421 */ /* 0x000fe20000010100 */
[----:B------:R-:W-:-:S02]  /*0220*/  PRMT R19, RZ, 0x5410, R21 ;  /* 0x00005410ff137816 */ /* 0x000fc40000000015 */
[----:B------:R-:W-:Y:S01]  /*0230*/  PRMT R15, RZ, 0x7610, R12 ;  /* 0x00007610ff0f7816 */ /* 0x000fe2000000000c */
[----:B------:R-:W-:Y:S01]  /*0240*/  FADD.FTZ R17, -R16, 1 ;  /* 0x3f80000010117421 */ /* 0x000fe20000010100 */
[----:B------:R-:W-:Y:S01]  /*0250*/  F2FP.BF16.PACK_AB R23, RZ, R23 ;  /* 0x00000017ff17723e */ /* 0x000fe200000010ff */
[C---:B------:R-:W-:Y:S02]  /*0260*/  FMUL.FTZ R19, R20.reuse, R19 ;  /* 0x0000001314137220 */ /* 0x040fe40000410000 */
[----:B------:R-:W-:Y:S01]  /*0270*/  FADD.FTZ R15, R20, -R15 ;  /* 0x8000000f140f7221 */ /* 0x000fe20000010000 */
[----:B------:R-:W-:Y:S02]  /*0280*/  PRMT R21, RZ, 0x5410, R23 ;  /* 0x00005410ff157816 */ /* 0x000fe40000000017 */
[----:B------:R-:W-:Y:S02]  /*0290*/  F2FP.BF16.PACK_AB R20, RZ, R17 ;  /* 0x00000011ff14723e */ /* 0x000fe400000010ff */
[----:B---3--:R-:W-:-:S02]  /*02a0*/  PRMT R17, RZ, 0x5410, R8 ;  /* 0x00005410ff117816 */ /* 0x008fc40000000008 */
[----:B------:R-:W-:-:S03]  /*02b0*/  PRMT R23, RZ, 0x5410, R13 ;  /* 0x00005410ff177816 */ /* 0x000fc6000000000d */
[----:B------:R-:W-:Y:S02]  /*02c0*/  FADD.FTZ R24, -R17, 1 ;  /* 0x3f80000011187421 */ /* 0x000fe40000010100 */
[----:B------:R-:W-:Y:S01]  /*02d0*/  FADD.FTZ R12, R22, -R23 ;  /* 0x80000017160c7221 */ /* 0x000fe20000010000 */
[----:B------:R-:W-:Y:S02]  /*02e0*/  PRMT R23, RZ, 0x5410, R20 ;  /* 0x00005410ff177816 */ /* 0x000fe40000000014 */
[----:B------:R-:W-:Y:S02]  /*02f0*/  PRMT R20, RZ, 0x7610, R8 ;  /* 0x00007610ff147816 */ /* 0x000fe40000000008 */
[----:B------:R-:W-:Y:S02]  /*0300*/  F2FP.BF16.PACK_AB R24, RZ, R24 ;  /* 0x00000018ff18723e */ /* 0x000fe400000010ff */
[----:B------:R-:W-:Y:S01]  /*0310*/  PRMT R13, RZ, 0x7610, R13 ;  /* 0x00007610ff0d7816 */ /* 0x000fe2000000000d */
[----:B------:R-:W-:Y:S01]  /*0320*/  FADD.FTZ R8, -R20, 1 ;  /* 0x3f80000014087421 */ /* 0x000fe20000010100 */
[----:B------:R-:W-:Y:S01]  /*0330*/  PRMT R24, RZ, 0x5410, R24 ;  /* 0x00005410ff187816 */ /* 0x000fe20000000018 */
[----:B------:R-:W-:-:S02]  /*0340*/  FMUL.FTZ R21, R22, R21 ;  /* 0x0000001516157220 */ /* 0x000fc40000410000 */
[C---:B------:R-:W-:Y:S01]  /*0350*/  FMUL.FTZ R22, R16.reuse, R23 ;  /* 0x0000001710167220 */ /* 0x040fe20000410000 */
[----:B------:R-:W-:Y:S01]  /*0360*/  F2FP.BF16.PACK_AB R25, RZ, R8 ;  /* 0x00000008ff19723e */ /* 0x000fe200000010ff */
[----:B------:R-:W-:Y:S01]  /*0370*/  FADD.FTZ R16, R16, -R13 ;  /* 0x8000000d10107221 */ /* 0x000fe20000010000 */
[--C-:B------:R-:W-:Y:S01]  /*0380*/  PRMT R23, RZ, 0x5410, R9.reuse ;  /* 0x00005410ff177816 */ /* 0x100fe20000000009 */
[----:B------:R-:W-:Y:S01]  /*0390*/  FMUL.FTZ R13, R17, R24 ;  /* 0x00000018110d7220 */ /* 0x000fe20000410000 */
[--C-:B----4-:R-:W-:Y:S02]  /*03a0*/  PRMT R8, RZ, 0x5410, R6.reuse ;  /* 0x00005410ff087816 */ /* 0x110fe40000000006 */
[----:B------:R-:W-:Y:S01]  /*03b0*/  PRMT R24, RZ, 0x7610, R9 ;  /* 0x00007610ff187816 */ /* 0x000fe20000000009 */
[----:B------:R-:W-:Y:S01]  /*03c0*/  FADD.FTZ R26, -R23, 1 ;  /* 0x3f800000171a7421 */ /* 0x000fe20000010100 */
[----:B------:R-:W-:Y:S01]  /*03d0*/  PRMT R9, RZ, 0x7610, R6 ;  /* 0x00007610ff097816 */ /* 0x000fe20000000006 */
[----:B------:R-:W-:Y:S01]  /*03e0*/  FADD.FTZ R8, R17, -R8 ;  /* 0x8000000811087221 */ /* 0x000fe20000010000 */
[----:B------:R-:W-:Y:S01]  /*03f0*/  PRMT R17, RZ, 0x5410, R25 ;  /* 0x00005410ff117816 */ /* 0x000fe20000000019 */
[----:B------:R-:W-:Y:S01]  /*0400*/  FADD.FTZ R25, -R24, 1 ;  /* 0x3f80000018197421 */ /* 0x000fe20000010100 */
[----:B------:R-:W-:Y:S01]  /*0410*/  F2FP.BF16.PACK_AB R26, RZ, R26 ;  /* 0x0000001aff1a723e */ /* 0x000fe200000010ff */
[----:B------:R-:W-:-:S02]  /*0420*/  FADD.FTZ R6, R20, -R9 ;  /* 0x8000000914067221 */ /* 0x000fc40000010000 */
[----:B------:R-:W-:Y:S01]  /*0430*/  FMUL.FTZ R17, R20, R17 ;  /* 0x0000001114117220 */ /* 0x000fe20000410000 */
[----:B------:R-:W-:Y:S02]  /*0440*/  F2FP.BF16.PACK_AB R20, RZ, R18 ;  /* 0x00000012ff14723e */ /* 0x000fe400000010ff */
[----:B------:R-:W-:Y:S02]  /*0450*/  F2FP.BF16.PACK_AB R25, RZ, R25 ;  /* 0x00000019ff19723e */ /* 0x000fe400000010ff */
[----:B------:R-:W-:Y:S02]  /*0460*/  PRMT R26, RZ, 0x5410, R26 ;  /* 0x00005410ff1a7816 */ /* 0x000fe4000000001a */
[----:B------:R-:W-:Y:S02]  /*0470*/  PRMT R28, RZ, 0x5410, R7 ;  /* 0x00005410ff1c7816 */ /* 0x000fe40000000007 */
[----:B------:R-:W-:Y:S02]  /*0480*/  PRMT R20, RZ, 0x5410, R20 ;  /* 0x00005410ff147816 */ /* 0x000fe40000000014 */
[----:B------:R-:W-:-:S02]  /*0490*/  PRMT R25, RZ, 0x5410, R25 ;  /* 0x00005410ff197816 */ /* 0x000fc40000000019 */
[----:B------:R-:W-:Y:S01]  /*04a0*/  PRMT R7, RZ, 0x7610, R7 ;  /* 0x00007610ff077816 */ /* 0x000fe20000000007 */
[C---:B------:R-:W-:Y:S02]  /*04b0*/  FMUL.FTZ R18, R23.reuse, R26 ;  /* 0x0000001a17127220 */ /* 0x040fe40000410000 */
[----:B------:R-:W-:Y:S01]  /*04c0*/  FADD.FTZ R9, R23, -R28 ;  /* 0x8000001c17097221 */ /* 0x000fe20000010000 */
[----:B------:R-:W-:Y:S01]  /*04d0*/  FMNMX.FTZ R23, R20, 1.0018652574217412621e-12, !PT ;  /* 0x2b8d000014177809 */ /* 0x000fe20007810000 */
[C---:B------:R-:W-:Y:S02]  /*04e0*/  FMUL.FTZ R20, R24.reuse, R25 ;  /* 0x0000001918147220 */ /* 0x040fe40000410000 */
[----:B------:R-:W-:Y:S01]  /*04f0*/  FADD.FTZ R7, R24, -R7 ;  /* 0x8000000718077221 */ /* 0x000fe20000010000 */
[----:B------:R-:W-:-:S04]  /*0500*/  F2FP.BF16.PACK_AB R24, RZ, R19 ;  /* 0x00000013ff18723e */ /* 0x000fc800000010ff */
[----:B------:R-:W-:Y:S02]  /*0510*/  PRMT R24, RZ, 0x5410, R24 ;  /* 0x00005410ff187816 */ /* 0x000fe40000000018 */
[----:B------:R-:W-:Y:S02]  /*0520*/  F2FP.BF16.PACK_AB R23, R14, R23 ;  /* 0x000000170e17723e */ /* 0x000fe400000010ff */
[----:B------:R-:W-:Y:S02]  /*0530*/  F2FP.BF16.PACK_AB R22, RZ, R22 ;  /* 0x00000016ff16723e */ /* 0x000fe400000010ff */
[----:B------:R-:W-:Y:S02]  /*0540*/  FMNMX.FTZ R24, R24, 1.0018652574217412621e-12, !PT ;  /* 0x2b8d000018187809 */ /* 0x000fe40007810000 */
[----:B-----5:R-:W-:Y:S02]  /*0550*/  PRMT R14, RZ, 0x5410, R4 ;  /* 0x00005410ff0e7816 */ /* 0x020fe40000000004 */
[----:B------:R-:W-:-:S02]  /*0560*/  PRMT R19, RZ, 0x7610, R23 ;  /* 0x00007610ff137816 */ /* 0x000fc40000000017 */
[----:B------:R-:W-:Y:S02]  /*0570*/  PRMT R22, RZ, 0x5410, R22 ;  /* 0x00005410ff167816 */ /* 0x000fe40000000016 */
[----:B------:R-:W-:Y:S01]  /*0580*/  F2FP.BF16.PACK_AB R15, R15, R24 ;  /* 0x000000180f0f723e */ /* 0x000fe200000010ff */
[----:B------:R-:W-:Y:S01]  /*0590*/  FMUL.FTZ R14, R14, R19 ;  /* 0x000000130e0e7220 */ /* 0x000fe20000410000 */
[----:B------:R-:W-:Y:S02]  /*05a0*/  FMNMX.FTZ R25, R22, 1.0018652574217412621e-12, !PT ;  /* 0x2b8d000016197809 */ /* 0x000fe40007810000 */
[--C-:B------:R-:W-:Y:S02]  /*05b0*/  PRMT R22, RZ, 0x7610, R15.reuse ;  /* 0x00007610ff167816 */ /* 0x100fe4000000000f */
[----:B------:R-:W-:Y:S02]  /*05c0*/  PRMT R19, RZ, 0x7610, R4 ;  /* 0x00007610ff137816 */ /* 0x000fe40000000004 */
[----:B------:R-:W-:-:S02]  /*05d0*/  PRMT R15, RZ, 0x5410, R15 ;  /* 0x00005410ff0f7816 */ /* 0x000fc4000000000f */
[----:B------:R-:W-:Y:S02]  /*05e0*/  F2FP.BF16.PACK_AB R13, RZ, R13 ;  /* 0x0000000dff0d723e */ /* 0x000fe400000010ff */
[----:B------:R-:W-:Y:S02]  /*05f0*/  F2FP.BF16.PACK_AB R21, RZ, R21 ;  /* 0x00000015ff15723e */ /* 0x000fe400000010ff */
[----:B------:R-:W-:Y:S01]  /*0600*/  F2FP.BF16.PACK_AB R25, R16, R25 ;  /* 0x000000191019723e */ /* 0x000fe200000010ff */
[----:B------:R0:W-:Y:S01]  /*0610*/  MUFU.RCP R24, R15 ;  /* 0x0000000f00187308 */ /* 0x0001e20000001000 */
[----:B------:R-:W-:Y:S01]  /*0620*/  FMUL.FTZ R19, R19, R22 ;  /* 0x0000001613137220 */ /* 0x000fe20000410000 */
[----:B------:R-:W-:Y:S02]  /*0630*/  PRMT R13, RZ, 0x5410, R13 ;  /* 0x00005410ff0d7816 */ /* 0x000fe4000000000d */
[----:B------:R-:W-:Y:S02]  /*0640*/  F2FP.BF16.PACK_AB R18, RZ, R18 ;  /* 0x00000012ff12723e */ /* 0x000fe400000010ff */
[----:B------:R-:W-:-:S02]  /*0650*/  PRMT R21, RZ, 0x5410, R21 ;  /* 0x00005410ff157816 */ /* 0x000fc40000000015 */
[----:B------:R-:W-:Y:S02]  /*0660*/  PRMT R22, RZ, 0x7610, R25 ;  /* 0x00007610ff167816 */ /* 0x000fe40000000019 */
[--C-:B0-----:R-:W-:Y:S02]  /*0670*/  PRMT R15, RZ, 0x5410, R5.reuse ;  /* 0x00005410ff0f7816 */ /* 0x101fe40000000005 */
[----:B------:R-:W-:Y:S02]  /*0680*/  PRMT R5, RZ, 0x7610, R5 ;  /* 0x00007610ff057816 */ /* 0x000fe40000000005 */
[----:B------:R-:W-:Y:S02]  /*0690*/  F2FP.BF16.PACK_AB R14, RZ, R14 ;  /* 0x0000000eff0e723e */ /* 0x000fe400000010ff */
[----:B------:R-:W-:Y:S02]  /*06a0*/  F2FP.BF16.PACK_AB R17, RZ, R17 ;  /* 0x00000011ff11723e */ /* 0x000fe400000010ff */
[----:B------:R-:W-:-:S02]  /*06b0*/  F2FP.BF16.PACK_AB R20, RZ, R20 ;  /* 0x00000014ff14723e */ /* 0x000fc400000010ff */
[----:B------:R-:W-:Y:S02]  /*06c0*/  FMNMX.FTZ R13, R13, 1.0018652574217412621e-12, !PT ;  /* 0x2b8d00000d0d7809 */ /* 0x000fe40007810000 */
[----:B------:R-:W-:Y:S01]  /*06d0*/  PRMT R18, RZ, 0x5410, R18 ;  /* 0x00005410ff127816 */ /* 0x000fe20000000012 */
[----:B------:R-:W-:Y:S01]  /*06e0*/  FMUL.FTZ R22, R5, R22 ;  /* 0x0000001605167220 */ /* 0x000fe20000410000 */
[----:B------:R-:W-:Y:S02]  /*06f0*/  FMNMX.FTZ R21, R21, 1.0018652574217412621e-12, !PT ;  /* 0x2b8d000015157809 */ /* 0x000fe40007810000 */
[----:B------:R-:W-:Y:S02]  /*0700*/  PRMT R5, RZ, 0x5410, R14 ;  /* 0x00005410ff057816 */ /* 0x000fe4000000000e */
[----:B------:R-:W-:Y:S02]  /*0710*/  PRMT R17, RZ, 0x5410, R17 ;  /* 0x00005410ff117816 */ /* 0x000fe40000000011 */
[----:B------:R-:W-:-:S02]  /*0720*/  PRMT R20, RZ, 0x5410, R20 ;  /* 0x00005410ff147816 */ /* 0x000fc40000000014 */
[----:B------:R-:W-:Y:S02]  /*0730*/  F2FP.BF16.PACK_AB R14, R8, R13 ;  /* 0x0000000d080e723e */ /* 0x000fe400000010ff */
[----:B------:R-:W-:Y:S02]  /*0740*/  FMNMX.FTZ R18, R18, 1.0018652574217412621e-12, !PT ;  /* 0x2b8d000012127809 */ /* 0x000fe40007810000 */
[----:B------:R-:W-:Y:S02]  /*0750*/  F2FP.BF16.PACK_AB R12, R12, R21 ;  /* 0x000000150c0c723e */ /* 0x000fe400000010ff */
[----:B------:R-:W-:Y:S02]  /*0760*/  FMNMX.FTZ R17, R17, 1.0018652574217412621e-12, !PT ;  /* 0x2b8d000011117809 */ /* 0x000fe40007810000 */
[----:B------:R-:W-:Y:S02]  /*0770*/  FMNMX.FTZ R20, R20, 1.0018652574217412621e-12, !PT ;  /* 0x2b8d000014147809 */ /* 0x000fe40007810000 */
[----:B------:R-:W-:-:S02]  /*0780*/  PRMT R8, RZ, 0x5410, R14 ;  /* 0x00005410ff087816 */ /* 0x000fc4000000000e */
[----:B------:R-:W-:Y:S02]  /*0790*/  F2FP.BF16.PACK_AB R18, R9, R18 ;  /* 0x000000120912723e */ /* 0x000fe400000010ff */
[----:B------:R-:W-:Y:S02]  /*07a0*/  PRMT R16, RZ, 0x7610, R12 ;  /* 0x00007610ff107816 */ /* 0x000fe4000000000c */
[----:B------:R-:W-:Y:S02]  /*07b0*/  PRMT R14, RZ, 0x7610, R14 ;  /* 0x00007610ff0e7816 */ /* 0x000fe4000000000e */
[----:B------:R-:W-:Y:S02]  /*07c0*/  PRMT R9, RZ, 0x5410, R2 ;  /* 0x00005410ff097816 */ /* 0x000fe40000000002 */
[----:B------:R-:W-:Y:S02]  /*07d0*/  PRMT R23, RZ, 0x5410, R23 ;  /* 0x00005410ff177816 */ /* 0x000fe40000000017 */
[----:B------:R-:W-:-:S02]  /*07e0*/  F2FP.BF16.PACK_AB R17, R6, R17 ;  /* 0x000000110611723e */ /* 0x000fc400000010ff */
[----:B------:R-:W-:Y:S01]  /*07f0*/  F2FP.BF16.PACK_AB R20, R7, R20 ;  /* 0x000000140714723e */ /* 0x000fe200000010ff */
[----:B------:R-:W0:Y:S01]  /*0800*/  MUFU.RCP R4, R23 ;  /* 0x0000001700047308 */ /* 0x000e220000001000 */
[----:B------:R-:W-:Y:S01]  /*0810*/  FMUL.FTZ R16, R15, R16 ;  /* 0x000000100f107220 */ /* 0x000fe20000410000 */
[----:B------:R-:W-:Y:S01]  /*0820*/  PRMT R6, RZ, 0x5410, R17 ;  /* 0x00005410ff067816 */ /* 0x000fe20000000011 */
[----:B------:R-:W-:Y:S01]  /*0830*/  FMUL.FTZ R14, R9, R14 ;  /* 0x0000000e090e7220 */ /* 0x000fe20000410000 */
[----:B------:R-:W-:Y:S02]  /*0840*/  PRMT R9, RZ, 0x5410, R18 ;  /* 0x00005410ff097816 */ /* 0x000fe40000000012 */
[----:B------:R-:W-:Y:S02]  /*0850*/  PRMT R15, RZ, 0x5410, R20 ;  /* 0x00005410ff0f7816 */ /* 0x000fe40000000014 */
[----:B------:R-:W-:Y:S02]  /*0860*/  PRMT R12, RZ, 0x5410, R12 ;  /* 0x00005410ff0c7816 */ /* 0x000fe4000000000c */
[----:B------:R-:W-:-:S02]  /*0870*/  PRMT R25, RZ, 0x5410, R25 ;  /* 0x00005410ff197816 */ /* 0x000fc40000000019 */
[----:B------:R-:W-:Y:S01]  /*0880*/  PRMT R7, RZ, 0x5410, R3 ;  /* 0x00005410ff077816 */ /* 0x000fe20000000003 */
[----:B------:R-:W1:Y:S01]  /*0890*/  MUFU.RCP R8, R8 ;  /* 0x0000000800087308 */ /* 0x000e620000001000 */
[----:B------:R-:W-:Y:S02]  /*08a0*/  PRMT R17, RZ, 0x7610, R17 ;  /* 0x00007610ff117816 */ /* 0x000fe40000000011 */
[----:B------:R-:W-:Y:S02]  /*08b0*/  PRMT R2, RZ, 0x7610, R2 ;  /* 0x00007610ff027816 */ /* 0x000fe40000000002 */
[----:B------:R-:W-:Y:S02]  /*08c0*/  PRMT R18, RZ, 0x7610, R18 ;  /* 0x00007610ff127816 */ /* 0x000fe40000000012 */
[----:B------:R-:W-:Y:S02]  /*08d0*/  PRMT R20, RZ, 0x7610, R20 ;  /* 0x00007610ff147816 */ /* 0x000fe40000000014 */
[----:B------:R-:W-:Y:S01]  /*08e0*/  PRMT R3, RZ, 0x7610, R3 ;  /* 0x00007610ff037816 */ /* 0x000fe20000000003 */
[----:B------:R2:W3:Y:S01]  /*08f0*/  MUFU.RCP R21, R12 ;  /* 0x0000000c00157308 */ /* 0x0004e20000001000 */
[----:B------:R-:W-:Y:S01]  /*0900*/  FMUL.FTZ R2, R2, R17 ;  /* 0x0000001102027220 */ /* 0x000fe20000410000 */
[----:B------:R-:W-:Y:S01]  /*0910*/  F2FP.BF16.PACK_AB R14, RZ, R14 ;  /* 0x0000000eff0e723e */ /* 0x000fe200000010ff */
[----:B------:R-:W-:-:S02]  /*0920*/  FMUL.FTZ R7, R7, R18 ;  /* 0x0000001207077220 */ /* 0x000fc40000410000 */
[----:B------:R-:W-:-:S03]  /*0930*/  FMUL.FTZ R20, R3, R20 ;  /* 0x0000001403147220 */ /* 0x000fc60000410000 */
[----:B------:R-:W4:Y:S01]  /*0940*/  MUFU.RCP R26, R25 ;  /* 0x00000019001a7308 */ /* 0x000f220000001000 */
[----:B------:R-:W-:-:S07]  /*0950*/  F2FP.BF16.PACK_AB R19, RZ, R19 ;  /* 0x00000013ff13723e */ /* 0x000fce00000010ff */
[----:B------:R-:W5:Y:S01]  /*0960*/  MUFU.RCP R6, R6 ;  /* 0x0000000600067308 */ /* 0x000f620000001000 */
[----:B------:R-:W-:-:S07]  /*0970*/  PRMT R3, RZ, 0x5410, R14 ;  /* 0x00005410ff037816 */ /* 0x000fce000000000e */
[----:B------:R-:W0:Y:S01]  /*0980*/  MUFU.RCP R9, R9 ;  /* 0x0000000900097308 */ /* 0x000e220000001000 */
[----:B------:R-:W-:-:S07]  /*0990*/  F2FP.BF16.PACK_AB R16, RZ, R16 ;  /* 0x00000010ff10723e */ /* 0x000fce00000010ff */
[----:B------:R-:W1:Y:S01]  /*09a0*/  MUFU.RCP R15, R15 ;  /* 0x0000000f000f7308 */ /* 0x000e620000001000 */
[----:B------:R-:W-:Y:S02]  /*09b0*/  F2FP.BF16.PACK_AB R22, RZ, R22 ;  /* 0x00000016ff16723e */ /* 0x000fe400000010ff */
[----:B------:R-:W-:Y:S02]  /*09c0*/  F2FP.BF16.PACK_AB R2, RZ, R2 ;  /* 0x00000002ff02723e */ /* 0x000fe400000010ff */
[----:B------:R-:W-:Y:S02]  /*09d0*/  F2FP.BF16.PACK_AB R14, RZ, R7 ;  /* 0x00000007ff0e723e */ /* 0x000fe400000010ff */
[----:B------:R-:W-:Y:S01]  /*09e0*/  F2FP.BF16.PACK_AB R20, RZ, R20 ;  /* 0x00000014ff14723e */ /* 0x000fe200000010ff */
[----:B0-----:R-:W-:Y:S01]  /*09f0*/  FMUL.FTZ R4, R5, R4 ;  /* 0x0000000405047220 */ /* 0x001fe20000410000 */
[----:B------:R-:W-:Y:S02]  /*0a00*/  PRMT R5, RZ, 0x5410, R19 ;  /* 0x00005410ff057816 */ /* 0x000fe40000000013 */
[----:B--2---:R-:W-:-:S02]  /*0a10*/  PRMT R12, RZ, 0x5410, R16 ;  /* 0x00005410ff0c7816 */ /* 0x004fc40000000010 */
[----:B------:R-:W-:Y:S02]  /*0a20*/  PRMT R13, RZ, 0x5410, R22 ;  /* 0x00005410ff0d7816 */ /* 0x000fe40000000016 */
[----:B------:R-:W-:Y:S02]  /*0a30*/  PRMT R7, RZ, 0x5410, R2 ;  /* 0x00005410ff077816 */ /* 0x000fe40000000002 */
[----:B------:R-:W-:Y:S02]  /*0a40*/  PRMT R14, RZ, 0x5410, R14 ;  /* 0x00005410ff0e7816 */ /* 0x000fe4000000000e */
[----:B------:R-:W-:Y:S01]  /*0a50*/  PRMT R20, RZ, 0x5410, R20 ;  /* 0x00005410ff147816 */ /* 0x000fe20000000014 */
[----:B-1----:R-:W-:Y:S02]  /*0a60*/  FMUL.FTZ R8, R3, R8 ;  /* 0x0000000803087220 */ /* 0x002fe40000410000 */
[----:B------:R-:W-:Y:S02]  /*0a70*/  FMUL.FTZ R5, R5, R24 ;  /* 0x0000001805057220 */ /* 0x000fe40000410000 */
[----:B------:R-:W-:-:S04]  /*0a80*/  IMAD.WIDE.U32 R2, R0, R11, c[0x0][0x168] ;  /* 0x00005a0000027625 */ /* 0x000fc800078e000b */
[----:B---3--:R-:W-:Y:S02]  /*0a90*/  FMUL.FTZ R12, R12, R21 ;  /* 0x000000150c0c7220 */ /* 0x008fe40000410000 */
[----:B----4-:R-:W-:Y:S02]  /*0aa0*/  FMUL.FTZ R13, R13, R26 ;  /* 0x0000001a0d0d7220 */ /* 0x010fe40000410000 */
[----:B-----5:R-:W-:Y:S02]  /*0ab0*/  FMUL.FTZ R7, R7, R6 ;  /* 0x0000000607077220 */ /* 0x020fe40000410000 */
[----:B------:R-:W-:Y:S02]  /*0ac0*/  FMUL.FTZ R9, R14, R9 ;  /* 0x000000090e097220 */ /* 0x000fe40000410000 */
[----:B------:R-:W-:Y:S01]  /*0ad0*/  FMUL.FTZ R20, R20, R15 ;  /* 0x0000000f14147220 */ /* 0x000fe20000410000 */
[----:B------:R-:W-:Y:S01]  /*0ae0*/  F2FP.BF16.PACK_AB R4, R5, R4 ;  /* 0x000000040504723e */ /* 0x000fe200000010ff */
[----:B------:R-:W-:Y:S01]  /*0af0*/  IMAD.WIDE R2, R10, 0x8, R2 ;  /* 0x000000080a027825 */ /* 0x000fe200078e0202 */
[----:B------:R-:W-:-:S02]  /*0b00*/  F2FP.BF16.PACK_AB R5, R13, R12 ;  /* 0x0000000c0d05723e */ /* 0x000fc400000010ff */
[----:B------:R-:W-:Y:S02]  /*0b10*/  F2FP.BF16.PACK_AB R8, R7, R8 ;  /* 0x000000080708723e */ /* 0x000fe400000010ff */
[----:B------:R-:W-:Y:S01]  /*0b20*/  F2FP.BF16.PACK_AB R9, R20, R9 ;  /* 0x000000091409723e */ /* 0x000fe200000010ff */
[----:B------:R-:W-:Y:S04]  /*0b30*/  STG.E.64 [R2.64], R4 ;  /* 0x0000000402007986 */ /* 0x000fe8000c101b04 */
[----:B------:R-:W-:Y:S01]  /*0b40*/  STG.E.64 [R2.64+0x400], R8 ;  /* 0x0004000802007986 */ /* 0x000fe2000c101b04 */
[----:B------:R-:W-:Y:S05]  /*0b50*/  EXIT ;  /* 0x000000000000794d */ /* 0x000fea0003800000 */
.L_x_6452:
[----:B------:R-:W0:Y:S01]  /*0b60*/  S2R R3, SR_TID.X ;  /* 0x0000000000037919 */ /* 0x000e220000002100 */
[----:B------:R-:W-:Y:S02]  /*0b70*/  PRMT R5, RZ, 0x7610, R5 ;  /* 0x00007610ff057816 */ /* 0x000fe40000000005 */
[----:B------:R-:W-:-:S02]  /*0b80*/  PRMT R4, RZ, 0x7610, R4 ;  /* 0x00007610ff047816 */ /* 0x000fc40000000004 */
        /* <DEDUP_REMOVED lines=124> */
.L_x_6454:
[----:B------:R-:W-:Y:S05]  /*1350*/  BSYNC B0 ;  /* 0x0000000000007941 */ /* 0x000fea0003800000 */
.L_x_6453:
        /* <DEDUP_REMOVED lines=40> */
.L_x_6456:
[----:B------:R-:W-:Y:S05]  /*15e0*/  BSYNC B0 ;  /* 0x0000000000007941 */ /* 0x000fea0003800000 */
.L_x_6455:
        /* <DEDUP_REMOVED lines=23> */
.L_x_6458:
[----:B------:R-:W-:Y:S05]  /*1760*/  BSYNC B0 ;  /* 0x0000000000007941 */ /* 0x000fea0003800000 */
.L_x_6457:
        /* <DEDUP_REMOVED lines=22> */
.L_x_6460:
[----:B------:R-:W-:Y:S05]  /*18d0*/  BSYNC B0 ;  /* 0x0000000000007941 */ /* 0x000fea0003800000 */
.L_x_6459:
        /* <DEDUP_REMOVED lines=22> */
.L_x_6462:
[----:B------:R-:W-:Y:S05]  /*1a40*/  BSYNC B0 ;  /* 0x0000000000007941 */ /* 0x000fea0003800000 */
.L_x_6461:
        /* <DEDUP_REMOVED lines=22> */
.L_x_6464:
[----:B------:R-:W-:Y:S05]  /*1bb0*/  BSYNC B0 ;  /* 0x0000000000007941 */ /* 0x000fea0003800000 */
.L_x_6463:
        /* <DEDUP_REMOVED lines=22> */
.L_x_6466:
[----:B------:R-:W-:Y:S05]  /*1d20*/  BSYNC B0 ;  /* 0x0000000000007941 */ /* 0x000fea0003800000 */
.L_x_6465:
        /* <DEDUP_REMOVED lines=22> */
.L_x_6468:
[----:B------:R-:W-:Y:S05]  /*1e90*/  BSYNC B0 ;  /* 0x0000000000007941 */ /* 0x000fea0003800000 */
.L_x_6467:
        /* <DEDUP_REMOVED lines=19> */
.L_x_6471:
[----:B0-----:R-:W-:-:S13]  /*1fd0*/  ISETP.GE.AND P0, PT, R3, R2, PT ;  /* 0x000000020300720c */ /* 0x001fda0003f06270 */
[----:B------:R-:W-:Y:S05]  /*1fe0*/  @P0 BRA `(.L_x_6473) ;  /* 0x000000c000000947 */ /* 0x000fea0003800000 */
[----:B------:R-:W-:Y:S01]  /*1ff0*/  IMAD.IADD R4, R0, 0x1, R3 ;  /* 0x0000000100047824 */ /* 0x000fe200078e0203 */
[----:B------:R-:W-:Y:S01]  /*2000*/  IADD3 R3, R3, 0x80, RZ ;  /* 0x0000008003037810 */ /* 0x000fe20007ffe0ff */
[----:B------:R-:W-:-:S04]  /*2010*/  IMAD.MOV.U32 R5, RZ, RZ, 0x2 ;  /* 0x00000002ff057424 */ /* 0x000fc800078e00ff */
[----:B------:R-:W-:-:S05]  /*2020*/  IMAD.WIDE.U32 R4, R4, R5, c[0x0][0x168] ;  /* 0x00005a0004047625 */ /* 0x000fca00078e0005 */
[----:B------:R0:W-:Y:S02]  /*2030*/  STG.E.U16 [R4.64], R6 ;  /* 0x0000000604007986 */ /* 0x0001e4000c101504 */
.L_x_6472:
[----:B------:R-:W-:-:S13]  /*2040*/  ISETP.GE.AND P0, PT, R3, R2, PT ;  /* 0x000000020300720c */ /* 0x000fda0003f06270 */
[----:B------:R-:W-:Y:S05]  /*2050*/  @P0 BRA `(.L_x_6474) ;  /* 0x000000d000000947 */ /* 0x000fea0003800000 */
[----:B0-----:R-:W-:Y:S01]  /*2060*/  IMAD.IADD R4, R0, 0x1, R3 ;  /* 0x0000000100047824 */ /* 0x001fe200078e0203 */
[----:B------:R-:W-:Y:S01]  /*2070*/  IADD3 R3, R3, 0x80, RZ ;  /* 0x0000008003037810 */ /* 0x000fe20007ffe0ff */
[----:B------:R-:W-:-:S04]  /*2080*/  IMAD.MOV.U32 R5, RZ, RZ, 0x2 ;  /* 0x00000002ff057424 */ /* 0x000fc800078e00ff */
[----:B------:R-:W-:-:S05]  /*2090*/  IMAD.WIDE.U32 R4, R4, R5, c[0x0][0x168] ;  /* 0x00005a0004047625 */ /* 0x000fca00078e0005 */
[----:B------:R0:W-:Y:S02]  /*20a0*/  STG.E.U16 [R4.64], R7 ;  /* 0x0000000704007986 */ /* 0x0001e4000c101504 */
.L_x_6473:
        /* <DEDUP_REMOVED lines=8> */
.L_x_6474:
[----:B------:R-:W-:Y:S05]  /*2130*/  BSYNC B1 ;  /* 0x0000000000017941 */ /* 0x000fea0003800000 */
.L_x_6470:
[----:B------:R-:W-:-:S13]  /*2140*/  ISETP.GE.AND P0, PT, R3, R2, PT ;  /* 0x000000020300720c */ /* 0x000fda0003f06270 */
[----:B0-----:R-:W-:Y:S01]  /*2150*/  @!P0 IMAD.IADD R4, R0, 0x1, R3 ;  /* 0x0000000100048824 */ /* 0x001fe200078e0203 */
[----:B------:R-:W-:Y:S01]  /*2160*/  @!P0 IADD3 R3, R3, 0x80, RZ ;  /* 0x0000008003038810 */ /* 0x000fe20007ffe0ff */
[----:B------:R-:W-:-:S04]  /*2170*/  @!P0 IMAD.MOV.U32 R5, RZ, RZ, 0x2 ;  /* 0x00000002ff058424 */ /* 0x000fc800078e00ff */
[----:B------:R-:W-:-:S05]  /*2180*/  @!P0 IMAD.WIDE.U32 R4, R4, R5, c[0x0][0x168] ;  /* 0x00005a0004048625 */ /* 0x000fca00078e0005 */
[----:B------:R0:W-:Y:S02]  /*2190*/  @!P0 STG.E.U16 [R4.64], R9 ;  /* 0x0000000904008986 */ /* 0x0001e4000c101504 */
.L_x_6475:
[----:B------:R-:W-:Y:S05]  /*21a0*/  BSYNC B0 ;  /* 0x0000000000007941 */ /* 0x000fea0003800000 */
.L_x_6469:
        /* <DEDUP_REMOVED lines=8> */
.L_x_6476:
        /* <DEDUP_REMOVED lines=13> */
.L_x_9861:


//--------------------- .text._ZN2at6native29vectorized_elementwise_kernelILi8EZZZN37_INTERNAL_cee6930f_7_Loss_cu_5b0651e139_GLOBAL__N__cee6930f_7_Loss_cu_5b0651e140binary_cross_entropy_backward_out_kernelERNS_6TensorERKS4_S7_S7_ENKUlvE_clEvENKUlvE2_clEvEUlN3c108BFloat16ESB_SB_E_St5arrayIPcLm4EEEEviT0_T1_ --------------------------
	.section	.text._ZN2at6native29vectorized_elementwise_kernelILi8EZZZN37_INTERNAL_cee6930f_7_Loss_cu_5b0651e139_GLOBAL__N__cee6930f_7_Loss_cu_5b0651e140binary_cross_entropy_backward_out_kernelERNS_6TensorERKS4_S7_S7_ENKUlvE_clEvENKUlvE2_clEvEUlN3c108BFloat16ESB_SB_E_St5arrayIPcLm4EEEEviT0_T1_,"ax",@progbits
	.sectioninfo	@"SHI_REGISTERS=4"
	.align	128
        .global         _ZN2at6native29vectorized_elementwise_kernelILi8EZZZN37_INTERNAL_cee6930f_7_Loss_cu_5b0651e139_GLOBAL__N__cee6930f_7_Loss_cu_5b0651e140binary_cross_entropy_backward_out_kernelERNS_6TensorERKS4_S7_S7_ENKUlvE_clEvENKUlvE2_clEvEUlN3c108BFloat16ESB_SB_E_St5arrayIPcLm4EEEEviT0_T1_
        .type           _ZN2at6native29vectorized_elementwise_kernelILi8EZZZN37_INTERNAL_cee6930f_7_Loss_cu_5b0651e139_GLOBAL__N__cee6930f_7_Loss_cu_5b0651e140binary_cross_entropy_backward_out_kernelERNS_6TensorERKS4_S7_S7_ENKUlvE_clEvENKUlvE2_clEvEUlN3c108BFloat16ESB_SB_E_St5arrayIPcLm4EEEEviT0_T1_,@function
        .size           _ZN2at6native29vectorized_elementwise_kernelILi8EZZZN37_INTERNAL_cee6930f_7_Loss_cu_5b0651e139_GLOBAL__N__cee6930f_7_Loss_cu_5b0651e140binary_cross_entropy_backward_out_kernelERNS_6TensorERKS4_S7_S7_ENKUlvE_clEvENKUlvE2_clEvEUlN3c108BFloat16ESB_SB_E_St5arrayIPcLm4EEEEviT0_T1_,(.L_x_9862 - _ZN2at6native29vectorized_elementwise_kernelILi8EZZZN37_INTERNAL_cee6930f_7_Loss_cu_5b0651e139_GLOBAL__N__cee6930f_7_Loss_cu_5b0651e140binary_cross_entropy_backward_out_kernelERNS_6TensorERKS4_S7_S7_ENKUlvE_clEvENKUlvE2_clEvEUlN3c108BFloat16ESB_SB_E_St5arrayIPcLm4EEEEviT0_T1_)
        .other          _ZN2at6native29vectorized_elementwise_kernelILi8EZZZN37_INTERNAL_cee6930f_7_Loss_cu_5b0651e139_GLOBAL__N__cee6930f_7_Loss_cu_5b0651e140binary_cross_entropy_backward_out_kernelERNS_6TensorERKS4_S7_S7_ENKUlvE_clEvENKUlvE2_clEvEUlN3c108BFloat16ESB_SB_E_St5arrayIPcLm4EEEEviT0_T1_,@"STO_CUDA_ENTRY STV_DEFAULT"
_ZN2at6native29vectorized_elementwise_kernelILi8EZZZN37_INTERNAL_cee6930f_7_Loss_cu_5b0651e139_GLOBAL__N__cee6930f_7_Loss_cu_5b0651e140binary_cross_entropy_backward_out_kernelERNS_6TensorERKS4_S7_S7_ENKUlvE_clEvENKUlvE2_clEvEUlN3c108BFloat16ESB_SB_E_St5arrayIPcLm4EEEEviT0_T1_:
.text._ZN2at6native29vectorized_elementwise_kernelILi8EZZZN37_INTERNAL_cee6930f_7_Loss_cu_5b0651e139_GLOBAL__N__cee6930f_7_Loss_cu_5b0651e140binary_cross_entropy_backward_out_kernelERNS_6TensorERKS4_S7_S7_ENKUlvE_clEvENKUlvE2_clEvEUlN3c108BFloat16ESB_SB_E_St5arrayIPcLm4EEEEviT0_T1_:
[----:B------:R-:W-:Y:S02]  /*0000*/  MOV R1, c[0x0][0x28] ;  /* 0x00000a0000017a02 */ /* 0x000fe40000000f00 */
[----:B------:R-:W-:Y:S05]  /*0010*/  EXIT ;  /* 0x000000000000794d */ /* 0x000fea0003800000 */
.L_x_6477:
        /* <DEDUP_REMOVED lines=14> */
.L_x_9862:


//--------------------- .text._ZN2at6native18elementwise_kernelILi128ELi4EZNS0_15gpu_kernel_implIZZZN37_INTERNAL_cee6930f_7_Loss_cu_5b0651e139_GLOBAL__N__cee6930f_7_Loss_cu_5b0651e140binary_cross_entropy_backward_out_kernelERNS_6TensorERKS5_S8_S8_ENKUlvE_clEvENKUlvE1_clEvEUlN3c104HalfESC_SC_E_EEvRNS_18TensorIteratorBaseERKT_EUliE_EEviT1_ --------------------------
	.section	.text._ZN2at6native18elementwise_kernelILi128ELi4EZNS0_15gpu_kernel_implIZZZN37_INTERNAL_cee6930f_7_Loss_cu_5b0651e139_GLOBAL__N__cee6930f_7_Loss_cu_5b0651e140binary_cross_entropy_backward_out_kernelERNS_6TensorERKS5_S8_S8_ENKUlvE_clEvENKUlvE1_clEvEUlN3c104HalfESC_SC_E_EEvRNS_18TensorIteratorBaseERKT_EUliE_EEviT1_,"ax",@progbits
	.sectioninfo	@"SHI_REGISTERS=28"
	.align	128
        .global         _ZN2at6native18elementwise_kernelILi128ELi4EZNS0_15gpu_kernel_implIZZZN37_INTERNAL_cee6930f_7_Loss_cu_5b0651e139_GLOBAL__N__cee6930f_7_Loss_cu_5b0651e140binary_cross_entropy_backward_out_kernelERNS_6TensorERKS5_S8_S8_ENKUlvE_clEvENKUlvE1_clEvEUlN3c104HalfESC_SC_E_EEvRNS_18TensorIteratorBaseERKT_EUliE_EEviT1_
        .type           _ZN2at6native18elementwise_kernelILi128ELi4EZNS0_15gpu_kernel_implIZZZN37_INTERNAL_cee6930f_7_Loss_cu_5b0651e139_GLOBAL__N__cee6930f_7_Loss_cu_5b0651e140binary_cross_entropy_backward_out_kernelERNS_6TensorERKS5_S8_S8_ENKUlvE_clEvENKUlvE1_clEvEUlN3c104HalfESC_SC_E_EEvRNS_18TensorIteratorBaseERKT_EUliE_EEviT1_,@function
        .size           _ZN2at6native18elementwise_kernelILi128ELi4EZNS0_15gpu_kernel_implIZZZN37_INTERNAL_cee6930f_7_Loss_cu_5b0651e139_GLOBAL__N__cee6930f_7_Loss_cu_5b0651e140binary_cross_entropy_backward_out_kernelERNS_6TensorERKS5_S8_S8_ENKUlvE_clEvENKUlvE1_clEvEUlN3c104HalfESC_SC_E_EEvRNS_18TensorIteratorBaseERKT_EUliE_EEviT1_,(.L_x_9863 - _ZN2at6native18elementwise_kernelILi128ELi4EZNS0_15gpu_kernel_implIZZZN37_INTERNAL_cee6930f_7_Loss_cu_5b0651e139_GLOBAL__N__cee6930f_7_Loss_cu_5b0651e140binary_cross_entropy_backward_out_kernelERNS_6TensorERKS5_S8_S8_ENKUlvE_clEvENKUlvE1_clEvEUlN3c104HalfESC_SC_E_EEvRNS_18TensorIteratorBaseERKT_EUliE_EEviT1_)
        .other          _ZN2at6native18elementwise_kernelILi128ELi4EZNS0_15gpu_kernel_implIZZZN37_INTERNAL_cee6930f_7_Loss_cu_5b0651e139_GLOBAL__N__cee6930f_7_Loss_cu_5b0651e140binary_cross_entropy_backward_out_kernelERNS_6TensorERKS5_S8_S8_ENKUlvE_clEvENKUlvE1_clEvEUlN3c104HalfESC_SC_E_EEvRNS_18TensorIteratorBaseERKT_EUliE_EEviT1_,@"STO_CUDA_ENTRY STV_DEFAULT"
_ZN2at6native18elementwise_kernelILi128ELi4EZNS0_15gpu_kernel_implIZZZN37_INTERNAL_cee6930f_7_Loss_cu_5b0651e139_GLOBAL__N__cee6930f_7_Loss_cu_5b0651e140binary_cross_entropy_backward_out_kernelERNS_6TensorERKS5_S8_S8_ENKUlvE_clEvENKUlvE1_clEvEUlN3c104HalfESC_SC_E_EEvRNS_18TensorIteratorBaseERKT_EUliE_EEviT1_:
.text._ZN2at6native18elementwise_kernelILi128ELi4EZNS0_15gpu_kernel_implIZZZN37_INTERNAL_cee6930f_7_Loss_cu_5b0651e139_GLOBAL__N__cee6930f_7_Loss_cu_5b0651e140binary_cross_entropy_backward_out_kernelERNS_6TensorERKS5_S8_S8_ENKUlvE_clEvENKUlvE1_clEvEUlN3c104HalfESC_SC_E_EEvRNS_18TensorIteratorBaseERKT_EUliE_EEviT1_:
        /* <DEDUP_REMOVED lines=289> */
.L_x_6480:
        /* <DEDUP_REMOVED lines=21> */
.L_x_6484:
[----:B------:R-:W2:Y:S02]  /*1360*/  LDG.E.U8 R2, [R2.64] ;  /* 0x0000002402027981 */ /* 0x000ea4000c1e1100 */
[----:B--2---:R-:W0:Y:S02]  /*1370*/  I2F.U16 R0, R2 ;  /* 0x0000000200007306 */ /* 0x004e240000101000 */
[----:B0-----:R-:W-:-:S04]  /*1380*/  F2FP.PACK_AB R0, RZ, R0 ;  /* 0x00000000ff00723e */ /* 0x001fc800000000ff */
[----:B------:R-:W-:Y:S01]  /*1390*/  PRMT R22, R0, 0x7610, R22 ;  /* 0x0000761000167816 */ /* 0x000fe20000000016 */
[----:B------:R-:W-:Y:S05]  /*13a0*/  BRA `(.L_x_6486) ;  /* 0x00000ed000007947 */ /* 0x000fea0003800000 */
.L_x_6483:
        /* <DEDUP_REMOVED lines=11> */
.L_x_6488:
[----:B------:R-:W2:Y:S02]  /*1460*/  LDG.E R2, [R2.64] ;  /* 0x0000002402027981 */ /* 0x000ea4000c1e1900 */
[----:B--2---:R-:W0:Y:S02]  /*1470*/  I2F R0, R2 ;  /* 0x0000000200007306 */ /* 0x004e240000201400 */
[----:B0-----:R-:W-:-:S04]  /*1480*/  F2FP.PACK_AB R0, RZ, R0 ;  /* 0x00000000ff00723e */ /* 0x001fc800000000ff */
[----:B------:R-:W-:Y:S01]  /*1490*/  PRMT R22, R0, 0x7610, R22 ;  /* 0x0000761000167816 */ /* 0x000fe20000000016 */
[----:B------:R-:W-:Y:S05]  /*14a0*/  BRA `(.L_x_6486) ;  /* 0x00000dd000007947 */ /* 0x000fea0003800000 */
.L_x_6487:
[----:B------:R-:W2:Y:S02]  /*14b0*/  LDG.E.U16 R2, [R2.64] ;  /* 0x0000002402027981 */ /* 0x000ea4000c1e1500 */
[----:B--2---:R-:W0:Y:S02]  /*14c0*/  I2F.S16 R0, R2 ;  /* 0x0000000200007306 */ /* 0x004e240000101400 */
[----:B0-----:R-:W-:-:S04]  /*14d0*/  F2FP.PACK_AB R0, RZ, R0 ;  /* 0x00000000ff00723e */ /* 0x001fc800000000ff */
[----:B------:R-:W-:Y:S01]  /*14e0*/  PRMT R22, R0, 0x7610, R22 ;  /* 0x0000761000167816 */ /* 0x000fe20000000016 */
[----:B------:R-:W-:Y:S05]  /*14f0*/  BRA `(.L_x_6486) ;  /* 0x00000d8000007947 */ /* 0x000fea0003800000 */
.L_x_6482:
        /* <DEDUP_REMOVED lines=9> */
.L_x_6490:
[----:B------:R0:W5:Y:S01]  /*1590*/  LDG.E.U16 R22, [R2.64] ;  /* 0x0000002402167981 */ /* 0x000162000c1e1500 */
[----:B------:R-:W-:Y:S05]  /*15a0*/  BRA `(.L_x_6486) ;  /* 0x00000cd000007947 */ /* 0x000fea0003800000 */
.L_x_6489:
        /* <DEDUP_REMOVED lines=9> */
.L_x_6492:
[----:B------:R0:W5:Y:S01]  /*1640*/  LDG.E.U16 R22, [R2.64] ;  /* 0x0000002402167981 */ /* 0x000162000c1e1500 */
[----:B------:R-:W-:Y:S05]  /*1650*/  BRA `(.L_x_6486) ;  /* 0x00000c2000007947 */ /* 0x000fea0003800000 */
.L_x_6491:
[----:B------:R-:W2:Y:S02]  /*1660*/  LDG.E.64 R2, [R2.64] ;  /* 0x0000002402027981 */ /* 0x000ea4000c1e1b00 */
[----:B--2---:R-:W0:Y:S01]  /*1670*/  F2F.F32.F64 R0, R2 ;  /* 0x0000000200007310 */ /* 0x004e220000301000 */
[----:B------:R-:W0:-:S14]  /*1680*/  DSETP.GEU.AND P0, PT, |R2|, c[0x2][0x0], PT ;  /* 0x008000000200762a */ /* 0x000e1c0003f0e200 */
[----:B0-----:R-:W-:-:S05]  /*1690*/  @!P0 FMUL R0, R0, 1.175494350822287508e-38 ;  /* 0x0080000000008820 */ /* 0x001fca0000400000 */
[----:B------:R-:W-:-:S04]  /*16a0*/  F2FP.PACK_AB R0, RZ, R0 ;  /* 0x00000000ff00723e */ /* 0x000fc800000000ff */
[----:B------:R-:W-:Y:S01]  /*16b0*/  PRMT R22, R0, 0x7610, R22 ;  /* 0x0000761000167816 */ /* 0x000fe20000000016 */
[----:B------:R-:W-:Y:S05]  /*16c0*/  BRA `(.L_x_6486) ;  /* 0x00000bb000007947 */ /* 0x000fea0003800000 */
.L_x_6481:
        /* <DEDUP_REMOVED lines=14> */
.L_x_6495:
[----:B------:R-:W2:Y:S02]  /*17b0*/  LDG.E.64 R2, [R2.64] ;  /* 0x0000002402027981 */ /* 0x000ea4000c1e1b00 */
[----:B--2---:R-:W0:Y:S01]  /*17c0*/  F2F.F32.F64 R0, R2 ;  /* 0x0000000200007310 */ /* 0x004e220000301000 */
[----:B------:R-:W0:-:S14]  /*17d0*/  DSETP.GEU.AND P0, PT, |R2|, c[0x2][0x0], PT ;  /* 0x008000000200762a */ /* 0x000e1c0003f0e200 */
[----:B0-----:R-:W-:-:S05]  /*17e0*/  @!P0 FMUL R0, R0, 1.175494350822287508e-38 ;  /* 0x0080000000008820 */ /* 0x001fca0000400000 */
[----:B------:R-:W-:-:S04]  /*17f0*/  F2FP.PACK_AB R0, RZ, R0 ;  /* 0x00000000ff00723e */ /* 0x000fc800000000ff */
[----:B------:R-:W-:Y:S01]  /*1800*/  PRMT R22, R0, 0x7610, R22 ;  /* 0x0000761000167816 */ /* 0x000fe20000000016 */
[----:B------:R-:W-:Y:S05]  /*1810*/  BRA `(.L_x_6486) ;  /* 0x00000a6000007947 */ /* 0x000fea0003800000 */
.L_x_6494:
        /* <DEDUP_REMOVED lines=28> */
.L_x_6497:
        /* <DEDUP_REMOVED lines=15> */
.L_x_6496:
[----:B------:R-:W2:Y:S02]  /*1ad0*/  LDG.E.U16 R0, [R2.64] ;  /* 0x0000002402007981 */ /* 0x000ea4000c1e1500 */
[----:B--2---:R-:W-:-:S04]  /*1ae0*/  PRMT R0, RZ, 0x5410, R0 ;  /* 0x00005410ff007816 */ /* 0x004fc80000000000 */
[----:B------:R-:W-:-:S04]  /*1af0*/  F2FP.PACK_AB R0, RZ, R0 ;  /* 0x00000000ff00723e */ /* 0x000fc800000000ff */
[----:B------:R-:W-:Y:S01]  /*1b00*/  PRMT R22, R0, 0x7610, R22 ;  /* 0x0000761000167816 */ /* 0x000fe20000000016 */
[----:B------:R-:W-:Y:S05]  /*1b10*/  BRA `(.L_x_6486) ;  /* 0x0000076000007947 */ /* 0x000fea0003800000 */
.L_x_6493:
        /* <DEDUP_REMOVED lines=12> */
.L_x_6500:
        /* <DEDUP_REMOVED lines=21> */
.L_x_6504:
[----:B------:R-:W-:Y:S05]  /*1d30*/  BSYNC B1 ;  /* 0x0000000000017941 */ /* 0x000fea0003800000 */
.L_x_6503:
[----:B------:R-:W-:Y:S01]  /*1d40*/  LEA R3, R0, 0x3b800000, 0x17 ;  /* 0x3b80000000037811 */ /* 0x000fe200078eb8ff */
[----:B------:R-:W-:-:S05]  /*1d50*/  IMAD.SHL.U32 R0, R2, 0x100000, RZ ;  /* 0x0010000002007824 */ /* 0x000fca00078e00ff */
[----:B------:R-:W-:Y:S02]  /*1d60*/  LOP3.LUT R0, R3, R0, R4, 0xfe, !PT ;  /* 0x0000000003007212 */ /* 0x000fe400078efe04 */
.L_x_6502:
[----:B------:R-:W-:Y:S05]  /*1d70*/  BSYNC B0 ;  /* 0x0000000000007941 */ /* 0x000fea0003800000 */
.L_x_6501:
[----:B------:R-:W-:-:S04]  /*1d80*/  F2FP.PACK_AB R0, RZ, R0 ;  /* 0x00000000ff00723e */ /* 0x000fc800000000ff */
[----:B------:R-:W-:Y:S01]  /*1d90*/  PRMT R22, R0, 0x7610, R22 ;  /* 0x0000761000167816 */ /* 0x000fe20000000016 */
[----:B------:R-:W-:Y:S05]  /*1da0*/  BRA `(.L_x_6486) ;  /* 0x000004d000007947 */ /* 0x000fea0003800000 */
.L_x_6499:
        /* <DEDUP_REMOVED lines=21> */
.L_x_6508:
[----:B------:R-:W-:Y:S05]  /*1f00*/  BSYNC B1 ;  /* 0x0000000000017941 */ /* 0x000fea0003800000 */
.L_x_6507:
[----:B------:R-:W-:Y:S01]  /*1f10*/  LEA R3, R0, 0x37800000, 0x17 ;  /* 0x3780000000037811 */ /* 0x000fe200078eb8ff */
[----:B------:R-:W-:-:S05]  /*1f20*/  IMAD.SHL.U32 R0, R2, 0x200000, RZ ;  /* 0x0020000002007824 */ /* 0x000fca00078e00ff */
[----:B------:R-:W-:Y:S02]  /*1f30*/  LOP3.LUT R0, R3, R0, R4, 0xfe, !PT ;  /* 0x0000000003007212 */ /* 0x000fe400078efe04 */
.L_x_6506:
[----:B------:R-:W-:Y:S05]  /*1f40*/  BSYNC B0 ;  /* 0x0000000000007941 */ /* 0x000fea0003800000 */
.L_x_6505:
[----:B------:R-:W-:-:S04]  /*1f50*/  F2FP.PACK_AB R0, RZ, R0 ;  /* 0x00000000ff00723e */ /* 0x000fc800000000ff */
[----:B------:R-:W-:Y:S01]  /*1f60*/  PRMT R22, R0, 0x7610, R22 ;  /* 0x0000761000167816 */ /* 0x000fe20000000016 */
[----:B------:R-:W-:Y:S05]  /*1f70*/  BRA `(.L_x_6486) ;  /* 0x0000030000007947 */ /* 0x000fea0003800000 */
.L_x_6498:
        /* <DEDUP_REMOVED lines=14> */
.L_x_6512:
[----:B------:R-:W-:Y:S05]  /*2060*/  BSYNC B0 ;  /* 0x0000000000007941 */ /* 0x000fea0003800000 */
.L_x_6511:
[----:B------:R-:W-:-:S04]  /*2070*/  F2FP.PACK_AB R0, RZ, R0 ;  /* 0x00000000ff00723e */ /* 0x000fc800000000ff */
[----:B------:R-:W-:Y:S01]  /*2080*/  PRMT R22, R0, 0x7610, R22 ;  /* 0x0000761000167816 */ /* 0x000fe20000000016 */
[----:B------:R-:W-:Y:S05]  /*2090*/  BRA `(.L_x_6486) ;  /* 0x000001e000007947 */ /* 0x000fea0003800000 */
.L_x_6485:
        /* <DEDUP_REMOVED lines=21> */
.L_x_6510:
[----:B------:R-:W2:Y:S02]  /*21f0*/  LDG.E.64 R2, [R2.64] ;  /* 0x0000002402027981 */ /* 0x000ea4000c1e1b00 */
[----:B--2---:R-:W0:Y:S02]  /*2200*/  I2F.U64 R0, R2 ;  /* 0x0000000200007312 */ /* 0x004e240000301000 */
[----:B0-----:R-:W-:-:S04]  /*2210*/  F2FP.PACK_AB R0, RZ, R0 ;  /* 0x00000000ff00723e */ /* 0x001fc800000000ff */
[----:B------:R-:W-:Y:S01]  /*2220*/  PRMT R22, R0, 0x7610, R22 ;  /* 0x0000761000167816 */ /* 0x000fe20000000016 */
[----:B------:R-:W-:Y:S05]  /*2230*/  BRA `(.L_x_6486) ;  /* 0x0000004000007947 */ /* 0x000fea0003800000 */
.L_x_6509:
[----:B------:R-:W2:Y:S02]  /*2240*/  LDG.E R2, [R2.64] ;  /* 0x0000002402027981 */ /* 0x000ea4000c1e1900 */
[----:B--2---:R-:W0:Y:S02]  /*2250*/  I2F.U32 R0, R2 ;  /* 0x0000000200007306 */ /* 0x004e240000201000 */
[----:B0-----:R-:W-:-:S04]  /*2260*/  F2FP.PACK_AB R0, RZ, R0 ;  /* 0x00000000ff00723e */ /* 0x001fc800000000ff */
[----:B------:R-:W-:Y:S02]  /*2270*/  PRMT R22, R0, 0x7610, R22 ;  /* 0x0000761000167816 */ /* 0x000fe40000000016 */
.L_x_6486:
        /* <DEDUP_REMOVED lines=19> */
.L_x_6516:
[----:B------:R-:W2:Y:S02]  /*23b0*/  LDG.E.U8 R2, [R2.64] ;  /* 0x0000002402027981 */ /* 0x000ea4000c1e1100 */
[----:B--2---:R-:W0:Y:S02]  /*23c0*/  I2F.U16 R0, R2 ;  /* 0x0000000200007306 */ /* 0x004e240000101000 */
[----:B0-----:R-:W-:-:S04]  /*23d0*/  F2FP.PACK_AB R0, RZ, R0 ;  /* 0x00000000ff00723e */ /* 0x001fc800000000ff */
[----:B------:R-:W-:Y:S01]  /*23e0*/  PRMT R24, R0, 0x7610, R24 ;  /* 0x0000761000187816 */ /* 0x000fe20000000018 */
[----:B------:R-:W-:Y:S05]  /*23f0*/  BRA `(.L_x_6518) ;  /* 0x00000ed000007947 */ /* 0x000fea0003800000 */
.L_x_6515:
        /* <DEDUP_REMOVED lines=11> */
.L_x_6520:
[----:B------:R-:W2:Y:S02]  /*24b0*/  LDG.E R2, [R2.64] ;  /* 0x0000002402027981 */ /* 0x000ea4000c1e1900 */
[----:B--2---:R-:W0:Y:S02]  /*24c0*/  I2F R0, R2 ;  /* 0x0000000200007306 */ /* 0x004e240000201400 */
[----:B0-----:R-:W-:-:S04]  /*24d0*/  F2FP.PACK_AB R0, RZ, R0 ;  /* 0x00000000ff00723e */ /* 0x001fc800000000ff */
[----:B------:R-:W-:Y:S01]  /*24e0*/  PRMT R24, R0, 0x7610, R24 ;  /* 0x0000761000187816 */ /* 0x000fe20000000018 */
[----:B------:R-:W-:Y:S05]  /*24f0*/  BRA `(.L_x_6518) ;  /* 0x00000dd000007947 */ /* 0x000fea0003800000 */
.L_x_6519:
[----:B------:R-:W2:Y:S02]  /*2500*/  LDG.E.U16 R2, [R2.64] ;  /* 0x0000002402027981 */ /* 0x000ea4000c1e1500 */
[----:B--2---:R-:W0:Y:S02]  /*2510*/  I2F.S16 R0, R2 ;  /* 0x0000000200007306 */ /* 0x004e240000101400 */
[----:B0-----:R-:W-:-:S04]  /*2520*/  F2FP.PACK_AB R0, RZ, R0 ;  /* 0x00000000ff00723e */ /* 0x001fc800000000ff */
[----:B------:R-:W-:Y:S01]  /*2530*/  PRMT R24, R0, 0x7610, R24 ;  /* 0x0000761000187816 */ /* 0x000fe20000000018 */
[----:B------:R-:W-:Y:S05]  /*2540*/  BRA `(.L_x_6518) ;  /* 0x00000d8000007947 */ /* 0x000fea0003800000 */
.L_x_6514:
        /* <DEDUP_REMOVED lines=9> */
.L_x_6522:
[----:B------:R0:W5:Y:S01]  /*25e0*/  LDG.E.U16 R24, [R2.64] ;  /* 0x0000002402187981 */ /* 0x000162000c1e1500 */
[----:B------:R-:W-:Y:S05]  /*25f0*/  BRA `(.L_x_6518) ;  /* 0x00000cd000007947 */ /* 0x000fea0003800000 */
.L_x_6521:
        /* <DEDUP_REMOVED lines=9> */
.L_x_6524:
[----:B------:R0:W5:Y:S01]  /*2690*/  LDG.E.U16 R24, [R2.64] ;  /* 0x0000002402187981 */ /* 0x000162000c1e1500 */
[----:B------:R-:W-:Y:S05]  /*26a0*/  BRA `(.L_x_6518) ;  /* 0x00000c2000007947 */ /* 0x000fea0003800000 */
.L_x_6523:
[----:B------:R-:W2:Y:S02]  /*26b0*/  LDG.E.64 R2, [R2.64] ;  /* 0x0000002402027981 */ /* 0x000ea4000c1e1b00 */
[----:B--2---:R-:W0:Y:S01]  /*26c0*/  F2F.F32.F64 R0, R2 ;  /* 0x0000000200007310 */ /* 0x004e220000301000 */
[----:B------:R-:W0:-:S14]  /*26d0*/  DSETP.GEU.AND P0, PT, |R2|, c[0x2][0x0], PT ;  /* 0x008000000200762a */ /* 0x000e1c0003f0e200 */
[----:B0-----:R-:W-:-:S05]  /*26e0*/  @!P0 FMUL R0, R0, 1.175494350822287508e-38 ;  /* 0x0080000000008820 */ /* 0x001fca0000400000 */
[----:B------:R-:W-:-:S04]  /*26f0*/  F2FP.PACK_AB R0, RZ, R0 ;  /* 0x00000000ff00723e */ /* 0x000fc800000000ff */
[----:B------:R-:W-:Y:S01]  /*2700*/  PRMT R24, R0, 0x7610, R24 ;  /* 0x0000761000187816 */ /* 0x000fe20000000018 */
[----:B------:R-:W-:Y:S05]  /*2710*/  BRA `(.L_x_6518) ;  /* 0x00000bb000007947 */ /* 0x000fea0003800000 */
.L_x_6513:
        /* <DEDUP_REMOVED lines=14> */
.L_x_6527:
[----:B------:R-:W2:Y:S02]  /*2800*/  LDG.E.64 R2, [R2.64] ;  /* 0x0000002402027981 */ /* 0x000ea4000c1e1b00 */
[----:B--2---:R-:W0:Y:S01]  /*2810*/  F2F.F32.F64 R0, R2 ;  /* 0x0000000200007310 */ /* 0x004e220000301000 */
[----:B------:R-:W0:-:S14]  /*2820*/  DSETP.GEU.AND P0, PT, |R2|, c[0x2][0x0], PT ;  /* 0x008000000200762a */ /* 0x000e1c0003f0e200 */
[----:B0-----:R-:W-:-:S05]  /*2830*/  @!P0 FMUL R0, R0, 1.175494350822287508e-38 ;  /* 0x0080000000008820 */ /* 0x001fca0000400000 */
[----:B------:R-:W-:-:S04]  /*2840*/  F2FP.PACK_AB R0, RZ, R0 ;  /* 0x00000000ff00723e */ /* 0x000fc800000000ff */
[----:B------:R-:W-:Y:S01]  /*2850*/  PRMT R24, R0, 0x7610, R24 ;  /* 0x0000761000187816 */ /* 0x000fe20000000018 */
[----:B------:R-:W-:Y:S05]  /*2860*/  BRA `(.L_x_6518) ;  /* 0x00000a6000007947 */ /* 0x000fea0003800000 */
.L_x_6526:
        /* <DEDUP_REMOVED lines=28> */
.L_x_6529:
        /* <DEDUP_REMOVED lines=15> */
.L_x_6528:
[----:B------:R-:W2:Y:S02]  /*2b20*/  LDG.E.U16 R0, [R2.64] ;  /* 0x0000002402007981 */ /* 0x000ea4000c1e1500 */
[----:B--2---:R-:W-:-:S04]  /*2b30*/  PRMT R0, RZ, 0x5410, R0 ;  /* 0x00005410ff007816 */ /* 0x004fc80000000000 */
[----:B------:R-:W-:-:S04]  /*2b40*/  F2FP.PACK_AB R0, RZ, R0 ;  /* 0x00000000ff00723e */ /* 0x000fc800000000ff */
[----:B------:R-:W-:Y:S01]  /*2b50*/  PRMT R24, R0, 0x7610, R24 ;  /* 0x0000761000187816 */ /* 0x000fe20000000018 */
[----:B------:R-:W-:Y:S05]  /*2b60*/  BRA `(.L_x_6518) ;  /* 0x0000076000007947 */ /* 0x000fea0003800000 */
.L_x_6525:
        /* <DEDUP_REMOVED lines=12> */
.L_x_6532:
        /* <DEDUP_REMOVED lines=21> */
.L_x_6536:
[----:B------:R-:W-:Y:S05]  /*2d80*/  BSYNC B1 ;  /* 0x0000000000017941 */ /* 0x000fea0003800000 */
.L_x_6535:
[----:B------:R-:W-:Y:S01]  /*2d90*/  LEA R3, R0, 0x3b800000, 0x17 ;  /* 0x3b80000000037811 */ /* 0x000fe200078eb8ff */
[----:B------:R-:W-:-:S05]  /*2da0*/  IMAD.SHL.U32 R0, R2, 0x100000, RZ ;  /* 0x0010000002007824 */ /* 0x000fca00078e00ff */
[----:B------:R-:W-:Y:S02]  /*2db0*/  LOP3.LUT R0, R3, R0, R4, 0xfe, !PT ;  /* 0x0000000003007212 */ /* 0x000fe400078efe04 */
.L_x_6534:
[----:B------:R-:W-:Y:S05]  /*2dc0*/  BSYNC B0 ;  /* 0x0000000000007941 */ /* 0x000fea0003800000 */
.L_x_6533:
[----:B------:R-:W-:-:S04]  /*2dd0*/  F2FP.PACK_AB R0, RZ, R0 ;  /* 0x00000000ff00723e */ /* 0x000fc800000000ff */
[----:B------:R-:W-:Y:S01]  /*2de0*/  PRMT R24, R0, 0x7610, R24 ;  /* 0x0000761000187816 */ /* 0x000fe20000000018 */
[----:B------:R-:W-:Y:S05]  /*2df0*/  BRA `(.L_x_6518) ;  /* 0x000004d000007947 */ /* 0x000fea0003800000 */
.L_x_6531:
        /* <DEDUP_REMOVED lines=21> */
.L_x_6540:
[----:B------:R-:W-:Y:S05]  /*2f50*/  BSYNC B1 ;  /* 0x0000000000017941 */ /* 0x000fea0003800000 */
.L_x_6539:
[----:B------:R-:W-:Y:S01]  /*2f60*/  LEA R3, R0, 0x37800000, 0x17 ;  /* 0x3780000000037811 */ /* 0x000fe200078eb8ff */
[----:B------:R-:W-:-:S05]  /*2f70*/  IMAD.SHL.U32 R0, R2, 0x200000, RZ ;  /* 0x0020000002007824 */ /* 0x000fca00078e00ff */
[----:B------:R-:W-:Y:S02]  /*2f80*/  LOP3.LUT R0, R3, R0, R4, 0xfe, !PT ;  /* 0x0000000003007212 */ /* 0x000fe400078efe04 */
.L_x_6538:
[----:B------:R-:W-:Y:S05]  /*2f90*/  BSYNC B0 ;  /* 0x0000000000007941 */ /* 0x000fea0003800000 */
.L_x_6537:
[----:B------:R-:W-:-:S04]  /*2fa0*/  F2FP.PACK_AB R0, RZ, R0 ;  /* 0x00000000ff00723e */ /* 0x000fc800000000ff */
[----:B------:R-:W-:Y:S01]  /*2fb0*/  PRMT R24, R0, 0x7610, R24 ;  /* 0x0000761000187816 */ /* 0x000fe20000000018 */
[----:B------:R-:W-:Y:S05]  /*2fc0*/  BRA `(.L_x_6518) ;  /* 0x0000030000007947 */ /* 0x000fea0003800000 */
.L_x_6530:
        /* <DEDUP_REMOVED lines=14> */
.L_x_6544:
[----:B------:R-:W-:Y:S05]  /*30b0*/  BSYNC B0 ;  /* 0x0000000000007941 */ /* 0x000fea0003800000 */
.L_x_6543:
[----:B------:R-:W-:-:S04]  /*30c0*/  F2FP.PACK_AB R0, RZ, R0 ;  /* 0x00000000ff00723e */ /* 0x000fc800000000ff */
[----:B------:R-:W-:Y:S01]  /*30d0*/  PRMT R24, R0, 0x7610, R24 ;  /* 0x0000761000187816 */ /* 0x000fe20000000018 */
[----:B------:R-:W-:Y:S05]  /*30e0*/  BRA `(.L_x_6518) ;  /* 0x000001e000007947 */ /* 0x000fea0003800000 */
.L_x_6517:
        /* <DEDUP_REMOVED lines=21> */
.L_x_6542:
[----:B------:R-:W2:Y:S02]  /*3240*/  LDG.E.64 R2, [R2.64] ;  /* 0x0000002402027981 */ /* 0x000ea4000c1e1b00 */
[----:B--2---:R-:W0:Y:S02]  /*3250*/  I2F.U64 R0, R2 ;  /* 0x0000000200007312 */ /* 0x004e240000301000 */
[----:B0-----:R-:W-:-:S04]  /*3260*/  F2FP.PACK_AB R0, RZ, R0 ;  /* 0x00000000ff00723e */ /* 0x001fc800000000ff */
[----:B------:R-:W-:Y:S01]  /*3270*/  PRMT R24, R0, 0x7610, R24 ;  /* 0x0000761000187816 */ /* 0x000fe20000000018 */
[----:B------:R-:W-:Y:S05]  /*3280*/  BRA `(.L_x_6518) ;  /* 0x0000004000007947 */ /* 0x000fea0003800000 */
.L_x_6541:
[----:B------:R-:W2:Y:S02]  /*3290*/  LDG.E R2, [R2.64] ;  /* 0x0000002402027981 */ /* 0x000ea4000c1e1900 */
[----:B--2---:R-:W0:Y:S02]  /*32a0*/  I2F.U32 R0, R2 ;  /* 0x0000000200007306 */ /* 0x004e240000201000 */
[----:B0-----:R-:W-:-:S04]  /*32b0*/  F2FP.PACK_AB R0, RZ, R0 ;  /* 0x00000000ff00723e */ /* 0x001fc800000000ff */
[----:B------:R-:W-:Y:S02]  /*32c0*/  PRMT R24, R0, 0x7610, R24 ;  /* 0x0000761000187816 */ /* 0x000fe40000000018 */
.L_x_6518:
        /* <DEDUP_REMOVED lines=16> */
[----:B0-----:R-:W-:Y:S01]  /*33d0*/  F2FP.PACK_AB R0, RZ, R0 ;  /* 0x00000000ff00723e */ /* 0x001fe200000000ff */
[----:B------:R-:W-:Y:S05]  /*33e0*/  BRA `(.L_x_6550) ;  /* 0x00000e5000007947 */ /* 0x000fea0003800000 */
.L_x_6548:
[----:B------:R-:W2:Y:S02]  /*33f0*/  LDG.E.U8 R2, [R2.64] ;  /* 0x0000002402027981 */ /* 0x000ea4000c1e1100 */
[----:B--2---:R-:W0:Y:S02]  /*3400*/  I2F.U16 R0, R2 ;  /* 0x0000000200007306 */ /* 0x004e240000101000 */
[----:B0-----:R-:W-:Y:S01]  /*3410*/  F2FP.PACK_AB R0, RZ, R0 ;  /* 0x00000000ff00723e */ /* 0x001fe200000000ff */
[----:B------:R-:W-:Y:S05]  /*3420*/  BRA `(.L_x_6550) ;  /* 0x00000e1000007947 */ /* 0x000fea0003800000 */
.L_x_6547:
        /* <DEDUP_REMOVED lines=10> */
.L_x_6552:
[----:B------:R-:W2:Y:S02]  /*34d0*/  LDG.E R2, [R2.64] ;  /* 0x0000002402027981 */ /* 0x000ea4000c1e1900 */
[----:B--2---:R-:W0:Y:S02]  /*34e0*/  I2F R0, R2 ;  /* 0x0000000200007306 */ /* 0x004e240000201400 */
[----:B0-----:R-:W-:Y:S01]  /*34f0*/  F2FP.PACK_AB R0, RZ, R0 ;  /* 0x00000000ff00723e */ /* 0x001fe200000000ff */
[----:B------:R-:W-:Y:S05]  /*3500*/  BRA `(.L_x_6550) ;  /* 0x00000d3000007947 */ /* 0x000fea0003800000 */
.L_x_6551:
[----:B------:R-:W2:Y:S02]  /*3510*/  LDG.E.U16 R2, [R2.64] ;  /* 0x0000002402027981 */ /* 0x000ea4000c1e1500 */
[----:B--2---:R-:W0:Y:S02]  /*3520*/  I2F.S16 R0, R2 ;  /* 0x0000000200007306 */ /* 0x004e240000101400 */
[----:B0-----:R-:W-:Y:S01]  /*3530*/  F2FP.PACK_AB R0, RZ, R0 ;  /* 0x00000000ff00723e */ /* 0x001fe200000000ff */
[----:B------:R-:W-:Y:S05]  /*3540*/  BRA `(.L_x_6550) ;  /* 0x00000cf000007947 */ /* 0x000fea0003800000 */
.L_x_6546:
        /* <DEDUP_REMOVED lines=9> */
.L_x_6554:
[----:B------:R0:W5:Y:S01]  /*35e0*/  LDG.E.U16 R0, [R2.64] ;  /* 0x0000002402007981 */ /* 0x000162000c1e1500 */
[----:B------:R-:W-:Y:S05]  /*35f0*/  BRA `(.L_x_6550) ;  /* 0x00000c4000007947 */ /* 0x000fea0003800000 */
.L_x_6553:
        /* <DEDUP_REMOVED lines=9> */
.L_x_6556:
[----:B------:R0:W5:Y:S01]  /*3690*/  LDG.E.U16 R0, [R2.64] ;  /* 0x0000002402007981 */ /* 0x000162000c1e1500 */
[----:B------:R-:W-:Y:S05]  /*36a0*/  BRA `(.L_x_6550) ;  /* 0x00000b9000007947 */ /* 0x000fea0003800000 */
.L_x_6555:
[----:B------:R-:W2:Y:S02]  /*36b0*/  LDG.E.64 R2, [R2.64] ;  /* 0x0000002402027981 */ /* 0x000ea4000c1e1b00 */
[----:B--2---:R-:W0:Y:S01]  /*36c0*/  F2F.F32.F64 R0, R2 ;  /* 0x0000000200007310 */ /* 0x004e220000301000 */
[----:B------:R-:W0:-:S14]  /*36d0*/  DSETP.GEU.AND P0, PT, |R2|, c[0x2][0x0], PT ;  /* 0x008000000200762a */ /* 0x000e1c0003f0e200 */
[----:B0-----:R-:W-:-:S05]  /*36e0*/  @!P0 FMUL R0, R0, 1.175494350822287508e-38 ;  /* 0x0080000000008820 */ /* 0x001fca0000400000 */
[----:B------:R-:W-:Y:S01]  /*36f0*/  F2FP.PACK_AB R0, RZ, R0 ;  /* 0x00000000ff00723e */ /* 0x000fe200000000ff */
[----:B------:R-:W-:Y:S05]  /*3700*/  BRA `(.L_x_6550) ;  /* 0x00000b3000007947 */ /* 0x000fea0003800000 */
.L_x_6545:
        /* <DEDUP_REMOVED lines=11> */
[----:B------:R-:W-:Y:S01]  /*37c0*/  F2FP.PACK_AB R0, RZ, R0 ;  /* 0x00000000ff00723e */ /* 0x000fe200000000ff */
[----:B------:R-:W-:Y:S05]  /*37d0*/  BRA `(.L_x_6550) ;  /* 0x00000a6000007947 */ /* 0x000fea0003800000 */
.L_x_6559:
[----:B------:R-:W2:Y:S02]  /*37e0*/  LDG.E.64 R2, [R2.64] ;  /* 0x0000002402027981 */ /* 0x000ea4000c1e1b00 */
[----:B--2---:R-:W0:Y:S01]  /*37f0*/  F2F.F32.F64 R0, R2 ;  /* 0x0000000200007310 */ /* 0x004e220000301000 */
[----:B------:R-:W0:-:S14]  /*3800*/  DSETP.GEU.AND P0, PT, |R2|, c[0x2][0x0], PT ;  /* 0x008000000200762a */ /* 0x000e1c0003f0e200 */
[----:B0-----:R-:W-:-:S05]  /*3810*/  @!P0 FMUL R0, R0, 1.175494350822287508e-38 ;  /* 0x0080000000008820 */ /* 0x001fca0000400000 */
[----:B------:R-:W-:Y:S01]  /*3820*/  F2FP.PACK_AB R0, RZ, R0 ;  /* 0x00000000ff00723e */ /* 0x000fe200000000ff */
[----:B------:R-:W-:Y:S05]  /*3830*/  BRA `(.L_x_6550) ;  /* 0x00000a0000007947 */ /* 0x000fea0003800000 */
.L_x_6558:
        /* <DEDUP_REMOVED lines=28> */
.L_x_6561:
        /* <DEDUP_REMOVED lines=15> */
.L_x_6560:
[----:B------:R-:W2:Y:S02]  /*3af0*/  LDG.E.U16 R0, [R2.64] ;  /* 0x0000002402007981 */ /* 0x000ea4000c1e1500 */
[----:B--2---:R-:W-:-:S04]  /*3b00*/  PRMT R0, RZ, 0x5410, R0 ;  /* 0x00005410ff007816 */ /* 0x004fc80000000000 */
[----:B------:R-:W-:Y:S01]  /*3b10*/  F2FP.PACK_AB R0, RZ, R0 ;  /* 0x00000000ff00723e */ /* 0x000fe200000000ff */
[----:B------:R-:W-:Y:S05]  /*3b20*/  BRA `(.L_x_6550) ;  /* 0x0000071000007947 */ /* 0x000fea0003800000 */
.L_x_6557:
        /* <DEDUP_REMOVED lines=12> */
.L_x_6564:
        /* <DEDUP_REMOVED lines=21> */
.L_x_6568:
[----:B------:R-:W-:Y:S05]  /*3d40*/  BSYNC B1 ;  /* 0x0000000000017941 */ /* 0x000fea0003800000 */
.L_x_6567:
[----:B------:R-:W-:Y:S01]  /*3d50*/  LEA R3, R0, 0x3b800000, 0x17 ;  /* 0x3b80000000037811 */ /* 0x000fe200078eb8ff */
[----:B------:R-:W-:-:S05]  /*3d60*/  IMAD.SHL.U32 R0, R2, 0x100000, RZ ;  /* 0x0010000002007824 */ /* 0x000fca00078e00ff */
[----:B------:R-:W-:Y:S02]  /*3d70*/  LOP3.LUT R0, R3, R0, R4, 0xfe, !PT ;  /* 0x0000000003007212 */ /* 0x000fe400078efe04 */
.L_x_6566:
[----:B------:R-:W-:Y:S05]  /*3d80*/  BSYNC B0 ;  /* 0x0000000000007941 */ /* 0x000fea0003800000 */
.L_x_6565:
[----:B------:R-:W-:Y:S01]  /*3d90*/  F2FP.PACK_AB R0, RZ, R0 ;  /* 0x00000000ff00723e */ /* 0x000fe200000000ff */
[----:B------:R-:W-:Y:S05]  /*3da0*/  BRA `(.L_x_6550) ;  /* 0x0000049000007947 */ /* 0x000fea0003800000 */
.L_x_6563:
        /* <DEDUP_REMOVED lines=21> */
.L_x_6572:
[----:B------:R-:W-:Y:S05]  /*3f00*/  BSYNC B1 ;  /* 0x0000000000017941 */ /* 0x000fea0003800000 */
.L_x_6571:
[----:B------:R-:W-:Y:S01]  /*3f10*/  LEA R3, R0, 0x37800000, 0x17 ;  /* 0x3780000000037811 */ /* 0x000fe200078eb8ff */
[----:B------:R-:W-:-:S05]  /*3f20*/  IMAD.SHL.U32 R0, R2, 0x200000, RZ ;  /* 0x0020000002007824 */ /* 0x000fca00078e00ff */
[----:B------:R-:W-:Y:S02]  /*3f30*/  LOP3.LUT R0, R3, R0, R4, 0xfe, !PT ;  /* 0x0000000003007212 */ /* 0x000fe400078efe04 */
.L_x_6570:
[----:B------:R-:W-:Y:S05]  /*3f40*/  BSYNC B0 ;  /* 0x0000000000007941 */ /* 0x000fea0003800000 */
.L_x_6569:
[----:B------:R-:W-:Y:S01]  /*3f50*/  F2FP.PACK_AB R0, RZ, R0 ;  /* 0x00000000ff00723e */ /* 0x000fe200000000ff */
[----:B------:R-:W-:Y:S05]  /*3f60*/  BRA `(.L_x_6550) ;  /* 0x000002d000007947 */ /* 0x000fea0003800000 */
.L_x_6562:
        /* <DEDUP_REMOVED lines=14> */
.L_x_6576:
[----:B------:R-:W-:Y:S05]  /*4050*/  BSYNC B0 ;  /* 0x0000000000007941 */ /* 0x000fea0003800000 */
.L_x_6575:
[----:B------:R-:W-:Y:S01]  /*4060*/  F2FP.PACK_AB R0, RZ, R0 ;  /* 0x00000000ff00723e */ /* 0x000fe200000000ff */
[----:B------:R-:W-:Y:S05]  /*4070*/  BRA `(.L_x_6550) ;  /* 0x000001c000007947 */ /* 0x000fea0003800000 */
.L_x_6549:
        /* <DEDUP_REMOVED lines=21> */
.L_x_6574:
[----:B------:R-:W2:Y:S02]  /*41d0*/  LDG.E.64 R2, [R2.64] ;  /* 0x0000002402027981 */ /* 0x000ea4000c1e1b00 */
[----:B--2---:R-:W0:Y:S02]  /*41e0*/  I2F.U64 R0, R2 ;  /* 0x0000000200007312 */ /* 0x004e240000301000 */
[----:B0-----:R-:W-:Y:S01]  /*41f0*/  F2FP.PACK_AB R0, RZ, R0 ;  /* 0x00000000ff00723e */ /* 0x001fe200000000ff */
[----:B------:R-:W-:Y:S05]  /*4200*/  BRA `(.L_x_6550) ;  /* 0x0000003000007947 */ /* 0x000fea0003800000 */
.L_x_6573:
[----:B------:R-:W2:Y:S02]  /*4210*/  LDG.E R2, [R2.64] ;  /* 0x0000002402027981 */ /* 0x000ea4000c1e1900 */
[----:B--2---:R-:W0:Y:S02]  /*4220*/  I2F.U32 R0, R2 ;  /* 0x0000000200007306 */ /* 0x004e240000201000 */
[----:B0-----:R-:W-:-:S06]  /*4230*/  F2FP.PACK_AB R0, RZ, R0 ;  /* 0x00000000ff00723e */ /* 0x001fcc00000000ff */
.L_x_6550:
[----:B-----5:R-:W-:Y:S01]  /*4240*/  HADD2.F32 R24, -RZ, R24.H0_H0 ;  /* 0x20000018ff187230 */ /* 0x020fe20000004100 */
[----:B------:R-:W1:Y:S01]  /*4250*/  LDC.U8 R4, c[0x0][0x449] ;  /* 0x00011240ff047b82 */ /* 0x000e620000000000 */
[----:B------:R-:W-:-:S02]  /*4260*/  HADD2.F32 R5, -RZ, R0.H0_H0 ;  /* 0x20000000ff057230 */ /* 0x000fc40000004100 */
[----:B------:R-:W-:Y:S01]  /*4270*/  HADD2.F32 R22, -RZ, R22.H0_H0 ;  /* 0x20000016ff167230 */ /* 0x000fe20000004100 */
[----:B0-----:R-:W-:-:S05]  /*4280*/  FADD.FTZ R2, -R24, 1 ;  /* 0x3f80000018027421 */ /* 0x001fca0000010100 */
[----:B------:R-:W-:-:S05]  /*4290*/  F2FP.PACK_AB R2, RZ, R2 ;  /* 0x00000002ff02723e */ /* 0x000fca00000000ff */
[----:B------:R-:W-:-:S05]  /*42a0*/  HADD2.F32 R3, -RZ, R2.H0_H0 ;  /* 0x20000002ff037230 */ /* 0x000fca0000004100 */
[C---:B------:R-:W-:Y:S02]  /*42b0*/  FMUL.FTZ R3, R24.reuse, R3 ;  /* 0x0000000318037220 */ /* 0x040fe40000410000 */
[----:B------:R-:W-:-:S03]  /*42c0*/  FADD.FTZ R24, R24, -R5 ;  /* 0x8000000518187221 */ /* 0x000fc60000010000 */
[----:B------:R-:W-:Y:S02]  /*42d0*/  F2FP.PACK_AB R3, RZ, R3 ;  /* 0x00000003ff03723e */ /* 0x000fe400000000ff */
[----:B-1----:R-:W-:-:S03]  /*42e0*/  PRMT R2, R4, 0x9910, RZ ;  /* 0x0000991004027816 */ /* 0x002fc600000000ff */
[----:B------:R-:W-:Y:S01]  /*42f0*/  HADD2.F32 R3, -RZ, R3.H0_H0 ;  /* 0x20000003ff037230 */ /* 0x000fe20000004100 */
[----:B------:R-:W-:-:S04]  /*4300*/  ISETP.GT.AND P0, PT, R2, 0x9, PT ;  /* 0x000000090200780c */ /* 0x000fc80003f04270 */
[----:B------:R-:W-:-:S04]  /*4310*/  FMNMX.FTZ R3, RZ, R3, !PT ;  /* 0x00000003ff037209 */ /* 0x000fc80007810000 */
[----:B------:R-:W-:-:S05]  /*4320*/  F2FP.PACK_AB R3, R24, R3 ;  /* 0x000000031803723e */ /* 0x000fca00000000ff */
[--C-:B------:R-:W-:Y:S02]  /*4330*/  HADD2.F32 R5, -RZ, R3.reuse.H1_H1 ;  /* 0x30000003ff057230 */ /* 0x100fe40000004100 */
[----:B------:R-:W-:-:S03]  /*4340*/  HADD2.F32 R3, -RZ, R3.H0_H0 ;  /* 0x20000003ff037230 */ /* 0x000fc60000004100 */
[----:B------:R-:W-:Y:S01]  /*4350*/  FMUL.FTZ R5, R22, R5 ;  /* 0x0000000516057220 */ /* 0x000fe20000410000 */
[----:B------:R-:W0:Y:S04]  /*4360*/  MUFU.RCP R0, R3 ;  /* 0x0000000300007308 */ /* 0x000e280000001000 */
[----:B------:R-:W-:-:S05]  /*4370*/  F2FP.PACK_AB R5, RZ, R5 ;  /* 0x00000005ff05723e */ /* 0x000fca00000000ff */
[----:B------:R-:W-:-:S05]  /*4380*/  HADD2.F32 R5, -RZ, R5.H0_H0 ;  /* 0x20000005ff057230 */ /* 0x000fca0000004100 */
[----:B0-----:R-:W-:-:S05]  /*4390*/  FMUL.FTZ R5, R5, R0 ;  /* 0x0000000005057220 */ /* 0x001fca0000410000 */
        /* <DEDUP_REMOVED lines=14> */
.L_x_6580:
[----:B------:R-:W-:-:S06]  /*4480*/  HADD2.F32 R3, -RZ, R5.H0_H0 ;  /* 0x20000005ff037230 */ /* 0x000fcc0000004100 */
[----:B------:R-:W0:Y:S02]  /*4490*/  F2I.S64.TRUNC R2, R3 ;  /* 0x0000000300027311 */ /* 0x000e24000020d900 */
[----:B0-----:R0:W-:Y:S01]  /*44a0*/  STG.E.U8 [R16.64], R2 ;  /* 0x0000000210007986 */ /* 0x0011e2000c101124 */
[----:B------:R-:W-:Y:S05]  /*44b0*/  BRA `(.L_x_6582) ;  /* 0x00000e4000007947 */ /* 0x000fea0003800000 */
.L_x_6579:
        /* <DEDUP_REMOVED lines=10> */
.L_x_6584:
[----:B------:R-:W-:-:S06]  /*4560*/  HADD2.F32 R5, -RZ, R5.H0_H0 ;  /* 0x20000005ff057230 */ /* 0x000fcc0000004100 */
[----:B------:R-:W0:Y:S02]  /*4570*/  F2I.FTZ.TRUNC.NTZ R5, R5 ;  /* 0x0000000500057305 */ /* 0x000e24000021f100 */
[----:B0-----:R0:W-:Y:S01]  /*4580*/  STG.E [R16.64], R5 ;  /* 0x0000000510007986 */ /* 0x0011e2000c101924 */
[----:B------:R-:W-:Y:S05]  /*4590*/  BRA `(.L_x_6582) ;  /* 0x00000d6000007947 */ /* 0x000fea0003800000 */
.L_x_6583:
[----:B------:R-:W-:-:S06]  /*45a0*/  HADD2.F32 R5, -RZ, R5.H0_H0 ;  /* 0x20000005ff057230 */ /* 0x000fcc0000004100 */
[----:B------:R-:W0:Y:S02]  /*45b0*/  F2I.FTZ.TRUNC.NTZ R5, R5 ;  /* 0x0000000500057305 */ /* 0x000e24000021f100 */
[----:B0-----:R0:W-:Y:S01]  /*45c0*/  STG.E.U16 [R16.64], R5 ;  /* 0x0000000510007986 */ /* 0x0011e2000c101524 */
[----:B------:R-:W-:Y:S05]  /*45d0*/  BRA `(.L_x_6582) ;  /* 0x00000d2000007947 */ /* 0x000fea0003800000 */
.L_x_6578:
        /* <DEDUP_REMOVED lines=9> */
.L_x_6586:
[----:B------:R0:W-:Y:S01]  /*4670*/  STG.E.U16 [R16.64], R5 ;  /* 0x0000000510007986 */ /* 0x0001e2000c101524 */
[----:B------:R-:W-:Y:S05]  /*4680*/  BRA `(.L_x_6582) ;  /* 0x00000c7000007947 */ /* 0x000fea0003800000 */
.L_x_6585:
        /* <DEDUP_REMOVED lines=10> */
.L_x_6588:
[----:B------:R-:W-:-:S05]  /*4730*/  HADD2.F32 R0, -RZ, R5.H0_H0 ;  /* 0x20000005ff007230 */ /* 0x000fca0000004100 */
[----:B------:R-:W-:-:S04]  /*4740*/  F2FP.PACK_AB R0, RZ, R0 ;  /* 0x00000000ff00723e */ /* 0x000fc800000000ff */
[----:B------:R-:W-:-:S05]  /*4750*/  PRMT R0, R0, 0x5410, RZ ;  /* 0x0000541000007816 */ /* 0x000fca00000000ff */
[----:B------:R0:W-:Y:S01]  /*4760*/  STG.E [R16.64], R0 ;  /* 0x0000000010007986 */ /* 0x0001e2000c101924 */
[----:B------:R-:W-:Y:S05]  /*4770*/  BRA `(.L_x_6582) ;  /* 0x00000b8000007947 */ /* 0x000fea0003800000 */
.L_x_6587:
[----:B------:R-:W-:-:S05]  /*4780*/  HADD2.F32 R2, -RZ, R5.H0_H0 ;  /* 0x20000005ff027230 */ /* 0x000fca0000004100 */
[----:B------:R-:W-:-:S06]  /*4790*/  FMUL.FTZ R2, R2, 1 ;  /* 0x3f80000002027820 */ /* 0x000fcc0000410000 */
[----:B------:R-:W0:Y:S02]  /*47a0*/  F2F.F64.F32 R2, R2 ;  /* 0x0000000200027310 */ /* 0x000e240000201800 */
[----:B0-----:R0:W-:Y:S01]  /*47b0*/  STG.E.64 [R16.64], R2 ;  /* 0x0000000210007986 */ /* 0x0011e2000c101b24 */
[----:B------:R-:W-:Y:S05]  /*47c0*/  BRA `(.L_x_6582) ;  /* 0x00000b3000007947 */ /* 0x000fea0003800000 */
.L_x_6577:
        /* <DEDUP_REMOVED lines=13> */
.L_x_6591:
[----:B------:R-:W-:Y:S01]  /*48a0*/  HADD2.F32 R5, -RZ, R5.H0_H0 ;  /* 0x20000005ff057230 */ /* 0x000fe20000004100 */
[----:B------:R-:W-:-:S04]  /*48b0*/  CS2R R6, SRZ ;  /* 0x0000000000067805 */ /* 0x000fc8000001ff00 */
[----:B------:R-:W-:-:S06]  /*48c0*/  FMUL.FTZ R5, R5, 1 ;  /* 0x3f80000005057820 */ /* 0x000fcc0000410000 */
[----:B------:R-:W0:Y:S02]  /*48d0*/  F2F.F64.F32 R4, R5 ;  /* 0x0000000500047310 */ /* 0x000e240000201800 */
[----:B0-----:R0:W-:Y:S01]  /*48e0*/  STG.E.128 [R16.64], R4 ;  /* 0x0000000410007986 */ /* 0x0011e2000c101d24 */
[----:B------:R-:W-:Y:S05]  /*48f0*/  BRA `(.L_x_6582) ;  /* 0x00000a0000007947 */ /* 0x000fea0003800000 */
.L_x_6590:
        /* <DEDUP_REMOVED lines=21> */
.L_x_6595:
[----:B------:R-:W-:Y:S05]  /*4a50*/  BSYNC B0 ;  /* 0x0000000000007941 */ /* 0x000fea0003800000 */
.L_x_6594:
[----:B------:R-:W-:-:S05]  /*4a60*/  LOP3.LUT R3, R0, R3, RZ, 0xfc, !PT ;  /* 0x0000000300037212 */ /* 0x000fca00078efcff */
[----:B------:R0:W-:Y:S01]  /*4a70*/  STG.E.U8 [R16.64], R3 ;  /* 0x0000000310007986 */ /* 0x0001e2000c101124 */
[----:B------:R-:W-:Y:S05]  /*4a80*/  BRA `(.L_x_6582) ;  /* 0x0000087000007947 */ /* 0x000fea0003800000 */
.L_x_6593:
        /* <DEDUP_REMOVED lines=13> */
.L_x_6597:
[----:B------:R-:W-:Y:S01]  /*4b60*/  IMAD.MOV.U32 R0, RZ, RZ, 0x7f ;  /* 0x0000007fff007424 */ /* 0x000fe200078e00ff */
[----:B------:R-:W-:-:S04]  /*4b70*/  ISETP.GT.U32.AND P0, PT, R2, 0x7f800000, PT ;  /* 0x7f8000000200780c */ /* 0x000fc80003f04070 */
[----:B------:R-:W-:-:S04]  /*4b80*/  SEL R0, R0, 0x7c, P0 ;  /* 0x0000007c00007807 */ /* 0x000fc80000000000 */
.L_x_6598:
[----:B------:R-:W-:Y:S05]  /*4b90*/  BSYNC B0 ;  /* 0x0000000000007941 */ /* 0x000fea0003800000 */
.L_x_6596:
[----:B------:R-:W-:-:S04]  /*4ba0*/  LOP3.LUT R2, R5, 0x80000000, RZ, 0xc0, !PT ;  /* 0x8000000005027812 */ /* 0x000fc800078ec0ff */
[----:B------:R-:W-:-:S04]  /*4bb0*/  SHF.R.U32.HI R3, RZ, 0x18, R2 ;  /* 0x00000018ff037819 */ /* 0x000fc80000011602 */
[----:B------:R-:W-:-:S05]  /*4bc0*/  LOP3.LUT R3, R0, R3, RZ, 0xfc, !PT ;  /* 0x0000000300037212 */ /* 0x000fca00078efcff */
[----:B------:R0:W-:Y:S01]  /*4bd0*/  STG.E.U8 [R16.64], R3 ;  /* 0x0000000310007986 */ /* 0x0001e2000c101124 */
[----:B------:R-:W-:Y:S05]  /*4be0*/  BRA `(.L_x_6582) ;  /* 0x0000071000007947 */ /* 0x000fea0003800000 */
.L_x_6592:
[----:B------:R-:W-:-:S05]  /*4bf0*/  HADD2.F32 R0, -RZ, R5.H0_H0 ;  /* 0x20000005ff007230 */ /* 0x000fca0000004100 */
[----:B------:R-:W-:-:S05]  /*4c00*/  F2FP.BF16.PACK_AB R0, RZ, R0 ;  /* 0x00000000ff00723e */ /* 0x000fca00000010ff */
[----:B------:R0:W-:Y:S01]  /*4c10*/  STG.E.U16 [R16.64], R0 ;  /* 0x0000000010007986 */ /* 0x0001e2000c101524 */
[----:B------:R-:W-:Y:S05]  /*4c20*/  BRA `(.L_x_6582) ;  /* 0x000006d000007947 */ /* 0x000fea0003800000 */
.L_x_6589:
        /* <DEDUP_REMOVED lines=12> */
.L_x_6601:
        /* <DEDUP_REMOVED lines=17> */
.L_x_6604:
[----:B------:R-:W-:-:S04]  /*4e00*/  LOP3.LUT R2, R5, 0x80000000, RZ, 0xc0, !PT ;  /* 0x8000000005027812 */ /* 0x000fc800078ec0ff */
[----:B------:R-:W-:-:S04]  /*4e10*/  SHF.R.U32.HI R3, RZ, 0x18, R2 ;  /* 0x00000018ff037819 */ /* 0x000fc80000011602 */
[----:B------:R-:W-:-:S04]  /*4e20*/  LOP3.LUT R0, R0, R3, RZ, 0xfc, !PT ;  /* 0x0000000300007212 */ /* 0x000fc800078efcff */
[----:B------:R-:W-:Y:S02]  /*4e30*/  PRMT R8, R0, 0x7610, R8 ;  /* 0x0000761000087816 */ /* 0x000fe40000000008 */
.L_x_6603:
[----:B------:R-:W-:Y:S05]  /*4e40*/  BSYNC B0 ;  /* 0x0000000000007941 */ /* 0x000fea0003800000 */
.L_x_6602:
[----:B------:R0:W-:Y:S01]  /*4e50*/  STG.E.U8 [R16.64], R8 ;  /* 0x0000000810007986 */ /* 0x0001e2000c101124 */
[----:B------:R-:W-:Y:S05]  /*4e60*/  BRA `(.L_x_6582) ;  /* 0x0000049000007947 */ /* 0x000fea0003800000 */
.L_x_6600:
        /* <DEDUP_REMOVED lines=17> */
.L_x_6607:
[----:B------:R-:W-:-:S04]  /*4f80*/  LOP3.LUT R2, R5, 0x80000000, RZ, 0xc0, !PT ;  /* 0x8000000005027812 */ /* 0x000fc800078ec0ff */
[----:B------:R-:W-:-:S04]  /*4f90*/  SHF.R.U32.HI R3, RZ, 0x18, R2 ;  /* 0x00000018ff037819 */ /* 0x000fc80000011602 */
[----:B------:R-:W-:-:S04]  /*4fa0*/  LOP3.LUT R0, R0, R3, RZ, 0xfc, !PT ;  /* 0x0000000300007212 */ /* 0x000fc800078efcff */
[----:B------:R-:W-:Y:S02]  /*4fb0*/  PRMT R8, R0, 0x7610, R8 ;  /* 0x0000761000087816 */ /* 0x000fe40000000008 */
.L_x_6606:
[----:B------:R-:W-:Y:S05]  /*4fc0*/  BSYNC B0 ;  /* 0x0000000000007941 */ /* 0x000fea0003800000 */
.L_x_6605:
[----:B------:R0:W-:Y:S01]  /*4fd0*/  STG.E.U8 [R16.64], R8 ;  /* 0x0000000810007986 */ /* 0x0001e2000c101124 */
[----:B------:R-:W-:Y:S05]  /*4fe0*/  BRA `(.L_x_6582) ;  /* 0x0000031000007947 */ /* 0x000fea0003800000 */
.L_x_6599:
        /* <DEDUP_REMOVED lines=22> */
.L_x_6581:
        /* <DEDUP_REMOVED lines=20> */
.L_x_6609:
[----:B------:R-:W-:-:S06]  /*5290*/  HADD2.F32 R2, -RZ, R5.H0_H0 ;  /* 0x20000005ff027230 */ /* 0x000fcc0000004100 */
[----:B------:R-:W0:Y:S02]  /*52a0*/  F2I.U64.TRUNC R2, R2 ;  /* 0x0000000200027311 */ /* 0x000e24000020d800 */
[----:B0-----:R0:W-:Y:S01]  /*52b0*/  STG.E.64 [R16.64], R2 ;  /* 0x0000000210007986 */ /* 0x0011e2000c101b24 */
[----:B------:R-:W-:Y:S05]  /*52c0*/  BRA `(.L_x_6582) ;  /* 0x0000003000007947 */ /* 0x000fea0003800000 */
.L_x_6608:
[----:B------:R-:W-:-:S06]  /*52d0*/  HADD2.F32 R5, -RZ, R5.H0_H0 ;  /* 0x20000005ff057230 */ /* 0x000fcc0000004100 */
[----:B------:R-:W0:Y:S02]  /*52e0*/  F2I.FTZ.U32.TRUNC.NTZ R5, R5 ;  /* 0x0000000500057305 */ /* 0x000e24000021f000 */
[----:B0-----:R0:W-:Y:S02]  /*52f0*/  STG.E [R16.64], R5 ;  /* 0x0000000510007986 */ /* 0x0011e4000c101924 */
.L_x_6582:
[----:B------:R-:W-:-:S05]  /*5300*/  IMAD R18, R19, 0x200, R18 ;  /* 0x0000020013127824 */ /* 0x000fca00078e0212 */
[----:B------:R-:W-:Y:S02]  /*5310*/  IADD3 R25, R18, 0x80, RZ ;  /* 0x0000008012197810 */ /* 0x000fe40007ffe0ff */
.L_x_6479:
[----:B------:R-:W-:Y:S05]  /*5320*/  BSYNC B6 ;  /* 0x0000000000067941 */ /* 0x000fea0003800000 */
.L_x_6478:
        /* <DEDUP_REMOVED lines=284> */
.L_x_6612:
        /* <DEDUP_REMOVED lines=21> */
.L_x_6616:
[----:B------:R-:W2:Y:S02]  /*6640*/  LDG.E.U8 R2, [R2.64] ;  /* 0x0000002402027981 */ /* 0x000ea4000c1e1100 */
[----:B--2---:R-:W0:Y:S02]  /*6650*/  I2F.U16 R0, R2 ;  /* 0x0000000200007306 */ /* 0x004e240000101000 */
[----:B0-----:R-:W-:-:S04]  /*6660*/  F2FP.PACK_AB R0, RZ, R0 ;  /* 0x00000000ff00723e */ /* 0x001fc800000000ff */
[----:B------:R-:W-:Y:S01]  /*6670*/  PRMT R19, R0, 0x7610, R19 ;  /* 0x0000761000137816 */ /* 0x000fe20000000013 */
[----:B------:R-:W-:Y:S05]  /*6680*/  BRA `(.L_x_6618) ;  /* 0x00000ed000007947 */ /* 0x000fea0003800000 */
.L_x_6615:
        /* <DEDUP_REMOVED lines=11> */
.L_x_6620:
[----:B------:R-:W2:Y:S02]  /*6740*/  LDG.E R2, [R2.64] ;  /* 0x0000002402027981 */ /* 0x000ea4000c1e1900 */
[----:B--2---:R-:W0:Y:S02]  /*6750*/  I2F R0, R2 ;  /* 0x0000000200007306 */ /* 0x004e240000201400 */
[----:B0-----:R-:W-:-:S04]  /*6760*/  F2FP.PACK_AB R0, RZ, R0 ;  /* 0x00000000ff00723e */ /* 0x001fc800000000ff */
[----:B------:R-:W-:Y:S01]  /*6770*/  PRMT R19, R0, 0x7610, R19 ;  /* 0x0000761000137816 */ /* 0x000fe20000000013 */
[----:B------:R-:W-:Y:S05]  /*6780*/  BRA `(.L_x_6618) ;  /* 0x00000dd000007947 */ /* 0x000fea0003800000 */
.L_x_6619:
[----:B------:R-:W2:Y:S02]  /*6790*/  LDG.E.U16 R2, [R2.64] ;  /* 0x0000002402027981 */ /* 0x000ea4000c1e1500 */
[----:B--2---:R-:W0:Y:S02]  /*67a0*/  I2F.S16 R0, R2 ;  /* 0x0000000200007306 */ /* 0x004e240000101400 */
[----:B0-----:R-:W-:-:S04]  /*67b0*/  F2FP.PACK_AB R0, RZ, R0 ;  /* 0x00000000ff00723e */ /* 0x001fc800000000ff */
[----:B------:R-:W-:Y:S01]  /*67c0*/  PRMT R19, R0, 0x7610, R19 ;  /* 0x0000761000137816 */ /* 0x000fe20000000013 */
[----:B------:R-:W-:Y:S05]  /*67d0*/  BRA `(.L_x_6618) ;  /* 0x00000d8000007947 */ /* 0x000fea0003800000 */
.L_x_6614:
        /* <DEDUP_REMOVED lines=9> */
.L_x_6622:
[----:B------:R0:W5:Y:S01]  /*6870*/  LDG.E.U16 R19, [R2.64] ;  /* 0x0000002402137981 */ /* 0x000162000c1e1500 */
[----:B------:R-:W-:Y:S05]  /*6880*/  BRA `(.L_x_6618) ;  /* 0x00000cd000007947 */ /* 0x000fea0003800000 */
.L_x_6621:
        /* <DEDUP_REMOVED lines=9> */
.L_x_6624:
[----:B------:R0:W5:Y:S01]  /*6920*/  LDG.E.U16 R19, [R2.64] ;  /* 0x0000002402137981 */ /* 0x000162000c1e1500 */
[----:B------:R-:W-:Y:S05]  /*6930*/  BRA `(.L_x_6618) ;  /* 0x00000c2000007947 */ /* 0x000fea0003800000 */
.L_x_6623:
[----:B------:R-:W2:Y:S02]  /*6940*/  LDG.E.64 R2, [R2.64] ;  /* 0x0000002402027981 */ /* 0x000ea4000c1e1b00 */
[----:B--2---:R-:W0:Y:S01]  /*6950*/  F2F.F32.F64 R0, R2 ;  /* 0x0000000200007310 */ /* 0x004e220000301000 */
[----:B------:R-:W0:-:S14]  /*6960*/  DSETP.GEU.AND P0, PT, |R2|, c[0x2][0x0], PT ;  /* 0x008000000200762a */ /* 0x000e1c0003f0e200 */
[----:B0-----:R-:W-:-:S05]  /*6970*/  @!P0 FMUL R0, R0, 1.175494350822287508e-38 ;  /* 0x0080000000008820 */ /* 0x001fca0000400000 */
[----:B------:R-:W-:-:S04]  /*6980*/  F2FP.PACK_AB R0, RZ, R0 ;  /* 0x00000000ff00723e */ /* 0x000fc800000000ff */
[----:B------:R-:W-:Y:S01]  /*6990*/  PRMT R19, R0, 0x7610, R19 ;  /* 0x0000761000137816 */ /* 0x000fe20000000013 */
[----:B------:R-:W-:Y:S05]  /*69a0*/  BRA `(.L_x_6618) ;  /* 0x00000bb000007947 */ /* 0x000fea0003800000 */
.L_x_6613:
        /* <DEDUP_REMOVED lines=14> */
.L_x_6627:
[----:B------:R-:W2:Y:S02]  /*6a90*/  LDG.E.64 R2, [R2.64] ;  /* 0x0000002402027981 */ /* 0x000ea4000c1e1b00 */
[----:B--2---:R-:W0:Y:S01]  /*6aa0*/  F2F.F32.F64 R0, R2 ;  /* 0x0000000200007310 */ /* 0x004e220000301000 */
[----:B------:R-:W0:-:S14]  /*6ab0*/  DSETP.GEU.AND P0, PT, |R2|, c[0x2][0x0], PT ;  /* 0x008000000200762a */ /* 0x000e1c0003f0e200 */
[----:B0-----:R-:W-:-:S05]  /*6ac0*/  @!P0 FMUL R0, R0, 1.175494350822287508e-38 ;  /* 0x0080000000008820 */ /* 0x001fca0000400000 */
[----:B------:R-:W-:-:S04]  /*6ad0*/  F2FP.PACK_AB R0, RZ, R0 ;  /* 0x00000000ff00723e */ /* 0x000fc800000000ff */
[----:B------:R-:W-:Y:S01]  /*6ae0*/  PRMT R19, R0, 0x7610, R19 ;  /* 0x0000761000137816 */ /* 0x000fe20000000013 */
[----:B------:R-:W-:Y:S05]  /*6af0*/  BRA `(.L_x_6618) ;  /* 0x00000a6000007947 */ /* 0x000fea0003800000 */
.L_x_6626:
        /* <DEDUP_REMOVED lines=28> */
.L_x_6629:
        /* <DEDUP_REMOVED lines=15> */
.L_x_6628:
[----:B------:R-:W2:Y:S02]  /*6db0*/  LDG.E.U16 R0, [R2.64] ;  /* 0x0000002402007981 */ /* 0x000ea4000c1e1500 */
[----:B--2---:R-:W-:-:S04]  /*6dc0*/  PRMT R0, RZ, 0x5410, R0 ;  /* 0x00005410ff007816 */ /* 0x004fc80000000000 */
[----:B------:R-:W-:-:S04]  /*6dd0*/  F2FP.PACK_AB R0, RZ, R0 ;  /* 0x00000000ff00723e */ /* 0x000fc800000000ff */
[----:B------:R-:W-:Y:S01]  /*6de0*/  PRMT R19, R0, 0x7610, R19 ;  /* 0x0000761000137816 */ /* 0x000fe20000000013 */
[----:B------:R-:W-:Y:S05]  /*6df0*/  BRA `(.L_x_6618) ;  /* 0x0000076000007947 */ /* 0x000fea0003800000 */
.L_x_6625:
        /* <DEDUP_REMOVED lines=12> */
.L_x_6632:
        /* <DEDUP_REMOVED lines=21> */
.L_x_6636:
[----:B------:R-:W-:Y:S05]  /*7010*/  BSYNC B1 ;  /* 0x0000000000017941 */ /* 0x000fea0003800000 */
.L_x_6635:
[----:B------:R-:W-:Y:S01]  /*7020*/  LEA R3, R0, 0x3b800000, 0x17 ;  /* 0x3b80000000037811 */ /* 0x000fe200078eb8ff */
[----:B------:R-:W-:-:S05]  /*7030*/  IMAD.SHL.U32 R0, R2, 0x100000, RZ ;  /* 0x0010000002007824 */ /* 0x000fca00078e00ff */
[----:B------:R-:W-:Y:S02]  /*7040*/  LOP3.LUT R0, R3, R0, R4, 0xfe, !PT ;  /* 0x0000000003007212 */ /* 0x000fe400078efe04 */
.L_x_6634:
[----:B------:R-:W-:Y:S05]  /*7050*/  BSYNC B0 ;  /* 0x0000000000007941 */ /* 0x000fea0003800000 */
.L_x_6633:
[----:B------:R-:W-:-:S04]  /*7060*/  F2FP.PACK_AB R0, RZ, R0 ;  /* 0x00000000ff00723e */ /* 0x000fc800000000ff */
[----:B------:R-:W-:Y:S01]  /*7070*/  PRMT R19, R0, 0x7610, R19 ;  /* 0x0000761000137816 */ /* 0x000fe20000000013 */
[----:B------:R-:W-:Y:S05]  /*7080*/  BRA `(.L_x_6618) ;  /* 0x000004d000007947 */ /* 0x000fea0003800000 */
.L_x_6631:
        /* <DEDUP_REMOVED lines=21> */
.L_x_6640:
[----:B------:R-:W-:Y:S05]  /*71e0*/  BSYNC B1 ;  /* 0x0000000000017941 */ /* 0x000fea0003800000 */
.L_x_6639:
[----:B------:R-:W-:Y:S01]  /*71f0*/  LEA R3, R0, 0x37800000, 0x17 ;  /* 0x3780000000037811 */ /* 0x000fe200078eb8ff */
[----:B------:R-:W-:-:S05]  /*7200*/  IMAD.SHL.U32 R0, R2, 0x200000, RZ ;  /* 0x0020000002007824 */ /* 0x000fca00078e00ff */
[----:B------:R-:W-:Y:S02]  /*7210*/  LOP3.LUT R0, R3, R0, R4, 0xfe, !PT ;  /* 0x0000000003007212 */ /* 0x000fe400078efe04 */
.L_x_6638:
[----:B------:R-:W-:Y:S05]  /*7220*/  BSYNC B0 ;  /* 0x0000000000007941 */ /* 0x000fea0003800000 */
.L_x_6637:
[----:B------:R-:W-:-:S04]  /*7230*/  F2FP.PACK_AB R0, RZ, R0 ;  /* 0x00000000ff00723e */ /* 0x000fc800000000ff */
[----:B------:R-:W-:Y:S01]  /*7240*/  PRMT R19, R0, 0x7610, R19 ;  /* 0x0000761000137816 */ /* 0x000fe20000000013 */
[----:B------:R-:W-:Y:S05]  /*7250*/  BRA `(.L_x_6618) ;  /* 0x0000030000007947 */ /* 0x000fea0003800000 */
.L_x_6630:
        /* <DEDUP_REMOVED lines=14> */
.L_x_6644:
[----:B------:R-:W-:Y:S05]  /*7340*/  BSYNC B0 ;  /* 0x0000000000007941 */ /* 0x000fea0003800000 */
.L_x_6643:
[----:B------:R-:W-:-:S04]  /*7350*/  F2FP.PACK_AB R0, RZ, R0 ;  /* 0x00000000ff00723e */ /* 0x000fc800000000ff */
[----:B------:R-:W-:Y:S01]  /*7360*/  PRMT R19, R0, 0x7610, R19 ;  /* 0x0000761000137816 */ /* 0x000fe20000000013 */
[----:B------:R-:W-:Y:S05]  /*7370*/  BRA `(.L_x_6618) ;  /* 0x000001e000007947 */ /* 0x000fea0003800000 */
.L_x_6617:
        /* <DEDUP_REMOVED lines=21> */
.L_x_6642:
[----:B------:R-:W2:Y:S02]  /*74d0*/  LDG.E.64 R2, [R2.64] ;  /* 0x0000002402027981 */ /* 0x000ea4000c1e1b00 */
[----:B--2---:R-:W0:Y:S02]  /*74e0*/  I2F.U64 R0, R2 ;  /* 0x0000000200007312 */ /* 0x004e240000301000 */
[----:B0-----:R-:W-:-:S04]  /*74f0*/  F2FP.PACK_AB R0, RZ, R0 ;  /* 0x00000000ff00723e */ /* 0x001fc800000000ff */
[----:B------:R-:W-:Y:S01]  /*7500*/  PRMT R19, R0, 0x7610, R19 ;  /* 0x0000761000137816 */ /* 0x000fe20000000013 */
[----:B------:R-:W-:Y:S05]  /*7510*/  BRA `(.L_x_6618) ;  /* 0x0000004000007947 */ /* 0x000fea0003800000 */
.L_x_6641:
[----:B------:R-:W2:Y:S02]  /*7520*/  LDG.E R2, [R2.64] ;  /* 0x0000002402027981 */ /* 0x000ea4000c1e1900 */
[----:B--2---:R-:W0:Y:S02]  /*7530*/  I2F.U32 R0, R2 ;  /* 0x0000000200007306 */ /* 0x004e240000201000 */
[----:B0-----:R-:W-:-:S04]  /*7540*/  F2FP.PACK_AB R0, RZ, R0 ;  /* 0x00000000ff00723e */ /* 0x001fc800000000ff */
[----:B------:R-:W-:Y:S02]  /*7550*/  PRMT R19, R0, 0x7610, R19 ;  /* 0x0000761000137816 */ /* 0x000fe40000000013 */
.L_x_6618:
        /* <DEDUP_REMOVED lines=19> */
.L_x_6648:
[----:B------:R-:W2:Y:S02]  /*7690*/  LDG.E.U8 R2, [R2.64] ;  /* 0x0000002402027981 */ /* 0x000ea4000c1e1100 */
[----:B--2---:R-:W0:Y:S02]  /*76a0*/  I2F.U16 R0, R2 ;  /* 0x0000000200007306 */ /* 0x004e240000101000 */
[----:B0-----:R-:W-:-:S04]  /*76b0*/  F2FP.PACK_AB R0, RZ, R0 ;  /* 0x00000000ff00723e */ /* 0x001fc800000000ff */
[----:B------:R-:W-:Y:S01]  /*76c0*/  PRMT R22, R0, 0x7610, R22 ;  /* 0x0000761000167816 */ /* 0x000fe20000000016 */
[----:B------:R-:W-:Y:S05]  /*76d0*/  BRA `(.L_x_6650) ;  /* 0x00000ed000007947 */ /* 0x000fea0003800000 */
.L_x_6647:
        /* <DEDUP_REMOVED lines=11> */
.L_x_6652:
[----:B------:R-:W2:Y:S02]  /*7790*/  LDG.E R2, [R2.64] ;  /* 0x0000002402027981 */ /* 0x000ea4000c1e1900 */
[----:B--2---:R-:W0:Y:S02]  /*77a0*/  I2F R0, R2 ;  /* 0x0000000200007306 */ /* 0x004e240000201400 */
[----:B0-----:R-:W-:-:S04]  /*77b0*/  F2FP.PACK_AB R0, RZ, R0 ;  /* 0x00000000ff00723e */ /* 0x001fc800000000ff */
[----:B------:R-:W-:Y:S01]  /*77c0*/  PRMT R22, R0, 0x7610, R22 ;  /* 0x0000761000167816 */ /* 0x000fe20000000016 */
[----:B------:R-:W-:Y:S05]  /*77d0*/  BRA `(.L_x_6650) ;  /* 0x00000dd000007947 */ /* 0x000fea0003800000 */
.L_x_6651:
[----:B------:R-:W2:Y:S02]  /*77e0*/  LDG.E.U16 R2, [R2.64] ;  /* 0x0000002402027981 */ /* 0x000ea4000c1e1500 */
[----:B--2---:R-:W0:Y:S02]  /*77f0*/  I2F.S16 R0, R2 ;  /* 0x0000000200007306 */ /* 0x004e240000101400 */
[----:B0-----:R-:W-:-:S04]  /*7800*/  F2FP.PACK_AB R0, RZ, R0 ;  /* 0x00000000ff00723e */ /* 0x001fc800000000ff */
[----:B------:R-:W-:Y:S01]  /*7810*/  PRMT R22, R0, 0x7610, R22 ;  /* 0x0000761000167816 */ /* 0x000fe20000000016 */
[----:B------:R-:W-:Y:S05]  /*7820*/  BRA `(.L_x_6650) ;  /* 0x00000d8000007947 */ /* 0x000fea0003800000 */
.L_x_6646:
        /* <DEDUP_REMOVED lines=9> */
.L_x_6654:
[----:B------:R0:W5:Y:S01]  /*78c0*/  LDG.E.U16 R22, [R2.64] ;  /* 0x0000002402167981 */ /* 0x000162000c1e1500 */
[----:B------:R-:W-:Y:S05]  /*78d0*/  BRA `(.L_x_6650) ;  /* 0x00000cd000007947 */ /* 0x000fea0003800000 */
.L_x_6653:
        /* <DEDUP_REMOVED lines=9> */
.L_x_6656:
[----:B------:R0:W5:Y:S01]  /*7970*/  LDG.E.U16 R22, [R2.64] ;  /* 0x0000002402167981 */ /* 0x000162000c1e1500 */
[----:B------:R-:W-:Y:S05]  /*7980*/  BRA `(.L_x_6650) ;  /* 0x00000c2000007947 */ /* 0x000fea0003800000 */
.L_x_6655:
[----:B------:R-:W2:Y:S02]  /*7990*/  LDG.E.64 R2, [R2.64] ;  /* 0x0000002402027981 */ /* 0x000ea4000c1e1b00 */
[----:B--2---:R-:W0:Y:S01]  /*79a0*/  F2F.F32.F64 R0, R2 ;  /* 0x0000000200007310 */ /* 0x004e220000301000 */
[----:B------:R-:W0:-:S14]  /*79b0*/  DSETP.GEU.AND P0, PT, |R2|, c[0x2][0x0], PT ;  /* 0x008000000200762a */ /* 0x000e1c0003f0e200 */
[----:B0-----:R-:W-:-:S05]  /*79c0*/  @!P0 FMUL R0, R0, 1.175494350822287508e-38 ;  /* 0x0080000000008820 */ /* 0x001fca0000400000 */
[----:B------:R-:W-:-:S04]  /*79d0*/  F2FP.PACK_AB R0, RZ, R0 ;  /* 0x00000000ff00723e */ /* 0x000fc800000000ff */
[----:B------:R-:W-:Y:S01]  /*79e0*/  PRMT R22, R0, 0x7610, R22 ;  /* 0x0000761000167816 */ /* 0x000fe20000000016 */
[----:B------:R-:W-:Y:S05]  /*79f0*/  BRA `(.L_x_6650) ;  /* 0x00000bb000007947 */ /* 0x000fea0003800000 */
.L_x_6645:
        /* <DEDUP_REMOVED lines=14> */
.L_x_6659:
[----:B------:R-:W2:Y:S02]  /*7ae0*/  LDG.E.64 R2, [R2.64] ;  /* 0x0000002402027981 */ /* 0x000ea4000c1e1b00 */
[----:B--2---:R-:W0:Y:S01]  /*7af0*/  F2F.F32.F64 R0, R2 ;  /* 0x0000000200007310 */ /* 0x004e220000301000 */
[----:B------:R-:W0:-:S14]  /*7b00*/  DSETP.GEU.AND P0, PT, |R2|, c[0x2][0x0], PT ;  /* 0x008000000200762a */ /* 0x000e1c0003f0e200 */
[----:B0-----:R-:W-:-:S05]  /*7b10*/  @!P0 FMUL R0, R0, 1.175494350822287508e-38 ;  /* 0x0080000000008820 */ /* 0x001fca0000400000 */
[----:B------:R-:W-:-:S04]  /*7b20*/  F2FP.PACK_AB R0, RZ, R0 ;  /* 0x00000000ff00723e */ /* 0x000fc800000000ff */
[----:B------:R-:W-:Y:S01]  /*7b30*/  PRMT R22, R0, 0x7610, R22 ;  /* 0x0000761000167816 */ /* 0x000fe20000000016 */
[----:B------:R-:W-:Y:S05]  /*7b40*/  BRA `(.L_x_6650) ;  /* 0x00000a6000007947 */ /* 0x000fea0003800000 */
.L_x_6658:
        /* <DEDUP_REMOVED lines=28> */
.L_x_6661:
        /* <DEDUP_REMOVED lines=15> */
.L_x_6660:
[----:B------:R-:W2:Y:S02]  /*7e00*/  LDG.E.U16 R0, [R2.64] ;  /* 0x0000002402007981 */ /* 0x000ea4000c1e1500 */
[----:B--2---:R-:W-:-:S04]  /*7e10*/  PRMT R0, RZ, 0x5410, R0 ;  /* 0x00005410ff007816 */ /* 0x004fc80000000000 */
[----:B------:R-:W-:-:S04]  /*7e20*/  F2FP.PACK_AB R0, RZ, R0 ;  /* 0x00000000ff00723e */ /* 0x000fc800000000ff */
[----:B------:R-:W-:Y:S01]  /*7e30*/  PRMT R22, R0, 0x7610, R22 ;  /* 0x0000761000167816 */ /* 0x000fe20000000016 */
[----:B------:R-:W-:Y:S05]  /*7e40*/  BRA `(.L_x_6650) ;  /* 0x0000076000007947 */ /* 0x000fea0003800000 */
.L_x_6657:
        /* <DEDUP_REMOVED lines=12> */
.L_x_6664:
        /* <DEDUP_REMOVED lines=21> */
.L_x_6668:
[----:B------:R-:W-:Y:S05]  /*8060*/  BSYNC B1 ;  /* 0x0000000000017941 */ /* 0x000fea0003800000 */
.L_x_6667:
[----:B------:R-:W-:Y:S01]  /*8070*/  LEA R3, R0, 0x3b800000, 0x17 ;  /* 0x3b80000000037811 */ /* 0x000fe200078eb8ff */
[----:B------:R-:W-:-:S05]  /*8080*/  IMAD.SHL.U32 R0, R2, 0x100000, RZ ;  /* 0x0010000002007824 */ /* 0x000fca00078e00ff */
[----:B------:R-:W-:Y:S02]  /*8090*/  LOP3.LUT R0, R3, R0, R4, 0xfe, !PT ;  /* 0x0000000003007212 */ /* 0x000fe400078efe04 */
.L_x_6666:
[----:B------:R-:W-:Y:S05]  /*80a0*/  BSYNC B0 ;  /* 0x0000000000007941 */ /* 0x000fea0003800000 */
.L_x_6665:
[----:B------:R-:W-:-:S04]  /*80b0*/  F2FP.PACK_AB R0, RZ, R0 ;  /* 0x00000000ff00723e */ /* 0x000fc800000000ff */
[----:B------:R-:W-:Y:S01]  /*80c0*/  PRMT R22, R0, 0x7610, R22 ;  /* 0x0000761000167816 */ /* 0x000fe20000000016 */
[----:B------:R-:W-:Y:S05]  /*80d0*/  BRA `(.L_x_6650) ;  /* 0x000004d000007947 */ /* 0x000fea0003800000 */
.L_x_6663:
        /* <DEDUP_REMOVED lines=21> */
.L_x_6672:
[----:B------:R-:W-:Y:S05]  /*8230*/  BSYNC B1 ;  /* 0x0000000000017941 */ /* 0x000fea0003800000 */
.L_x_6671:
[----:B------:R-:W-:Y:S01]  /*8240*/  LEA R3, R0, 0x37800000, 0x17 ;  /* 0x3780000000037811 */ /* 0x000fe200078eb8ff */
[----:B------:R-:W-:-:S05]  /*8250*/  IMAD.SHL.U32 R0, R2, 0x200000, RZ ;  /* 0x0020000002007824 */ /* 0x000fca00078e00ff */
[----:B------:R-:W-:Y:S02]  /*8260*/  LOP3.LUT R0, R3, R0, R4, 0xfe, !PT ;  /* 0x0000000003007212 */ /* 0x000fe400078efe04 */
.L_x_6670:
[----:B------:R-:W-:Y:S05]  /*8270*/  BSYNC B0 ;  /* 0x0000000000007941 */ /* 0x000fea0003800000 */
.L_x_6669:
[----:B------:R-:W-:-:S04]  /*8280*/  F2FP.PACK_AB R0, RZ, R0 ;  /* 0x00000000ff00723e */ /* 0x000fc800000000ff */
[----:B------:R-:W-:Y:S01]  /*8290*/  PRMT R22, R0, 0x7610, R22 ;  /* 0x0000761000167816 */ /* 0x000fe20000000016 */
[----:B------:R-:W-:Y:S05]  /*82a0*/  BRA `(.L_x_6650) ;  /* 0x0000030000007947 */ /* 0x000fea0003800000 */
.L_x_6662:
        /* <DEDUP_REMOVED lines=14> */
.L_x_6676:
[----:B------:R-:W-:Y:S05]  /*8390*/  BSYNC B0 ;  /* 0x0000000000007941 */ /* 0x000fea0003800000 */
.L_x_6675:
[----:B------:R-:W-:-:S04]  /*83a0*/  F2FP.PACK_AB R0, RZ, R0 ;  /* 0x00000000ff00723e */ /* 0x000fc800000000ff */
[----:B------:R-:W-:Y:S01]  /*83b0*/  PRMT R22, R0, 0x7610, R22 ;  /* 0x0000761000167816 */ /* 0x000fe20000000016 */
[----:B------:R-:W-:Y:S05]  /*83c0*/  BRA `(.L_x_6650) ;  /* 0x000001e000007947 */ /* 0x000fea0003800000 */
.L_x_6649:
        /* <DEDUP_REMOVED lines=21> */
.L_x_6674:
[----:B------:R-:W2:Y:S02]  /*8520*/  LDG.E.64 R2, [R2.64] ;  /* 0x0000002402027981 */ /* 0x000ea4000c1e1b00 */
[----:B--2---:R-:W0:Y:S02]  /*8530*/  I2F.U64 R0, R2 ;  /* 0x0000000200007312 */ /* 0x004e240000301000 */
[----:B0-----:R-:W-:-:S04]  /*8540*/  F2FP.PACK_AB R0, RZ, R0 ;  /* 0x00000000ff00723e */ /* 0x001fc800000000ff */
[----:B------:R-:W-:Y:S01]  /*8550*/  PRMT R22, R0, 0x7610, R22 ;  /* 0x0000761000167816 */ /* 0x000fe20000000016 */
[----:B------:R-:W-:Y:S05]  /*8560*/  BRA `(.L_x_6650) ;  /* 0x0000004000007947 */ /* 0x000fea0003800000 */
.L_x_6673:
[----:B------:R-:W2:Y:S02]  /*8570*/  LDG.E R2, [R2.64] ;  /* 0x0000002402027981 */ /* 0x000ea4000c1e1900 */
[----:B--2---:R-:W0:Y:S02]  /*8580*/  I2F.U32 R0, R2 ;  /* 0x0000000200007306 */ /* 0x004e240000201000 */
[----:B0-----:R-:W-:-:S04]  /*8590*/  F2FP.PACK_AB R0, RZ, R0 ;  /* 0x00000000ff00723e */ /* 0x001fc800000000ff */
[----:B------:R-:W-:Y:S02]  /*85a0*/  PRMT R22, R0, 0x7610, R22 ;  /* 0x0000761000167816 */ /* 0x000fe40000000016 */
.L_x_6650:
        /* <DEDUP_REMOVED lines=18> */
.L_x_6680:
[----:B------:R-:W2:Y:S02]  /*86d0*/  LDG.E.U8 R2, [R2.64] ;  /* 0x0000002402027981 */ /* 0x000ea4000c1e1100 */
[----:B--2---:R-:W0:Y:S02]  /*86e0*/  I2F.U16 R0, R2 ;  /* 0x0000000200007306 */ /* 0x004e240000101000 */
[----:B0-----:R-:W-:Y:S01]  /*86f0*/  F2FP.PACK_AB R0, RZ, R0 ;  /* 0x00000000ff00723e */ /* 0x001fe200000000ff */
[----:B------:R-:W-:Y:S05]  /*8700*/  BRA `(.L_x_6682) ;  /* 0x00000e1000007947 */ /* 0x000fea0003800000 */
.L_x_6679:
        /* <DEDUP_REMOVED lines=10> */
.L_x_6684:
[----:B------:R-:W2:Y:S02]  /*87b0*/  LDG.E R2, [R2.64] ;  /* 0x0000002402027981 */ /* 0x000ea4000c1e1900 */
[----:B--2---:R-:W0:Y:S02]  /*87c0*/  I2F R0, R2 ;  /* 0x0000000200007306 */ /* 0x004e240000201400 */
[----:B0-----:R-:W-:Y:S01]  /*87d0*/  F2FP.PACK_AB R0, RZ, R0 ;  /* 0x00000000ff00723e */ /* 0x001fe200000000ff */
[----:B------:R-:W-:Y:S05]  /*87e0*/  BRA `(.L_x_6682) ;  /* 0x00000d3000007947 */ /* 0x000fea0003800000 */
.L_x_6683:
[----:B------:R-:W2:Y:S02]  /*87f0*/  LDG.E.U16 R2, [R2.64] ;  /* 0x0000002402027981 */ /* 0x000ea4000c1e1500 */
[----:B--2---:R-:W0:Y:S02]  /*8800*/  I2F.S16 R0, R2 ;  /* 0x0000000200007306 */ /* 0x004e240000101400 */
[----:B0-----:R-:W-:Y:S01]  /*8810*/  F2FP.PACK_AB R0, RZ, R0 ;  /* 0x00000000ff00723e */ /* 0x001fe200000000ff */
[----:B------:R-:W-:Y:S05]  /*8820*/  BRA `(.L_x_6682) ;  /* 0x00000cf000007947 */ /* 0x000fea0003800000 */
.L_x_6678:
        /* <DEDUP_REMOVED lines=9> */
.L_x_6686:
[----:B------:R0:W5:Y:S01]  /*88c0*/  LDG.E.U16 R0, [R2.64] ;  /* 0x0000002402007981 */ /* 0x000162000c1e1500 */
[----:B------:R-:W-:Y:S05]  /*88d0*/  BRA `(.L_x_6682) ;  /* 0x00000c4000007947 */ /* 0x000fea0003800000 */
.L_x_6685:
        /* <DEDUP_REMOVED lines=9> */
.L_x_6688:
[----:B------:R0:W5:Y:S01]  /*8970*/  LDG.E.U16 R0, [R2.64] ;  /* 0x0000002402007981 */ /* 0x000162000c1e1500 */
[----:B------:R-:W-:Y:S05]  /*8980*/  BRA `(.L_x_6682) ;  /* 0x00000b9000007947 */ /* 0x000fea0003800000 */
.L_x_6687:
[----:B------:R-:W2:Y:S02]  /*8990*/  LDG.E.64 R2, [R2.64] ;  /* 0x0000002402027981 */ /* 0x000ea4000c1e1b00 */
[----:B--2---:R-:W0:Y:S01]  /*89a0*/  F2F.F32.F64 R0, R2 ;  /* 0x0000000200007310 */ /* 0x004e220000301000 */
[----:B------:R-:W0:-:S14]  /*89b0*/  DSETP.GEU.AND P0, PT, |R2|, c[0x2][0x0], PT ;  /* 0x008000000200762a */ /* 0x000e1c0003f0e200 */
[----:B0-----:R-:W-:-:S05]  /*89c0*/  @!P0 FMUL R0, R0, 1.175494350822287508e-38 ;  /* 0x0080000000008820 */ /* 0x001fca0000400000 */
[----:B------:R-:W-:Y:S01]  /*89d0*/  F2FP.PACK_AB R0, RZ, R0 ;  /* 0x00000000ff00723e */ /* 0x000fe200000000ff */
[----:B------:R-:W-:Y:S05]  /*89e0*/  BRA `(.L_x_6682) ;  /* 0x00000b3000007947 */ /* 0x000fea0003800000 */
.L_x_6677:
        /* <DEDUP_REMOVED lines=13> */
.L_x_6691:
[----:B------:R-:W2:Y:S02]  /*8ac0*/  LDG.E.64 R2, [R2.64] ;  /* 0x0000002402027981 */ /* 0x000ea4000c1e1b00 */
[----:B--2---:R-:W0:Y:S01]  /*8ad0*/  F2F.F32.F64 R0, R2 ;  /* 0x0000000200007310 */ /* 0x004e220000301000 */
[----:B------:R-:W0:-:S14]  /*8ae0*/  DSETP.GEU.AND P0, PT, |R2|, c[0x2][0x0], PT ;  /* 0x008000000200762a */ /* 0x000e1c0003f0e200 */
[----:B0-----:R-:W-:-:S05]  /*8af0*/  @!P0 FMUL R0, R0, 1.175494350822287508e-38 ;  /* 0x0080000000008820 */ /* 0x001fca0000400000 */
[----:B------:R-:W-:Y:S01]  /*8b00*/  F2FP.PACK_AB R0, RZ, R0 ;  /* 0x00000000ff00723e */ /* 0x000fe200000000ff */
[----:B------:R-:W-:Y:S05]  /*8b10*/  BRA `(.L_x_6682) ;  /* 0x00000a0000007947 */ /* 0x000fea0003800000 */
.L_x_6690:
        /* <DEDUP_REMOVED lines=28> */
.L_x_6693:
        /* <DEDUP_REMOVED lines=15> */
.L_x_6692:
[----:B------:R-:W2:Y:S02]  /*8dd0*/  LDG.E.U16 R0, [R2.64] ;  /* 0x0000002402007981 */ /* 0x000ea4000c1e1500 */
[----:B--2---:R-:W-:-:S04]  /*8de0*/  PRMT R0, RZ, 0x5410, R0 ;  /* 0x00005410ff007816 */ /* 0x004fc80000000000 */
[----:B------:R-:W-:Y:S01]  /*8df0*/  F2FP.PACK_AB R0, RZ, R0 ;  /* 0x00000000ff00723e */ /* 0x000fe200000000ff */
[----:B------:R-:W-:Y:S05]  /*8e00*/  BRA `(.L_x_6682) ;  /* 0x0000071000007947 */ /* 0x000fea0003800000 */
.L_x_6689:
        /* <DEDUP_REMOVED lines=12> */
.L_x_6696:
        /* <DEDUP_REMOVED lines=21> */
.L_x_6700:
[----:B------:R-:W-:Y:S05]  /*9020*/  BSYNC B1 ;  /* 0x0000000000017941 */ /* 0x000fea0003800000 */
.L_x_6699:
[----:B------:R-:W-:Y:S01]  /*9030*/  LEA R3, R0, 0x3b800000, 0x17 ;  /* 0x3b80000000037811 */ /* 0x000fe200078eb8ff */
[----:B------:R-:W-:-:S05]  /*9040*/  IMAD.SHL.U32 R0, R2, 0x100000, RZ ;  /* 0x0010000002007824 */ /* 0x000fca00078e00ff */
[----:B------:R-:W-:Y:S02]  /*9050*/  LOP3.LUT R0, R3, R0, R4, 0xfe, !PT ;  /* 0x0000000003007212 */ /* 0x000fe400078efe04 */
.L_x_6698:
[----:B------:R-:W-:Y:S05]  /*9060*/  BSYNC B0 ;  /* 0x0000000000007941 */ /* 0x000fea0003800000 */
.L_x_6697:
[----:B------:R-:W-:Y:S01]  /*9070*/  F2FP.PACK_AB R0, RZ, R0 ;  /* 0x00000000ff00723e */ /* 0x000fe200000000ff */
[----:B------:R-:W-:Y:S05]  /*9080*/  BRA `(.L_x_6682) ;  /* 0x0000049000007947 */ /* 0x000fea0003800000 */
.L_x_6695:
        /* <DEDUP_REMOVED lines=21> */
.L_x_6704:
[----:B------:R-:W-:Y:S05]  /*91e0*/  BSYNC B1 ;  /* 0x0000000000017941 */ /* 0x000fea0003800000 */
.L_x_6703:
[----:B------:R-:W-:Y:S01]  /*91f0*/  LEA R3, R0, 0x37800000, 0x17 ;  /* 0x3780000000037811 */ /* 0x000fe200078eb8ff */
[----:B------:R-:W-:-:S05]  /*9200*/  IMAD.SHL.U32 R0, R2, 0x200000, RZ ;  /* 0x0020000002007824 */ /* 0x000fca00078e00ff */
[----:B------:R-:W-:Y:S02]  /*9210*/  LOP3.LUT R0, R3, R0, R4, 0xfe, !PT ;  /* 0x0000000003007212 */ /* 0x000fe400078efe04 */
.L_x_6702:
[----:B------:R-:W-:Y:S05]  /*9220*/  BSYNC B0 ;  /* 0x0000000000007941 */ /* 0x000fea0003800000 */
.L_x_6701:
[----:B------:R-:W-:Y:S01]  /*9230*/  F2FP.PACK_AB R0, RZ, R0 ;  /* 0x00000000ff00723e */ /* 0x000fe200000000ff */
[----:B------:R-:W-:Y:S05]  /*9240*/  BRA `(.L_x_6682) ;  /* 0x000002d000007947 */ /* 0x000fea0003800000 */
.L_x_6694:
        /* <DEDUP_REMOVED lines=14> */
.L_x_6708:
[----:B------:R-:W-:Y:S05]  /*9330*/  BSYNC B0 ;  /* 0x0000000000007941 */ /* 0x000fea0003800000 */
.L_x_6707:
[----:B------:R-:W-:Y:S01]  /*9340*/  F2FP.PACK_AB R0, RZ, R0 ;  /* 0x00000000ff00723e */ /* 0x000fe200000000ff */
[----:B------:R-:W-:Y:S05]  /*9350*/  BRA `(.L_x_6682) ;  /* 0x000001c000007947 */ /* 0x000fea0003800000 */
.L_x_6681:
        /* <DEDUP_REMOVED lines=21> */
.L_x_6706:
[----:B------:R-:W2:Y:S02]  /*94b0*/  LDG.E.64 R2, [R2.64] ;  /* 0x0000002402027981 */ /* 0x000ea4000c1e1b00 */
[----:B--2---:R-:W0:Y:S02]  /*94c0*/  I2F.U64 R0, R2 ;  /* 0x0000000200007312 */ /* 0x004e240000301000 */
[----:B0-----:R-:W-:Y:S01]  /*94d0*/  F2FP.PACK_AB R0, RZ, R0 ;  /* 0x00000000ff00723e */ /* 0x001fe200000000ff */
[----:B------:R-:W-:Y:S05]  /*94e0*/  BRA `(.L_x_6682) ;  /* 0x0000003000007947 */ /* 0x000fea0003800000 */
.L_x_6705:
[----:B------:R-:W2:Y:S02]  /*94f0*/  LDG.E R2, [R2.64] ;  /* 0x0000002402027981 */ /* 0x000ea4000c1e1900 */
[----:B--2---:R-:W0:Y:S02]  /*9500*/  I2F.U32 R0, R2 ;  /* 0x0000000200007306 */ /* 0x004e240000201000 */
[----:B0-----:R-:W-:-:S06]  /*9510*/  F2FP.PACK_AB R0, RZ, R0 ;  /* 0x00000000ff00723e */ /* 0x001fcc00000000ff */
.L_x_6682:
        /* <DEDUP_REMOVED lines=17> */
[----:B------:R-:W-:-:S03]  /*9630*/  FMUL.FTZ R0, R19, R0 ;  /* 0x0000000013007220 */ /* 0x000fc60000410000 */
[----:B------:R-:W0:Y:S02]  /*9640*/  MUFU.RCP R3, R3 ;  /* 0x0000000300037308 */ /* 0x000e240000001000 */
        /* <DEDUP_REMOVED lines=17> */
.L_x_6712:
[----:B------:R-:W-:-:S06]  /*9760*/  HADD2.F32 R3, -RZ, R0.H0_H0 ;  /* 0x20000000ff037230 */ /* 0x000fcc0000004100 */
[----:B------:R-:W0:Y:S02]  /*9770*/  F2I.S64.TRUNC R2, R3 ;  /* 0x0000000300027311 */ /* 0x000e24000020d900 */
[----:B0-----:R0:W-:Y:S01]  /*9780*/  STG.E.U8 [R16.64], R2 ;  /* 0x0000000210007986 */ /* 0x0011e2000c101124 */
[----:B------:R-:W-:Y:S05]  /*9790*/  BRA `(.L_x_6714) ;  /* 0x00000e4000007947 */ /* 0x000fea0003800000 */
.L_x_6711:
        /* <DEDUP_REMOVED lines=10> */
.L_x_6716:
[----:B------:R-:W-:-:S04]  /*9840*/  HADD2.F32 R0, -RZ, R0.H0_H0 ;  /* 0x20000000ff007230 */ /* 0x000fc80000004100 */
[----:B------:R-:W0:Y:S02]  /*9850*/  F2I.FTZ.TRUNC.NTZ R3, R0 ;  /* 0x0000000000037305 */ /* 0x000e24000021f100 */
[----:B0-----:R0:W-:Y:S01]  /*9860*/  STG.E [R16.64], R3 ;  /* 0x0000000310007986 */ /* 0x0011e2000c101924 */
[----:B------:R-:W-:Y:S05]  /*9870*/  BRA `(.L_x_6714) ;  /* 0x00000d6000007947 */ /* 0x000fea0003800000 */
.L_x_6715:
[----:B------:R-:W-:-:S04]  /*9880*/  HADD2.F32 R0, -RZ, R0.H0_H0 ;  /* 0x20000000ff007230 */ /* 0x000fc80000004100 */
[----:B------:R-:W0:Y:S02]  /*9890*/  F2I.FTZ.TRUNC.NTZ R3, R0 ;  /* 0x0000000000037305 */ /* 0x000e24000021f100 */
[----:B0-----:R0:W-:Y:S01]  /*98a0*/  STG.E.U16 [R16.64], R3 ;  /* 0x0000000310007986 */ /* 0x0011e2000c101524 */
[----:B------:R-:W-:Y:S05]  /*98b0*/  BRA `(.L_x_6714) ;  /* 0x00000d2000007947 */ /* 0x000fea0003800000 */
.L_x_6710:
        /* <DEDUP_REMOVED lines=9> */
.L_x_6718:
[----:B------:R0:W-:Y:S01]  /*9950*/  STG.E.U16 [R16.64], R0 ;  /* 0x0000000010007986 */ /* 0x0001e2000c101524 */
[----:B------:R-:W-:Y:S05]  /*9960*/  BRA `(.L_x_6714) ;  /* 0x00000c7000007947 */ /* 0x000fea0003800000 */
.L_x_6717:
        /* <DEDUP_REMOVED lines=10> */
.L_x_6720:
[----:B------:R-:W-:-:S05]  /*9a10*/  HADD2.F32 R0, -RZ, R0.H0_H0 ;  /* 0x20000000ff007230 */ /* 0x000fca0000004100 */
[----:B------:R-:W-:-:S04]  /*9a20*/  F2FP.PACK_AB R0, RZ, R0 ;  /* 0x00000000ff00723e */ /* 0x000fc800000000ff */
[----:B------:R-:W-:-:S05]  /*9a30*/  PRMT R0, R0, 0x5410, RZ ;  /* 0x0000541000007816 */ /* 0x000fca00000000ff */
[----:B------:R0:W-:Y:S01]  /*9a40*/  STG.E [R16.64], R0 ;  /* 0x0000000010007986 */ /* 0x0001e2000c101924 */
[----:B------:R-:W-:Y:S05]  /*9a50*/  BRA `(.L_x_6714) ;  /* 0x00000b8000007947 */ /* 0x000fea0003800000 */
.L_x_6719:
[----:B------:R-:W-:-:S05]  /*9a60*/  HADD2.F32 R2, -RZ, R0.H0_H0 ;  /* 0x20000000ff027230 */ /* 0x000fca0000004100 */
[----:B------:R-:W-:-:S06]  /*9a70*/  FMUL.FTZ R2, R2, 1 ;  /* 0x3f80000002027820 */ /* 0x000fcc0000410000 */
[----:B------:R-:W0:Y:S02]  /*9a80*/  F2F.F64.F32 R2, R2 ;  /* 0x0000000200027310 */ /* 0x000e240000201800 */
[----:B0-----:R0:W-:Y:S01]  /*9a90*/  STG.E.64 [R16.64], R2 ;  /* 0x0000000210007986 */ /* 0x0011e2000c101b24 */
[----:B------:R-:W-:Y:S05]  /*9aa0*/  BRA `(.L_x_6714) ;  /* 0x00000b3000007947 */ /* 0x000fea0003800000 */
.L_x_6709:
        /* <DEDUP_REMOVED lines=13> */
.L_x_6723:
[----:B------:R-:W-:Y:S01]  /*9b80*/  HADD2.F32 R0, -RZ, R0.H0_H0 ;  /* 0x20000000ff007230 */ /* 0x000fe20000004100 */
[----:B------:R-:W-:-:S04]  /*9b90*/  CS2R R6, SRZ ;  /* 0x0000000000067805 */ /* 0x000fc8000001ff00 */
[----:B------:R-:W-:-:S04]  /*9ba0*/  FMUL.FTZ R0, R0, 1 ;  /* 0x3f80000000007820 */ /* 0x000fc80000410000 */
[----:B------:R-:W0:Y:S02]  /*9bb0*/  F2F.F64.F32 R4, R0 ;  /* 0x0000000000047310 */ /* 0x000e240000201800 */
[----:B0-----:R0:W-:Y:S01]  /*9bc0*/  STG.E.128 [R16.64], R4 ;  /* 0x0000000410007986 */ /* 0x0011e2000c101d24 */
[----:B------:R-:W-:Y:S05]  /*9bd0*/  BRA `(.L_x_6714) ;  /* 0x00000a0000007947 */ /* 0x000fea0003800000 */
.L_x_6722:
        /* <DEDUP_REMOVED lines=21> */
.L_x_6727:
[----:B------:R-:W-:Y:S05]  /*9d30*/  BSYNC B0 ;  /* 0x0000000000007941 */ /* 0x000fea0003800000 */
.L_x_6726:
[----:B------:R-:W-:-:S05]  /*9d40*/  LOP3.LUT R3, R0, R3, RZ, 0xfc, !PT ;  /* 0x0000000300037212 */ /* 0x000fca00078efcff */
[----:B------:R0:W-:Y:S01]  /*9d50*/  STG.E.U8 [R16.64], R3 ;  /* 0x0000000310007986 */ /* 0x0001e2000c101124 */
[----:B------:R-:W-:Y:S05]  /*9d60*/  BRA `(.L_x_6714) ;  /* 0x0000087000007947 */ /* 0x000fea0003800000 */
.L_x_6725:
        /* <DEDUP_REMOVED lines=13> */
.L_x_6729:
[----:B------:R-:W-:Y:S01]  /*9e40*/  IMAD.MOV.U32 R0, RZ, RZ, 0x7f ;  /* 0x0000007fff007424 */ /* 0x000fe200078e00ff */
[----:B------:R-:W-:-:S04]  /*9e50*/  ISETP.GT.U32.AND P0, PT, R2, 0x7f800000, PT ;  /* 0x7f8000000200780c */ /* 0x000fc80003f04070 */
[----:B------:R-:W-:-:S04]  /*9e60*/  SEL R0, R0, 0x7c, P0 ;  /* 0x0000007c00007807 */ /* 0x000fc80000000000 */
.L_x_6730:
[----:B------:R-:W-:Y:S05]  /*9e70*/  BSYNC B0 ;  /* 0x0000000000007941 */ /* 0x000fea0003800000 */
.L_x_6728:
[----:B------:R-:W-:-:S04]  /*9e80*/  LOP3.LUT R2, R3, 0x80000000, RZ, 0xc0, !PT ;  /* 0x8000000003027812 */ /* 0x000fc800078ec0ff */
[----:B------:R-:W-:-:S04]  /*9e90*/  SHF.R.U32.HI R3, RZ, 0x18, R2 ;  /* 0x00000018ff037819 */ /* 0x000fc80000011602 */
[----:B------:R-:W-:-:S05]  /*9ea0*/  LOP3.LUT R3, R0, R3, RZ, 0xfc, !PT ;  /* 0x0000000300037212 */ /* 0x000fca00078efcff */
[----:B------:R0:W-:Y:S01]  /*9eb0*/  STG.E.U8 [R16.64], R3 ;  /* 0x0000000310007986 */ /* 0x0001e2000c101124 */
[----:B------:R-:W-:Y:S05]  /*9ec0*/  BRA `(.L_x_6714) ;  /* 0x0000071000007947 */ /* 0x000fea0003800000 */
.L_x_6724:
[----:B------:R-:W-:-:S05]  /*9ed0*/  HADD2.F32 R0, -RZ, R0.H0_H0 ;  /* 0x20000000ff007230 */ /* 0x000fca0000004100 */
[----:B------:R-:W-:-:S05]  /*9ee0*/  F2FP.BF16.PACK_AB R0, RZ, R0 ;  /* 0x00000000ff00723e */ /* 0x000fca00000010ff */
[----:B------:R0:W-:Y:S01]  /*9ef0*/  STG.E.U16 [R16.64], R0 ;  /* 0x0000000010007986 */ /* 0x0001e2000c101524 */
[----:B------:R-:W-:Y:S05]  /*9f00*/  BRA `(.L_x_6714) ;  /* 0x000006d000007947 */ /* 0x000fea0003800000 */
.L_x_6721:
        /* <DEDUP_REMOVED lines=12> */
.L_x_6733:
        /* <DEDUP_REMOVED lines=17> */
.L_x_6736:
[----:B------:R-:W-:-:S04]  /*a0e0*/  LOP3.LUT R2, R3, 0x80000000, RZ, 0xc0, !PT ;  /* 0x8000000003027812 */ /* 0x000fc800078ec0ff */
[----:B------:R-:W-:-:S04]  /*a0f0*/  SHF.R.U32.HI R3, RZ, 0x18, R2 ;  /* 0x00000018ff037819 */ /* 0x000fc80000011602 */
[----:B------:R-:W-:-:S04]  /*a100*/  LOP3.LUT R0, R0, R3, RZ, 0xfc, !PT ;  /* 0x0000000300007212 */ /* 0x000fc800078efcff */
[----:B------:R-:W-:Y:S02]  /*a110*/  PRMT R8, R0, 0x7610, R8 ;  /* 0x0000761000087816 */ /* 0x000fe40000000008 */
.L_x_6735:
[----:B------:R-:W-:Y:S05]  /*a120*/  BSYNC B0 ;  /* 0x0000000000007941 */ /* 0x000fea0003800000 */
.L_x_6734:
[----:B------:R0:W-:Y:S01]  /*a130*/  STG.E.U8 [R16.64], R8 ;  /* 0x0000000810007986 */ /* 0x0001e2000c101124 */
[----:B------:R-:W-:Y:S05]  /*a140*/  BRA `(.L_x_6714) ;  /* 0x0000049000007947 */ /* 0x000fea0003800000 */
.L_x_6732:
        /* <DEDUP_REMOVED lines=17> */
.L_x_6739:
[----:B------:R-:W-:-:S04]  /*a260*/  LOP3.LUT R2, R3, 0x80000000, RZ, 0xc0, !PT ;  /* 0x8000000003027812 */ /* 0x000fc800078ec0ff */
[----:B------:R-:W-:-:S04]  /*a270*/  SHF.R.U32.HI R3, RZ, 0x18, R2 ;  /* 0x00000018ff037819 */ /* 0x000fc80000011602 */
[----:B------:R-:W-:-:S04]  /*a280*/  LOP3.LUT R0, R0, R3, RZ, 0xfc, !PT ;  /* 0x0000000300007212 */ /* 0x000fc800078efcff */
[----:B------:R-:W-:Y:S02]  /*a290*/  PRMT R8, R0, 0x7610, R8 ;  /* 0x0000761000087816 */ /* 0x000fe40000000008 */
.L_x_6738:
[----:B------:R-:W-:Y:S05]  /*a2a0*/  BSYNC B0 ;  /* 0x0000000000007941 */ /* 0x000fea0003800000 */
.L_x_6737:
[----:B------:R0:W-:Y:S01]  /*a2b0*/  STG.E.U8 [R16.64], R8 ;  /* 0x0000000810007986 */ /* 0x0001e2000c101124 */
[----:B------:R-:W-:Y:S05]  /*a2c0*/  BRA `(.L_x_6714) ;  /* 0x0000031000007947 */ /* 0x000fea0003800000 */
.L_x_6731:
        /* <DEDUP_REMOVED lines=22> */
.L_x_6713:
        /* <DEDUP_REMOVED lines=20> */
.L_x_6741:
[----:B------:R-:W-:-:S06]  /*a570*/  HADD2.F32 R2, -RZ, R0.H0_H0 ;  /* 0x20000000ff027230 */ /* 0x000fcc0000004100 */
[----:B------:R-:W0:Y:S02]  /*a580*/  F2I.U64.TRUNC R2, R2 ;  /* 0x0000000200027311 */ /* 0x000e24000020d800 */
[----:B0-----:R0:W-:Y:S01]  /*a590*/  STG.E.64 [R16.64], R2 ;  /* 0x0000000210007986 */ /* 0x0011e2000c101b24 */
[----:B------:R-:W-:Y:S05]  /*a5a0*/  BRA `(.L_x_6714) ;  /* 0x0000003000007947 */ /* 0x000fea0003800000 */
.L_x_6740:
[----:B------:R-:W-:-:S04]  /*a5b0*/  HADD2.F32 R0, -RZ, R0.H0_H0 ;  /* 0x20000000ff007230 */ /* 0x000fc80000004100 */
[----:B------:R-:W0:Y:S02]  /*a5c0*/  F2I.FTZ.U32.TRUNC.NTZ R3, R0 ;  /* 0x0000000000037305 */ /* 0x000e24000021f000 */
[----:B0-----:R0:W-:Y:S02]  /*a5d0*/  STG.E [R16.64], R3 ;  /* 0x0000000310007986 */ /* 0x0011e4000c101924 */
.L_x_6714:
        /* <DEDUP_REMOVED lines=284> */
.L_x_6742:
        /* <DEDUP_REMOVED lines=21> */
.L_x_6746:
[----:B------:R-:W2:Y:S02]  /*b8f0*/  LDG.E.U8 R2, [R2.64] ;  /* 0x0000002402027981 */ /* 0x000ea4000c1e1100 */
[----:B--2---:R-:W0:Y:S02]  /*b900*/  I2F.U16 R0, R2 ;  /* 0x0000000200007306 */ /* 0x004e240000101000 */
[----:B0-----:R-:W-:-:S04]  /*b910*/  F2FP.PACK_AB R0, RZ, R0 ;  /* 0x00000000ff00723e */ /* 0x001fc800000000ff */
[----:B------:R-:W-:Y:S01]  /*b920*/  PRMT R19, R0, 0x7610, R19 ;  /* 0x0000761000137816 */ /* 0x000fe20000000013 */
[----:B------:R-:W-:Y:S05]  /*b930*/  BRA `(.L_x_6748) ;  /* 0x00000ed000007947 */ /* 0x000fea0003800000 */
.L_x_6745:
        /* <DEDUP_REMOVED lines=11> */
.L_x_6750:
[----:B------:R-:W2:Y:S02]  /*b9f0*/  LDG.E R2, [R2.64] ;  /* 0x0000002402027981 */ /* 0x000ea4000c1e1900 */
[----:B--2---:R-:W0:Y:S02]  /*ba00*/  I2F R0, R2 ;  /* 0x0000000200007306 */ /* 0x004e240000201400 */
[----:B0-----:R-:W-:-:S04]  /*ba10*/  F2FP.PACK_AB R0, RZ, R0 ;  /* 0x00000000ff00723e */ /* 0x001fc800000000ff */
[----:B------:R-:W-:Y:S01]  /*ba20*/  PRMT R19, R0, 0x7610, R19 ;  /* 0x0000761000137816 */ /* 0x000fe20000000013 */
[----:B------:R-:W-:Y:S05]  /*ba30*/  BRA `(.L_x_6748) ;  /* 0x00000dd000007947 */ /* 0x000fea0003800000 */
.L_x_6749:
[----:B------:R-:W2:Y:S02]  /*ba40*/  LDG.E.U16 R2, [R2.64] ;  /* 0x0000002402027981 */ /* 0x000ea4000c1e1500 */
[----:B--2---:R-:W0:Y:S02]  /*ba50*/  I2F.S16 R0, R2 ;  /* 0x0000000200007306 */ /* 0x004e240000101400 */
[----:B0-----:R-:W-:-:S04]  /*ba60*/  F2FP.PACK_AB R0, RZ, R0 ;  /* 0x00000000ff00723e */ /* 0x001fc800000000ff */
[----:B------:R-:W-:Y:S01]  /*ba70*/  PRMT R19, R0, 0x7610, R19 ;  /* 0x0000761000137816 */ /* 0x000fe20000000013 */
[----:B------:R-:W-:Y:S05]  /*ba80*/  BRA `(.L_x_6748) ;  /* 0x00000d8000007947 */ /* 0x000fea0003800000 */
.L_x_6744:
        /* <DEDUP_REMOVED lines=9> */
.L_x_6752:
[----:B------:R0:W5:Y:S01]  /*bb20*/  LDG.E.U16 R19, [R2.64] ;  /* 0x0000002402137981 */ /* 0x000162000c1e1500 */
[----:B------:R-:W-:Y:S05]  /*bb30*/  BRA `(.L_x_6748) ;  /* 0x00000cd000007947 */ /* 0x000fea0003800000 */
.L_x_6751:
        /* <DEDUP_REMOVED lines=9> */
.L_x_6754:
[----:B------:R0:W5:Y:S01]  /*bbd0*/  LDG.E.U16 R19, [R2.64] ;  /* 0x0000002402137981 */ /* 0x000162000c1e1500 */
[----:B------:R-:W-:Y:S05]  /*bbe0*/  BRA `(.L_x_6748) ;  /* 0x00000c2000007947 */ /* 0x000fea0003800000 */
.L_x_6753:
[----:B------:R-:W2:Y:S02]  /*bbf0*/  LDG.E.64 R2, [R2.64] ;  /* 0x0000002402027981 */ /* 0x000ea4000c1e1b00 */
[----:B--2---:R-:W0:Y:S01]  /*bc00*/  F2F.F32.F64 R0, R2 ;  /* 0x0000000200007310 */ /* 0x004e220000301000 */
[----:B------:R-:W0:-:S14]  /*bc10*/  DSETP.GEU.AND P0, PT, |R2|, c[0x2][0x0], PT ;  /* 0x008000000200762a */ /* 0x000e1c0003f0e200 */
[----:B0-----:R-:W-:-:S05]  /*bc20*/  @!P0 FMUL R0, R0, 1.175494350822287508e-38 ;  /* 0x0080000000008820 */ /* 0x001fca0000400000 */
[----:B------:R-:W-:-:S04]  /*bc30*/  F2FP.PACK_AB R0, RZ, R0 ;  /* 0x00000000ff00723e */ /* 0x000fc800000000ff */
[----:B------:R-:W-:Y:S01]  /*bc40*/  PRMT R19, R0, 0x7610, R19 ;  /* 0x0000761000137816 */ /* 0x000fe20000000013 */
[----:B------:R-:W-:Y:S05]  /*bc50*/  BRA `(.L_x_6748) ;  /* 0x00000bb000007947 */ /* 0x000fea0003800000 */
.L_x_6743:
        /* <DEDUP_REMOVED lines=14> */
.L_x_6757:
[----:B------:R-:W2:Y:S02]  /*bd40*/  LDG.E.64 R2, [R2.64] ;  /* 0x0000002402027981 */ /* 0x000ea4000c1e1b00 */
[----:B--2---:R-:W0:Y:S01]  /*bd50*/  F2F.F32.F64 R0, R2 ;  /* 0x0000000200007310 */ /* 0x004e220000301000 */
[----:B------:R-:W0:-:S14]  /*bd60*/  DSETP.GEU.AND P0, PT, |R2|, c[0x2][0x0], PT ;  /* 0x008000000200762a */ /* 0x000e1c0003f0e200 */
[----:B0-----:R-:W-:-:S05]  /*bd70*/  @!P0 FMUL R0, R0, 1.175494350822287508e-38 ;  /* 0x0080000000008820 */ /* 0x001fca0000400000 */
[----:B------:R-:W-:-:S04]  /*bd80*/  F2FP.PACK_AB R0, RZ, R0 ;  /* 0x00000000ff00723e */ /* 0x000fc800000000ff */
[----:B------:R-:W-:Y:S01]  /*bd90*/  PRMT R19, R0, 0x7610, R19 ;  /* 0x0000761000137816 */ /* 0x000fe20000000013 */
[----:B------:R-:W-:Y:S05]  /*bda0*/  BRA `(.L_x_6748) ;  /* 0x00000a6000007947 */ /* 0x000fea0003800000 */
.L_x_6756:
        /* <DEDUP_REMOVED lines=28> */
.L_x_6759:
        /* <DEDUP_REMOVED lines=15> */
.L_x_6758:
[----:B------:R-:W2:Y:S02]  /*c060*/  LDG.E.U16 R0, [R2.64] ;  /* 0x0000002402007981 */ /* 0x000ea4000c1e1500 */
[----:B--2---:R-:W-:-:S04]  /*c070*/  PRMT R0, RZ, 0x5410, R0 ;  /* 0x00005410ff007816 */ /* 0x004fc80000000000 */
[----:B------:R-:W-:-:S04]  /*c080*/  F2FP.PACK_AB R0, RZ, R0 ;  /* 0x00000000ff00723e */ /* 0x000fc800000000ff */
[----:B------:R-:W-:Y:S01]  /*c090*/  PRMT R19, R0, 0x7610, R19 ;  /* 0x0000761000137816 */ /* 0x000fe20000000013 */
[----:B------:R-:W-:Y:S05]  /*c0a0*/  BRA `(.L_x_6748) ;  /* 0x0000076000007947 */ /* 0x000fea0003800000 */
.L_x_6755:
        /* <DEDUP_REMOVED lines=12> */
.L_x_6762:
        /* <DEDUP_REMOVED lines=21> */
.L_x_6766:
[----:B------:R-:W-:Y:S05]  /*c2c0*/  BSYNC B1 ;  /* 0x0000000000017941 */ /* 0x000fea0003800000 */
.L_x_6765:
[----:B------:R-:W-:Y:S01]  /*c2d0*/  LEA R3, R0, 0x3b800000, 0x17 ;  /* 0x3b80000000037811 */ /* 0x000fe200078eb8ff */
[----:B------:R-:W-:-:S05]  /*c2e0*/  IMAD.SHL.U32 R0, R2, 0x100000, RZ ;  /* 0x0010000002007824 */ /* 0x000fca00078e00ff */
[----:B------:R-:W-:Y:S02]  /*c2f0*/  LOP3.LUT R0, R3, R0, R4, 0xfe, !PT ;  /* 0x0000000003007212 */ /* 0x000fe400078efe04 */
.L_x_6764:
[----:B------:R-:W-:Y:S05]  /*c300*/  BSYNC B0 ;  /* 0x0000000000007941 */ /* 0x000fea0003800000 */
.L_x_6763:
[----:B------:R-:W-:-:S04]  /*c310*/  F2FP.PACK_AB R0, RZ, R0 ;  /* 0x00000000ff00723e */ /* 0x000fc800000000ff */
[----:B------:R-:W-:Y:S01]  /*c320*/  PRMT R19, R0, 0x7610, R19 ;  /* 0x0000761000137816 */ /* 0x000fe20000000013 */
[----:B------:R-:W-:Y:S05]  /*c330*/  BRA `(.L_x_6748) ;  /* 0x000004d000007947 */ /* 0x000fea0003800000 */
.L_x_6761:
        /* <DEDUP_REMOVED lines=21> */
.L_x_6770:
[----:B------:R-:W-:Y:S05]  /*c490*/  BSYNC B1 ;  /* 0x0000000000017941 */ /* 0x000fea0003800000 */
.L_x_6769:
[----:B------:R-:W-:Y:S01]  /*c4a0*/  LEA R3, R0, 0x37800000, 0x17 ;  /* 0x3780000000037811 */ /* 0x000fe200078eb8ff */
[----:B------:R-:W-:-:S05]  /*c4b0*/  IMAD.SHL.U32 R0, R2, 0x200000, RZ ;  /* 0x0020000002007824 */ /* 0x000fca00078e00ff */
[----:B------:R-:W-:Y:S02]  /*c4c0*/  LOP3.LUT R0, R3, R0, R4, 0xfe, !PT ;  /* 0x0000000003007212 */ /* 0x000fe400078efe04 */
.L_x_6768:
[----:B------:R-:W-:Y:S05]  /*c4d0*/  BSYNC B0 ;  /* 0x0000000000007941 */ /* 0x000fea0003800000 */
.L_x_6767:
[----:B------:R-:W-:-:S04]  /*c4e0*/  F2FP.PACK_AB R0, RZ, R0 ;  /* 0x00000000ff00723e */ /* 0x000fc800000000ff */
[----:B------:R-:W-:Y:S01]  /*c4f0*/  PRMT R19, R0, 0x7610, R19 ;  /* 0x0000761000137816 */ /* 0x000fe20000000013 */
[----:B------:R-:W-:Y:S05]  /*c500*/  BRA `(.L_x_6748) ;  /* 0x0000030000007947 */ /* 0x000fea0003800000 */
.L_x_6760:
        /* <DEDUP_REMOVED lines=14> */
.L_x_6774:
[----:B------:R-:W-:Y:S05]  /*c5f0*/  BSYNC B0 ;  /* 0x0000000000007941 */ /* 0x000fea0003800000 */
.L_x_6773:
[----:B------:R-:W-:-:S04]  /*c600*/  F2FP.PACK_AB R0, RZ, R0 ;  /* 0x00000000ff00723e */ /* 0x000fc800000000ff */
[----:B------:R-:W-:Y:S01]  /*c610*/  PRMT R19, R0, 0x7610, R19 ;  /* 0x0000761000137816 */ /* 0x000fe20000000013 */
[----:B------:R-:W-:Y:S05]  /*c620*/  BRA `(.L_x_6748) ;  /* 0x000001e000007947 */ /* 0x000fea0003800000 */
.L_x_6747:
        /* <DEDUP_REMOVED lines=21> */
.L_x_6772:
[----:B------:R-:W2:Y:S02]  /*c780*/  LDG.E.64 R2, [R2.64] ;  /* 0x0000002402027981 */ /* 0x000ea4000c1e1b00 */
[----:B--2---:R-:W0:Y:S02]  /*c790*/  I2F.U64 R0, R2 ;  /* 0x0000000200007312 */ /* 0x004e240000301000 */
[----:B0-----:R-:W-:-:S04]  /*c7a0*/  F2FP.PACK_AB R0, RZ, R0 ;  /* 0x00000000ff00723e */ /* 0x001fc800000000ff */
[----:B------:R-:W-:Y:S01]  /*c7b0*/  PRMT R19, R0, 0x7610, R19 ;  /* 0x0000761000137816 */ /* 0x000fe20000000013 */
[----:B------:R-:W-:Y:S05]  /*c7c0*/  BRA `(.L_x_6748) ;  /* 0x0000004000007947 */ /* 0x000fea0003800000 */
.L_x_6771:
[----:B------:R-:W2:Y:S02]  /*c7d0*/  LDG.E R2, [R2.64] ;  /* 0x0000002402027981 */ /* 0x000ea4000c1e1900 */
[----:B--2---:R-:W0:Y:S02]  /*c7e0*/  I2F.U32 R0, R2 ;  /* 0x0000000200007306 */ /* 0x004e240000201000 */
[----:B0-----:R-:W-:-:S04]  /*c7f0*/  F2FP.PACK_AB R0, RZ, R0 ;  /* 0x00000000ff00723e */ /* 0x001fc800000000ff */
[----:B------:R-:W-:Y:S02]  /*c800*/  PRMT R19, R0, 0x7610, R19 ;  /* 0x0000761000137816 */ /* 0x000fe40000000013 */
.L_x_6748:
        /* <DEDUP_REMOVED lines=19> */
.L_x_6778:
[----:B------:R-:W2:Y:S02]  /*c940*/  LDG.E.U8 R2, [R2.64] ;  /* 0x0000002402027981 */ /* 0x000ea4000c1e1100 */
[----:B--2---:R-:W0:Y:S02]  /*c950*/  I2F.U16 R0, R2 ;  /* 0x0000000200007306 */ /* 0x004e240000101000 */
[----:B0-----:R-:W-:-:S04]  /*c960*/  F2FP.PACK_AB R0, RZ, R0 ;  /* 0x00000000ff00723e */ /* 0x001fc800000000ff */
[----:B------:R-:W-:Y:S01]  /*c970*/  PRMT R22, R0, 0x7610, R22 ;  /* 0x0000761000167816 */ /* 0x000fe20000000016 */
[----:B------:R-:W-:Y:S05]  /*c980*/  BRA `(.L_x_6780) ;  /* 0x00000ed000007947 */ /* 0x000fea0003800000 */
.L_x_6777:
        /* <DEDUP_REMOVED lines=11> */
.L_x_6782:
[----:B------:R-:W2:Y:S02]  /*ca40*/  LDG.E R2, [R2.64] ;  /* 0x0000002402027981 */ /* 0x000ea4000c1e1900 */
[----:B--2---:R-:W0:Y:S02]  /*ca50*/  I2F R0, R2 ;  /* 0x0000000200007306 */ /* 0x004e240000201400 */
[----:B0-----:R-:W-:-:S04]  /*ca60*/  F2FP.PACK_AB R0, RZ, R0 ;  /* 0x00000000ff00723e */ /* 0x001fc800000000ff */
[----:B------:R-:W-:Y:S01]  /*ca70*/  PRMT R22, R0, 0x7610, R22 ;  /* 0x0000761000167816 */ /* 0x000fe20000000016 */
[----:B------:R-:W-:Y:S05]  /*ca80*/  BRA `(.L_x_6780) ;  /* 0x00000dd000007947 */ /* 0x000fea0003800000 */
.L_x_6781:
[----:B------:R-:W2:Y:S02]  /*ca90*/  LDG.E.U16 R2, [R2.64] ;  /* 0x0000002402027981 */ /* 0x000ea4000c1e1500 */
[----:B--2---:R-:W0:Y:S02]  /*caa0*/  I2F.S16 R0, R2 ;  /* 0x0000000200007306 */ /* 0x004e240000101400 */
[----:B0-----:R-:W-:-:S04]  /*cab0*/  F2FP.PACK_AB R0, RZ, R0 ;  /* 0x00000000ff00723e */ /* 0x001fc800000000ff */
[----:B------:R-:W-:Y:S01]  /*cac0*/  PRMT R22, R0, 0x7610, R22 ;  /* 0x0000761000167816 */ /* 0x000fe20000000016 */
[----:B------:R-:W-:Y:S05]  /*cad0*/  BRA `(.L_x_6780) ;  /* 0x00000d8000007947 */ /* 0x000fea0003800000 */
.L_x_6776:
        /* <DEDUP_REMOVED lines=9> */
.L_x_6784:
[----:B------:R0:W5:Y:S01]  /*cb70*/  LDG.E.U16 R22, [R2.64] ;  /* 0x0000002402167981 */ /* 0x000162000c1e1500 */
[----:B------:R-:W-:Y:S05]  /*cb80*/  BRA `(.L_x_6780) ;  /* 0x00000cd000007947 */ /* 0x000fea0003800000 */
.L_x_6783:
        /* <DEDUP_REMOVED lines=9> */
.L_x_6786:
[----:B------:R0:W5:Y:S01]  /*cc20*/  LDG.E.U16 R22, [R2.64] ;  /* 0x0000002402167981 */ /* 0x000162000c1e1500 */
[----:B------:R-:W-:Y:S05]  /*cc30*/  BRA `(.L_x_6780) ;  /* 0x00000c2000007947 */ /* 0x000fea0003800000 */
.L_x_6785:
[----:B------:R-:W2:Y:S02]  /*cc40*/  LDG.E.64 R2, [R2.64] ;  /* 0x0000002402027981 */ /* 0x000ea4000c1e1b00 */
[----:B--2---:R-:W0:Y:S01]  /*cc50*/  F2F.F32.F64 R0, R2 ;  /* 0x0000000200007310 */ /* 0x004e220000301000 */
[----:B------:R-:W0:-:S14]  /*cc60*/  DSETP.GEU.AND P0, PT, |R2|, c[0x2][0x0], PT ;  /* 0x008000000200762a */ /* 0x000e1c0003f0e200 */
[----:B0-----:R-:W-:-:S05]  /*cc70*/  @!P0 FMUL R0, R0, 1.175494350822287508e-38 ;  /* 0x0080000000008820 */ /* 0x001fca0000400000 */
[----:B------:R-:W-:-:S04]  /*cc80*/  F2FP.PACK_AB R0, RZ, R0 ;  /* 0x00000000ff00723e */ /* 0x000fc800000000ff */
[----:B------:R-:W-:Y:S01]  /*cc90*/  PRMT R22, R0, 0x7610, R22 ;  /* 0x0000761000167816 */ /* 0x000fe20000000016 */
[----:B------:R-:W-:Y:S05]  /*cca0*/  BRA `(.L_x_6780) ;  /* 0x00000bb000007947 */ /* 0x000fea0003800000 */
.L_x_6775:
        /* <DEDUP_REMOVED lines=14> */
.L_x_6789:
[----:B------:R-:W2:Y:S02]  /*cd90*/  LDG.E.64 R2, [R2.64] ;  /* 0x0000002402027981 */ /* 0x000ea4000c1e1b00 */
[----:B--2---:R-:W0:Y:S01]  /*cda0*/  F2F.F32.F64 R0, R2 ;  /* 0x0000000200007310 */ /* 0x004e220000301000 */
[----:B------:R-:W0:-:S14]  /*cdb0*/  DSETP.GEU.AND P0, PT, |R2|, c[0x2][0x0], PT ;  /* 0x008000000200762a */ /* 0x000e1c0003f0e200 */
[----:B0-----:R-:W-:-:S05]  /*cdc0*/  @!P0 FMUL R0, R0, 1.175494350822287508e-38 ;  /* 0x0080000000008820 */ /* 0x001fca0000400000 */
[----:B------:R-:W-:-:S04]  /*cdd0*/  F2FP.PACK_AB R0, RZ, R0 ;  /* 0x00000000ff00723e */ /* 0x000fc800000000ff */
[----:B------:R-:W-:Y:S01]  /*cde0*/  PRMT R22, R0, 0x7610, R22 ;  /* 0x0000761000167816 */ /* 0x000fe20000000016 */
[----:B------:R-:W-:Y:S05]  /*cdf0*/  BRA `(.L_x_6780) ;  /* 0x00000a6000007947 */ /* 0x000fea0003800000 */
.L_x_6788:
        /* <DEDUP_REMOVED lines=28> */
.L_x_6791:
        /* <DEDUP_REMOVED lines=15> */
.L_x_6790:
[----:B------:R-:W2:Y:S02]  /*d0b0*/  LDG.E.U16 R0, [R2.64] ;  /* 0x0000002402007981 */ /* 0x000ea4000c1e1500 */
[----:B--2---:R-:W-:-:S04]  /*d0c0*/  PRMT R0, RZ, 0x5410, R0 ;  /* 0x00005410ff007816 */ /* 0x004fc80000000000 */
[----:B------:R-:W-:-:S04]  /*d0d0*/  F2FP.PACK_AB R0, RZ, R0 ;  /* 0x00000000ff00723e */ /* 0x000fc800000000ff */
[----:B------:R-:W-:Y:S01]  /*d0e0*/  PRMT R22, R0, 0x7610, R22 ;  /* 0x0000761000167816 */ /* 0x000fe20000000016 */
[----:B------:R-:W-:Y:S05]  /*d0f0*/  BRA `(.L_x_6780) ;  /* 0x0000076000007947 */ /* 0x000fea0003800000 */
.L_x_6787:
        /* <DEDUP_REMOVED lines=12> */
.L_x_6794:
        /* <DEDUP_REMOVED lines=21> */
.L_x_6798:
[----:B------:R-:W-:Y:S05]  /*d310*/  BSYNC B1 ;  /* 0x0000000000017941 */ /* 0x000fea0003800000 */
.L_x_6797:
[----:B------:R-:W-:Y:S01]  /*d320*/  LEA R3, R0, 0x3b800000, 0x17 ;  /* 0x3b80000000037811 */ /* 0x000fe200078eb8ff */
[----:B------:R-:W-:-:S05]  /*d330*/  IMAD.SHL.U32 R0, R2, 0x100000, RZ ;  /* 0x0010000002007824 */ /* 0x000fca00078e00ff */
[----:B------:R-:W-:Y:S02]  /*d340*/  LOP3.LUT R0, R3, R0, R4, 0xfe, !PT ;  /* 0x0000000003007212 */ /* 0x000fe400078efe04 */
.L_x_6796:
[----:B------:R-:W-:Y:S05]  /*d350*/  BSYNC B0 ;  /* 0x0000000000007941 */ /* 0x000fea0003800000 */
.L_x_6795:
[----:B------:R-:W-:-:S04]  /*d360*/  F2FP.PACK_AB R0, RZ, R0 ;  /* 0x00000000ff00723e */ /* 0x000fc800000000ff */
[----:B------:R-:W-:Y:S01]  /*d370*/  PRMT R22, R0, 0x7610, R22 ;  /* 0x0000761000167816 */ /* 0x000fe20000000016 */
[----:B------:R-:W-:Y:S05]  /*d380*/  BRA `(.L_x_6780) ;  /* 0x000004d000007947 */ /* 0x000fea0003800000 */
.L_x_6793:
        /* <DEDUP_REMOVED lines=21> */
.L_x_6802:
[----:B------:R-:W-:Y:S05]  /*d4e0*/  BSYNC B1 ;  /* 0x0000000000017941 */ /* 0x000fea0003800000 */
.L_x_6801:
[----:B------:R-:W-:Y:S01]  /*d4f0*/  LEA R3, R0, 0x37800000, 0x17 ;  /* 0x3780000000037811 */ /* 0x000fe200078eb8ff */
[----:B------:R-:W-:-:S05]  /*d500*/  IMAD.SHL.U32 R0, R2, 0x200000, RZ ;  /* 0x0020000002007824 */ /* 0x000fca00078e00ff */
[----:B------:R-:W-:Y:S02]  /*d510*/  LOP3.LUT R0, R3, R0, R4, 0xfe, !PT ;  /* 0x0000000003007212 */ /* 0x000fe400078efe04 */
.L_x_6800:
[----:B------:R-:W-:Y:S05]  /*d520*/  BSYNC B0 ;  /* 0x0000000000007941 */ /* 0x000fea0003800000 */
.L_x_6799:
[----:B------:R-:W-:-:S04]  /*d530*/  F2FP.PACK_AB R0, RZ, R0 ;  /* 0x00000000ff00723e */ /* 0x000fc800000000ff */
[----:B------:R-:W-:Y:S01]  /*d540*/  PRMT R22, R0, 0x7610, R22 ;  /* 0x0000761000167816 */ /* 0x000fe20000000016 */
[----:B------:R-:W-:Y:S05]  /*d550*/  BRA `(.L_x_6780) ;  /* 0x0000030000007947 */ /* 0x000fea0003800000 */
.L_x_6792:
        /* <DEDUP_REMOVED lines=14> */
.L_x_6806:
[----:B------:R-:W-:Y:S05]  /*d640*/  BSYNC B0 ;  /* 0x0000000000007941 */ /* 0x000fea0003800000 */
.L_x_6805:
[----:B------:R-:W-:-:S04]  /*d650*/  F2FP.PACK_AB R0, RZ, R0 ;  /* 0x00000000ff00723e */ /* 0x000fc800000000ff */
[----:B------:R-:W-:Y:S01]  /*d660*/  PRMT R22, R0, 0x7610, R22 ;  /* 0x0000761000167816 */ /* 0x000fe20000000016 */
[----:B------:R-:W-:Y:S05]  /*d670*/  BRA `(.L_x_6780) ;  /* 0x000001e000007947 */ /* 0x000fea0003800000 */
.L_x_6779:
        /* <DEDUP_REMOVED lines=21> */
.L_x_6804:
[----:B------:R-:W2:Y:S02]  /*d7d0*/  LDG.E.64 R2, [R2.64] ;  /* 0x0000002402027981 */ /* 0x000ea4000c1e1b00 */
[----:B--2---:R-:W0:Y:S02]  /*d7e0*/  I2F.U64 R0, R2 ;  /* 0x0000000200007312 */ /* 0x004e240000301000 */
[----:B0-----:R-:W-:-:S04]  /*d7f0*/  F2FP.PACK_AB R0, RZ, R0 ;  /* 0x00000000ff00723e */ /* 0x001fc800000000ff */
[----:B------:R-:W-:Y:S01]  /*d800*/  PRMT R22, R0, 0x7610, R22 ;  /* 0x0000761000167816 */ /* 0x000fe20000000016 */
[----:B------:R-:W-:Y:S05]  /*d810*/  BRA `(.L_x_6780) ;  /* 0x0000004000007947 */ /* 0x000fea0003800000 */
.L_x_6803:
[----:B------:R-:W2:Y:S02]  /*d820*/  LDG.E R2, [R2.64] ;  /* 0x0000002402027981 */ /* 0x000ea4000c1e1900 */
[----:B--2---:R-:W0:Y:S02]  /*d830*/  I2F.U32 R0, R2 ;  /* 0x0000000200007306 */ /* 0x004e240000201000 */
[----:B0-----:R-:W-:-:S04]  /*d840*/  F2FP.PACK_AB R0, RZ, R0 ;  /* 0x00000000ff00723e */ /* 0x001fc800000000ff */
[----:B------:R-:W-:Y:S02]  /*d850*/  PRMT R22, R0, 0x7610, R22 ;  /* 0x0000761000167816 */ /* 0x000fe40000000016 */
.L_x_6780:
        /* <DEDUP_REMOVED lines=18> */
.L_x_6810:
[----:B------:R-:W2:Y:S02]  /*d980*/  LDG.E.U8 R2, [R2.64] ;  /* 0x0000002402027981 */ /* 0x000ea4000c1e1100 */
[----:B--2---:R-:W0:Y:S02]  /*d990*/  I2F.U16 R0, R2 ;  /* 0x0000000200007306 */ /* 0x004e240000101000 */
[----:B0-----:R-:W-:Y:S01]  /*d9a0*/  F2FP.PACK_AB R0, RZ, R0 ;  /* 0x00000000ff00723e */ /* 0x001fe200000000ff */
[----:B------:R-:W-:Y:S05]  /*d9b0*/  BRA `(.L_x_6812) ;  /* 0x00000e1000007947 */ /* 0x000fea0003800000 */
.L_x_6809:
        /* <DEDUP_REMOVED lines=10> */
.L_x_6814:
[----:B------:R-:W2:Y:S02]  /*da60*/  LDG.E R2, [R2.64] ;  /* 0x0000002402027981 */ /* 0x000ea4000c1e1900 */
[----:B--2---:R-:W0:Y:S02]  /*da70*/  I2F R0, R2 ;  /* 0x0000000200007306 */ /* 0x004e240000201400 */
[----:B0-----:R-:W-:Y:S01]  /*da80*/  F2FP.PACK_AB R0, RZ, R0 ;  /* 0x00000000ff00723e */ /* 0x001fe200000000ff */
[----:B------:R-:W-:Y:S05]  /*da90*/  BRA `(.L_x_6812) ;  /* 0x00000d3000007947 */ /* 0x000fea0003800000 */
.L_x_6813:
[----:B------:R-:W2:Y:S02]  /*daa0*/  LDG.E.U16 R2, [R2.64] ;  /* 0x0000002402027981 */ /* 0x000ea4000c1e1500 */
[----:B--2---:R-:W0:Y:S02]  /*dab0*/  I2F.S16 R0, R2 ;  /* 0x0000000200007306 */ /* 0x004e240000101400 */
[----:B0-----:R-:W-:Y:S01]  /*dac0*/  F2FP.PACK_AB R0, RZ, R0 ;  /* 0x00000000ff00723e */ /* 0x001fe200000000ff */
[----:B------:R-:W-:Y:S05]  /*dad0*/  BRA `(.L_x_6812) ;  /* 0x00000cf000007947 */ /* 0x000fea0003800000 */
.L_x_6808:
        /* <DEDUP_REMOVED lines=9> */
.L_x_6816:
[----:B------:R0:W5:Y:S01]  /*db70*/  LDG.E.U16 R0, [R2.64] ;  /* 0x0000002402007981 */ /* 0x000162000c1e1500 */
[----:B------:R-:W-:Y:S05]  /*db80*/  BRA `(.L_x_6812) ;  /* 0x00000c4000007947 */ /* 0x000fea0003800000 */
.L_x_6815:
        /* <DEDUP_REMOVED lines=9> */
.L_x_6818:
[----:B------:R0:W5:Y:S01]  /*dc20*/  LDG.E.U16 R0, [R2.64] ;  /* 0x0000002402007981 */ /* 0x000162000c1e1500 */
[----:B------:R-:W-:Y:S05]  /*dc30*/  BRA `(.L_x_6812) ;  /* 0x00000b9000007947 */ /* 0x000fea0003800000 */
.L_x_6817:
[----:B------:R-:W2:Y:S02]  /*dc40*/  LDG.E.64 R2, [R2.64] ;  /* 0x0000002402027981 */ /* 0x000ea4000c1e1b00 */
[----:B--2---:R-:W0:Y:S01]  /*dc50*/  F2F.F32.F64 R0, R2 ;  /* 0x0000000200007310 */ /* 0x004e220000301000 */
[----:B------:R-:W0:-:S14]  /*dc60*/  DSETP.GEU.AND P0, PT, |R2|, c[0x2][0x0], PT ;  /* 0x008000000200762a */ /* 0x000e1c0003f0e200 */
[----:B0-----:R-:W-:-:S05]  /*dc70*/  @!P0 FMUL R0, R0, 1.175494350822287508e-38 ;  /* 0x0080000000008820 */ /* 0x001fca0000400000 */
[----:B------:R-:W-:Y:S01]  /*dc80*/  F2FP.PACK_AB R0, RZ, R0 ;  /* 0x00000000ff00723e */ /* 0x000fe200000000ff */
[----:B------:R-:W-:Y:S05]  /*dc90*/  BRA `(.L_x_6812) ;  /* 0x00000b3000007947 */ /* 0x000fea0003800000 */
.L_x_6807:
        /* <DEDUP_REMOVED lines=13> */
.L_x_6821:
[----:B------:R-:W2:Y:S02]  /*dd70*/  LDG.E.64 R2, [R2.64] ;  /* 0x0000002402027981 */ /* 0x000ea4000c1e1b00 */
[----:B--2---:R-:W0:Y:S01]  /*dd80*/  F2F.F32.F64 R0, R2 ;  /* 0x0000000200007310 */ /* 0x004e220000301000 */
[----:B------:R-:W0:-:S14]  /*dd90*/  DSETP.GEU.AND P0, PT, |R2|, c[0x2][0x0], PT ;  /* 0x008000000200762a */ /* 0x000e1c0003f0e200 */
[----:B0-----:R-:W-:-:S05]  /*dda0*/  @!P0 FMUL R0, R0, 1.175494350822287508e-38 ;  /* 0x0080000000008820 */ /* 0x001fca0000400000 */
[----:B------:R-:W-:Y:S01]  /*ddb0*/  F2FP.PACK_AB R0, RZ, R0 ;  /* 0x00000000ff00723e */ /* 0x000fe200000000ff */
[----:B------:R-:W-:Y:S05]  /*ddc0*/  BRA `(.L_x_6812) ;  /* 0x00000a0000007947 */ /* 0x000fea0003800000 */
.L_x_6820:
        /* <DEDUP_REMOVED lines=28> */
.L_x_6823:
        /* <DEDUP_REMOVED lines=15> */
.L_x_6822:
[----:B------:R-:W2:Y:S02]  /*e080*/  LDG.E.U16 R0, [R2.64] ;  /* 0x0000002402007981 */ /* 0x000ea4000c1e1500 */
[----:B--2---:R-:W-:-:S04]  /*e090*/  PRMT R0, RZ, 0x5410, R0 ;  /* 0x00005410ff007816 */ /* 0x004fc80000000000 */
[----:B------:R-:W-:Y:S01]  /*e0a0*/  F2FP.PACK_AB R0, RZ, R0 ;  /* 0x00000000ff00723e */ /* 0x000fe200000000ff */
[----:B------:R-:W-:Y:S05]  /*e0b0*/  BRA `(.L_x_6812) ;  /* 0x0000071000007947 */ /* 0x000fea0003800000 */
.L_x_6819:
        /* <DEDUP_REMOVED lines=12> */
.L_x_6826:
        /* <DEDUP_REMOVED lines=21> */
.L_x_6830:
[----:B------:R-:W-:Y:S05]  /*e2d0*/  BSYNC B1 ;  /* 0x0000000000017941 */ /* 0x000fea0003800000 */
.L_x_6829:
[----:B------:R-:W-:Y:S01]  /*e2e0*/  LEA R3, R0, 0x3b800000, 0x17 ;  /* 0x3b80000000037811 */ /* 0x000fe200078eb8ff */
[----:B------:R-:W-:-:S05]  /*e2f0*/  IMAD.SHL.U32 R0, R2, 0x100000, RZ ;  /* 0x0010000002007824 */ /* 0x000fca00078e00ff */
[----:B------:R-:W-:Y:S02]  /*e300*/  LOP3.LUT R0, R3, R0, R4, 0xfe, !PT ;  /* 0x0000000003007212 */ /* 0x000fe400078efe04 */
.L_x_6828:
[----:B------:R-:W-:Y:S05]  /*e310*/  BSYNC B0 ;  /* 0x0000000000007941 */ /* 0x000fea0003800000 */
.L_x_6827:
[----:B------:R-:W-:Y:S01]  /*e320*/  F2FP.PACK_AB R0, RZ, R0 ;  /* 0x00000000ff00723e */ /* 0x000fe200000000ff */
[----:B------:R-:W-:Y:S05]  /*e330*/  BRA `(.L_x_6812) ;  /* 0x0000049000007947 */ /* 0x000fea0003800000 */
.L_x_6825:
        /* <DEDUP_REMOVED lines=21> */
.L_x_6834:
[----:B------:R-:W-:Y:S05]  /*e490*/  BSYNC B1 ;  /* 0x0000000000017941 */ /* 0x000fea0003800000 */
.L_x_6833:
[----:B------:R-:W-:Y:S01]  /*e4a0*/  LEA R3, R0, 0x37800000, 0x17 ;  /* 0x3780000000037811 */ /* 0x000fe200078eb8ff */
[----:B------:R-:W-:-:S05]  /*e4b0*/  IMAD.SHL.U32 R0, R2, 0x200000, RZ ;  /* 0x0020000002007824 */ /* 0x000fca00078e00ff */
[----:B------:R-:W-:Y:S02]  /*e4c0*/  LOP3.LUT R0, R3, R0, R4, 0xfe, !PT ;  /* 0x0000000003007212 */ /* 0x000fe400078efe04 */
.L_x_6832:
[----:B------:R-:W-:Y:S05]  /*e4d0*/  BSYNC B0 ;  /* 0x0000000000007941 */ /* 0x000fea0003800000 */
.L_x_6831:
[----:B------:R-:W-:Y:S01]  /*e4e0*/  F2FP.PACK_AB R0, RZ, R0 ;  /* 0x00000000ff00723e */ /* 0x000fe200000000ff */
[----:B------:R-:W-:Y:S05]  /*e4f0*/  BRA `(.L_x_6812) ;  /* 0x000002d000007947 */ /* 0x000fea0003800000 */
.L_x_6824:
        /* <DEDUP_REMOVED lines=14> */
.L_x_6838:
[----:B------:R-:W-:Y:S05]  /*e5e0*/  BSYNC B0 ;  /* 0x0000000000007941 */ /* 0x000fea0003800000 */
.L_x_6837:
[----:B------:R-:W-:Y:S01]  /*e5f0*/  F2FP.PACK_AB R0, RZ, R0 ;  /* 0x00000000ff00723e */ /* 0x000fe200000000ff */
[----:B------:R-:W-:Y:S05]  /*e600*/  BRA `(.L_x_6812) ;  /* 0x000001c000007947 */ /* 0x000fea0003800000 */
.L_x_6811:
        /* <DEDUP_REMOVED lines=21> */
.L_x_6836:
[----:B------:R-:W2:Y:S02]  /*e760*/  LDG.E.64 R2, [R2.64] ;  /* 0x0000002402027981 */ /* 0x000ea4000c1e1b00 */
[----:B--2---:R-:W0:Y:S02]  /*e770*/  I2F.U64 R0, R2 ;  /* 0x0000000200007312 */ /* 0x004e240000301000 */
[----:B0-----:R-:W-:Y:S01]  /*e780*/  F2FP.PACK_AB R0, RZ, R0 ;  /* 0x00000000ff00723e */ /* 0x001fe200000000ff */
[----:B------:R-:W-:Y:S05]  /*e790*/  BRA `(.L_x_6812) ;  /* 0x0000003000007947 */ /* 0x000fea0003800000 */
.L_x_6835:
[----:B------:R-:W2:Y:S02]  /*e7a0*/  LDG.E R2, [R2.64] ;  /* 0x0000002402027981 */ /* 0x000ea4000c1e1900 */
[----:B--2---:R-:W0:Y:S02]  /*e7b0*/  I2F.U32 R0, R2 ;  /* 0x0000000200007306 */ /* 0x004e240000201000 */
[----:B0-----:R-:W-:-:S06]  /*e7c0*/  F2FP.PACK_AB R0, RZ, R0 ;  /* 0x00000000ff00723e */ /* 0x001fcc00000000ff */
.L_x_6812:
        /* <DEDUP_REMOVED lines=36> */
.L_x_6842:
[----:B------:R-:W-:-:S06]  /*ea10*/  HADD2.F32 R3, -RZ, R0.H0_H0 ;  /* 0x20000000ff037230 */ /* 0x000fcc0000004100 */
[----:B------:R-:W0:Y:S02]  /*ea20*/  F2I.S64.TRUNC R2, R3 ;  /* 0x0000000300027311 */ /* 0x000e24000020d900 */
[----:B0-----:R0:W-:Y:S01]  /*ea30*/  STG.E.U8 [R16.64], R2 ;  /* 0x0000000210007986 */ /* 0x0011e2000c101124 */
[----:B------:R-:W-:Y:S05]  /*ea40*/  BRA `(.L_x_6844) ;  /* 0x00000e4000007947 */ /* 0x000fea0003800000 */
.L_x_6841:
        /* <DEDUP_REMOVED lines=10> */
.L_x_6846:
[----:B------:R-:W-:-:S04]  /*eaf0*/  HADD2.F32 R0, -RZ, R0.H0_H0 ;  /* 0x20000000ff007230 */ /* 0x000fc80000004100 */
[----:B------:R-:W0:Y:S02]  /*eb00*/  F2I.FTZ.TRUNC.NTZ R3, R0 ;  /* 0x0000000000037305 */ /* 0x000e24000021f100 */
[----:B0-----:R0:W-:Y:S01]  /*eb10*/  STG.E [R16.64], R3 ;  /* 0x0000000310007986 */ /* 0x0011e2000c101924 */
[----:B------:R-:W-:Y:S05]  /*eb20*/  BRA `(.L_x_6844) ;  /* 0x00000d6000007947 */ /* 0x000fea0003800000 */
.L_x_6845:
[----:B------:R-:W-:-:S04]  /*eb30*/  HADD2.F32 R0, -RZ, R0.H0_H0 ;  /* 0x20000000ff007230 */ /* 0x000fc80000004100 */
[----:B------:R-:W0:Y:S02]  /*eb40*/  F2I.FTZ.TRUNC.NTZ R3, R0 ;  /* 0x0000000000037305 */ /* 0x000e24000021f100 */
[----:B0-----:R0:W-:Y:S01]  /*eb50*/  STG.E.U16 [R16.64], R3 ;  /* 0x0000000310007986 */ /* 0x0011e2000c101524 */
[----:B------:R-:W-:Y:S05]  /*eb60*/  BRA `(.L_x_6844) ;  /* 0x00000d2000007947 */ /* 0x000fea0003800000 */
.L_x_6840:
        /* <DEDUP_REMOVED lines=9> */
.L_x_6848:
[----:B------:R0:W-:Y:S01]  /*ec00*/  STG.E.U16 [R16.64], R0 ;  /* 0x0000000010007986 */ /* 0x0001e2000c101524 */
[----:B------:R-:W-:Y:S05]  /*ec10*/  BRA `(.L_x_6844) ;  /* 0x00000c7000007947 */ /* 0x000fea0003800000 */
.L_x_6847:
        /* <DEDUP_REMOVED lines=10> */
.L_x_6850:
[----:B------:R-:W-:-:S05]  /*ecc0*/  HADD2.F32 R0, -RZ, R0.H0_H0 ;  /* 0x20000000ff007230 */ /* 0x000fca0000004100 */
[----:B------:R-:W-:-:S04]  /*ecd0*/  F2FP.PACK_AB R0, RZ, R0 ;  /* 0x00000000ff00723e */ /* 0x000fc800000000ff */
[----:B------:R-:W-:-:S05]  /*ece0*/  PRMT R0, R0, 0x5410, RZ ;  /* 0x0000541000007816 */ /* 0x000fca00000000ff */
[----:B------:R0:W-:Y:S01]  /*ecf0*/  STG.E [R16.64], R0 ;  /* 0x0000000010007986 */ /* 0x0001e2000c101924 */
[----:B------:R-:W-:Y:S05]  /*ed00*/  BRA `(.L_x_6844) ;  /* 0x00000b8000007947 */ /* 0x000fea0003800000 */
.L_x_6849:
[----:B------:R-:W-:-:S05]  /*ed10*/  HADD2.F32 R2, -RZ, R0.H0_H0 ;  /* 0x20000000ff027230 */ /* 0x000fca0000004100 */
[----:B------:R-:W-:-:S06]  /*ed20*/  FMUL.FTZ R2, R2, 1 ;  /* 0x3f80000002027820 */ /* 0x000fcc0000410000 */
[----:B------:R-:W0:Y:S02]  /*ed30*/  F2F.F64.F32 R2, R2 ;  /* 0x0000000200027310 */ /* 0x000e240000201800 */
[----:B0-----:R0:W-:Y:S01]  /*ed40*/  STG.E.64 [R16.64], R2 ;  /* 0x0000000210007986 */ /* 0x0011e2000c101b24 */
[----:B------:R-:W-:Y:S05]  /*ed50*/  BRA `(.L_x_6844) ;  /* 0x00000b3000007947 */ /* 0x000fea0003800000 */
.L_x_6839:
        /* <DEDUP_REMOVED lines=13> */
.L_x_6853:
[----:B------:R-:W-:Y:S01]  /*ee30*/  HADD2.F32 R0, -RZ, R0.H0_H0 ;  /* 0x20000000ff007230 */ /* 0x000fe20000004100 */
[----:B------:R-:W-:-:S04]  /*ee40*/  CS2R R6, SRZ ;  /* 0x0000000000067805 */ /* 0x000fc8000001ff00 */
[----:B------:R-:W-:-:S04]  /*ee50*/  FMUL.FTZ R0, R0, 1 ;  /* 0x3f80000000007820 */ /* 0x000fc80000410000 */
[----:B------:R-:W0:Y:S02]  /*ee60*/  F2F.F64.F32 R4, R0 ;  /* 0x0000000000047310 */ /* 0x000e240000201800 */
[----:B0-----:R0:W-:Y:S01]  /*ee70*/  STG.E.128 [R16.64], R4 ;  /* 0x0000000410007986 */ /* 0x0011e2000c101d24 */
[----:B------:R-:W-:Y:S05]  /*ee80*/  BRA `(.L_x_6844) ;  /* 0x00000a0000007947 */ /* 0x000fea0003800000 */
.L_x_6852:
        /* <DEDUP_REMOVED lines=21> */
.L_x_6857:
[----:B------:R-:W-:Y:S05]  /*efe0*/  BSYNC B0 ;  /* 0x0000000000007941 */ /* 0x000fea0003800000 */
.L_x_6856:
[----:B------:R-:W-:-:S05]  /*eff0*/  LOP3.LUT R3, R0, R3, RZ, 0xfc, !PT ;  /* 0x0000000300037212 */ /* 0x000fca00078efcff */
[----:B------:R0:W-:Y:S01]  /*f000*/  STG.E.U8 [R16.64], R3 ;  /* 0x0000000310007986 */ /* 0x0001e2000c101124 */
[----:B------:R-:W-:Y:S05]  /*f010*/  BRA `(.L_x_6844) ;  /* 0x0000087000007947 */ /* 0x000fea0003800000 */
.L_x_6855:
        /* <DEDUP_REMOVED lines=13> */
.L_x_6859:
[----:B------:R-:W-:Y:S01]  /*f0f0*/  IMAD.MOV.U32 R0, RZ, RZ, 0x7f ;  /* 0x0000007fff007424 */ /* 0x000fe200078e00ff */
[----:B------:R-:W-:-:S04]  /*f100*/  ISETP.GT.U32.AND P0, PT, R2, 0x7f800000, PT ;  /* 0x7f8000000200780c */ /* 0x000fc80003f04070 */
[----:B------:R-:W-:-:S04]  /*f110*/  SEL R0, R0, 0x7c, P0 ;  /* 0x0000007c00007807 */ /* 0x000fc80000000000 */
.L_x_6860:
[----:B------:R-:W-:Y:S05]  /*f120*/  BSYNC B0 ;  /* 0x0000000000007941 */ /* 0x000fea0003800000 */
.L_x_6858:
[----:B------:R-:W-:-:S04]  /*f130*/  LOP3.LUT R2, R3, 0x80000000, RZ, 0xc0, !PT ;  /* 0x8000000003027812 */ /* 0x000fc800078ec0ff */
[----:B------:R-:W-:-:S04]  /*f140*/  SHF.R.U32.HI R3, RZ, 0x18, R2 ;  /* 0x00000018ff037819 */ /* 0x000fc80000011602 */
[----:B------:R-:W-:-:S05]  /*f150*/  LOP3.LUT R3, R0, R3, RZ, 0xfc, !PT ;  /* 0x0000000300037212 */ /* 0x000fca00078efcff */
[----:B------:R0:W-:Y:S01]  /*f160*/  STG.E.U8 [R16.64], R3 ;  /* 0x0000000310007986 */ /* 0x0001e2000c101124 */
[----:B------:R-:W-:Y:S05]  /*f170*/  BRA `(.L_x_6844) ;  /* 0x0000071000007947 */ /* 0x000fea0003800000 */
.L_x_6854:
[----:B------:R-:W-:-:S05]  /*f180*/  HADD2.F32 R0, -RZ, R0.H0_H0 ;  /* 0x20000000ff007230 */ /* 0x000fca0000004100 */
[----:B------:R-:W-:-:S05]  /*f190*/  F2FP.BF16.PACK_AB R0, RZ, R0 ;  /* 0x00000000ff00723e */ /* 0x000fca00000010ff */
[----:B------:R0:W-:Y:S01]  /*f1a0*/  STG.E.U16 [R16.64], R0 ;  /* 0x0000000010007986 */ /* 0x0001e2000c101524 */
[----:B------:R-:W-:Y:S05]  /*f1b0*/  BRA `(.L_x_6844) ;  /* 0x000006d000007947 */ /* 0x000fea0003800000 */
.L_x_6851:
        /* <DEDUP_REMOVED lines=12> */
.L_x_6863:
        /* <DEDUP_REMOVED lines=17> */
.L_x_6866:
[----:B------:R-:W-:-:S04]  /*f390*/  LOP3.LUT R2, R3, 0x80000000, RZ, 0xc0, !PT ;  /* 0x8000000003027812 */ /* 0x000fc800078ec0ff */
[----:B------:R-:W-:-:S04]  /*f3a0*/  SHF.R.U32.HI R3, RZ, 0x18, R2 ;  /* 0x00000018ff037819 */ /* 0x000fc80000011602 */
[----:B------:R-:W-:-:S04]  /*f3b0*/  LOP3.LUT R0, R0, R3, RZ, 0xfc, !PT ;  /* 0x0000000300007212 */ /* 0x000fc800078efcff */
[----:B------:R-:W-:Y:S02]  /*f3c0*/  PRMT R8, R0, 0x7610, R8 ;  /* 0x0000761000087816 */ /* 0x000fe40000000008 */
.L_x_6865:
[----:B------:R-:W-:Y:S05]  /*f3d0*/  BSYNC B0 ;  /* 0x0000000000007941 */ /* 0x000fea0003800000 */
.L_x_6864:
[----:B------:R0:W-:Y:S01]  /*f3e0*/  STG.E.U8 [R16.64], R8 ;  /* 0x0000000810007986 */ /* 0x0001e2000c101124 */
[----:B------:R-:W-:Y:S05]  /*f3f0*/  BRA `(.L_x_6844) ;  /* 0x0000049000007947 */ /* 0x000fea0003800000 */
.L_x_6862:
        /* <DEDUP_REMOVED lines=17> */
.L_x_6869:
[----:B------:R-:W-:-:S04]  /*f510*/  LOP3.LUT R2, R3, 0x80000000, RZ, 0xc0, !PT ;  /* 0x8000000003027812 */ /* 0x000fc800078ec0ff */
[----:B------:R-:W-:-:S04]  /*f520*/  SHF.R.U32.HI R3, RZ, 0x18, R2 ;  /* 0x00000018ff037819 */ /* 0x000fc80000011602 */
[----:B------:R-:W-:-:S04]  /*f530*/  LOP3.LUT R0, R0, R3, RZ, 0xfc, !PT ;  /* 0x0000000300007212 */ /* 0x000fc800078efcff */
[----:B------:R-:W-:Y:S02]  /*f540*/  PRMT R8, R0, 0x7610, R8 ;  /* 0x0000761000087816 */ /* 0x000fe40000000008 */
.L_x_6868:
[----:B------:R-:W-:Y:S05]  /*f550*/  BSYNC B0 ;  /* 0x0000000000007941 */ /* 0x000fea0003800000 */
.L_x_6867:
[----:B------:R0:W-:Y:S01]  /*f560*/  STG.E.U8 [R16.64], R8 ;  /* 0x0000000810007986 */ /* 0x0001e2000c101124 */
[----:B------:R-:W-:Y:S05]  /*f570*/  BRA `(.L_x_6844) ;  /* 0x0000031000007947 */ /* 0x000fea0003800000 */
.L_x_6861:
        /* <DEDUP_REMOVED lines=22> */
.L_x_6843:
        /* <DEDUP_REMOVED lines=20> */
.L_x_6871:
[----:B------:R-:W-:-:S06]  /*f820*/  HADD2.F32 R2, -RZ, R0.H0_H0 ;  /* 0x20000000ff027230 */ /* 0x000fcc0000004100 */
[----:B------:R-:W0:Y:S02]  /*f830*/  F2I.U64.TRUNC R2, R2 ;  /* 0x0000000200027311 */ /* 0x000e24000020d800 */
[----:B0-----:R0:W-:Y:S01]  /*f840*/  STG.E.64 [R16.64], R2 ;  /* 0x0000000210007986 */ /* 0x0011e2000c101b24 */
[----:B------:R-:W-:Y:S05]  /*f850*/  BRA `(.L_x_6844) ;  /* 0x0000003000007947 */ /* 0x000fea0003800000 */
.L_x_6870:
[----:B------:R-:W-:-:S04]  /*f860*/  HADD2.F32 R0, -RZ, R0.H0_H0 ;  /* 0x20000000ff007230 */ /* 0x000fc80000004100 */
[----:B------:R-:W0:Y:S02]  /*f870*/  F2I.FTZ.U32.TRUNC.NTZ R3, R0 ;  /* 0x0000000000037305 */ /* 0x000e24000021f000 */
[----:B0-----:R0:W-:Y:S02]  /*f880*/  STG.E [R16.64], R3 ;  /* 0x0000000310007986 */ /* 0x0011e4000c101924 */
.L_x_6844:
[----:B------:R-:W-:Y:S02]  /*f890*/  IADD3 R25, R25, 0x80, RZ ;  /* 0x0000008019197810 */ /* 0x000fe40007ffe0ff */
.L_x_6611:
[----:B------:R-:W-:Y:S05]  /*f8a0*/  BSYNC B6 ;  /* 0x0000000000067941 */ /* 0x000fea0003800000 */
.L_x_6610:
        /* <DEDUP_REMOVED lines=283> */
.L_x_6872:
        /* <DEDUP_REMOVED lines=21> */
.L_x_6876:
[----:B------:R-:W2:Y:S02]  /*10bb0*/  LDG.E.U8 R2, [R2.64] ;  /* 0x0000002402027981 */ /* 0x000ea4000c1e1100 */
[----:B--2---:R-:W0:Y:S02]  /*10bc0*/  I2F.U16 R0, R2 ;  /* 0x0000000200007306 */ /* 0x004e240000101000 */
[----:B0-----:R-:W-:-:S04]  /*10bd0*/  F2FP.PACK_AB R0, RZ, R0 ;  /* 0x00000000ff00723e */ /* 0x001fc800000000ff */
[----:B------:R-:W-:Y:S01]  /*10be0*/  PRMT R19, R0, 0x7610, R19 ;  /* 0x0000761000137816 */ /* 0x000fe20000000013 */
[----:B------:R-:W-:Y:S05]  /*10bf0*/  BRA `(.L_x_6878) ;  /* 0x00000ed000007947 */ /* 0x000fea0003800000 */
.L_x_6875:
        /* <DEDUP_REMOVED lines=11> */
.L_x_6880:
[----:B------:R-:W2:Y:S02]  /*10cb0*/  LDG.E R2, [R2.64] ;  /* 0x0000002402027981 */ /* 0x000ea4000c1e1900 */
[----:B--2---:R-:W0:Y:S02]  /*10cc0*/  I2F R0, R2 ;  /* 0x0000000200007306 */ /* 0x004e240000201400 */
[----:B0-----:R-:W-:-:S04]  /*10cd0*/  F2FP.PACK_AB R0, RZ, R0 ;  /* 0x00000000ff00723e */ /* 0x001fc800000000ff */
[----:B------:R-:W-:Y:S01]  /*10ce0*/  PRMT R19, R0, 0x7610, R19 ;  /* 0x0000761000137816 */ /* 0x000fe20000000013 */
[----:B------:R-:W-:Y:S05]  /*10cf0*/  BRA `(.L_x_6878) ;  /* 0x00000dd000007947 */ /* 0x000fea0003800000 */
.L_x_6879:
[----:B------:R-:W2:Y:S02]  /*10d00*/  LDG.E.U16 R2, [R2.64] ;  /* 0x0000002402027981 */ /* 0x000ea4000c1e1500 */
[----:B--2---:R-:W0:Y:S02]  /*10d10*/  I2F.S16 R0, R2 ;  /* 0x0000000200007306 */ /* 0x004e240000101400 */
[----:B0-----:R-:W-:-:S04]  /*10d20*/  F2FP.PACK_AB R0, RZ, R0 ;  /* 0x00000000ff00723e */ /* 0x001fc800000000ff */
[----:B------:R-:W-:Y:S01]  /*10d30*/  PRMT R19, R0, 0x7610, R19 ;  /* 0x0000761000137816 */ /* 0x000fe20000000013 */
[----:B------:R-:W-:Y:S05]  /*10d40*/  BRA `(.L_x_6878) ;  /* 0x00000d8000007947 */ /* 0x000fea0003800000 */
.L_x_6874:
        /* <DEDUP_REMOVED lines=9> */
.L_x_6882:
[----:B------:R0:W5:Y:S01]  /*10de0*/  LDG.E.U16 R19, [R2.64] ;  /* 0x0000002402137981 */ /* 0x000162000c1e1500 */
[----:B------:R-:W-:Y:S05]  /*10df0*/  BRA `(.L_x_6878) ;  /* 0x00000cd000007947 */ /* 0x000fea0003800000 */
.L_x_6881:
        /* <DEDUP_REMOVED lines=9> */
.L_x_6884:
[----:B------:R0:W5:Y:S01]  /*10e90*/  LDG.E.U16 R19, [R2.64] ;  /* 0x0000002402137981 */ /* 0x000162000c1e1500 */
[----:B------:R-:W-:Y:S05]  /*10ea0*/  BRA `(.L_x_6878) ;  /* 0x00000c2000007947 */ /* 0x000fea0003800000 */
.L_x_6883:
[----:B------:R-:W2:Y:S02]  /*10eb0*/  LDG.E.64 R2, [R2.64] ;  /* 0x0000002402027981 */ /* 0x000ea4000c1e1b00 */
[----:B--2---:R-:W0:Y:S01]  /*10ec0*/  F2F.F32.F64 R0, R2 ;  /* 0x0000000200007310 */ /* 0x004e220000301000 */
[----:B------:R-:W0:-:S14]  /*10ed0*/  DSETP.GEU.AND P0, PT, |R2|, c[0x2][0x0], PT ;  /* 0x008000000200762a */ /* 0x000e1c0003f0e200 */
[----:B0-----:R-:W-:-:S05]  /*10ee0*/  @!P0 FMUL R0, R0, 1.175494350822287508e-38 ;  /* 0x0080000000008820 */ /* 0x001fca0000400000 */
[----:B------:R-:W-:-:S04]  /*10ef0*/  F2FP.PACK_AB R0, RZ, R0 ;  /* 0x00000000ff00723e */ /* 0x000fc800000000ff */
[----:B------:R-:W-:Y:S01]  /*10f00*/  PRMT R19, R0, 0x7610, R19 ;  /* 0x0000761000137816 */ /* 0x000fe20000000013 */
[----:B------:R-:W-:Y:S05]  /*10f10*/  BRA `(.L_x_6878) ;  /* 0x00000bb000007947 */ /* 0x000fea0003800000 */
.L_x_6873:
        /* <DEDUP_REMOVED lines=14> */
.L_x_6887:
[----:B------:R-:W2:Y:S02]  /*11000*/  LDG.E.64 R2, [R2.64] ;  /* 0x0000002402027981 */ /* 0x000ea4000c1e1b00 */
[----:B--2---:R-:W0:Y:S01]  /*11010*/  F2F.F32.F64 R0, R2 ;  /* 0x0000000200007310 */ /* 0x004e220000301000 */
[----:B------:R-:W0:-:S14]  /*11020*/  DSETP.GEU.AND P0, PT, |R2|, c[0x2][0x0], PT ;  /* 0x008000000200762a */ /* 0x000e1c0003f0e200 */
[----:B0-----:R-:W-:-:S05]  /*11030*/  @!P0 FMUL R0, R0, 1.175494350822287508e-38 ;  /* 0x0080000000008820 */ /* 0x001fca0000400000 */
[----:B------:R-:W-:-:S04]  /*11040*/  F2FP.PACK_AB R0, RZ, R0 ;  /* 0x00000000ff00723e */ /* 0x000fc800000000ff */
[----:B------:R-:W-:Y:S01]  /*11050*/  PRMT R19, R0, 0x7610, R19 ;  /* 0x0000761000137816 */ /* 0x000fe20000000013 */
[----:B------:R-:W-:Y:S05]  /*11060*/  BRA `(.L_x_6878) ;  /* 0x00000a6000007947 */ /* 0x000fea0003800000 */
.L_x_6886:
        /* <DEDUP_REMOVED lines=28> */
.L_x_6889:
        /* <DEDUP_REMOVED lines=15> */
.L_x_6888:
[----:B------:R-:W2:Y:S02]  /*11320*/  LDG.E.U16 R0, [R2.64] ;  /* 0x0000002402007981 */ /* 0x000ea4000c1e1500 */
[----:B--2---:R-:W-:-:S04]  /*11330*/  PRMT R0, RZ, 0x5410, R0 ;  /* 0x00005410ff007816 */ /* 0x004fc80000000000 */
[----:B------:R-:W-:-:S04]  /*11340*/  F2FP.PACK_AB R0, RZ, R0 ;  /* 0x00000000ff00723e */ /* 0x000fc800000000ff */
[----:B------:R-:W-:Y:S01]  /*11350*/  PRMT R19, R0, 0x7610, R19 ;  /* 0x0000761000137816 */ /* 0x000fe20000000013 */
[----:B------:R-:W-:Y:S05]  /*11360*/  BRA `(.L_x_6878) ;  /* 0x0000076000007947 */ /* 0x000fea0003800000 */
.L_x_6885:
        /* <DEDUP_REMOVED lines=12> */
.L_x_6892:
        /* <DEDUP_REMOVED lines=21> */
.L_x_6896:
[----:B------:R-:W-:Y:S05]  /*11580*/  BSYNC B1 ;  /* 0x0000000000017941 */ /* 0x000fea0003800000 */
.L_x_6895:
[----:B------:R-:W-:Y:S01]  /*11590*/  LEA R3, R0, 0x3b800000, 0x17 ;  /* 0x3b80000000037811 */ /* 0x000fe200078eb8ff */
[----:B------:R-:W-:-:S05]  /*115a0*/  IMAD.SHL.U32 R0, R2, 0x100000, RZ ;  /* 0x0010000002007824 */ /* 0x000fca00078e00ff */
[----:B------:R-:W-:Y:S02]  /*115b0*/  LOP3.LUT R0, R3, R0, R4, 0xfe, !PT ;  /* 0x0000000003007212 */ /* 0x000fe400078efe04 */
.L_x_6894:
[----:B------:R-:W-:Y:S05]  /*115c0*/  BSYNC B0 ;  /* 0x0000000000007941 */ /* 0x000fea0003800000 */
.L_x_6893:
[----:B------:R-:W-:-:S04]  /*115d0*/  F2FP.PACK_AB R0, RZ, R0 ;  /* 0x00000000ff00723e */ /* 0x000fc800000000ff */
[----:B------:R-:W-:Y:S01]  /*115e0*/  PRMT R19, R0, 0x7610, R19 ;  /* 0x0000761000137816 */ /* 0x000fe20000000013 */
[----:B------:R-:W-:Y:S05]  /*115f0*/  BRA `(.L_x_6878) ;  /* 0x000004d000007947 */ /* 0x000fea0003800000 */
.L_x_6891:
        /* <DEDUP_REMOVED lines=21> */
.L_x_6900:
[----:B------:R-:W-:Y:S05]  /*11750*/  BSYNC B1 ;  /* 0x0000000000017941 */ /* 0x000fea0003800000 */
.L_x_6899:
[----:B------:R-:W-:Y:S01]  /*11760*/  LEA R3, R0, 0x37800000, 0x17 ;  /* 0x3780000000037811 */ /* 0x000fe200078eb8ff */
[----:B------:R-:W-:-:S05]  /*11770*/  IMAD.SHL.U32 R0, R2, 0x200000, RZ ;  /* 0x0020000002007824 */ /* 0x000fca00078e00ff */
[----:B------:R-:W-:Y:S02]  /*11780*/  LOP3.LUT R0, R3, R0, R4, 0xfe, !PT ;  /* 0x0000000003007212 */ /* 0x000fe400078efe04 */
.L_x_6898:
[----:B------:R-:W-:Y:S05]  /*11790*/  BSYNC B0 ;  /* 0x0000000000007941 */ /* 0x000fea0003800000 */
.L_x_6897:
[----:B------:R-:W-:-:S04]  /*117a0*/  F2FP.PACK_AB R0, RZ, R0 ;  /* 0x00000000ff00723e */ /* 0x000fc800000000ff */
[----:B------:R-:W-:Y:S01]  /*117b0*/  PRMT R19, R0, 0x7610, R19 ;  /* 0x0000761000137816 */ /* 0x000fe20000000013 */
[----:B------:R-:W-:Y:S05]  /*117c0*/  BRA `(.L_x_6878) ;  /* 0x0000030000007947 */ /* 0x000fea0003800000 */
.L_x_6890:
        /* <DEDUP_REMOVED lines=14> */
.L_x_6904:
[----:B------:R-:W-:Y:S05]  /*118b0*/  BSYNC B0 ;  /* 0x0000000000007941 */ /* 0x000fea0003800000 */
.L_x_6903:
[----:B------:R-:W-:-:S04]  /*118c0*/  F2FP.PACK_AB R0, RZ, R0 ;  /* 0x00000000ff00723e */ /* 0x000fc800000000ff */
[----:B------:R-:W-:Y:S01]  /*118d0*/  PRMT R19, R0, 0x7610, R19 ;  /* 0x0000761000137816 */ /* 0x000fe20000000013 */
[----:B------:R-:W-:Y:S05]  /*118e0*/  BRA `(.L_x_6878) ;  /* 0x000001e000007947 */ /* 0x000fea0003800000 */
.L_x_6877:
        /* <DEDUP_REMOVED lines=21> */
.L_x_6902:
[----:B------:R-:W2:Y:S02]  /*11a40*/  LDG.E.64 R2, [R2.64] ;  /* 0x0000002402027981 */ /* 0x000ea4000c1e1b00 */
[----:B--2---:R-:W0:Y:S02]  /*11a50*/  I2F.U64 R0, R2 ;  /* 0x0000000200007312 */ /* 0x004e240000301000 */
[----:B0-----:R-:W-:-:S04]  /*11a60*/  F2FP.PACK_AB R0, RZ, R0 ;  /* 0x00000000ff00723e */ /* 0x001fc800000000ff */
[----:B------:R-:W-:Y:S01]  /*11a70*/  PRMT R19, R0, 0x7610, R19 ;  /* 0x0000761000137816 */ /* 0x000fe20000000013 */
[----:B------:R-:W-:Y:S05]  /*11a80*/  BRA `(.L_x_6878) ;  /* 0x0000004000007947 */ /* 0x000fea0003800000 */
.L_x_6901:
[----:B------:R-:W2:Y:S02]  /*11a90*/  LDG.E R2, [R2.64] ;  /* 0x0000002402027981 */ /* 0x000ea4000c1e1900 */
[----:B--2---:R-:W0:Y:S02]  /*11aa0*/  I2F.U32 R0, R2 ;  /* 0x0000000200007306 */ /* 0x004e240000201000 */
[----:B0-----:R-:W-:-:S04]  /*11ab0*/  F2FP.PACK_AB R0, RZ, R0 ;  /* 0x00000000ff00723e */ /* 0x001fc800000000ff */
[----:B------:R-:W-:Y:S02]  /*11ac0*/  PRMT R19, R0, 0x7610, R19 ;  /* 0x0000761000137816 */ /* 0x000fe40000000013 */
.L_x_6878:
        /* <DEDUP_REMOVED lines=19> */
.L_x_6908:
[----:B------:R-:W2:Y:S02]  /*11c00*/  LDG.E.U8 R2, [R2.64] ;  /* 0x0000002402027981 */ /* 0x000ea4000c1e1100 */
[----:B--2---:R-:W0:Y:S02]  /*11c10*/  I2F.U16 R0, R2 ;  /* 0x0000000200007306 */ /* 0x004e240000101000 */
[----:B0-----:R-:W-:-:S04]  /*11c20*/  F2FP.PACK_AB R0, RZ, R0 ;  /* 0x00000000ff00723e */ /* 0x001fc800000000ff */
[----:B------:R-:W-:Y:S01]  /*11c30*/  PRMT R22, R0, 0x7610, R22 ;  /* 0x0000761000167816 */ /* 0x000fe20000000016 */
[----:B------:R-:W-:Y:S05]  /*11c40*/  BRA `(.L_x_6910) ;  /* 0x00000ed000007947 */ /* 0x000fea0003800000 */
.L_x_6907:
        /* <DEDUP_REMOVED lines=11> */
.L_x_6912:
[----:B------:R-:W2:Y:S02]  /*11d00*/  LDG.E R2, [R2.64] ;  /* 0x0000002402027981 */ /* 0x000ea4000c1e1900 */
[----:B--2---:R-:W0:Y:S02]  /*11d10*/  I2F R0, R2 ;  /* 0x0000000200007306 */ /* 0x004e240000201400 */
[----:B0-----:R-:W-:-:S04]  /*11d20*/  F2FP.PACK_AB R0, RZ, R0 ;  /* 0x00000000ff00723e */ /* 0x001fc800000000ff */
[----:B------:R-:W-:Y:S01]  /*11d30*/  PRMT R22, R0, 0x7610, R22 ;  /* 0x0000761000167816 */ /* 0x000fe20000000016 */
[----:B------:R-:W-:Y:S05]  /*11d40*/  BRA `(.L_x_6910) ;  /* 0x00000dd000007947 */ /* 0x000fea0003800000 */
.L_x_6911:
[----:B------:R-:W2:Y:S02]  /*11d50*/  LDG.E.U16 R2, [R2.64] ;  /* 0x0000002402027981 */ /* 0x000ea4000c1e1500 */
[----:B--2---:R-:W0:Y:S02]  /*11d60*/  I2F.S16 R0, R2 ;  /* 0x0000000200007306 */ /* 0x004e240000101400 */
[----:B0-----:R-:W-:-:S04]  /*11d70*/  F2FP.PACK_AB R0, RZ, R0 ;  /* 0x00000000ff00723e */ /* 0x001fc800000000ff */
[----:B------:R-:W-:Y:S01]  /*11d80*/  PRMT R22, R0, 0x7610, R22 ;  /* 0x0000761000167816 */ /* 0x000fe20000000016 */
[----:B------:R-:W-:Y:S05]  /*11d90*/  BRA `(.L_x_6910) ;  /* 0x00000d8000007947 */ /* 0x000fea0003800000 */
.L_x_6906:
        /* <DEDUP_REMOVED lines=9> */
.L_x_6914:
[----:B------:R0:W5:Y:S01]  /*11e30*/  LDG.E.U16 R22, [R2.64] ;  /* 0x0000002402167981 */ /* 0x000162000c1e1500 */
[----:B------:R-:W-:Y:S05]  /*11e40*/  BRA `(.L_x_6910) ;  /* 0x00000cd000007947 */ /* 0x000fea0003800000 */
.L_x_6913:
        /* <DEDUP_REMOVED lines=9> */
.L_x_6916:
[----:B------:R0:W5:Y:S01]  /*11ee0*/  LDG.E.U16 R22, [R2.64] ;  /* 0x0000002402167981 */ /* 0x000162000c1e1500 */
[----:B------:R-:W-:Y:S05]  /*11ef0*/  BRA `(.L_x_6910) ;  /* 0x00000c2000007947 */ /* 0x000fea0003800000 */
.L_x_6915:
[----:B------:R-:W2:Y:S02]  /*11f00*/  LDG.E.64 R2, [R2.64] ;  /* 0x0000002402027981 */ /* 0x000ea4000c1e1b00 */
[----:B--2---:R-:W0:Y:S01]  /*11f10*/  F2F.F32.F64 R0, R2 ;  /* 0x0000000200007310 */ /* 0x004e220000301000 */
[----:B------:R-:W0:-:S14]  /*11f20*/  DSETP.GEU.AND P0, PT, |R2|, c[0x2][0x0], PT ;  /* 0x008000000200762a */ /* 0x000e1c0003f0e200 */
[----:B0-----:R-:W-:-:S05]  /*11f30*/  @!P0 FMUL R0, R0, 1.175494350822287508e-38 ;  /* 0x0080000000008820 */ /* 0x001fca0000400000 */
[----:B------:R-:W-:-:S04]  /*11f40*/  F2FP.PACK_AB R0, RZ, R0 ;  /* 0x00000000ff00723e */ /* 0x000fc800000000ff */
[----:B------:R-:W-:Y:S01]  /*11f50*/  PRMT R22, R0, 0x7610, R22 ;  /* 0x0000761000167816 */ /* 0x000fe20000000016 */
[----:B------:R-:W-:Y:S05]  /*11f60*/  BRA `(.L_x_6910) ;  /* 0x00000bb000007947 */ /* 0x000fea0003800000 */
.L_x_6905:
        /* <DEDUP_REMOVED lines=14> */
.L_x_6919:
[----:B------:R-:W2:Y:S02]  /*12050*/  LDG.E.64 R2, [R2.64] ;  /* 0x0000002402027981 */ /* 0x000ea4000c1e1b00 */
[----:B--2---:R-:W0:Y:S01]  /*12060*/  F2F.F32.F64 R0, R2 ;  /* 0x0000000200007310 */ /* 0x004e220000301000 */
[----:B------:R-:W0:-:S14]  /*12070*/  DSETP.GEU.AND P0, PT, |R2|, c[0x2][0x0], PT ;  /* 0x008000000200762a */ /* 0x000e1c0003f0e200 */
[----:B0-----:R-:W-:-:S05]  /*12080*/  @!P0 FMUL R0, R0, 1.175494350822287508e-38 ;  /* 0x0080000000008820 */ /* 0x001fca0000400000 */
[----:B------:R-:W-:-:S04]  /*12090*/  F2FP.PACK_AB R0, RZ, R0 ;  /* 0x00000000ff00723e */ /* 0x000fc800000000ff */
[----:B------:R-:W-:Y:S01]  /*120a0*/  PRMT R22, R0, 0x7610, R22 ;  /* 0x0000761000167816 */ /* 0x000fe20000000016 */
[----:B------:R-:W-:Y:S05]  /*120b0*/  BRA `(.L_x_6910) ;  /* 0x00000a6000007947 */ /* 0x000fea0003800000 */
.L_x_6918:
        /* <DEDUP_REMOVED lines=28> */
.L_x_6921:
        /* <DEDUP_REMOVED lines=15> */
.L_x_6920:
[----:B------:R-:W2:Y:S02]  /*12370*/  LDG.E.U16 R0, [R2.64] ;  /* 0x0000002402007981 */ /* 0x000ea4000c1e1500 */
[----:B--2---:R-:W-:-:S04]  /*12380*/  PRMT R0, RZ, 0x5410, R0 ;  /* 0x00005410ff007816 */ /* 0x004fc80000000000 */
[----:B------:R-:W-:-:S04]  /*12390*/  F2FP.PACK_AB R0, RZ, R0 ;  /* 0x00000000ff00723e */ /* 0x000fc800000000ff */
[----:B------:R-:W-:Y:S01]  /*123a0*/  PRMT R22, R0, 0x7610, R22 ;  /* 0x0000761000167816 */ /* 0x000fe20000000016 */
[----:B------:R-:W-:Y:S05]  /*123b0*/  BRA `(.L_x_6910) ;  /* 0x0000076000007947 */ /* 0x000fea0003800000 */
.L_x_6917:
        /* <DEDUP_REMOVED lines=12> */
.L_x_6924:
        /* <DEDUP_REMOVED lines=21> */
.L_x_6928:
[----:B------:R-:W-:Y:S05]  /*125d0*/  BSYNC B1 ;  /* 0x0000000000017941 */ /* 0x000fea0003800000 */
.L_x_6927:
[----:B------:R-:W-:Y:S01]  /*125e0*/  LEA R3, R0, 0x3b800000, 0x17 ;  /* 0x3b80000000037811 */ /* 0x000fe200078eb8ff */
[----:B------:R-:W-:-:S05]  /*125f0*/  IMAD.SHL.U32 R0, R2, 0x100000, RZ ;  /* 0x0010000002007824 */ /* 0x000fca00078e00ff */
[----:B------:R-:W-:Y:S02]  /*12600*/  LOP3.LUT R0, R3, R0, R4, 0xfe, !PT ;  /* 0x0000000003007212 */ /* 0x000fe400078efe04 */
.L_x_6926:
[----:B------:R-:W-:Y:S05]  /*12610*/  BSYNC B0 ;  /* 0x0000000000007941 */ /* 0x000fea0003800000 */
.L_x_6925:
[----:B------:R-:W-:-:S04]  /*12620*/  F2FP.PACK_AB R0, RZ, R0 ;  /* 0x00000000ff00723e */ /* 0x000fc800000000ff */
[----:B------:R-:W-:Y:S01]  /*12630*/  PRMT R22, R0, 0x7610, R22 ;  /* 0x0000761000167816 */ /* 0x000fe20000000016 */
[----:B------:R-:W-:Y:S05]  /*12640*/  BRA `(.L_x_6910) ;  /* 0x000004d000007947 */ /* 0x000fea0003800000 */
.L_x_6923:
        /* <DEDUP_REMOVED lines=21> */
.L_x_6932:
[----:B------:R-:W-:Y:S05]  /*127a0*/  BSYNC B1 ;  /* 0x0000000000017941 */ /* 0x000fea0003800000 */
.L_x_6931:
[----:B------:R-:W-:Y:S01]  /*127b0*/  LEA R3, R0, 0x37800000, 0x17 ;  /* 0x3780000000037811 */ /* 0x000fe200078eb8ff */
[----:B------:R-:W-:-:S05]  /*127c0*/  IMAD.SHL.U32 R0, R2, 0x200000, RZ ;  /* 0x0020000002007824 */ /* 0x000fca00078e00ff */
[----:B------:R-:W-:Y:S02]  /*127d0*/  LOP3.LUT R0, R3, R0, R4, 0xfe, !PT ;  /* 0x0000000003007212 */ /* 0x000fe400078efe04 */
.L_x_6930:
[----:B------:R-:W-:Y:S05]  /*127e0*/  BSYNC B0 ;  /* 0x0000000000007941 */ /* 0x000fea0003800000 */
.L_x_6929:
[----:B------:R-:W-:-:S04]  /*127f0*/  F2FP.PACK_AB R0, RZ, R0 ;  /* 0x00000000ff00723e */ /* 0x000fc800000000ff */
[----:B------:R-:W-:Y:S01]  /*12800*/  PRMT R22, R0, 0x7610, R22 ;  /* 0x0000761000167816 */ /* 0x000fe20000000016 */
[----:B------:R-:W-:Y:S05]  /*12810*/  BRA `(.L_x_6910) ;  /* 0x0000030000007947 */ /* 0x000fea0003800000 */
.L_x_6922:
        /* <DEDUP_REMOVED lines=14> */
.L_x_6936:
[----:B------:R-:W-:Y:S05]  /*12900*/  BSYNC B0 ;  /* 0x0000000000007941 */ /* 0x000fea0003800000 */
.L_x_6935:
[----:B------:R-:W-:-:S04]  /*12910*/  F2FP.PACK_AB R0, RZ, R0 ;  /* 0x00000000ff00723e */ /* 0x000fc800000000ff */
[----:B------:R-:W-:Y:S01]  /*12920*/  PRMT R22, R0, 0x7610, R22 ;  /* 0x0000761000167816 */ /* 0x000fe20000000016 */
[----:B------:R-:W-:Y:S05]  /*12930*/  BRA `(.L_x_6910) ;  /* 0x000001e000007947 */ /* 0x000fea0003800000 */
.L_x_6909:
        /* <DEDUP_REMOVED lines=21> */
.L_x_6934:
[----:B------:R-:W2:Y:S02]  /*12a90*/  LDG.E.64 R2, [R2.64] ;  /* 0x0000002402027981 */ /* 0x000ea4000c1e1b00 */
[----:B--2---:R-:W0:Y:S02]  /*12aa0*/  I2F.U64 R0, R2 ;  /* 0x0000000200007312 */ /* 0x004e240000301000 */
[----:B0-----:R-:W-:-:S04]  /*12ab0*/  F2FP.PACK_AB R0, RZ, R0 ;  /* 0x00000000ff00723e */ /* 0x001fc800000000ff */
[----:B------:R-:W-:Y:S01]  /*12ac0*/  PRMT R22, R0, 0x7610, R22 ;  /* 0x0000761000167816 */ /* 0x000fe20000000016 */
[----:B------:R-:W-:Y:S05]  /*12ad0*/  BRA `(.L_x_6910) ;  /* 0x0000004000007947 */ /* 0x000fea0003800000 */
.L_x_6933:
[----:B------:R-:W2:Y:S02]  /*12ae0*/  LDG.E R2, [R2.64] ;  /* 0x0000002402027981 */ /* 0x000ea4000c1e1900 */
[----:B--2---:R-:W0:Y:S02]  /*12af0*/  I2F.U32 R0, R2 ;  /* 0x0000000200007306 */ /* 0x004e240000201000 */
[----:B0-----:R-:W-:-:S04]  /*12b00*/  F2FP.PACK_AB R0, RZ, R0 ;  /* 0x00000000ff00723e */ /* 0x001fc800000000ff */
[----:B------:R-:W-:Y:S02]  /*12b10*/  PRMT R22, R0, 0x7610, R22 ;  /* 0x0000761000167816 */ /* 0x000fe40000000016 */
.L_x_6910:
        /* <DEDUP_REMOVED lines=18> */
.L_x_6940:
[----:B------:R-:W2:Y:S02]  /*12c40*/  LDG.E.U8 R2, [R2.64] ;  /* 0x0000002402027981 */ /* 0x000ea4000c1e1100 */
[----:B--2---:R-:W0:Y:S02]  /*12c50*/  I2F.U16 R0, R2 ;  /* 0x0000000200007306 */ /* 0x004e240000101000 */
[----:B0-----:R-:W-:Y:S01]  /*12c60*/  F2FP.PACK_AB R0, RZ, R0 ;  /* 0x00000000ff00723e */ /* 0x001fe200000000ff */
[----:B------:R-:W-:Y:S05]  /*12c70*/  BRA `(.L_x_6942) ;  /* 0x00000e1000007947 */ /* 0x000fea0003800000 */
.L_x_6939:
        /* <DEDUP_REMOVED lines=10> */
.L_x_6944:
[----:B------:R-:W2:Y:S02]  /*12d20*/  LDG.E R2, [R2.64] ;  /* 0x0000002402027981 */ /* 0x000ea4000c1e1900 */
[----:B--2---:R-:W0:Y:S02]  /*12d30*/  I2F R0, R2 ;  /* 0x0000000200007306 */ /* 0x004e240000201400 */
[----:B0-----:R-:W-:Y:S01]  /*12d40*/  F2FP.PACK_AB R0, RZ, R0 ;  /* 0x00000000ff00723e */ /* 0x001fe200000000ff */
[----:B------:R-:W-:Y:S05]  /*12d50*/  BRA `(.L_x_6942) ;  /* 0x00000d3000007947 */ /* 0x000fea0003800000 */
.L_x_6943:
[----:B------:R-:W2:Y:S02]  /*12d60*/  LDG.E.U16 R2, [R2.64] ;  /* 0x0000002402027981 */ /* 0x000ea4000c1e1500 */
[----:B--2---:R-:W0:Y:S02]  /*12d70*/  I2F.S16 R0, R2 ;  /* 0x0000000200007306 */ /* 0x004e240000101400 */
[----:B0-----:R-:W-:Y:S01]  /*12d80*/  F2FP.PACK_AB R0, RZ, R0 ;  /* 0x00000000ff00723e */ /* 0x001fe200000000ff */
[----:B------:R-:W-:Y:S05]  /*12d90*/  BRA `(.L_x_6942) ;  /* 0x00000cf000007947 */ /* 0x000fea0003800000 */
.L_x_6938:
        /* <DEDUP_REMOVED lines=9> */
.L_x_6946:
[----:B------:R0:W5:Y:S01]  /*12e30*/  LDG.E.U16 R0, [R2.64] ;  /* 0x0000002402007981 */ /* 0x000162000c1e1500 */
[----:B------:R-:W-:Y:S05]  /*12e40*/  BRA `(.L_x_6942) ;  /* 0x00000c4000007947 */ /* 0x000fea0003800000 */
.L_x_6945:
        /* <DEDUP_REMOVED lines=9> */
.L_x_6948:
[----:B------:R0:W5:Y:S01]  /*12ee0*/  LDG.E.U16 R0, [R2.64] ;  /* 0x0000002402007981 */ /* 0x000162000c1e1500 */
[----:B------:R-:W-:Y:S05]  /*12ef0*/  BRA `(.L_x_6942) ;  /* 0x00000b9000007947 */ /* 0x000fea0003800000 */
.L_x_6947:
[----:B------:R-:W2:Y:S02]  /*12f00*/  LDG.E.64 R2, [R2.64] ;  /* 0x0000002402027981 */ /* 0x000ea4000c1e1b00 */
[----:B--2---:R-:W0:Y:S01]  /*12f10*/  F2F.F32.F64 R0, R2 ;  /* 0x0000000200007310 */ /* 0x004e220000301000 */
[----:B------:R-:W0:-:S14]  /*12f20*/  DSETP.GEU.AND P0, PT, |R2|, c[0x2][0x0], PT ;  /* 0x008000000200762a */ /* 0x000e1c0003f0e200 */
[----:B0-----:R-:W-:-:S05]  /*12f30*/  @!P0 FMUL R0, R0, 1.175494350822287508e-38 ;  /* 0x0080000000008820 */ /* 0x001fca0000400000 */
[----:B------:R-:W-:Y:S01]  /*12f40*/  F2FP.PACK_AB R0, RZ, R0 ;  /* 0x00000000ff00723e */ /* 0x000fe200000000ff */
[----:B------:R-:W-:Y:S05]  /*12f50*/  BRA `(.L_x_6942) ;  /* 0x00000b3000007947 */ /* 0x000fea0003800000 */
.L_x_6937:
        /* <DEDUP_REMOVED lines=13> */
.L_x_6951:
[----:B------:R-:W2:Y:S02]  /*13030*/  LDG.E.64 R2, [R2.64] ;  /* 0x0000002402027981 */ /* 0x000ea4000c1e1b00 */
[----:B--2---:R-:W0:Y:S01]  /*13040*/  F2F.F32.F64 R0, R2 ;  /* 0x0000000200007310 */ /* 0x004e220000301000 */
[----:B------:R-:W0:-:S14]  /*13050*/  DSETP.GEU.AND P0, PT, |R2|, c[0x2][0x0], PT ;  /* 0x008000000200762a */ /* 0x000e1c0003f0e200 */
[----:B0-----:R-:W-:-:S05]  /*13060*/  @!P0 FMUL R0, R0, 1.175494350822287508e-38 ;  /* 0x0080000000008820 */ /* 0x001fca0000400000 */
[----:B------:R-:W-:Y:S01]  /*13070*/  F2FP.PACK_AB R0, RZ, R0 ;  /* 0x00000000ff00723e */ /* 0x000fe200000000ff */
[----:B------:R-:W-:Y:S05]  /*13080*/  BRA `(.L_x_6942) ;  /* 0x00000a0000007947 */ /* 0x000fea0003800000 */
.L_x_6950:
        /* <DEDUP_REMOVED lines=28> */
.L_x_6953:
        /* <DEDUP_REMOVED lines=15> */
.L_x_6952:
[----:B------:R-:W2:Y:S02]  /*13340*/  LDG.E.U16 R0, [R2.64] ;  /* 0x0000002402007981 */ /* 0x000ea4000c1e1500 */
[----:B--2---:R-:W-:-:S04]  /*13350*/  PRMT R0, RZ, 0x5410, R0 ;  /* 0x00005410ff007816 */ /* 0x004fc80000000000 */
[----:B------:R-:W-:Y:S01]  /*13360*/  F2FP.PACK_AB R0, RZ, R0 ;  /* 0x00000000ff00723e */ /* 0x000fe200000000ff */
[----:B------:R-:W-:Y:S05]  /*13370*/  BRA `(.L_x_6942) ;  /* 0x0000071000007947 */ /* 0x000fea0003800000 */
.L_x_6949:
        /* <DEDUP_REMOVED lines=12> */
.L_x_6956:
        /* <DEDUP_REMOVED lines=21> */
.L_x_6960:
[----:B------:R-:W-:Y:S05]  /*13590*/  BSYNC B1 ;  /* 0x0000000000017941 */ /* 0x000fea0003800000 */
.L_x_6959:
[----:B------:R-:W-:Y:S01]  /*135a0*/  LEA R3, R0, 0x3b800000, 0x17 ;  /* 0x3b80000000037811 */ /* 0x000fe200078eb8ff */
[----:B------:R-:W-:-:S05]  /*135b0*/  IMAD.SHL.U32 R0, R2, 0x100000, RZ ;  /* 0x0010000002007824 */ /* 0x000fca00078e00ff */
[----:B------:R-:W-:Y:S02]  /*135c0*/  LOP3.LUT R0, R3, R0, R4, 0xfe, !PT ;  /* 0x0000000003007212 */ /* 0x000fe400078efe04 */
.L_x_6958:
[----:B------:R-:W-:Y:S05]  /*135d0*/  BSYNC B0 ;  /* 0x0000000000007941 */ /* 0x000fea0003800000 */
.L_x_6957:
[----:B------:R-:W-:Y:S01]  /*135e0*/  F2FP.PACK_AB R0, RZ, R0 ;  /* 0x00000000ff00723e */ /* 0x000fe200000000ff */
[----:B------:R-:W-:Y:S05]  /*135f0*/  BRA `(.L_x_6942) ;  /* 0x0000049000007947 */ /* 0x000fea0003800000 */
.L_x_6955:
        /* <DEDUP_REMOVED lines=21> */
.L_x_6964:
[----:B------:R-:W-:Y:S05]  /*13750*/  BSYNC B1 ;  /* 0x0000000000017941 */ /* 0x000fea0003800000 */
.L_x_6963:
[----:B------:R-:W-:Y:S01]  /*13760*/  LEA R3, R0, 0x37800000, 0x17 ;  /* 0x3780000000037811 */ /* 0x000fe200078eb8ff */
[----:B------:R-:W-:-:S05]  /*13770*/  IMAD.SHL.U32 R0, R2, 0x200000, RZ ;  /* 0x0020000002007824 */ /* 0x000fca00078e00ff */
[----:B------:R-:W-:Y:S02]  /*13780*/  LOP3.LUT R0, R3, R0, R4, 0xfe, !PT ;  /* 0x0000000003007212 */ /* 0x000fe400078efe04 */
.L_x_6962:
[----:B------:R-:W-:Y:S05]  /*13790*/  BSYNC B0 ;  /* 0x0000000000007941 */ /* 0x000fea0003800000 */
.L_x_6961:
[----:B------:R-:W-:Y:S01]  /*137a0*/  F2FP.PACK_AB R0, RZ, R0 ;  /* 0x00000000ff00723e */ /* 0x000fe200000000ff */
[----:B------:R-:W-:Y:S05]  /*137b0*/  BRA `(.L_x_6942) ;  /* 0x000002d000007947 */ /* 0x000fea0003800000 */
.L_x_6954:
        /* <DEDUP_REMOVED lines=14> */
.L_x_6968:
[----:B------:R-:W-:Y:S05]  /*138a0*/  BSYNC B0 ;  /* 0x0000000000007941 */ /* 0x000fea0003800000 */
.L_x_6967:
[----:B------:R-:W-:Y:S01]  /*138b0*/  F2FP.PACK_AB R0, RZ, R0 ;  /* 0x00000000ff00723e */ /* 0x000fe200000000ff */
[----:B------:R-:W-:Y:S05]  /*138c0*/  BRA `(.L_x_6942) ;  /* 0x000001c000007947 */ /* 0x000fea0003800000 */
.L_x_6941:
        /* <DEDUP_REMOVED lines=21> */
.L_x_6966:
[----:B------:R-:W2:Y:S02]  /*13a20*/  LDG.E.64 R2, [R2.64] ;  /* 0x0000002402027981 */ /* 0x000ea4000c1e1b00 */
[----:B--2---:R-:W0:Y:S02]  /*13a30*/  I2F.U64 R0, R2 ;  /* 0x0000000200007312 */ /* 0x004e240000301000 */
[----:B0-----:R-:W-:Y:S01]  /*13a40*/  F2FP.PACK_AB R0, RZ, R0 ;  /* 0x00000000ff00723e */ /* 0x001fe200000000ff */
[----:B------:R-:W-:Y:S05]  /*13a50*/  BRA `(.L_x_6942) ;  /* 0x0000003000007947 */ /* 0x000fea0003800000 */
.L_x_6965:
[----:B------:R-:W2:Y:S02]  /*13a60*/  LDG.E R2, [R2.64] ;  /* 0x0000002402027981 */ /* 0x000ea4000c1e1900 */
[----:B--2---:R-:W0:Y:S02]  /*13a70*/  I2F.U32 R0, R2 ;  /* 0x0000000200007306 */ /* 0x004e240000201000 */
[----:B0-----:R-:W-:-:S06]  /*13a80*/  F2FP.PACK_AB R0, RZ, R0 ;  /* 0x00000000ff00723e */ /* 0x001fcc00000000ff */
.L_x_6942:
        /* <DEDUP_REMOVED lines=36> */
.L_x_6972:
[----:B------:R-:W-:-:S06]  /*13cd0*/  HADD2.F32 R3, -RZ, R0.H0_H0 ;  /* 0x20000000ff037230 */ /* 0x000fcc0000004100 */
[----:B------:R-:W0:Y:S02]  /*13ce0*/  F2I.S64.TRUNC R2, R3 ;  /* 0x0000000300027311 */ /* 0x000e24000020d900 */
[----:B0-----:R-:W-:Y:S01]  /*13cf0*/  STG.E.U8 [R16.64], R2 ;  /* 0x0000000210007986 */ /* 0x001fe2000c101124 */
[----:B------:R-:W-:Y:S05]  /*13d00*/  EXIT ;  /* 0x000000000000794d */ /* 0x000fea0003800000 */
.L_x_6971:
        /* <DEDUP_REMOVED lines=10> */
.L_x_6975:
[----:B------:R-:W-:-:S04]  /*13db0*/  HADD2.F32 R0, -RZ, R0.H0_H0 ;  /* 0x20000000ff007230 */ /* 0x000fc80000004100 */
[----:B------:R-:W0:Y:S02]  /*13dc0*/  F2I.FTZ.TRUNC.NTZ R3, R0 ;  /* 0x0000000000037305 */ /* 0x000e24000021f100 */
[----:B0-----:R-:W-:Y:S01]  /*13dd0*/  STG.E [R16.64], R3 ;  /* 0x0000000310007986 */ /* 0x001fe2000c101924 */
[----:B------:R-:W-:Y:S05]  /*13de0*/  EXIT ;  /* 0x000000000000794d */ /* 0x000fea0003800000 */
.L_x_6974:
[----:B------:R-:W-:-:S04]  /*13df0*/  HADD2.F32 R0, -RZ, R0.H0_H0 ;  /* 0x20000000ff007230 */ /* 0x000fc80000004100 */
[----:B------:R-:W0:Y:S02]  /*13e00*/  F2I.FTZ.TRUNC.NTZ R3, R0 ;  /* 0x0000000000037305 */ /* 0x000e24000021f100 */
[----:B0-----:R-:W-:Y:S01]  /*13e10*/  STG.E.U16 [R16.64], R3 ;  /* 0x0000000310007986 */ /* 0x001fe2000c101524 */
[----:B------:R-:W-:Y:S05]  /*13e20*/  EXIT ;  /* 0x000000000000794d */ /* 0x000fea0003800000 */
.L_x_6970:
        /* <DEDUP_REMOVED lines=9> */
.L_x_6977:
[----:B------:R-:W-:Y:S01]  /*13ec0*/  STG.E.U16 [R16.64], R0 ;  /* 0x0000000010007986 */ /* 0x000fe2000c101524 */
[----:B------:R-:W-:Y:S05]  /*13ed0*/  EXIT ;  /* 0x000000000000794d */ /* 0x000fea0003800000 */
.L_x_6976:
        /* <DEDUP_REMOVED lines=10> */
.L_x_6979:
[----:B------:R-:W-:-:S05]  /*13f80*/  HADD2.F32 R0, -RZ, R0.H0_H0 ;  /* 0x20000000ff007230 */ /* 0x000fca0000004100 */
[----:B------:R-:W-:-:S04]  /*13f90*/  F2FP.PACK_AB R0, RZ, R0 ;  /* 0x00000000ff00723e */ /* 0x000fc800000000ff */
[----:B------:R-:W-:-:S05]  /*13fa0*/  PRMT R0, R0, 0x5410, RZ ;  /* 0x0000541000007816 */ /* 0x000fca00000000ff */
[----:B------:R-:W-:Y:S01]  /*13fb0*/  STG.E [R16.64], R0 ;  /* 0x0000000010007986 */ /* 0x000fe2000c101924 */
[----:B------:R-:W-:Y:S05]  /*13fc0*/  EXIT ;  /* 0x000000000000794d */ /* 0x000fea0003800000 */
.L_x_6978:
[----:B------:R-:W-:-:S05]  /*13fd0*/  HADD2.F32 R2, -RZ, R0.H0_H0 ;  /* 0x20000000ff027230 */ /* 0x000fca0000004100 */
[----:B------:R-:W-:-:S06]  /*13fe0*/  FMUL.FTZ R2, R2, 1 ;  /* 0x3f80000002027820 */ /* 0x000fcc0000410000 */
[----:B------:R-:W0:Y:S02]  /*13ff0*/  F2F.F64.F32 R2, R2 ;  /* 0x0000000200027310 */ /* 0x000e240000201800 */
[----:B0-----:R-:W-:Y:S01]  /*14000*/  STG.E.64 [R16.64], R2 ;  /* 0x0000000210007986 */ /* 0x001fe2000c101b24 */
[----:B------:R-:W-:Y:S05]  /*14010*/  EXIT ;  /* 0x000000000000794d */ /* 0x000fea0003800000 */
.L_x_6969:
        /* <DEDUP_REMOVED lines=13> */
.L_x_6982:
[----:B------:R-:W-:Y:S01]  /*140f0*/  HADD2.F32 R0, -RZ, R0.H0_H0 ;  /* 0x20000000ff007230 */ /* 0x000fe20000004100 */
[----:B------:R-:W-:-:S04]  /*14100*/  CS2R R6, SRZ ;  /* 0x0000000000067805 */ /* 0x000fc8000001ff00 */
[----:B------:R-:W-:-:S04]  /*14110*/  FMUL.FTZ R0, R0, 1 ;  /* 0x3f80000000007820 */ /* 0x000fc80000410000 */
[----:B------:R-:W0:Y:S02]  /*14120*/  F2F.F64.F32 R4, R0 ;  /* 0x0000000000047310 */ /* 0x000e240000201800 */
[----:B0-----:R-:W-:Y:S01]  /*14130*/  STG.E.128 [R16.64], R4 ;  /* 0x0000000410007986 */ /* 0x001fe2000c101d24 */
[----:B------:R-:W-:Y:S05]  /*14140*/  EXIT ;  /* 0x000000000000794d */ /* 0x000fea0003800000 */
.L_x_6981:
        /* <DEDUP_REMOVED lines=21> */
.L_x_6986:
[----:B------:R-:W-:Y:S05]  /*142a0*/  BSYNC B0 ;  /* 0x0000000000007941 */ /* 0x000fea0003800000 */
.L_x_6985:
[----:B------:R-:W-:-:S05]  /*142b0*/  LOP3.LUT R3, R0, R3, RZ, 0xfc, !PT ;  /* 0x0000000300037212 */ /* 0x000fca00078efcff */
[----:B------:R-:W-:Y:S01]  /*142c0*/  STG.E.U8 [R16.64], R3 ;  /* 0x0000000310007986 */ /* 0x000fe2000c101124 */
[----:B------:R-:W-:Y:S05]  /*142d0*/  EXIT ;  /* 0x000000000000794d */ /* 0x000fea0003800000 */
.L_x_6984:
        /* <DEDUP_REMOVED lines=13> */
.L_x_6988:
[----:B------:R-:W-:Y:S01]  /*143b0*/  IMAD.MOV.U32 R0, RZ, RZ, 0x7f ;  /* 0x0000007fff007424 */ /* 0x000fe200078e00ff */
[----:B------:R-:W-:-:S04]  /*143c0*/  ISETP.GT.U32.AND P0, PT, R2, 0x7f800000, PT ;  /* 0x7f8000000200780c */ /* 0x000fc80003f04070 */
[----:B------:R-:W-:-:S04]  /*143d0*/  SEL R0, R0, 0x7c, P0 ;  /* 0x0000007c00007807 */ /* 0x000fc80000000000 */
.L_x_6989:
[----:B------:R-:W-:Y:S05]  /*143e0*/  BSYNC B0 ;  /* 0x0000000000007941 */ /* 0x000fea0003800000 */
.L_x_6987:
[----:B------:R-:W-:-:S04]  /*143f0*/  LOP3.LUT R2, R3, 0x80000000, RZ, 0xc0, !PT ;  /* 0x8000000003027812 */ /* 0x000fc800078ec0ff */
[----:B------:R-:W-:-:S04]  /*14400*/  SHF.R.U32.HI R3, RZ, 0x18, R2 ;  /* 0x00000018ff037819 */ /* 0x000fc80000011602 */
[----:B------:R-:W-:-:S05]  /*14410*/  LOP3.LUT R3, R0, R3, RZ, 0xfc, !PT ;  /* 0x0000000300037212 */ /* 0x000fca00078efcff */
[----:B------:R-:W-:Y:S01]  /*14420*/  STG.E.U8 [R16.64], R3 ;  /* 0x0000000310007986 */ /* 0x000fe2000c101124 */
[----:B------:R-:W-:Y:S05]  /*14430*/  EXIT ;  /* 0x000000000000794d */ /* 0x000fea0003800000 */
.L_x_6983:
[----:B------:R-:W-:-:S05]  /*14440*/  HADD2.F32 R0, -RZ, R0.H0_H0 ;  /* 0x20000000ff007230 */ /* 0x000fca0000004100 */
[----:B------:R-:W-:-:S05]  /*14450*/  F2FP.BF16.PACK_AB R0, RZ, R0 ;  /* 0x00000000ff00723e */ /* 0x000fca00000010ff */
[----:B------:R-:W-:Y:S01]  /*14460*/  STG.E.U16 [R16.64], R0 ;  /* 0x0000000010007986 */ /* 0x000fe2000c101524 */
[----:B------:R-:W-:Y:S05]  /*14470*/  EXIT ;  /* 0x000000000000794d */ /* 0x000fea0003800000 */
.L_x_6980:
        /* <DEDUP_REMOVED lines=12> */
.L_x_6992:
        /* <DEDUP_REMOVED lines=17> */
.L_x_6995:
[----:B------:R-:W-:-:S04]  /*14650*/  LOP3.LUT R2, R3, 0x80000000, RZ, 0xc0, !PT ;  /* 0x8000000003027812 */ /* 0x000fc800078ec0ff */
[----:B------:R-:W-:-:S04]  /*14660*/  SHF.R.U32.HI R3, RZ, 0x18, R2 ;  /* 0x00000018ff037819 */ /* 0x000fc80000011602 */
[----:B------:R-:W-:-:S04]  /*14670*/  LOP3.LUT R0, R0, R3, RZ, 0xfc, !PT ;  /* 0x0000000300007212 */ /* 0x000fc800078efcff */
[----:B------:R-:W-:Y:S02]  /*14680*/  PRMT R8, R0, 0x7610, R8 ;  /* 0x0000761000087816 */ /* 0x000fe40000000008 */
.L_x_6994:
[----:B------:R-:W-:Y:S05]  /*14690*/  BSYNC B0 ;  /* 0x0000000000007941 */ /* 0x000fea0003800000 */
.L_x_6993:
[----:B------:R-:W-:Y:S01]  /*146a0*/  STG.E.U8 [R16.64], R8 ;  /* 0x0000000810007986 */ /* 0x000fe2000c101124 */
[----:B------:R-:W-:Y:S05]  /*146b0*/  EXIT ;  /* 0x000000000000794d */ /* 0x000fea0003800000 */
.L_x_6991:
        /* <DEDUP_REMOVED lines=17> */
.L_x_6998:
[----:B------:R-:W-:-:S04]  /*147d0*/  LOP3.LUT R2, R3, 0x80000000, RZ, 0xc0, !PT ;  /* 0x8000000003027812 */ /* 0x000fc800078ec0ff */
[----:B------:R-:W-:-:S04]  /*147e0*/  SHF.R.U32.HI R3, RZ, 0x18, R2 ;  /* 0x00000018ff037819 */ /* 0x000fc80000011602 */
[----:B------:R-:W-:-:S04]  /*147f0*/  LOP3.LUT R0, R0, R3, RZ, 0xfc, !PT ;  /* 0x0000000300007212 */ /* 0x000fc800078efcff */
[----:B------:R-:W-:Y:S02]  /*14800*/  PRMT R8, R0, 0x7610, R8 ;  /* 0x0000761000087816 */ /* 0x000fe40000000008 */
.L_x_6997:
[----:B------:R-:W-:Y:S05]  /*14810*/  BSYNC B0 ;  /* 0x0000000000007941 */ /* 0x000fea0003800000 */
.L_x_6996:
[----:B------:R-:W-:Y:S01]  /*14820*/  STG.E.U8 [R16.64], R8 ;  /* 0x0000000810007986 */ /* 0x000fe2000c101124 */
[----:B------:R-:W-:Y:S05]  /*14830*/  EXIT ;  /* 0x000000000000794d */ /* 0x000fea0003800000 */
.L_x_6990:
        /* <DEDUP_REMOVED lines=22> */
.L_x_6973:
        /* <DEDUP_REMOVED lines=20> */
.L_x_7000:
[----:B------:R-:W-:-:S06]  /*14ae0*/  HADD2.F32 R2, -RZ, R0.H0_H0 ;  /* 0x20000000ff027230 */ /* 0x000fcc0000004100 */
[----:B------:R-:W0:Y:S02]  /*14af0*/  F2I.U64.TRUNC R2, R2 ;  /* 0x0000000200027311 */ /* 0x000e24000020d800 */
[----:B0-----:R-:W-:Y:S01]  /*14b00*/  STG.E.64 [R16.64], R2 ;  /* 0x0000000210007986 */ /* 0x001fe2000c101b24 */
[----:B------:R-:W-:Y:S05]  /*14b10*/  EXIT ;  /* 0x000000000000794d */ /* 0x000fea0003800000 */
.L_x_6999:
[----:B------:R-:W-:-:S04]  /*14b20*/  HADD2.F32 R0, -RZ, R0.H0_H0 ;  /* 0x20000000ff007230 */ /* 0x000fc80000004100 */
[----:B------:R-:W0:Y:S02]  /*14b30*/  F2I.FTZ.U32.TRUNC.NTZ R3, R0 ;  /* 0x0000000000037305 */ /* 0x000e24000021f000 */
[----:B0-----:R-:W-:Y:S01]  /*14b40*/  STG.E [R16.64], R3 ;  /* 0x0000000310007986 */ /* 0x001fe2000c101924 */
[----:B------:R-:W-:Y:S05]  /*14b50*/  EXIT ;  /* 0x000000000000794d */ /* 0x000fea0003800000 */
.L_x_7001:
        /* <DEDUP_REMOVED lines=10> */
.L_x_9863:


//--------------------- .text._ZN2at6native27unrolled_elementwise_kernelIZZZN37_INTERNAL_cee6930f_7_Loss_cu_5b0651e139_GLOBAL__N__cee6930f_7_Loss_cu_5b0651e140binary_cross_entropy_backward_out_kernelERNS_6TensorERKS4_S7_S7_ENKUlvE_clEvENKUlvE1_clEvEUlN3c104HalfESB_SB_E_St5arrayIPcLm4EELi4E23TrivialOffsetCalculatorILi3EjESG_ILi1EjENS0_6memory12LoadWithCastILi3EEENSJ_13StoreWithCastILi1EEEEEviT_T0_T2_T3_T4_T5_ --------------------------
	.section	.text._ZN2at6native27unrolled_elementwise_kernelIZZZN37_INTERNAL_cee6930f_7_Loss_cu_5b0651e139_GLOBAL__N__cee6930f_7_Loss_cu_5b0651e140binary_cross_entropy_backward_out_kernelERNS_6TensorERKS4_S7_S7_ENKUlvE_clEvENKUlvE1_clEvEUlN3c104HalfESB_SB_E_St5arrayIPcLm4EELi4E23TrivialOffsetCalculatorILi3EjESG_ILi1EjENS0_6memory12LoadWithCastILi3EEENSJ_13StoreWithCastILi1EEEEEviT_T0_T2_T3_T4_T5_,"ax",@progbits
	.sectioninfo	@"SHI_REGISTERS=32"
	.align	128
        .global         _ZN2at6native27unrolled_elementwise_kernelIZZZN37_INTERNAL_cee6930f_7_Loss_cu_5b0651e139_GLOBAL__N__cee6930f_7_Loss_cu_5b0651e140binary_cross_entropy_backward_out_kernelERNS_6TensorERKS4_S7_S7_ENKUlvE_clEvENKUlvE1_clEvEUlN3c104HalfESB_SB_E_St5arrayIPcLm4EELi4E23TrivialOffsetCalculatorILi3EjESG_ILi1EjENS0_6memory12LoadWithCastILi3EEENSJ_13StoreWithCastILi1EEEEEviT_T0_T2_T3_T4_T5_
        .type           _ZN2at6native27unrolled_elementwise_kernelIZZZN37_INTERNAL_cee6930f_7_Loss_cu_5b0651e139_GLOBAL__N__cee6930f_7_Loss_cu_5b0651e140binary_cross_entropy_backward_out_kernelERNS_6TensorERKS4_S7_S7_ENKUlvE_clEvENKUlvE1_clEvEUlN3c104HalfESB_SB_E_St5arrayIPcLm4EELi4E23TrivialOffsetCalculatorILi3EjESG_ILi1EjENS0_6memory12LoadWithCastILi3EEENSJ_13StoreWithCastILi1EEEEEviT_T0_T2_T3_T4_T5_,@function
        .size           _ZN2at6native27unrolled_elementwise_kernelIZZZN37_INTERNAL_cee6930f_7_Loss_cu_5b0651e139_GLOBAL__N__cee6930f_7_Loss_cu_5b0651e140binary_cross_entropy_backward_out_kernelERNS_6TensorERKS4_S7_S7_ENKUlvE_clEvENKUlvE1_clEvEUlN3c104HalfESB_SB_E_St5arrayIPcLm4EELi4E23TrivialOffsetCalculatorILi3EjESG_ILi1EjENS0_6memory12LoadWithCastILi3EEENSJ_13StoreWithCastILi1EEEEEviT_T0_T2_T3_T4_T5_,(.L_x_9864 - _ZN2at6native27unrolled_elementwise_kernelIZZZN37_INTERNAL_cee6930f_7_Loss_cu_5b0651e139_GLOBAL__N__cee6930f_7_Loss_cu_5b0651e140binary_cross_entropy_backward_out_kernelERNS_6TensorERKS4_S7_S7_ENKUlvE_clEvENKUlvE1_clEvEUlN3c104HalfESB_SB_E_St5arrayIPcLm4EELi4E23TrivialOffsetCalculatorILi3EjESG_ILi1EjENS0_6memory12LoadWithCastILi3EEENSJ_13StoreWithCastILi1EEEEEviT_T0_T2_T3_T4_T5_)
        .other          _ZN2at6native27unrolled_elementwise_kernelIZZZN37_INTERNAL_cee6930f_7_Loss_cu_5b0651e139_GLOBAL__N__cee6930f_7_Loss_cu_5b0651e140binary_cross_entropy_backward_out_kernelERNS_6TensorERKS4_S7_S7_ENKUlvE_clEvENKUlvE1_clEvEUlN3c104HalfESB_SB_E_St5arrayIPcLm4EELi4E23TrivialOffsetCalculatorILi3EjESG_ILi1EjENS0_6memory12LoadWithCastILi3EEENSJ_13StoreWithCastILi1EEEEEviT_T0_T2_T3_T4_T5_,@"STO_CUDA_ENTRY STV_DEFAULT"
_ZN2at6native27unrolled_elementwise_kernelIZZZN37_INTERNAL_cee6930f_7_Loss_cu_5b0651e139_GLOBAL__N__cee6930f_7_Loss_cu_5b0651e140binary_cross_entropy_backward_out_kernelERNS_6TensorERKS4_S7_S7_ENKUlvE_clEvENKUlvE1_clEvEUlN3c104HalfESB_SB_E_St5arrayIPcLm4EELi4E23TrivialOffsetCalculatorILi3EjESG_ILi1EjENS0_6memory12LoadWithCastILi3EEENSJ_13StoreWithCastILi1EEEEEviT_T0_T2_T3_T4_T5_:
.text._ZN2at6native27unrolled_elementwise_kernelIZZZN37_INTERNAL_cee6930f_7_Loss_cu_5b0651e139_GLOBAL__N__cee6930f_7_Loss_cu_5b0651e140binary_cross_entropy_backward_out_kernelERNS_6TensorERKS4_S7_S7_ENKUlvE_clEvENKUlvE1_clEvEUlN3c104HalfESB_SB_E_St5arrayIPcLm4EELi4E23TrivialOffsetCalculatorILi3EjESG_ILi1EjENS0_6memory12LoadWithCastILi3EEENSJ_13StoreWithCastILi1EEEEEviT_T0_T2_T3_T4_T5_:
        /* <DEDUP_REMOVED lines=36> */
.L_x_7007:
[----:B------:R-:W2:Y:S02]  /*0240*/  LDG.E.U8 R2, [R2.64] ;  /* 0x0000002402027981 */ /* 0x000ea4000c1e1100 */
[----:B--2---:R-:W0:Y:S02]  /*0250*/  I2F.U16 R0, R2 ;  /* 0x0000000200007306 */ /* 0x004e240000101000 */
[----:B0-----:R-:W-:-:S04]  /*0260*/  F2FP.PACK_AB R0, RZ, R0 ;  /* 0x00000000ff00723e */ /* 0x001fc800000000ff */
[----:B------:R-:W-:Y:S01]  /*0270*/  PRMT R26, R0, 0x7610, R26 ;  /* 0x00007610001a7816 */ /* 0x000fe2000000001a */
[----:B------:R-:W-:Y:S05]  /*0280*/  BRA `(.L_x_7009) ;  /* 0x00000ed000007947 */ /* 0x000fea0003800000 */
.L_x_7006:
        /* <DEDUP_REMOVED lines=11> */
.L_x_7011:
[----:B------:R-:W2:Y:S02]  /*0340*/  LDG.E R2, [R2.64] ;  /* 0x0000002402027981 */ /* 0x000ea4000c1e1900 */
[----:B--2---:R-:W0:Y:S02]  /*0350*/  I2F R0, R2 ;  /* 0x0000000200007306 */ /* 0x004e240000201400 */
[----:B0-----:R-:W-:-:S04]  /*0360*/  F2FP.PACK_AB R0, RZ, R0 ;  /* 0x00000000ff00723e */ /* 0x001fc800000000ff */
[----:B------:R-:W-:Y:S01]  /*0370*/  PRMT R26, R0, 0x7610, R26 ;  /* 0x00007610001a7816 */ /* 0x000fe2000000001a */
[----:B------:R-:W-:Y:S05]  /*0380*/  BRA `(.L_x_7009) ;  /* 0x00000dd000007947 */ /* 0x000fea0003800000 */
.L_x_7010:
[----:B------:R-:W2:Y:S02]  /*0390*/  LDG.E.U16 R2, [R2.64] ;  /* 0x0000002402027981 */ /* 0x000ea4000c1e1500 */
[----:B--2---:R-:W0:Y:S02]  /*03a0*/  I2F.S16 R0, R2 ;  /* 0x0000000200007306 */ /* 0x004e240000101400 */
[----:B0-----:R-:W-:-:S04]  /*03b0*/  F2FP.PACK_AB R0, RZ, R0 ;  /* 0x00000000ff00723e */ /* 0x001fc800000000ff */
[----:B------:R-:W-:Y:S01]  /*03c0*/  PRMT R26, R0, 0x7610, R26 ;  /* 0x00007610001a7816 */ /* 0x000fe2000000001a */
[----:B------:R-:W-:Y:S05]  /*03d0*/  BRA `(.L_x_7009) ;  /* 0x00000d8000007947 */ /* 0x000fea0003800000 */
.L_x_7005:
        /* <DEDUP_REMOVED lines=9> */
.L_x_7013:
[----:B------:R0:W5:Y:S01]  /*0470*/  LDG.E.U16 R26, [R2.64] ;  /* 0x00000024021a7981 */ /* 0x000162000c1e1500 */
[----:B------:R-:W-:Y:S05]  /*0480*/  BRA `(.L_x_7009) ;  /* 0x00000cd000007947 */ /* 0x000fea0003800000 */
.L_x_7012:
        /* <DEDUP_REMOVED lines=9> */
.L_x_7015:
[----:B------:R0:W5:Y:S01]  /*0520*/  LDG.E.U16 R26, [R2.64] ;  /* 0x00000024021a7981 */ /* 0x000162000c1e1500 */
[----:B------:R-:W-:Y:S05]  /*0530*/  BRA `(.L_x_7009) ;  /* 0x00000c2000007947 */ /* 0x000fea0003800000 */
.L_x_7014:
[----:B------:R-:W2:Y:S02]  /*0540*/  LDG.E.64 R2, [R2.64] ;  /* 0x0000002402027981 */ /* 0x000ea4000c1e1b00 */
[----:B--2---:R-:W0:Y:S01]  /*0550*/  F2F.F32.F64 R0, R2 ;  /* 0x0000000200007310 */ /* 0x004e220000301000 */
[----:B------:R-:W0:-:S14]  /*0560*/  DSETP.GEU.AND P0, PT, |R2|, c[0x2][0x0], PT ;  /* 0x008000000200762a */ /* 0x000e1c0003f0e200 */
[----:B0-----:R-:W-:-:S05]  /*0570*/  @!P0 FMUL R0, R0, 1.175494350822287508e-38 ;  /* 0x0080000000008820 */ /* 0x001fca0000400000 */
[----:B------:R-:W-:-:S04]  /*0580*/  F2FP.PACK_AB R0, RZ, R0 ;  /* 0x00000000ff00723e */ /* 0x000fc800000000ff */
[----:B------:R-:W-:Y:S01]  /*0590*/  PRMT R26, R0, 0x7610, R26 ;  /* 0x00007610001a7816 */ /* 0x000fe2000000001a */
[----:B------:R-:W-:Y:S05]  /*05a0*/  BRA `(.L_x_7009) ;  /* 0x00000bb000007947 */ /* 0x000fea0003800000 */
.L_x_7004:
        /* <DEDUP_REMOVED lines=14> */
.L_x_7018:
[----:B------:R-:W2:Y:S02]  /*0690*/  LDG.E.64 R2, [R2.64] ;  /* 0x0000002402027981 */ /* 0x000ea4000c1e1b00 */
[----:B--2---:R-:W0:Y:S01]  /*06a0*/  F2F.F32.F64 R0, R2 ;  /* 0x0000000200007310 */ /* 0x004e220000301000 */
[----:B------:R-:W0:-:S14]  /*06b0*/  DSETP.GEU.AND P0, PT, |R2|, c[0x2][0x0], PT ;  /* 0x008000000200762a */ /* 0x000e1c0003f0e200 */
[----:B0-----:R-:W-:-:S05]  /*06c0*/  @!P0 FMUL R0, R0, 1.175494350822287508e-38 ;  /* 0x0080000000008820 */ /* 0x001fca0000400000 */
[----:B------:R-:W-:-:S04]  /*06d0*/  F2FP.PACK_AB R0, RZ, R0 ;  /* 0x00000000ff00723e */ /* 0x000fc800000000ff */
[----:B------:R-:W-:Y:S01]  /*06e0*/  PRMT R26, R0, 0x7610, R26 ;  /* 0x00007610001a7816 */ /* 0x000fe2000000001a */
[----:B------:R-:W-:Y:S05]  /*06f0*/  BRA `(.L_x_7009) ;  /* 0x00000a6000007947 */ /* 0x000fea0003800000 */
.L_x_7017:
        /* <DEDUP_REMOVED lines=28> */
.L_x_7020:
        /* <DEDUP_REMOVED lines=15> */
.L_x_7019:
[----:B------:R-:W2:Y:S02]  /*09b0*/  LDG.E.U16 R0, [R2.64] ;  /* 0x0000002402007981 */ /* 0x000ea4000c1e1500 */
[----:B--2---:R-:W-:-:S04]  /*09c0*/  PRMT R0, RZ, 0x5410, R0 ;  /* 0x00005410ff007816 */ /* 0x004fc80000000000 */
[----:B------:R-:W-:-:S04]  /*09d0*/  F2FP.PACK_AB R0, RZ, R0 ;  /* 0x00000000ff00723e */ /* 0x000fc800000000ff */
[----:B------:R-:W-:Y:S01]  /*09e0*/  PRMT R26, R0, 0x7610, R26 ;  /* 0x00007610001a7816 */ /* 0x000fe2000000001a */
[----:B------:R-:W-:Y:S05]  /*09f0*/  BRA `(.L_x_7009) ;  /* 0x0000076000007947 */ /* 0x000fea0003800000 */
.L_x_7016:
        /* <DEDUP_REMOVED lines=12> */
.L_x_7023:
        /* <DEDUP_REMOVED lines=21> */
.L_x_7027:
[----:B------:R-:W-:Y:S05]  /*0c10*/  BSYNC B1 ;  /* 0x0000000000017941 */ /* 0x000fea0003800000 */
.L_x_7026:
[----:B------:R-:W-:Y:S01]  /*0c20*/  LEA R3, R0, 0x3b800000, 0x17 ;  /* 0x3b80000000037811 */ /* 0x000fe200078eb8ff */
[----:B------:R-:W-:-:S05]  /*0c30*/  IMAD.SHL.U32 R0, R2, 0x100000, RZ ;  /* 0x0010000002007824 */ /* 0x000fca00078e00ff */
[----:B------:R-:W-:Y:S02]  /*0c40*/  LOP3.LUT R0, R3, R0, R4, 0xfe, !PT ;  /* 0x0000000003007212 */ /* 0x000fe400078efe04 */
.L_x_7025:
[----:B------:R-:W-:Y:S05]  /*0c50*/  BSYNC B0 ;  /* 0x0000000000007941 */ /* 0x000fea0003800000 */
.L_x_7024:
[----:B------:R-:W-:-:S04]  /*0c60*/  F2FP.PACK_AB R0, RZ, R0 ;  /* 0x00000000ff00723e */ /* 0x000fc800000000ff */
[----:B------:R-:W-:Y:S01]  /*0c70*/  PRMT R26, R0, 0x7610, R26 ;  /* 0x00007610001a7816 */ /* 0x000fe2000000001a */
[----:B------:R-:W-:Y:S05]  /*0c80*/  BRA `(.L_x_7009) ;  /* 0x000004d000007947 */ /* 0x000fea0003800000 */
.L_x_7022:
        /* <DEDUP_REMOVED lines=21> */
.L_x_7031:
[----:B------:R-:W-:Y:S05]  /*0de0*/  BSYNC B1 ;  /* 0x0000000000017941 */ /* 0x000fea0003800000 */
.L_x_7030:
[----:B------:R-:W-:Y:S01]  /*0df0*/  LEA R3, R0, 0x37800000, 0x17 ;  /* 0x3780000000037811 */ /* 0x000fe200078eb8ff */
[----:B------:R-:W-:-:S05]  /*0e00*/  IMAD.SHL.U32 R0, R2, 0x200000, RZ ;  /* 0x0020000002007824 */ /* 0x000fca00078e00ff */
[----:B------:R-:W-:Y:S02]  /*0e10*/  LOP3.LUT R0, R3, R0, R4, 0xfe, !PT ;  /* 0x0000000003007212 */ /* 0x000fe400078efe04 */
.L_x_7029:
[----:B------:R-:W-:Y:S05]  /*0e20*/  BSYNC B0 ;  /* 0x0000000000007941 */ /* 0x000fea0003800000 */
.L_x_7028:
[----:B------:R-:W-:-:S04]  /*0e30*/  F2FP.PACK_AB R0, RZ, R0 ;  /* 0x00000000ff00723e */ /* 0x000fc800000000ff */
[----:B------:R-:W-:Y:S01]  /*0e40*/  PRMT R26, R0, 0x7610, R26 ;  /* 0x00007610001a7816 */ /* 0x000fe2000000001a */
[----:B------:R-:W-:Y:S05]  /*0e50*/  BRA `(.L_x_7009) ;  /* 0x0000030000007947 */ /* 0x000fea0003800000 */
.L_x_7021:
        /* <DEDUP_REMOVED lines=14> */
.L_x_7035:
[----:B------:R-:W-:Y:S05]  /*0f40*/  BSYNC B0 ;  /* 0x0000000000007941 */ /* 0x000fea0003800000 */
.L_x_7034:
[----:B------:R-:W-:-:S04]  /*0f50*/  F2FP.PACK_AB R0, RZ, R0 ;  /* 0x00000000ff00723e */ /* 0x000fc800000000ff */
[----:B------:R-:W-:Y:S01]  /*0f60*/  PRMT R26, R0, 0x7610, R26 ;  /* 0x00007610001a7816 */ /* 0x000fe2000000001a */
[----:B------:R-:W-:Y:S05]  /*0f70*/  BRA `(.L_x_7009) ;  /* 0x000001e000007947 */ /* 0x000fea0003800000 */
.L_x_7008:
        /* <DEDUP_REMOVED lines=21> */
.L_x_7033:
[----:B------:R-:W2:Y:S02]  /*10d0*/  LDG.E.64 R2, [R2.64] ;  /* 0x0000002402027981 */ /* 0x000ea4000c1e1b00 */
[----:B--2---:R-:W0:Y:S02]  /*10e0*/  I2F.U64 R0, R2 ;  /* 0x0000000200007312 */ /* 0x004e240000301000 */
[----:B0-----:R-:W-:-:S04]  /*10f0*/  F2FP.PACK_AB R0, RZ, R0 ;  /* 0x00000000ff00723e */ /* 0x001fc800000000ff */
[----:B------:R-:W-:Y:S01]  /*1100*/  PRMT R26, R0, 0x7610, R26 ;  /* 0x00007610001a7816 */ /* 0x000fe2000000001a */
[----:B------:R-:W-:Y:S05]  /*1110*/  BRA `(.L_x_7009) ;  /* 0x0000004000007947 */ /* 0x000fea0003800000 */
.L_x_7032:
[----:B------:R-:W2:Y:S02]  /*1120*/  LDG.E R2, [R2.64] ;  /* 0x0000002402027981 */ /* 0x000ea4000c1e1900 */
[----:B--2---:R-:W0:Y:S02]  /*1130*/  I2F.U32 R0, R2 ;  /* 0x0000000200007306 */ /* 0x004e240000201000 */
[----:B0-----:R-:W-:-:S04]  /*1140*/  F2FP.PACK_AB R0, RZ, R0 ;  /* 0x00000000ff00723e */ /* 0x001fc800000000ff */
[----:B------:R-:W-:Y:S02]  /*1150*/  PRMT R26, R0, 0x7610, R26 ;  /* 0x00007610001a7816 */ /* 0x000fe4000000001a */
.L_x_7009:
        /* <DEDUP_REMOVED lines=19> */
.L_x_7039:
[----:B------:R-:W2:Y:S02]  /*1290*/  LDG.E.U8 R2, [R2.64] ;  /* 0x0000002402027981 */ /* 0x000ea4000c1e1100 */
[----:B--2---:R-:W0:Y:S02]  /*12a0*/  I2F.U16 R0, R2 ;  /* 0x0000000200007306 */ /* 0x004e240000101000 */
[----:B0-----:R-:W-:-:S04]  /*12b0*/  F2FP.PACK_AB R0, RZ, R0 ;  /* 0x00000000ff00723e */ /* 0x001fc800000000ff */
[----:B------:R-:W-:Y:S01]  /*12c0*/  PRMT R24, R0, 0x7610, R24 ;  /* 0x0000761000187816 */ /* 0x000fe20000000018 */
[----:B------:R-:W-:Y:S05]  /*12d0*/  BRA `(.L_x_7041) ;  /* 0x00000ed000007947 */ /* 0x000fea0003800000 */
.L_x_7038:
        /* <DEDUP_REMOVED lines=11> */
.L_x_7043:
[----:B------:R-:W2:Y:S02]  /*1390*/  LDG.E R2, [R2.64] ;  /* 0x0000002402027981 */ /* 0x000ea4000c1e1900 */
[----:B--2---:R-:W0:Y:S02]  /*13a0*/  I2F R0, R2 ;  /* 0x0000000200007306 */ /* 0x004e240000201400 */
[----:B0-----:R-:W-:-:S04]  /*13b0*/  F2FP.PACK_AB R0, RZ, R0 ;  /* 0x00000000ff00723e */ /* 0x001fc800000000ff */
[----:B------:R-:W-:Y:S01]  /*13c0*/  PRMT R24, R0, 0x7610, R24 ;  /* 0x0000761000187816 */ /* 0x000fe20000000018 */
[----:B------:R-:W-:Y:S05]  /*13d0*/  BRA `(.L_x_7041) ;  /* 0x00000dd000007947 */ /* 0x000fea0003800000 */
.L_x_7042:
[----:B------:R-:W2:Y:S02]  /*13e0*/  LDG.E.U16 R2, [R2.64] ;  /* 0x0000002402027981 */ /* 0x000ea4000c1e1500 */
[----:B--2---:R-:W0:Y:S02]  /*13f0*/  I2F.S16 R0, R2 ;  /* 0x0000000200007306 */ /* 0x004e240000101400 */
[----:B0-----:R-:W-:-:S04]  /*1400*/  F2FP.PACK_AB R0, RZ, R0 ;  /* 0x00000000ff00723e */ /* 0x001fc800000000ff */
[----:B------:R-:W-:Y:S01]  /*1410*/  PRMT R24, R0, 0x7610, R24 ;  /* 0x0000761000187816 */ /* 0x000fe20000000018 */
[----:B------:R-:W-:Y:S05]  /*1420*/  BRA `(.L_x_7041) ;  /* 0x00000d8000007947 */ /* 0x000fea0003800000 */
.L_x_7037:
        /* <DEDUP_REMOVED lines=9> */
.L_x_7045:
[----:B------:R0:W5:Y:S01]  /*14c0*/  LDG.E.U16 R24, [R2.64] ;  /* 0x0000002402187981 */ /* 0x000162000c1e1500 */
[----:B------:R-:W-:Y:S05]  /*14d0*/  BRA `(.L_x_7041) ;  /* 0x00000cd000007947 */ /* 0x000fea0003800000 */
.L_x_7044:
        /* <DEDUP_REMOVED lines=9> */
.L_x_7047:
[----:B------:R0:W5:Y:S01]  /*1570*/  LDG.E.U16 R24, [R2.64] ;  /* 0x0000002402187981 */ /* 0x000162000c1e1500 */
[----:B------:R-:W-:Y:S05]  /*1580*/  BRA `(.L_x_7041) ;  /* 0x00000c2000007947 */ /* 0x000fea0003800000 */
.L_x_7046:
[----:B------:R-:W2:Y:S02]  /*1590*/  LDG.E.64 R2, [R2.64] ;  /* 0x0000002402027981 */ /* 0x000ea4000c1e1b00 */
[----:B--2---:R-:W0:Y:S01]  /*15a0*/  F2F.F32.F64 R0, R2 ;  /* 0x0000000200007310 */ /* 0x004e220000301000 */
[----:B------:R-:W0:-:S14]  /*15b0*/  DSETP.GEU.AND P0, PT, |R2|, c[0x2][0x0], PT ;  /* 0x008000000200762a */ /* 0x000e1c0003f0e200 */
[----:B0-----:R-:W-:-:S05]  /*15c0*/  @!P0 FMUL R0, R0, 1.175494350822287508e-38 ;  /* 0x0080000000008820 */ /* 0x001fca0000400000 */
[----:B------:R-:W-:-:S04]  /*15d0*/  F2FP.PACK_AB R0, RZ, R0 ;  /* 0x00000000ff00723e */ /* 0x000fc800000000ff */
[----:B------:R-:W-:Y:S01]  /*15e0*/  PRMT R24, R0, 0x7610, R24 ;  /* 0x0000761000187816 */ /* 0x000fe20000000018 */
[----:B------:R-:W-:Y:S05]  /*15f0*/  BRA `(.L_x_7041) ;  /* 0x00000bb000007947 */ /* 0x000fea0003800000 */
.L_x_7036:
        /* <DEDUP_REMOVED lines=14> */
.L_x_7050:
[----:B------:R-:W2:Y:S02]  /*16e0*/  LDG.E.64 R2, [R2.64] ;  /* 0x0000002402027981 */ /* 0x000ea4000c1e1b00 */
[----:B--2---:R-:W0:Y:S01]  /*16f0*/  F2F.F32.F64 R0, R2 ;  /* 0x0000000200007310 */ /* 0x004e220000301000 */
[----:B------:R-:W0:-:S14]  /*1700*/  DSETP.GEU.AND P0, PT, |R2|, c[0x2][0x0], PT ;  /* 0x008000000200762a */ /* 0x000e1c0003f0e200 */
[----:B0-----:R-:W-:-:S05]  /*1710*/  @!P0 FMUL R0, R0, 1.175494350822287508e-38 ;  /* 0x0080000000008820 */ /* 0x001fca0000400000 */
[----:B------:R-:W-:-:S04]  /*1720*/  F2FP.PACK_AB R0, RZ, R0 ;  /* 0x00000000ff00723e */ /* 0x000fc800000000ff */
[----:B------:R-:W-:Y:S01]  /*1730*/  PRMT R24, R0, 0x7610, R24 ;  /* 0x0000761000187816 */ /* 0x000fe20000000018 */
[----:B------:R-:W-:Y:S05]  /*1740*/  BRA `(.L_x_7041) ;  /* 0x00000a6000007947 */ /* 0x000fea0003800000 */
.L_x_7049:
        /* <DEDUP_REMOVED lines=28> */
.L_x_7052:
        /* <DEDUP_REMOVED lines=15> */
.L_x_7051:
[----:B------:R-:W2:Y:S02]  /*1a00*/  LDG.E.U16 R0, [R2.64] ;  /* 0x0000002402007981 */ /* 0x000ea4000c1e1500 */
[----:B--2---:R-:W-:-:S04]  /*1a10*/  PRMT R0, RZ, 0x5410, R0 ;  /* 0x00005410ff007816 */ /* 0x004fc80000000000 */
[----:B------:R-:W-:-:S04]  /*1a20*/  F2FP.PACK_AB R0, RZ, R0 ;  /* 0x00000000ff00723e */ /* 0x000fc800000000ff */
[----:B------:R-:W-:Y:S01]  /*1a30*/  PRMT R24, R0, 0x7610, R24 ;  /* 0x0000761000187816 */ /* 0x000fe20000000018 */
[----:B------:R-:W-:Y:S05]  /*1a40*/  BRA `(.L_x_7041) ;  /* 0x0000076000007947 */ /* 0x000fea0003800000 */
.L_x_7048:
        /* <DEDUP_REMOVED lines=12> */
.L_x_7055:
        /* <DEDUP_REMOVED lines=21> */
.L_x_7059:
[----:B------:R-:W-:Y:S05]  /*1c60*/  BSYNC B1 ;  /* 0x0000000000017941 */ /* 0x000fea0003800000 */
.L_x_7058:
[----:B------:R-:W-:Y:S01]  /*1c70*/  LEA R3, R0, 0x3b800000, 0x17 ;  /* 0x3b80000000037811 */ /* 0x000fe200078eb8ff */
[----:B------:R-:W-:-:S05]  /*1c80*/  IMAD.SHL.U32 R0, R2, 0x100000, RZ ;  /* 0x0010000002007824 */ /* 0x000fca00078e00ff */
[----:B------:R-:W-:Y:S02]  /*1c90*/  LOP3.LUT R0, R3, R0, R4, 0xfe, !PT ;  /* 0x0000000003007212 */ /* 0x000fe400078efe04 */
.L_x_7057:
[----:B------:R-:W-:Y:S05]  /*1ca0*/  BSYNC B0 ;  /* 0x0000000000007941 */ /* 0x000fea0003800000 */
.L_x_7056:
[----:B------:R-:W-:-:S04]  /*1cb0*/  F2FP.PACK_AB R0, RZ, R0 ;  /* 0x00000000ff00723e */ /* 0x000fc800000000ff */
[----:B------:R-:W-:Y:S01]  /*1cc0*/  PRMT R24, R0, 0x7610, R24 ;  /* 0x0000761000187816 */ /* 0x000fe20000000018 */
[----:B------:R-:W-:Y:S05]  /*1cd0*/  BRA `(.L_x_7041) ;  /* 0x000004d000007947 */ /* 0x000fea0003800000 */
.L_x_7054:
        /* <DEDUP_REMOVED lines=21> */
.L_x_7063:
[----:B------:R-:W-:Y:S05]  /*1e30*/  BSYNC B1 ;  /* 0x0000000000017941 */ /* 0x000fea0003800000 */
.L_x_7062:
[----:B------:R-:W-:Y:S01]  /*1e40*/  LEA R3, R0, 0x37800000, 0x17 ;  /* 0x3780000000037811 */ /* 0x000fe200078eb8ff */
[----:B------:R-:W-:-:S05]  /*1e50*/  IMAD.SHL.U32 R0, R2, 0x200000, RZ ;  /* 0x0020000002007824 */ /* 0x000fca00078e00ff */
[----:B------:R-:W-:Y:S02]  /*1e60*/  LOP3.LUT R0, R3, R0, R4, 0xfe, !PT ;  /* 0x0000000003007212 */ /* 0x000fe400078efe04 */
.L_x_7061:
[----:B------:R-:W-:Y:S05]  /*1e70*/  BSYNC B0 ;  /* 0x0000000000007941 */ /* 0x000fea0003800000 */
.L_x_7060:
[----:B------:R-:W-:-:S04]  /*1e80*/  F2FP.PACK_AB R0, RZ, R0 ;  /* 0x00000000ff00723e */ /* 0x000fc800000000ff */
[----:B------:R-:W-:Y:S01]  /*1e90*/  PRMT R24, R0, 0x7610, R24 ;  /* 0x0000761000187816 */ /* 0x000fe20000000018 */
[----:B------:R-:W-:Y:S05]  /*1ea0*/  BRA `(.L_x_7041) ;  /* 0x0000030000007947 */ /* 0x000fea0003800000 */
.L_x_7053:
        /* <DEDUP_REMOVED lines=14> */
.L_x_7067:
[----:B------:R-:W-:Y:S05]  /*1f90*/  BSYNC B0 ;  /* 0x0000000000007941 */ /* 0x000fea0003800000 */
.L_x_7066:
[----:B------:R-:W-:-:S04]  /*1fa0*/  F2FP.PACK_AB R0, RZ, R0 ;  /* 0x00000000ff00723e */ /* 0x000fc800000000ff */
[----:B------:R-:W-:Y:S01]  /*1fb0*/  PRMT R24, R0, 0x7610, R24 ;  /* 0x0000761000187816 */ /* 0x000fe20000000018 */
[----:B------:R-:W-:Y:S05]  /*1fc0*/  BRA `(.L_x_7041) ;  /* 0x000001e000007947 */ /* 0x000fea0003800000 */
.L_x_7040:
        /* <DEDUP_REMOVED lines=21> */
.L_x_7065:
[----:B------:R-:W2:Y:S02]  /*2120*/  LDG.E.64 R2, [R2.64] ;  /* 0x0000002402027981 */ /* 0x000ea4000c1e1b00 */
[----:B--2---:R-:W0:Y:S02]  /*2130*/  I2F.U64 R0, R2 ;  /* 0x0000000200007312 */ /* 0x004e240000301000 */
[----:B0-----:R-:W-:-:S04]  /*2140*/  F2FP.PACK_AB R0, RZ, R0 ;  /* 0x00000000ff00723e */ /* 0x001fc800000000ff */
[----:B------:R-:W-:Y:S01]  /*2150*/  PRMT R24, R0, 0x7610, R24 ;  /* 0x0000761000187816 */ /* 0x000fe20000000018 */
[----:B------:R-:W-:Y:S05]  /*2160*/  BRA `(.L_x_7041) ;  /* 0x0000004000007947 */ /* 0x000fea0003800000 */
.L_x_7064:
[----:B------:R-:W2:Y:S02]  /*2170*/  LDG.E R2, [R2.64] ;  /* 0x0000002402027981 */ /* 0x000ea4000c1e1900 */
[----:B--2---:R-:W0:Y:S02]  /*2180*/  I2F.U32 R0, R2 ;  /* 0x0000000200007306 */ /* 0x004e240000201000 */
[----:B0-----:R-:W-:-:S04]  /*2190*/  F2FP.PACK_AB R0, RZ, R0 ;  /* 0x00000000ff00723e */ /* 0x001fc800000000ff */
[----:B------:R-:W-:Y:S02]  /*21a0*/  PRMT R24, R0, 0x7610, R24 ;  /* 0x0000761000187816 */ /* 0x000fe40000000018 */
.L_x_7041:
        /* <DEDUP_REMOVED lines=19> */
.L_x_7071:
[----:B------:R-:W2:Y:S02]  /*22e0*/  LDG.E.U8 R2, [R2.64] ;  /* 0x0000002402027981 */ /* 0x000ea4000c1e1100 */
[----:B--2---:R-:W0:Y:S02]  /*22f0*/  I2F.U16 R0, R2 ;  /* 0x0000000200007306 */ /* 0x004e240000101000 */
[----:B0-----:R-:W-:-:S04]  /*2300*/  F2FP.PACK_AB R0, RZ, R0 ;  /* 0x00000000ff00723e */ /* 0x001fc800000000ff */
[----:B------:R-:W-:Y:S01]  /*2310*/  PRMT R22, R0, 0x7610, R22 ;  /* 0x0000761000167816 */ /* 0x000fe20000000016 */
[----:B------:R-:W-:Y:S05]  /*2320*/  BRA `(.L_x_7073) ;  /* 0x00000ed000007947 */ /* 0x000fea0003800000 */
.L_x_7070:
        /* <DEDUP_REMOVED lines=11> */
.L_x_7075:
[----:B------:R-:W2:Y:S02]  /*23e0*/  LDG.E R2, [R2.64] ;  /* 0x0000002402027981 */ /* 0x000ea4000c1e1900 */
[----:B--2---:R-:W0:Y:S02]  /*23f0*/  I2F R0, R2 ;  /* 0x0000000200007306 */ /* 0x004e240000201400 */
[----:B0-----:R-:W-:-:S04]  /*2400*/  F2FP.PACK_AB R0, RZ, R0 ;  /* 0x00000000ff00723e */ /* 0x001fc800000000ff */
[----:B------:R-:W-:Y:S01]  /*2410*/  PRMT R22, R0, 0x7610, R22 ;  /* 0x0000761000167816 */ /* 0x000fe20000000016 */
[----:B------:R-:W-:Y:S05]  /*2420*/  BRA `(.L_x_7073) ;  /* 0x00000dd000007947 */ /* 0x000fea0003800000 */
.L_x_7074:
[----:B------:R-:W2:Y:S02]  /*2430*/  LDG.E.U16 R2, [R2.64] ;  /* 0x0000002402027981 */ /* 0x000ea4000c1e1500 */
[----:B--2---:R-:W0:Y:S02]  /*2440*/  I2F.S16 R0, R2 ;  /* 0x0000000200007306 */ /* 0x004e240000101400 */
[----:B0-----:R-:W-:-:S04]  /*2450*/  F2FP.PACK_AB R0, RZ, R0 ;  /* 0x00000000ff00723e */ /* 0x001fc800000000ff */
[----:B------:R-:W-:Y:S01]  /*2460*/  PRMT R22, R0, 0x7610, R22 ;  /* 0x0000761000167816 */ /* 0x000fe20000000016 */
[----:B------:R-:W-:Y:S05]  /*2470*/  BRA `(.L_x_7073) ;  /* 0x00000d8000007947 */ /* 0x000fea0003800000 */
.L_x_7069:
        /* <DEDUP_REMOVED lines=9> */
.L_x_7077:
[----:B------:R0:W5:Y:S01]  /*2510*/  LDG.E.U16 R22, [R2.64] ;  /* 0x0000002402167981 */ /* 0x000162000c1e1500 */
[----:B------:R-:W-:Y:S05]  /*2520*/  BRA `(.L_x_7073) ;  /* 0x00000cd000007947 */ /* 0x000fea0003800000 */
.L_x_7076:
        /* <DEDUP_REMOVED lines=9> */
.L_x_7079:
[----:B------:R0:W5:Y:S01]  /*25c0*/  LDG.E.U16 R22, [R2.64] ;  /* 0x0000002402167981 */ /* 0x000162000c1e1500 */
[----:B------:R-:W-:Y:S05]  /*25d0*/  BRA `(.L_x_7073) ;  /* 0x00000c2000007947 */ /* 0x000fea0003800000 */
.L_x_7078:
[----:B------:R-:W2:Y:S02]  /*25e0*/  LDG.E.64 R2, [R2.64] ;  /* 0x0000002402027981 */ /* 0x000ea4000c1e1b00 */
[----:B--2---:R-:W0:Y:S01]  /*25f0*/  F2F.F32.F64 R0, R2 ;  /* 0x0000000200007310 */ /* 0x004e220000301000 */
[----:B------:R-:W0:-:S14]  /*2600*/  DSETP.GEU.AND P0, PT, |R2|, c[0x2][0x0], PT ;  /* 0x008000000200762a */ /* 0x000e1c0003f0e200 */
[----:B0-----:R-:W-:-:S05]  /*2610*/  @!P0 FMUL R0, R0, 1.175494350822287508e-38 ;  /* 0x0080000000008820 */ /* 0x001fca0000400000 */
[----:B------:R-:W-:-:S04]  /*2620*/  F2FP.PACK_AB R0, RZ, R0 ;  /* 0x00000000ff00723e */ /* 0x000fc800000000ff */
[----:B------:R-:W-:Y:S01]  /*2630*/  PRMT R22, R0, 0x7610, R22 ;  /* 0x0000761000167816 */ /* 0x000fe20000000016 */
[----:B------:R-:W-:Y:S05]  /*2640*/  BRA `(.L_x_7073) ;  /* 0x00000bb000007947 */ /* 0x000fea0003800000 */
.L_x_7068:
        /* <DEDUP_REMOVED lines=14> */
.L_x_7082:
[----:B------:R-:W2:Y:S02]  /*2730*/  LDG.E.64 R2, [R2.64] ;  /* 0x0000002402027981 */ /* 0x000ea4000c1e1b00 */
[----:B--2---:R-:W0:Y:S01]  /*2740*/  F2F.F32.F64 R0, R2 ;  /* 0x0000000200007310 */ /* 0x004e220000301000 */
[----:B------:R-:W0:-:S14]  /*2750*/  DSETP.GEU.AND P0, PT, |R2|, c[0x2][0x0], PT ;  /* 0x008000000200762a */ /* 0x000e1c0003f0e200 */
[----:B0-----:R-:W-:-:S05]  /*2760*/  @!P0 FMUL R0, R0, 1.175494350822287508e-38 ;  /* 0x0080000000008820 */ /* 0x001fca0000400000 */
[----:B------:R-:W-:-:S04]  /*2770*/  F2FP.PACK_AB R0, RZ, R0 ;  /* 0x00000000ff00723e */ /* 0x000fc800000000ff */
[----:B------:R-:W-:Y:S01]  /*2780*/  PRMT R22, R0, 0x7610, R22 ;  /* 0x0000761000167816 */ /* 0x000fe20000000016 */
[----:B------:R-:W-:Y:S05]  /*2790*/  BRA `(.L_x_7073) ;  /* 0x00000a6000007947 */ /* 0x000fea0003800000 */
.L_x_7081:
        /* <DEDUP_REMOVED lines=28> */
.L_x_7084:
        /* <DEDUP_REMOVED lines=15> */
.L_x_7083:
[----:B------:R-:W2:Y:S02]  /*2a50*/  LDG.E.U16 R0, [R2.64] ;  /* 0x0000002402007981 */ /* 0x000ea4000c1e1500 */
[----:B--2---:R-:W-:-:S04]  /*2a60*/  PRMT R0, RZ, 0x5410, R0 ;  /* 0x00005410ff007816 */ /* 0x004fc80000000000 */
[----:B------:R-:W-:-:S04]  /*2a70*/  F2FP.PACK_AB R0, RZ, R0 ;  /* 0x00000000ff00723e */ /* 0x000fc800000000ff */
[----:B------:R-:W-:Y:S01]  /*2a80*/  PRMT R22, R0, 0x7610, R22 ;  /* 0x0000761000167816 */ /* 0x000fe20000000016 */
[----:B------:R-:W-:Y:S05]  /*2a90*/  BRA `(.L_x_7073) ;  /* 0x0000076000007947 */ /* 0x000fea0003800000 */
.L_x_7080:
        /* <DEDUP_REMOVED lines=12> */
.L_x_7087:
        /* <DEDUP_REMOVED lines=21> */
.L_x_7091:
[----:B------:R-:W-:Y:S05]  /*2cb0*/  BSYNC B1 ;  /* 0x0000000000017941 */ /* 0x000fea0003800000 */
.L_x_7090:
[----:B------:R-:W-:Y:S01]  /*2cc0*/  LEA R3, R0, 0x3b800000, 0x17 ;  /* 0x3b80000000037811 */ /* 0x000fe200078eb8ff */
[----:B------:R-:W-:-:S05]  /*2cd0*/  IMAD.SHL.U32 R0, R2, 0x100000, RZ ;  /* 0x0010000002007824 */ /* 0x000fca00078e00ff */
[----:B------:R-:W-:Y:S02]  /*2ce0*/  LOP3.LUT R0, R3, R0, R4, 0xfe, !PT ;  /* 0x0000000003007212 */ /* 0x000fe400078efe04 */
.L_x_7089:
[----:B------:R-:W-:Y:S05]  /*2cf0*/  BSYNC B0 ;  /* 0x0000000000007941 */ /* 0x000fea0003800000 */
.L_x_7088:
[----:B------:R-:W-:-:S04]  /*2d00*/  F2FP.PACK_AB R0, RZ, R0 ;  /* 0x00000000ff00723e */ /* 0x000fc800000000ff */
[----:B------:R-:W-:Y:S01]  /*2d10*/  PRMT R22, R0, 0x7610, R22 ;  /* 0x0000761000167816 */ /* 0x000fe20000000016 */
[----:B------:R-:W-:Y:S05]  /*2d20*/  BRA `(.L_x_7073) ;  /* 0x000004d000007947 */ /* 0x000fea0003800000 */
.L_x_7086:
        /* <DEDUP_REMOVED lines=21> */
.L_x_7095:
[----:B------:R-:W-:Y:S05]  /*2e80*/  BSYNC B1 ;  /* 0x0000000000017941 */ /* 0x000fea0003800000 */
.L_x_7094:
[----:B------:R-:W-:Y:S01]  /*2e90*/  LEA R3, R0, 0x37800000, 0x17 ;  /* 0x3780000000037811 */ /* 0x000fe200078eb8ff */
[----:B------:R-:W-:-:S05]  /*2ea0*/  IMAD.SHL.U32 R0, R2, 0x200000, RZ ;  /* 0x0020000002007824 */ /* 0x000fca00078e00ff */
[----:B------:R-:W-:Y:S02]  /*2eb0*/  LOP3.LUT R0, R3, R0, R4, 0xfe, !PT ;  /* 0x0000000003007212 */ /* 0x000fe400078efe04 */
.L_x_7093:
[----:B------:R-:W-:Y:S05]  /*2ec0*/  BSYNC B0 ;  /* 0x0000000000007941 */ /* 0x000fea0003800000 */
.L_x_7092:
[----:B------:R-:W-:-:S04]  /*2ed0*/  F2FP.PACK_AB R0, RZ, R0 ;  /* 0x00000000ff00723e */ /* 0x000fc800000000ff */
[----:B------:R-:W-:Y:S01]  /*2ee0*/  PRMT R22, R0, 0x7610, R22 ;  /* 0x0000761000167816 */ /* 0x000fe20000000016 */
[----:B------:R-:W-:Y:S05]  /*2ef0*/  BRA `(.L_x_7073) ;  /* 0x0000030000007947 */ /* 0x000fea0003800000 */
.L_x_7085:
        /* <DEDUP_REMOVED lines=14> */
.L_x_7099:
[----:B------:R-:W-:Y:S05]  /*2fe0*/  BSYNC B0 ;  /* 0x0000000000007941 */ /* 0x000fea0003800000 */
.L_x_7098:
[----:B------:R-:W-:-:S04]  /*2ff0*/  F2FP.PACK_AB R0, RZ, R0 ;  /* 0x00000000ff00723e */ /* 0x000fc800000000ff */
[----:B------:R-:W-:Y:S01]  /*3000*/  PRMT R22, R0, 0x7610, R22 ;  /* 0x0000761000167816 */ /* 0x000fe20000000016 */
[----:B------:R-:W-:Y:S05]  /*3010*/  BRA `(.L_x_7073) ;  /* 0x000001e000007947 */ /* 0x000fea0003800000 */
.L_x_7072:
        /* <DEDUP_REMOVED lines=21> */
.L_x_7097:
[----:B------:R-:W2:Y:S02]  /*3170*/  LDG.E.64 R2, [R2.64] ;  /* 0x0000002402027981 */ /* 0x000ea4000c1e1b00 */
[----:B--2---:R-:W0:Y:S02]  /*3180*/  I2F.U64 R0, R2 ;  /* 0x0000000200007312 */ /* 0x004e240000301000 */
[----:B0-----:R-:W-:-:S04]  /*3190*/  F2FP.PACK_AB R0, RZ, R0 ;  /* 0x00000000ff00723e */ /* 0x001fc800000000ff */
[----:B------:R-:W-:Y:S01]  /*31a0*/  PRMT R22, R0, 0x7610, R22 ;  /* 0x0000761000167816 */ /* 0x000fe20000000016 */
[----:B------:R-:W-:Y:S05]  /*31b0*/  BRA `(.L_x_7073) ;  /* 0x0000004000007947 */ /* 0x000fea0003800000 */
.L_x_7096:
[----:B------:R-:W2:Y:S02]  /*31c0*/  LDG.E R2, [R2.64] ;  /* 0x0000002402027981 */ /* 0x000ea4000c1e1900 */
[----:B--2---:R-:W0:Y:S02]  /*31d0*/  I2F.U32 R0, R2 ;  /* 0x0000000200007306 */ /* 0x004e240000201000 */
[----:B0-----:R-:W-:-:S04]  /*31e0*/  F2FP.PACK_AB R0, RZ, R0 ;  /* 0x00000000ff00723e */ /* 0x001fc800000000ff */
[----:B------:R-:W-:Y:S02]  /*31f0*/  PRMT R22, R0, 0x7610, R22 ;  /* 0x0000761000167816 */ /* 0x000fe40000000016 */
.L_x_7073:
[----:B------:R-:W-:-:S05]  /*3200*/  IADD3 R28, R28, 0x80, RZ ;  /* 0x000000801c1c7810 */ /* 0x000fca0007ffe0ff */
.L_x_7003:
[----:B-1-34-:R-:W-:Y:S05]  /*3210*/  BSYNC B6 ;  /* 0x0000000000067941 */ /* 0x01afea0003800000 */
.L_x_7002:
        /* <DEDUP_REMOVED lines=25> */
.L_x_7105:
[----:B------:R-:W2:Y:S02]  /*33b0*/  LDG.E.U8 R2, [R2.64] ;  /* 0x0000002402027981 */ /* 0x000ea4000c1e1100 */
[----:B--2---:R-:W0:Y:S02]  /*33c0*/  I2F.U16 R0, R2 ;  /* 0x0000000200007306 */ /* 0x004e240000101000 */
[----:B0-----:R-:W-:-:S04]  /*33d0*/  F2FP.PACK_AB R0, RZ, R0 ;  /* 0x00000000ff00723e */ /* 0x001fc800000000ff */
[----:B------:R-:W-:Y:S01]  /*33e0*/  PRMT R25, R0, 0x7610, R25 ;  /* 0x0000761000197816 */ /* 0x000fe20000000019 */
[----:B------:R-:W-:Y:S05]  /*33f0*/  BRA `(.L_x_7107) ;  /* 0x00000ed000007947 */ /* 0x000fea0003800000 */
.L_x_7104:
        /* <DEDUP_REMOVED lines=11> */
.L_x_7109:
[----:B------:R-:W2:Y:S02]  /*34b0*/  LDG.E R2, [R2.64] ;  /* 0x0000002402027981 */ /* 0x000ea4000c1e1900 */
[----:B--2---:R-:W0:Y:S02]  /*34c0*/  I2F R0, R2 ;  /* 0x0000000200007306 */ /* 0x004e240000201400 */
[----:B0-----:R-:W-:-:S04]  /*34d0*/  F2FP.PACK_AB R0, RZ, R0 ;  /* 0x00000000ff00723e */ /* 0x001fc800000000ff */
[----:B------:R-:W-:Y:S01]  /*34e0*/  PRMT R25, R0, 0x7610, R25 ;  /* 0x0000761000197816 */ /* 0x000fe20000000019 */
[----:B------:R-:W-:Y:S05]  /*34f0*/  BRA `(.L_x_7107) ;  /* 0x00000dd000007947 */ /* 0x000fea0003800000 */
.L_x_7108:
[----:B------:R-:W2:Y:S02]  /*3500*/  LDG.E.U16 R2, [R2.64] ;  /* 0x0000002402027981 */ /* 0x000ea4000c1e1500 */
[----:B--2---:R-:W0:Y:S02]  /*3510*/  I2F.S16 R0, R2 ;  /* 0x0000000200007306 */ /* 0x004e240000101400 */
[----:B0-----:R-:W-:-:S04]  /*3520*/  F2FP.PACK_AB R0, RZ, R0 ;  /* 0x00000000ff00723e */ /* 0x001fc800000000ff */
[----:B------:R-:W-:Y:S01]  /*3530*/  PRMT R25, R0, 0x7610, R25 ;  /* 0x0000761000197816 */ /* 0x000fe20000000019 */
[----:B------:R-:W-:Y:S05]  /*3540*/  BRA `(.L_x_7107) ;  /* 0x00000d8000007947 */ /* 0x000fea0003800000 */
.L_x_7103:
        /* <DEDUP_REMOVED lines=9> */
.L_x_7111:
[----:B------:R0:W5:Y:S01]  /*35e0*/  LDG.E.U16 R25, [R2.64] ;  /* 0x0000002402197981 */ /* 0x000162000c1e1500 */
[----:B------:R-:W-:Y:S05]  /*35f0*/  BRA `(.L_x_7107) ;  /* 0x00000cd000007947 */ /* 0x000fea0003800000 */
.L_x_7110:
        /* <DEDUP_REMOVED lines=9> */
.L_x_7113:
[----:B------:R0:W5:Y:S01]  /*3690*/  LDG.E.U16 R25, [R2.64] ;  /* 0x0000002402197981 */ /* 0x000162000c1e1500 */
[----:B------:R-:W-:Y:S05]  /*36a0*/  BRA `(.L_x_7107) ;  /* 0x00000c2000007947 */ /* 0x000fea0003800000 */
.L_x_7112:
[----:B------:R-:W2:Y:S02]  /*36b0*/  LDG.E.64 R2, [R2.64] ;  /* 0x0000002402027981 */ /* 0x000ea4000c1e1b00 */
[----:B--2---:R-:W0:Y:S01]  /*36c0*/  F2F.F32.F64 R0, R2 ;  /* 0x0000000200007310 */ /* 0x004e220000301000 */
[----:B------:R-:W0:-:S14]  /*36d0*/  DSETP.GEU.AND P0, PT, |R2|, c[0x2][0x0], PT ;  /* 0x008000000200762a */ /* 0x000e1c0003f0e200 */
[----:B0-----:R-:W-:-:S05]  /*36e0*/  @!P0 FMUL R0, R0, 1.175494350822287508e-38 ;  /* 0x0080000000008820 */ /* 0x001fca0000400000 */
[----:B------:R-:W-:-:S04]  /*36f0*/  F2FP.PACK_AB R0, RZ, R0 ;  /* 0x00000000ff00723e */ /* 0x000fc800000000ff */
[----:B------:R-:W-:Y:S01]  /*3700*/  PRMT R25, R0, 0x7610, R25 ;  /* 0x0000761000197816 */ /* 0x000fe20000000019 */
[----:B------:R-:W-:Y:S05]  /*3710*/  BRA `(.L_x_7107) ;  /* 0x00000bb000007947 */ /* 0x000fea0003800000 */
.L_x_7102:
        /* <DEDUP_REMOVED lines=14> */
.L_x_7116:
[----:B------:R-:W2:Y:S02]  /*3800*/  LDG.E.64 R2, [R2.64] ;  /* 0x0000002402027981 */ /* 0x000ea4000c1e1b00 */
[----:B--2---:R-:W0:Y:S01]  /*3810*/  F2F.F32.F64 R0, R2 ;  /* 0x0000000200007310 */ /* 0x004e220000301000 */
[----:B------:R-:W0:-:S14]  /*3820*/  DSETP.GEU.AND P0, PT, |R2|, c[0x2][0x0], PT ;  /* 0x008000000200762a */ /* 0x000e1c0003f0e200 */
[----:B0-----:R-:W-:-:S05]  /*3830*/  @!P0 FMUL R0, R0, 1.175494350822287508e-38 ;  /* 0x0080000000008820 */ /* 0x001fca0000400000 */
[----:B------:R-:W-:-:S04]  /*3840*/  F2FP.PACK_AB R0, RZ, R0 ;  /* 0x00000000ff00723e */ /* 0x000fc800000000ff */
[----:B------:R-:W-:Y:S01]  /*3850*/  PRMT R25, R0, 0x7610, R25 ;  /* 0x0000761000197816 */ /* 0x000fe20000000019 */
[----:B------:R-:W-:Y:S05]  /*3860*/  BRA `(.L_x_7107) ;  /* 0x00000a6000007947 */ /* 0x000fea0003800000 */
.L_x_7115:
        /* <DEDUP_REMOVED lines=28> */
.L_x_7118:
        /* <DEDUP_REMOVED lines=15> */
.L_x_7117:
[----:B------:R-:W2:Y:S02]  /*3b20*/  LDG.E.U16 R0, [R2.64] ;  /* 0x0000002402007981 */ /* 0x000ea4000c1e1500 */
[----:B--2---:R-:W-:-:S04]  /*3b30*/  PRMT R0, RZ, 0x5410, R0 ;  /* 0x00005410ff007816 */ /* 0x004fc80000000000 */
[----:B------:R-:W-:-:S04]  /*3b40*/  F2FP.PACK_AB R0, RZ, R0 ;  /* 0x00000000ff00723e */ /* 0x000fc800000000ff */
[----:B------:R-:W-:Y:S01]  /*3b50*/  PRMT R25, R0, 0x7610, R25 ;  /* 0x0000761000197816 */ /* 0x000fe20000000019 */
[----:B------:R-:W-:Y:S05]  /*3b60*/  BRA `(.L_x_7107) ;  /* 0x0000076000007947 */ /* 0x000fea0003800000 */
.L_x_7114:
        /* <DEDUP_REMOVED lines=12> */
.L_x_7121:
        /* <DEDUP_REMOVED lines=21> */
.L_x_7125:
[----:B------:R-:W-:Y:S05]  /*3d80*/  BSYNC B1 ;  /* 0x0000000000017941 */ /* 0x000fea0003800000 */
.L_x_7124:
[----:B------:R-:W-:Y:S01]  /*3d90*/  LEA R3, R0, 0x3b800000, 0x17 ;  /* 0x3b80000000037811 */ /* 0x000fe200078eb8ff */
[----:B------:R-:W-:-:S05]  /*3da0*/  IMAD.SHL.U32 R0, R2, 0x100000, RZ ;  /* 0x0010000002007824 */ /* 0x000fca00078e00ff */
[----:B------:R-:W-:Y:S02]  /*3db0*/  LOP3.LUT R0, R3, R0, R4, 0xfe, !PT ;  /* 0x0000000003007212 */ /* 0x000fe400078efe04 */
.L_x_7123:
[----:B------:R-:W-:Y:S05]  /*3dc0*/  BSYNC B0 ;  /* 0x0000000000007941 */ /* 0x000fea0003800000 */
.L_x_7122:
[----:B------:R-:W-:-:S04]  /*3dd0*/  F2FP.PACK_AB R0, RZ, R0 ;  /* 0x00000000ff00723e */ /* 0x000fc800000000ff */
[----:B------:R-:W-:Y:S01]  /*3de0*/  PRMT R25, R0, 0x7610, R25 ;  /* 0x0000761000197816 */ /* 0x000fe20000000019 */
[----:B------:R-:W-:Y:S05]  /*3df0*/  BRA `(.L_x_7107) ;  /* 0x000004d000007947 */ /* 0x000fea0003800000 */
.L_x_7120:
        /* <DEDUP_REMOVED lines=21> */
.L_x_7129:
[----:B------:R-:W-:Y:S05]  /*3f50*/  BSYNC B1 ;  /* 0x0000000000017941 */ /* 0x000fea0003800000 */
.L_x_7128:
[----:B------:R-:W-:Y:S01]  /*3f60*/  LEA R3, R0, 0x37800000, 0x17 ;  /* 0x3780000000037811 */ /* 0x000fe200078eb8ff */
[----:B------:R-:W-:-:S05]  /*3f70*/  IMAD.SHL.U32 R0, R2, 0x200000, RZ ;  /* 0x0020000002007824 */ /* 0x000fca00078e00ff */
[----:B------:R-:W-:Y:S02]  /*3f80*/  LOP3.LUT R0, R3, R0, R4, 0xfe, !PT ;  /* 0x0000000003007212 */ /* 0x000fe400078efe04 */
.L_x_7127:
[----:B------:R-:W-:Y:S05]  /*3f90*/  BSYNC B0 ;  /* 0x0000000000007941 */ /* 0x000fea0003800000 */
.L_x_7126:
[----:B------:R-:W-:-:S04]  /*3fa0*/  F2FP.PACK_AB R0, RZ, R0 ;  /* 0x00000000ff00723e */ /* 0x000fc800000000ff */
[----:B------:R-:W-:Y:S01]  /*3fb0*/  PRMT R25, R0, 0x7610, R25 ;  /* 0x0000761000197816 */ /* 0x000fe20000000019 */
[----:B------:R-:W-:Y:S05]  /*3fc0*/  BRA `(.L_x_7107) ;  /* 0x0000030000007947 */ /* 0x000fea0003800000 */
.L_x_7119:
        /* <DEDUP_REMOVED lines=14> */
.L_x_7133:
[----:B------:R-:W-:Y:S05]  /*40b0*/  BSYNC B0 ;  /* 0x0000000000007941 */ /* 0x000fea0003800000 */
.L_x_7132:
[----:B------:R-:W-:-:S04]  /*40c0*/  F2FP.PACK_AB R0, RZ, R0 ;  /* 0x00000000ff00723e */ /* 0x000fc800000000ff */
[----:B------:R-:W-:Y:S01]  /*40d0*/  PRMT R25, R0, 0x7610, R25 ;  /* 0x0000761000197816 */ /* 0x000fe20000000019 */
[----:B------:R-:W-:Y:S05]  /*40e0*/  BRA `(.L_x_7107) ;  /* 0x000001e000007947 */ /* 0x000fea0003800000 */
.L_x_7106:
        /* <DEDUP_REMOVED lines=21> */
.L_x_7131:
[----:B------:R-:W2:Y:S02]  /*4240*/  LDG.E.64 R2, [R2.64] ;  /* 0x0000002402027981 */ /* 0x000ea4000c1e1b00 */
[----:B--2---:R-:W0:Y:S02]  /*4250*/  I2F.U64 R0, R2 ;  /* 0x0000000200007312 */ /* 0x004e240000301000 */
[----:B0-----:R-:W-:-:S04]  /*4260*/  F2FP.PACK_AB R0, RZ, R0 ;  /* 0x00000000ff00723e */ /* 0x001fc800000000ff */
[----:B------:R-:W-:Y:S01]  /*4270*/  PRMT R25, R0, 0x7610, R25 ;  /* 0x0000761000197816 */ /* 0x000fe20000000019 */
[----:B------:R-:W-:Y:S05]  /*4280*/  BRA `(.L_x_7107) ;  /* 0x0000004000007947 */ /* 0x000fea0003800000 */
.L_x_7130:
[----:B------:R-:W2:Y:S02]  /*4290*/  LDG.E R2, [R2.64] ;  /* 0x0000002402027981 */ /* 0x000ea4000c1e1900 */
[----:B--2---:R-:W0:Y:S02]  /*42a0*/  I2F.U32 R0, R2 ;  /* 0x0000000200007306 */ /* 0x004e240000201000 */
[----:B0-----:R-:W-:-:S04]  /*42b0*/  F2FP.PACK_AB R0, RZ, R0 ;  /* 0x00000000ff00723e */ /* 0x001fc800000000ff */
[----:B------:R-:W-:Y:S02]  /*42c0*/  PRMT R25, R0, 0x7610, R25 ;  /* 0x0000761000197816 */ /* 0x000fe40000000019 */
.L_x_7107:
        /* <DEDUP_REMOVED lines=19> */
.L_x_7137:
[----:B------:R-:W2:Y:S02]  /*4400*/  LDG.E.U8 R2, [R2.64] ;  /* 0x0000002402027981 */ /* 0x000ea4000c1e1100 */
[----:B--2---:R-:W0:Y:S02]  /*4410*/  I2F.U16 R0, R2 ;  /* 0x0000000200007306 */ /* 0x004e240000101000 */
[----:B0-----:R-:W-:-:S04]  /*4420*/  F2FP.PACK_AB R0, RZ, R0 ;  /* 0x00000000ff00723e */ /* 0x001fc800000000ff */
[----:B------:R-:W-:Y:S01]  /*4430*/  PRMT R18, R0, 0x7610, R18 ;  /* 0x0000761000127816 */ /* 0x000fe20000000012 */
[----:B------:R-:W-:Y:S05]  /*4440*/  BRA `(.L_x_7139) ;  /* 0x00000ed000007947 */ /* 0x000fea0003800000 */
.L_x_7136:
        /* <DEDUP_REMOVED lines=11> */
.L_x_7141:
[----:B------:R-:W2:Y:S02]  /*4500*/  LDG.E R2, [R2.64] ;  /* 0x0000002402027981 */ /* 0x000ea4000c1e1900 */
[----:B--2---:R-:W0:Y:S02]  /*4510*/  I2F R0, R2 ;  /* 0x0000000200007306 */ /* 0x004e240000201400 */
[----:B0-----:R-:W-:-:S04]  /*4520*/  F2FP.PACK_AB R0, RZ, R0 ;  /* 0x00000000ff00723e */ /* 0x001fc800000000ff */
[----:B------:R-:W-:Y:S01]  /*4530*/  PRMT R18, R0, 0x7610, R18 ;  /* 0x0000761000127816 */ /* 0x000fe20000000012 */
[----:B------:R-:W-:Y:S05]  /*4540*/  BRA `(.L_x_7139) ;  /* 0x00000dd000007947 */ /* 0x000fea0003800000 */
.L_x_7140:
[----:B------:R-:W2:Y:S02]  /*4550*/  LDG.E.U16 R2, [R2.64] ;  /* 0x0000002402027981 */ /* 0x000ea4000c1e1500 */
[----:B--2---:R-:W0:Y:S02]  /*4560*/  I2F.S16 R0, R2 ;  /* 0x0000000200007306 */ /* 0x004e240000101400 */
[----:B0-----:R-:W-:-:S04]  /*4570*/  F2FP.PACK_AB R0, RZ, R0 ;  /* 0x00000000ff00723e */ /* 0x001fc800000000ff */
[----:B------:R-:W-:Y:S01]  /*4580*/  PRMT R18, R0, 0x7610, R18 ;  /* 0x0000761000127816 */ /* 0x000fe20000000012 */
[----:B------:R-:W-:Y:S05]  /*4590*/  BRA `(.L_x_7139) ;  /* 0x00000d8000007947 */ /* 0x000fea0003800000 */
.L_x_7135:
        /* <DEDUP_REMOVED lines=9> */
.L_x_7143:
[----:B------:R0:W5:Y:S01]  /*4630*/  LDG.E.U16 R18, [R2.64] ;  /* 0x0000002402127981 */ /* 0x000162000c1e1500 */
[----:B------:R-:W-:Y:S05]  /*4640*/  BRA `(.L_x_7139) ;  /* 0x00000cd000007947 */ /* 0x000fea0003800000 */
.L_x_7142:
        /* <DEDUP_REMOVED lines=9> */
.L_x_7145:
[----:B------:R0:W5:Y:S01]  /*46e0*/  LDG.E.U16 R18, [R2.64] ;  /* 0x0000002402127981 */ /* 0x000162000c1e1500 */
[----:B------:R-:W-:Y:S05]  /*46f0*/  BRA `(.L_x_7139) ;  /* 0x00000c2000007947 */ /* 0x000fea0003800000 */
.L_x_7144:
[----:B------:R-:W2:Y:S02]  /*4700*/  LDG.E.64 R2, [R2.64] ;  /* 0x0000002402027981 */ /* 0x000ea4000c1e1b00 */
[----:B--2---:R-:W0:Y:S01]  /*4710*/  F2F.F32.F64 R0, R2 ;  /* 0x0000000200007310 */ /* 0x004e220000301000 */
[----:B------:R-:W0:-:S14]  /*4720*/  DSETP.GEU.AND P0, PT, |R2|, c[0x2][0x0], PT ;  /* 0x008000000200762a */ /* 0x000e1c0003f0e200 */
[----:B0-----:R-:W-:-:S05]  /*4730*/  @!P0 FMUL R0, R0, 1.175494350822287508e-38 ;  /* 0x0080000000008820 */ /* 0x001fca0000400000 */
[----:B------:R-:W-:-:S04]  /*4740*/  F2FP.PACK_AB R0, RZ, R0 ;  /* 0x00000000ff00723e */ /* 0x000fc800000000ff */
[----:B------:R-:W-:Y:S01]  /*4750*/  PRMT R18, R0, 0x7610, R18 ;  /* 0x0000761000127816 */ /* 0x000fe20000000012 */
[----:B------:R-:W-:Y:S05]  /*4760*/  BRA `(.L_x_7139) ;  /* 0x00000bb000007947 */ /* 0x000fea0003800000 */
.L_x_7134:
        /* <DEDUP_REMOVED lines=14> */
.L_x_7148:
[----:B------:R-:W2:Y:S02]  /*4850*/  LDG.E.64 R2, [R2.64] ;  /* 0x0000002402027981 */ /* 0x000ea4000c1e1b00 */
[----:B--2---:R-:W0:Y:S01]  /*4860*/  F2F.F32.F64 R0, R2 ;  /* 0x0000000200007310 */ /* 0x004e220000301000 */
[----:B------:R-:W0:-:S14]  /*4870*/  DSETP.GEU.AND P0, PT, |R2|, c[0x2][0x0], PT ;  /* 0x008000000200762a */ /* 0x000e1c0003f0e200 */
[----:B0-----:R-:W-:-:S05]  /*4880*/  @!P0 FMUL R0, R0, 1.175494350822287508e-38 ;  /* 0x0080000000008820 */ /* 0x001fca0000400000 */
[----:B------:R-:W-:-:S04]  /*4890*/  F2FP.PACK_AB R0, RZ, R0 ;  /* 0x00000000ff00723e */ /* 0x000fc800000000ff */
[----:B------:R-:W-:Y:S01]  /*48a0*/  PRMT R18, R0, 0x7610, R18 ;  /* 0x0000761000127816 */ /* 0x000fe20000000012 */
[----:B------:R-:W-:Y:S05]  /*48b0*/  BRA `(.L_x_7139) ;  /* 0x00000a6000007947 */ /* 0x000fea0003800000 */
.L_x_7147:
        /* <DEDUP_REMOVED lines=28> */
.L_x_7150:
        /* <DEDUP_REMOVED lines=15> */
.L_x_7149:
[----:B------:R-:W2:Y:S02]  /*4b70*/  LDG.E.U16 R0, [R2.64] ;  /* 0x0000002402007981 */ /* 0x000ea4000c1e1500 */
[----:B--2---:R-:W-:-:S04]  /*4b80*/  PRMT R0, RZ, 0x5410, R0 ;  /* 0x00005410ff007816 */ /* 0x004fc80000000000 */
[----:B------:R-:W-:-:S04]  /*4b90*/  F2FP.PACK_AB R0, RZ, R0 ;  /* 0x00000000ff00723e */ /* 0x000fc800000000ff */
[----:B------:R-:W-:Y:S01]  /*4ba0*/  PRMT R18, R0, 0x7610, R18 ;  /* 0x0000761000127816 */ /* 0x000fe20000000012 */
[----:B------:R-:W-:Y:S05]  /*4bb0*/  BRA `(.L_x_7139) ;  /* 0x0000076000007947 */ /* 0x000fea0003800000 */
.L_x_7146:
        /* <DEDUP_REMOVED lines=12> */
.L_x_7153:
        /* <DEDUP_REMOVED lines=21> */
.L_x_7157:
[----:B------:R-:W-:Y:S05]  /*4dd0*/  BSYNC B1 ;  /* 0x0000000000017941 */ /* 0x000fea0003800000 */
.L_x_7156:
[----:B------:R-:W-:Y:S01]  /*4de0*/  LEA R3, R0, 0x3b800000, 0x17 ;  /* 0x3b80000000037811 */ /* 0x000fe200078eb8ff */
[----:B------:R-:W-:-:S05]  /*4df0*/  IMAD.SHL.U32 R0, R2, 0x100000, RZ ;  /* 0x0010000002007824 */ /* 0x000fca00078e00ff */
[----:B------:R-:W-:Y:S02]  /*4e00*/  LOP3.LUT R0, R3, R0, R4, 0xfe, !PT ;  /* 0x0000000003007212 */ /* 0x000fe400078efe04 */
.L_x_7155:
[----:B------:R-:W-:Y:S05]  /*4e10*/  BSYNC B0 ;  /* 0x0000000000007941 */ /* 0x000fea0003800000 */
.L_x_7154:
[----:B------:R-:W-:-:S04]  /*4e20*/  F2FP.PACK_AB R0, RZ, R0 ;  /* 0x00000000ff00723e */ /* 0x000fc800000000ff */
[----:B------:R-:W-:Y:S01]  /*4e30*/  PRMT R18, R0, 0x7610, R18 ;  /* 0x0000761000127816 */ /* 0x000fe20000000012 */
[----:B------:R-:W-:Y:S05]  /*4e40*/  BRA `(.L_x_7139) ;  /* 0x000004d000007947 */ /* 0x000fea0003800000 */
.L_x_7152:
        /* <DEDUP_REMOVED lines=21> */
.L_x_7161:
[----:B------:R-:W-:Y:S05]  /*4fa0*/  BSYNC B1 ;  /* 0x0000000000017941 */ /* 0x000fea0003800000 */
.L_x_7160:
[----:B------:R-:W-:Y:S01]  /*4fb0*/  LEA R3, R0, 0x37800000, 0x17 ;  /* 0x3780000000037811 */ /* 0x000fe200078eb8ff */
[----:B------:R-:W-:-:S05]  /*4fc0*/  IMAD.SHL.U32 R0, R2, 0x200000, RZ ;  /* 0x0020000002007824 */ /* 0x000fca00078e00ff */
[----:B------:R-:W-:Y:S02]  /*4fd0*/  LOP3.LUT R0, R3, R0, R4, 0xfe, !PT ;  /* 0x0000000003007212 */ /* 0x000fe400078efe04 */
.L_x_7159:
[----:B------:R-:W-:Y:S05]  /*4fe0*/  BSYNC B0 ;  /* 0x0000000000007941 */ /* 0x000fea0003800000 */
.L_x_7158:
[----:B------:R-:W-:-:S04]  /*4ff0*/  F2FP.PACK_AB R0, RZ, R0 ;  /* 0x00000000ff00723e */ /* 0x000fc800000000ff */
[----:B------:R-:W-:Y:S01]  /*5000*/  PRMT R18, R0, 0x7610, R18 ;  /* 0x0000761000127816 */ /* 0x000fe20000000012 */
[----:B------:R-:W-:Y:S05]  /*5010*/  BRA `(.L_x_7139) ;  /* 0x0000030000007947 */ /* 0x000fea0003800000 */
.L_x_7151:
        /* <DEDUP_REMOVED lines=14> */
.L_x_7165:
[----:B------:R-:W-:Y:S05]  /*5100*/  BSYNC B0 ;  /* 0x0000000000007941 */ /* 0x000fea0003800000 */
.L_x_7164:
[----:B------:R-:W-:-:S04]  /*5110*/  F2FP.PACK_AB R0, RZ, R0 ;  /* 0x00000000ff00723e */ /* 0x000fc800000000ff */
[----:B------:R-:W-:Y:S01]  /*5120*/  PRMT R18, R0, 0x7610, R18 ;  /* 0x0000761000127816 */ /* 0x000fe20000000012 */
[----:B------:R-:W-:Y:S05]  /*5130*/  BRA `(.L_x_7139) ;  /* 0x000001e000007947 */ /* 0x000fea0003800000 */
.L_x_7138:
        /* <DEDUP_REMOVED lines=21> */
.L_x_7163:
[----:B------:R-:W2:Y:S02]  /*5290*/  LDG.E.64 R2, [R2.64] ;  /* 0x0000002402027981 */ /* 0x000ea4000c1e1b00 */
[----:B--2---:R-:W0:Y:S02]  /*52a0*/  I2F.U64 R0, R2 ;  /* 0x0000000200007312 */ /* 0x004e240000301000 */
[----:B0-----:R-:W-:-:S04]  /*52b0*/  F2FP.PACK_AB R0, RZ, R0 ;  /* 0x00000000ff00723e */ /* 0x001fc800000000ff */
[----:B------:R-:W-:Y:S01]  /*52c0*/  PRMT R18, R0, 0x7610, R18 ;  /* 0x0000761000127816 */ /* 0x000fe20000000012 */
[----:B------:R-:W-:Y:S05]  /*52d0*/  BRA `(.L_x_7139) ;  /* 0x0000004000007947 */ /* 0x000fea0003800000 */
.L_x_7162:
[----:B------:R-:W2:Y:S02]  /*52e0*/  LDG.E R2, [R2.64] ;  /* 0x0000002402027981 */ /* 0x000ea4000c1e1900 */
[----:B--2---:R-:W0:Y:S02]  /*52f0*/  I2F.U32 R0, R2 ;  /* 0x0000000200007306 */ /* 0x004e240000201000 */
[----:B0-----:R-:W-:-:S04]  /*5300*/  F2FP.PACK_AB R0, RZ, R0 ;  /* 0x00000000ff00723e */ /* 0x001fc800000000ff */
[----:B------:R-:W-:Y:S02]  /*5310*/  PRMT R18, R0, 0x7610, R18 ;  /* 0x0000761000127816 */ /* 0x000fe40000000012 */
.L_x_7139:
        /* <DEDUP_REMOVED lines=16> */
[----:B-1----:R-:W-:-:S04]  /*5420*/  F2FP.PACK_AB R0, RZ, R0 ;  /* 0x00000000ff00723e */ /* 0x002fc800000000ff */
[----:B0-----:R-:W-:Y:S01]  /*5430*/  PRMT R2, R0, 0x7610, R2 ;  /* 0x0000761000027816 */ /* 0x001fe20000000002 */
[----:B------:R-:W-:Y:S05]  /*5440*/  BRA `(.L_x_7171) ;  /* 0x00000f1000007947 */ /* 0x000fea0003800000 */
.L_x_7169:
[----:B------:R-:W2:Y:S02]  /*5450*/  LDG.E.U8 R4, [R4.64] ;  /* 0x0000002404047981 */ /* 0x000ea4000c1e1100 */
[----:B--2---:R-:W1:Y:S02]  /*5460*/  I2F.U16 R0, R4 ;  /* 0x0000000400007306 */ /* 0x004e640000101000 */
[----:B-1----:R-:W-:-:S04]  /*5470*/  F2FP.PACK_AB R0, RZ, R0 ;  /* 0x00000000ff00723e */ /* 0x002fc800000000ff */
[----:B0-----:R-:W-:Y:S01]  /*5480*/  PRMT R2, R0, 0x7610, R2 ;  /* 0x0000761000027816 */ /* 0x001fe20000000002 */
[----:B------:R-:W-:Y:S05]  /*5490*/  BRA `(.L_x_7171) ;  /* 0x00000ec000007947 */ /* 0x000fea0003800000 */
.L_x_7168:
        /* <DEDUP_REMOVED lines=8> */
[----:B-1----:R-:W-:-:S04]  /*5520*/  F2FP.PACK_AB R0, RZ, R0 ;  /* 0x00000000ff00723e */ /* 0x002fc800000000ff */
[----:B0-----:R-:W-:Y:S01]  /*5530*/  PRMT R2, R0, 0x7610, R2 ;  /* 0x0000761000027816 */ /* 0x001fe20000000002 */
[----:B------:R-:W-:Y:S05]  /*5540*/  BRA `(.L_x_7171) ;  /* 0x00000e1000007947 */ /* 0x000fea0003800000 */
.L_x_7173:
[----:B------:R-:W2:Y:S02]  /*5550*/  LDG.E R4, [R4.64] ;  /* 0x0000002404047981 */ /* 0x000ea4000c1e1900 */
[----:B--2---:R-:W1:Y:S02]  /*5560*/  I2F R0, R4 ;  /* 0x0000000400007306 */ /* 0x004e640000201400 */
[----:B-1----:R-:W-:-:S04]  /*5570*/  F2FP.PACK_AB R0, RZ, R0 ;  /* 0x00000000ff00723e */ /* 0x002fc800000000ff */
[----:B0-----:R-:W-:Y:S01]  /*5580*/  PRMT R2, R0, 0x7610, R2 ;  /* 0x0000761000027816 */ /* 0x001fe20000000002 */
[----:B------:R-:W-:Y:S05]  /*5590*/  BRA `(.L_x_7171) ;  /* 0x00000dc000007947 */ /* 0x000fea0003800000 */
.L_x_7172:
[----:B------:R-:W2:Y:S02]  /*55a0*/  LDG.E.U16 R4, [R4.64] ;  /* 0x0000002404047981 */ /* 0x000ea4000c1e1500 */
[----:B--2---:R-:W1:Y:S02]  /*55b0*/  I2F.S16 R0, R4 ;  /* 0x0000000400007306 */ /* 0x004e640000101400 */
[----:B-1----:R-:W-:-:S04]  /*55c0*/  F2FP.PACK_AB R0, RZ, R0 ;  /* 0x00000000ff00723e */ /* 0x002fc800000000ff */
[----:B0-----:R-:W-:Y:S01]  /*55d0*/  PRMT R2, R0, 0x7610, R2 ;  /* 0x0000761000027816 */ /* 0x001fe20000000002 */
[----:B------:R-:W-:Y:S05]  /*55e0*/  BRA `(.L_x_7171) ;  /* 0x00000d7000007947 */ /* 0x000fea0003800000 */
.L_x_7167:
[----:B------:R-:W-:-:S13]  /*55f0*/  ISETP.GT.AND P0, PT, R0, 0x6, PT ;  /* 0x000000060000780c */ /* 0x000fda0003f04270 */
[----:B------:R-:W-:Y:S05]  /*5600*/  @P0 BRA `(.L_x_7174) ;  /* 0x0000009000000947 */ /* 0x000fea0003800000 */
[----:B------:R-:W-:-:S13]  /*5610*/  ISETP.NE.AND P0, PT, R0, 0x5, PT ;  /* 0x000000050000780c */ /* 0x000fda0003f05270 */
[----:B------:R-:W-:Y:S05]  /*5620*/  @!P0 BRA `(.L_x_7175) ;  /* 0x0000005000008947 */ /* 0x000fea0003800000 */
[----:B------:R-:W-:-:S13]  /*5630*/  ISETP.NE.AND P0, PT, R0, 0x6, PT ;  /* 0x000000060000780c */ /* 0x000fda0003f05270 */
[----:B------:R-:W-:Y:S05]  /*5640*/  @P0 BRA `(.L_x_7170) ;  /* 0x00000b3000000947 */ /* 0x000fea0003800000 */
[----:B------:R-:W2:Y:S02]  /*5650*/  LDG.E R4, [R4.64] ;  /* 0x0000002404047981 */ /* 0x000ea4000c1e1900 */
[----:B0-2---:R-:W-:Y:S01]  /*5660*/  F2FP.PACK_AB R2, RZ, R4 ;  /* 0x00000004ff02723e */ /* 0x005fe200000000ff */
[----:B------:R-:W-:Y:S05]  /*5670*/  BRA `(.L_x_7171) ;  /* 0x00000ce000007947 */ /* 0x000fea0003800000 */
.L_x_7175:
[----:B0-----:R0:W5:Y:S01]  /*5680*/  LDG.E.U16 R2, [R4.64] ;  /* 0x0000002404027981 */ /* 0x001162000c1e1500 */
[----:B------:R-:W-:Y:S05]  /*5690*/  BRA `(.L_x_7171) ;  /* 0x00000cc000007947 */ /* 0x000fea0003800000 */
.L_x_7174:
[----:B------:R-:W-:-:S13]  /*56a0*/  ISETP.NE.AND P0, PT, R0, 0x7, PT ;  /* 0x000000070000780c */ /* 0x000fda0003f05270 */
[----:B------:R-:W-:Y:S05]  /*56b0*/  @!P0 BRA `(.L_x_7176) ;  /* 0x0000009000008947 */ /* 0x000fea0003800000 */
[----:B------:R-:W-:-:S13]  /*56c0*/  ISETP.NE.AND P0, PT, R0, 0x8, PT ;  /* 0x000000080000780c */ /* 0x000fda0003f05270 */
[----:B------:R-:W-:Y:S05]  /*56d0*/  @!P0 BRA `(.L_x_7177) ;  /* 0x0000005000008947 */ /* 0x000fea0003800000 */
[----:B------:R-:W-:-:S13]  /*56e0*/  ISETP.NE.AND P0, PT, R0, 0x9, PT ;  /* 0x000000090000780c */ /* 0x000fda0003f05270 */
[----:B------:R-:W-:Y:S05]  /*56f0*/  @P0 BRA `(.L_x_7170) ;  /* 0x00000a8000000947 */ /* 0x000fea0003800000 */
[----:B------:R-:W2:Y:S02]  /*5700*/  LDG.E R4, [R4.64] ;  /* 0x0000002404047981 */ /* 0x000ea4000c1e1900 */
[----:B0-2---:R-:W-:Y:S01]  /*5710*/  F2FP.PACK_AB R2, RZ, R4 ;  /* 0x00000004ff02723e */ /* 0x005fe200000000ff */
[----:B------:R-:W-:Y:S05]  /*5720*/  BRA `(.L_x_7171) ;  /* 0x00000c3000007947 */ /* 0x000fea0003800000 */
.L_x_7177:
[----:B0-----:R0:W5:Y:S01]  /*5730*/  LDG.E.U16 R2, [R4.64] ;  /* 0x0000002404027981 */ /* 0x001162000c1e1500 */
[----:B------:R-:W-:Y:S05]  /*5740*/  BRA `(.L_x_7171) ;  /* 0x00000c1000007947 */ /* 0x000fea0003800000 */
.L_x_7176:
[----:B------:R-:W2:Y:S02]  /*5750*/  LDG.E.64 R4, [R4.64] ;  /* 0x0000002404047981 */ /* 0x000ea4000c1e1b00 */
[----:B--2---:R-:W1:Y:S01]  /*5760*/  F2F.F32.F64 R0, R4 ;  /* 0x0000000400007310 */ /* 0x004e620000301000 */
[----:B------:R-:W1:-:S14]  /*5770*/  DSETP.GEU.AND P0, PT, |R4|, c[0x2][0x0], PT ;  /* 0x008000000400762a */ /* 0x000e5c0003f0e200 */
[----:B-1----:R-:W-:-:S05]  /*5780*/  @!P0 FMUL R0, R0, 1.175494350822287508e-38 ;  /* 0x0080000000008820 */ /* 0x002fca0000400000 */
[----:B------:R-:W-:-:S04]  /*5790*/  F2FP.PACK_AB R0, RZ, R0 ;  /* 0x00000000ff00723e */ /* 0x000fc800000000ff */
[----:B0-----:R-:W-:Y:S01]  /*57a0*/  PRMT R2, R0, 0x7610, R2 ;  /* 0x0000761000027816 */ /* 0x001fe20000000002 */
[----:B------:R-:W-:Y:S05]  /*57b0*/  BRA `(.L_x_7171) ;  /* 0x00000ba000007947 */ /* 0x000fea0003800000 */
.L_x_7166:
        /* <DEDUP_REMOVED lines=12> */
[----:B0-----:R-:W-:Y:S01]  /*5880*/  PRMT R2, R0, 0x7610, R2 ;  /* 0x0000761000027816 */ /* 0x001fe20000000002 */
[----:B------:R-:W-:Y:S05]  /*5890*/  BRA `(.L_x_7171) ;  /* 0x00000ac000007947 */ /* 0x000fea0003800000 */
.L_x_7180:
[----:B------:R-:W2:Y:S02]  /*58a0*/  LDG.E.64 R4, [R4.64] ;  /* 0x0000002404047981 */ /* 0x000ea4000c1e1b00 */
[----:B--2---:R-:W1:Y:S01]  /*58b0*/  F2F.F32.F64 R0, R4 ;  /* 0x0000000400007310 */ /* 0x004e620000301000 */
[----:B------:R-:W1:-:S14]  /*58c0*/  DSETP.GEU.AND P0, PT, |R4|, c[0x2][0x0], PT ;  /* 0x008000000400762a */ /* 0x000e5c0003f0e200 */
[----:B-1----:R-:W-:-:S05]  /*58d0*/  @!P0 FMUL R0, R0, 1.175494350822287508e-38 ;  /* 0x0080000000008820 */ /* 0x002fca0000400000 */
[----:B------:R-:W-:-:S04]  /*58e0*/  F2FP.PACK_AB R0, RZ, R0 ;  /* 0x00000000ff00723e */ /* 0x000fc800000000ff */
[----:B0-----:R-:W-:Y:S01]  /*58f0*/  PRMT R2, R0, 0x7610, R2 ;  /* 0x0000761000027816 */ /* 0x001fe20000000002 */
[----:B------:R-:W-:Y:S05]  /*5900*/  BRA `(.L_x_7171) ;  /* 0x00000a5000007947 */ /* 0x000fea0003800000 */
.L_x_7179:
        /* <DEDUP_REMOVED lines=28> */
.L_x_7182:
        /* <DEDUP_REMOVED lines=12> */
[----:B------:R-:W-:Y:S01]  /*5b90*/  F2FP.PACK_AB R2, RZ, R2 ;  /* 0x00000002ff02723e */ /* 0x000fe200000000ff */
[----:B------:R-:W-:Y:S05]  /*5ba0*/  BRA `(.L_x_7171) ;  /* 0x000007b000007947 */ /* 0x000fea0003800000 */
.L_x_7181:
[----:B------:R-:W2:Y:S02]  /*5bb0*/  LDG.E.U16 R0, [R4.64] ;  /* 0x0000002404007981 */ /* 0x000ea4000c1e1500 */
[----:B--2---:R-:W-:-:S04]  /*5bc0*/  PRMT R0, RZ, 0x5410, R0 ;  /* 0x00005410ff007816 */ /* 0x004fc80000000000 */
[----:B------:R-:W-:-:S04]  /*5bd0*/  F2FP.PACK_AB R0, RZ, R0 ;  /* 0x00000000ff00723e */ /* 0x000fc800000000ff */
[----:B0-----:R-:W-:Y:S01]  /*5be0*/  PRMT R2, R0, 0x7610, R2 ;  /* 0x0000761000027816 */ /* 0x001fe20000000002 */
[----:B------:R-:W-:Y:S05]  /*5bf0*/  BRA `(.L_x_7171) ;  /* 0x0000076000007947 */ /* 0x000fea0003800000 */
.L_x_7178:
        /* <DEDUP_REMOVED lines=10> */
[----:B01----:R-:W-:Y:S01]  /*5ca0*/  F2FP.PACK_AB R2, RZ, R0 ;  /* 0x00000000ff02723e */ /* 0x003fe200000000ff */
[----:B------:R-:W-:Y:S05]  /*5cb0*/  BRA `(.L_x_7171) ;  /* 0x000006a000007947 */ /* 0x000fea0003800000 */
.L_x_7185:
        /* <DEDUP_REMOVED lines=21> */
.L_x_7189:
[----:B------:R-:W-:Y:S05]  /*5e10*/  BSYNC B1 ;  /* 0x0000000000017941 */ /* 0x000fea0003800000 */
.L_x_7188:
[----:B------:R-:W-:Y:S01]  /*5e20*/  LEA R3, R0, 0x3b800000, 0x17 ;  /* 0x3b80000000037811 */ /* 0x000fe200078eb8ff */
[----:B------:R-:W-:-:S05]  /*5e30*/  IMAD.SHL.U32 R0, R2, 0x100000, RZ ;  /* 0x0010000002007824 */ /* 0x000fca00078e00ff */
[----:B------:R-:W-:Y:S02]  /*5e40*/  LOP3.LUT R0, R3, R0, R4, 0xfe, !PT ;  /* 0x0000000003007212 */ /* 0x000fe400078efe04 */
.L_x_7187:
[----:B------:R-:W-:Y:S05]  /*5e50*/  BSYNC B0 ;  /* 0x0000000000007941 */ /* 0x000fea0003800000 */
.L_x_7186:
[----:B------:R-:W-:-:S04]  /*5e60*/  F2FP.PACK_AB R0, RZ, R0 ;  /* 0x00000000ff00723e */ /* 0x000fc800000000ff */
[----:B------:R-:W-:Y:S01]  /*5e70*/  PRMT R2, R0, 0x7610, R2 ;  /* 0x0000761000027816 */ /* 0x000fe20000000002 */
[----:B------:R-:W-:Y:S05]  /*5e80*/  BRA `(.L_x_7171) ;  /* 0x000004d000007947 */ /* 0x000fea0003800000 */
.L_x_7184:
        /* <DEDUP_REMOVED lines=21> */
.L_x_7193:
[----:B------:R-:W-:Y:S05]  /*5fe0*/  BSYNC B1 ;  /* 0x0000000000017941 */ /* 0x000fea0003800000 */
.L_x_7192:
[----:B------:R-:W-:Y:S01]  /*5ff0*/  LEA R3, R0, 0x37800000, 0x17 ;  /* 0x3780000000037811 */ /* 0x000fe200078eb8ff */
[----:B------:R-:W-:-:S05]  /*6000*/  IMAD.SHL.U32 R0, R2, 0x200000, RZ ;  /* 0x0020000002007824 */ /* 0x000fca00078e00ff */
[----:B------:R-:W-:Y:S02]  /*6010*/  LOP3.LUT R0, R3, R0, R4, 0xfe, !PT ;  /* 0x0000000003007212 */ /* 0x000fe400078efe04 */
.L_x_7191:
[----:B------:R-:W-:Y:S05]  /*6020*/  BSYNC B0 ;  /* 0x0000000000007941 */ /* 0x000fea0003800000 */
.L_x_7190:
[----:B------:R-:W-:-:S04]  /*6030*/  F2FP.PACK_AB R0, RZ, R0 ;  /* 0x00000000ff00723e */ /* 0x000fc800000000ff */
[----:B------:R-:W-:Y:S01]  /*6040*/  PRMT R2, R0, 0x7610, R2 ;  /* 0x0000761000027816 */ /* 0x000fe20000000002 */
[----:B------:R-:W-:Y:S05]  /*6050*/  BRA `(.L_x_7171) ;  /* 0x0000030000007947 */ /* 0x000fea0003800000 */
.L_x_7183:
        /* <DEDUP_REMOVED lines=14> */
.L_x_7197:
[----:B------:R-:W-:Y:S05]  /*6140*/  BSYNC B0 ;  /* 0x0000000000007941 */ /* 0x000fea0003800000 */
.L_x_7196:
[----:B------:R-:W-:-:S04]  /*6150*/  F2FP.PACK_AB R0, RZ, R0 ;  /* 0x00000000ff00723e */ /* 0x000fc800000000ff */
[----:B0-----:R-:W-:Y:S01]  /*6160*/  PRMT R2, R0, 0x7610, R2 ;  /* 0x0000761000027816 */ /* 0x001fe20000000002 */
[----:B------:R-:W-:Y:S05]  /*6170*/  BRA `(.L_x_7171) ;  /* 0x000001e000007947 */ /* 0x000fea0003800000 */
.L_x_7170:
        /* <DEDUP_REMOVED lines=21> */
.L_x_7195:
[----:B------:R-:W2:Y:S02]  /*62d0*/  LDG.E.64 R4, [R4.64] ;  /* 0x0000002404047981 */ /* 0x000ea4000c1e1b00 */
[----:B--2---:R-:W1:Y:S02]  /*62e0*/  I2F.U64 R0, R4 ;  /* 0x0000000400007312 */ /* 0x004e640000301000 */
[----:B-1----:R-:W-:-:S04]  /*62f0*/  F2FP.PACK_AB R0, RZ, R0 ;  /* 0x00000000ff00723e */ /* 0x002fc800000000ff */
[----:B0-----:R-:W-:Y:S01]  /*6300*/  PRMT R2, R0, 0x7610, R2 ;  /* 0x0000761000027816 */ /* 0x001fe20000000002 */
[----:B------:R-:W-:Y:S05]  /*6310*/  BRA `(.L_x_7171) ;  /* 0x0000004000007947 */ /* 0x000fea0003800000 */
.L_x_7194:
[----:B------:R-:W2:Y:S02]  /*6320*/  LDG.E R4, [R4.64] ;  /* 0x0000002404047981 */ /* 0x000ea4000c1e1900 */
[----:B--2---:R-:W1:Y:S02]  /*6330*/  I2F.U32 R0, R4 ;  /* 0x0000000400007306 */ /* 0x004e640000201000 */
[----:B-1----:R-:W-:-:S04]  /*6340*/  F2FP.PACK_AB R0, RZ, R0 ;  /* 0x00000000ff00723e */ /* 0x002fc800000000ff */
[----:B0-----:R-:W-:Y:S02]  /*6350*/  PRMT R2, R0, 0x7610, R2 ;  /* 0x0000761000027816 */ /* 0x001fe40000000002 */
.L_x_7171:
[----:B------:R-:W-:-:S05]  /*6360*/  IADD3 R28, R28, 0x80, RZ ;  /* 0x000000801c1c7810 */ /* 0x000fca0007ffe0ff */
.L_x_7101:
[----:B------:R-:W-:Y:S05]  /*6370*/  BSYNC B6 ;  /* 0x0000000000067941 */ /* 0x000fea0003800000 */
.L_x_7100:
        /* <DEDUP_REMOVED lines=29> */
.L_x_7203:
[----:B------:R-:W2:Y:S02]  /*6550*/  LDG.E.U8 R4, [R4.64] ;  /* 0x0000002404047981 */ /* 0x000ea4000c1e1100 */
[----:B--2---:R-:W0:Y:S02]  /*6560*/  I2F.U16 R0, R4 ;  /* 0x0000000400007306 */ /* 0x004e240000101000 */
[----:B0-----:R-:W-:-:S04]  /*6570*/  F2FP.PACK_AB R0, RZ, R0 ;  /* 0x00000000ff00723e */ /* 0x001fc800000000ff */
[----:B------:R-:W-:Y:S01]  /*6580*/  PRMT R17, R0, 0x7610, R17 ;  /* 0x0000761000117816 */ /* 0x000fe20000000011 */
[----:B------:R-:W-:Y:S05]  /*6590*/  BRA `(.L_x_7205) ;  /* 0x00000ed000007947 */ /* 0x000fea0003800000 */
.L_x_7202:
        /* <DEDUP_REMOVED lines=11> */
.L_x_7207:
[----:B------:R-:W2:Y:S02]  /*6650*/  LDG.E R4, [R4.64] ;  /* 0x0000002404047981 */ /* 0x000ea4000c1e1900 */
[----:B--2---:R-:W0:Y:S02]  /*6660*/  I2F R0, R4 ;  /* 0x0000000400007306 */ /* 0x004e240000201400 */
[----:B0-----:R-:W-:-:S04]  /*6670*/  F2FP.PACK_AB R0, RZ, R0 ;  /* 0x00000000ff00723e */ /* 0x001fc800000000ff */
[----:B------:R-:W-:Y:S01]  /*6680*/  PRMT R17, R0, 0x7610, R17 ;  /* 0x0000761000117816 */ /* 0x000fe20000000011 */
[----:B------:R-:W-:Y:S05]  /*6690*/  BRA `(.L_x_7205) ;  /* 0x00000dd000007947 */ /* 0x000fea0003800000 */
.L_x_7206:
[----:B------:R-:W2:Y:S02]  /*66a0*/  LDG.E.U16 R4, [R4.64] ;  /* 0x0000002404047981 */ /* 0x000ea4000c1e1500 */
[----:B--2---:R-:W0:Y:S02]  /*66b0*/  I2F.S16 R0, R4 ;  /* 0x0000000400007306 */ /* 0x004e240000101400 */
[----:B0-----:R-:W-:-:S04]  /*66c0*/  F2FP.PACK_AB R0, RZ, R0 ;  /* 0x00000000ff00723e */ /* 0x001fc800000000ff */
[----:B------:R-:W-:Y:S01]  /*66d0*/  PRMT R17, R0, 0x7610, R17 ;  /* 0x0000761000117816 */ /* 0x000fe20000000011 */
[----:B------:R-:W-:Y:S05]  /*66e0*/  BRA `(.L_x_7205) ;  /* 0x00000d8000007947 */ /* 0x000fea0003800000 */
.L_x_7201:
        /* <DEDUP_REMOVED lines=9> */
.L_x_7209:
[----:B------:R0:W5:Y:S01]  /*6780*/  LDG.E.U16 R17, [R4.64] ;  /* 0x0000002404117981 */ /* 0x000162000c1e1500 */
[----:B------:R-:W-:Y:S05]  /*6790*/  BRA `(.L_x_7205) ;  /* 0x00000cd000007947 */ /* 0x000fea0003800000 */
.L_x_7208:
        /* <DEDUP_REMOVED lines=9> */
.L_x_7211:
[----:B------:R0:W5:Y:S01]  /*6830*/  LDG.E.U16 R17, [R4.64] ;  /* 0x0000002404117981 */ /* 0x000162000c1e1500 */
[----:B------:R-:W-:Y:S05]  /*6840*/  BRA `(.L_x_7205) ;  /* 0x00000c2000007947 */ /* 0x000fea0003800000 */
.L_x_7210:
[----:B------:R-:W2:Y:S02]  /*6850*/  LDG.E.64 R4, [R4.64] ;  /* 0x0000002404047981 */ /* 0x000ea4000c1e1b00 */
[----:B--2---:R-:W0:Y:S01]  /*6860*/  F2F.F32.F64 R0, R4 ;  /* 0x0000000400007310 */ /* 0x004e220000301000 */
[----:B------:R-:W0:-:S14]  /*6870*/  DSETP.GEU.AND P0, PT, |R4|, c[0x2][0x0], PT ;  /* 0x008000000400762a */ /* 0x000e1c0003f0e200 */
[----:B0-----:R-:W-:-:S05]  /*6880*/  @!P0 FMUL R0, R0, 1.175494350822287508e-38 ;  /* 0x0080000000008820 */ /* 0x001fca0000400000 */
[----:B------:R-:W-:-:S04]  /*6890*/  F2FP.PACK_AB R0, RZ, R0 ;  /* 0x00000000ff00723e */ /* 0x000fc800000000ff */
[----:B------:R-:W-:Y:S01]  /*68a0*/  PRMT R17, R0, 0x7610, R17 ;  /* 0x0000761000117816 */ /* 0x000fe20000000011 */
[----:B------:R-:W-:Y:S05]  /*68b0*/  BRA `(.L_x_7205) ;  /* 0x00000bb000007947 */ /* 0x000fea0003800000 */
.L_x_7200:
        /* <DEDUP_REMOVED lines=14> */
.L_x_7214:
[----:B------:R-:W2:Y:S02]  /*69a0*/  LDG.E.64 R4, [R4.64] ;  /* 0x0000002404047981 */ /* 0x000ea4000c1e1b00 */
[----:B--2---:R-:W0:Y:S01]  /*69b0*/  F2F.F32.F64 R0, R4 ;  /* 0x0000000400007310 */ /* 0x004e220000301000 */
[----:B------:R-:W0:-:S14]  /*69c0*/  DSETP.GEU.AND P0, PT, |R4|, c[0x2][0x0], PT ;  /* 0x008000000400762a */ /* 0x000e1c0003f0e200 */
[----:B0-----:R-:W-:-:S05]  /*69d0*/  @!P0 FMUL R0, R0, 1.175494350822287508e-38 ;  /* 0x0080000000008820 */ /* 0x001fca0000400000 */
[----:B------:R-:W-:-:S04]  /*69e0*/  F2FP.PACK_AB R0, RZ, R0 ;  /* 0x00000000ff00723e */ /* 0x000fc800000000ff */
[----:B------:R-:W-:Y:S01]  /*69f0*/  PRMT R17, R0, 0x7610, R17 ;  /* 0x0000761000117816 */ /* 0x000fe20000000011 */
[----:B------:R-:W-:Y:S05]  /*6a00*/  BRA `(.L_x_7205) ;  /* 0x00000a6000007947 */ /* 0x000fea0003800000 */
.L_x_7213:
        /* <DEDUP_REMOVED lines=28> */
.L_x_7216:
        /* <DEDUP_REMOVED lines=15> */
.L_x_7215:
[----:B------:R-:W2:Y:S02]  /*6cc0*/  LDG.E.U16 R0, [R4.64] ;  /* 0x0000002404007981 */ /* 0x000ea4000c1e1500 */
[----:B--2---:R-:W-:-:S04]  /*6cd0*/  PRMT R0, RZ, 0x5410, R0 ;  /* 0x00005410ff007816 */ /* 0x004fc80000000000 */
[----:B------:R-:W-:-:S04]  /*6ce0*/  F2FP.PACK_AB R0, RZ, R0 ;  /* 0x00000000ff00723e */ /* 0x000fc800000000ff */
[----:B------:R-:W-:Y:S01]  /*6cf0*/  PRMT R17, R0, 0x7610, R17 ;  /* 0x0000761000117816 */ /* 0x000fe20000000011 */
[----:B------:R-:W-:Y:S05]  /*6d00*/  BRA `(.L_x_7205) ;  /* 0x0000076000007947 */ /* 0x000fea0003800000 */
.L_x_7212:
        /* <DEDUP_REMOVED lines=12> */
.L_x_7219:
        /* <DEDUP_REMOVED lines=21> */
.L_x_7223:
[----:B------:R-:W-:Y:S05]  /*6f20*/  BSYNC B1 ;  /* 0x0000000000017941 */ /* 0x000fea0003800000 */
.L_x_7222:
[----:B------:R-:W-:Y:S01]  /*6f30*/  LEA R5, R0, 0x3b800000, 0x17 ;  /* 0x3b80000000057811 */ /* 0x000fe200078eb8ff */
[----:B------:R-:W-:-:S05]  /*6f40*/  IMAD.SHL.U32 R0, R3, 0x100000, RZ ;  /* 0x0010000003007824 */ /* 0x000fca00078e00ff */
[----:B------:R-:W-:Y:S02]  /*6f50*/  LOP3.LUT R0, R5, R0, R6, 0xfe, !PT ;  /* 0x0000000005007212 */ /* 0x000fe400078efe06 */
.L_x_7221:
[----:B------:R-:W-:Y:S05]  /*6f60*/  BSYNC B0 ;  /* 0x0000000000007941 */ /* 0x000fea0003800000 */
.L_x_7220:
[----:B------:R-:W-:-:S04]  /*6f70*/  F2FP.PACK_AB R0, RZ, R0 ;  /* 0x00000000ff00723e */ /* 0x000fc800000000ff */
[----:B------:R-:W-:Y:S01]  /*6f80*/  PRMT R17, R0, 0x7610, R17 ;  /* 0x0000761000117816 */ /* 0x000fe20000000011 */
[----:B------:R-:W-:Y:S05]  /*6f90*/  BRA `(.L_x_7205) ;  /* 0x000004d000007947 */ /* 0x000fea0003800000 */
.L_x_7218:
        /* <DEDUP_REMOVED lines=21> */
.L_x_7227:
[----:B------:R-:W-:Y:S05]  /*70f0*/  BSYNC B1 ;  /* 0x0000000000017941 */ /* 0x000fea0003800000 */
.L_x_7226:
[----:B------:R-:W-:Y:S01]  /*7100*/  LEA R5, R0, 0x37800000, 0x17 ;  /* 0x3780000000057811 */ /* 0x000fe200078eb8ff */
[----:B------:R-:W-:-:S05]  /*7110*/  IMAD.SHL.U32 R0, R3, 0x200000, RZ ;  /* 0x0020000003007824 */ /* 0x000fca00078e00ff */
[----:B------:R-:W-:Y:S02]  /*7120*/  LOP3.LUT R0, R5, R0, R6, 0xfe, !PT ;  /* 0x0000000005007212 */ /* 0x000fe400078efe06 */
.L_x_7225:
[----:B------:R-:W-:Y:S05]  /*7130*/  BSYNC B0 ;  /* 0x0000000000007941 */ /* 0x000fea0003800000 */
.L_x_7224:
[----:B------:R-:W-:-:S04]  /*7140*/  F2FP.PACK_AB R0, RZ, R0 ;  /* 0x00000000ff00723e */ /* 0x000fc800000000ff */
[----:B------:R-:W-:Y:S01]  /*7150*/  PRMT R17, R0, 0x7610, R17 ;  /* 0x0000761000117816 */ /* 0x000fe20000000011 */
[----:B------:R-:W-:Y:S05]  /*7160*/  BRA `(.L_x_7205) ;  /* 0x0000030000007947 */ /* 0x000fea0003800000 */
.L_x_7217:
        /* <DEDUP_REMOVED lines=14> */
.L_x_7231:
[----:B------:R-:W-:Y:S05]  /*7250*/  BSYNC B0 ;  /* 0x0000000000007941 */ /* 0x000fea0003800000 */
.L_x_7230:
[----:B------:R-:W-:-:S04]  /*7260*/  F2FP.PACK_AB R0, RZ, R0 ;  /* 0x00000000ff00723e */ /* 0x000fc800000000ff */
[----:B------:R-:W-:Y:S01]  /*7270*/  PRMT R17, R0, 0x7610, R17 ;  /* 0x0000761000117816 */ /* 0x000fe20000000011 */
[----:B------:R-:W-:Y:S05]  /*7280*/  BRA `(.L_x_7205) ;  /* 0x000001e000007947 */ /* 0x000fea0003800000 */
.L_x_7204:
        /* <DEDUP_REMOVED lines=21> */
.L_x_7229:
[----:B------:R-:W2:Y:S02]  /*73e0*/  LDG.E.64 R4, [R4.64] ;  /* 0x0000002404047981 */ /* 0x000ea4000c1e1b00 */
[----:B--2---:R-:W0:Y:S02]  /*73f0*/  I2F.U64 R0, R4 ;  /* 0x0000000400007312 */ /* 0x004e240000301000 */
[----:B0-----:R-:W-:-:S04]  /*7400*/  F2FP.PACK_AB R0, RZ, R0 ;  /* 0x00000000ff00723e */ /* 0x001fc800000000ff */
[----:B------:R-:W-:Y:S01]  /*7410*/  PRMT R17, R0, 0x7610, R17 ;  /* 0x0000761000117816 */ /* 0x000fe20000000011 */
[----:B------:R-:W-:Y:S05]  /*7420*/  BRA `(.L_x_7205) ;  /* 0x0000004000007947 */ /* 0x000fea0003800000 */
.L_x_7228:
[----:B------:R-:W2:Y:S02]  /*7430*/  LDG.E R4, [R4.64] ;  /* 0x0000002404047981 */ /* 0x000ea4000c1e1900 */
[----:B--2---:R-:W0:Y:S02]  /*7440*/  I2F.U32 R0, R4 ;  /* 0x0000000400007306 */ /* 0x004e240000201000 */
[----:B0-----:R-:W-:-:S04]  /*7450*/  F2FP.PACK_AB R0, RZ, R0 ;  /* 0x00000000ff00723e */ /* 0x001fc800000000ff */
[----:B------:R-:W-:Y:S02]  /*7460*/  PRMT R17, R0, 0x7610, R17 ;  /* 0x0000761000117816 */ /* 0x000fe40000000011 */
.L_x_7205:
        /* <DEDUP_REMOVED lines=20> */
.L_x_7235:
[----:B------:R-:W2:Y:S02]  /*75b0*/  LDG.E.U8 R4, [R4.64] ;  /* 0x0000002404047981 */ /* 0x000ea4000c1e1100 */
[----:B--2---:R-:W0:Y:S02]  /*75c0*/  I2F.U16 R0, R4 ;  /* 0x0000000400007306 */ /* 0x004e240000101000 */
[----:B0-----:R-:W-:-:S04]  /*75d0*/  F2FP.PACK_AB R0, RZ, R0 ;  /* 0x00000000ff00723e */ /* 0x001fc800000000ff */
[----:B------:R-:W-:Y:S01]  /*75e0*/  PRMT R19, R0, 0x7610, R19 ;  /* 0x0000761000137816 */ /* 0x000fe20000000013 */
[----:B------:R-:W-:Y:S05]  /*75f0*/  BRA `(.L_x_7237) ;  /* 0x00000ed000007947 */ /* 0x000fea0003800000 */
.L_x_7234:
        /* <DEDUP_REMOVED lines=11> */
.L_x_7239:
[----:B------:R-:W2:Y:S02]  /*76b0*/  LDG.E R4, [R4.64] ;  /* 0x0000002404047981 */ /* 0x000ea4000c1e1900 */
[----:B--2---:R-:W0:Y:S02]  /*76c0*/  I2F R0, R4 ;  /* 0x0000000400007306 */ /* 0x004e240000201400 */
[----:B0-----:R-:W-:-:S04]  /*76d0*/  F2FP.PACK_AB R0, RZ, R0 ;  /* 0x00000000ff00723e */ /* 0x001fc800000000ff */
[----:B------:R-:W-:Y:S01]  /*76e0*/  PRMT R19, R0, 0x7610, R19 ;  /* 0x0000761000137816 */ /* 0x000fe20000000013 */
[----:B------:R-:W-:Y:S05]  /*76f0*/  BRA `(.L_x_7237) ;  /* 0x00000dd000007947 */ /* 0x000fea0003800000 */
.L_x_7238:
[----:B------:R-:W2:Y:S02]  /*7700*/  LDG.E.U16 R4, [R4.64] ;  /* 0x0000002404047981 */ /* 0x000ea4000c1e1500 */
[----:B--2---:R-:W0:Y:S02]  /*7710*/  I2F.S16 R0, R4 ;  /* 0x0000000400007306 */ /* 0x004e240000101400 */
[----:B0-----:R-:W-:-:S04]  /*7720*/  F2FP.PACK_AB R0, RZ, R0 ;  /* 0x00000000ff00723e */ /* 0x001fc800000000ff */
[----:B------:R-:W-:Y:S01]  /*7730*/  PRMT R19, R0, 0x7610, R19 ;  /* 0x0000761000137816 */ /* 0x000fe20000000013 */
[----:B------:R-:W-:Y:S05]  /*7740*/  BRA `(.L_x_7237) ;  /* 0x00000d8000007947 */ /* 0x000fea0003800000 */
.L_x_7233:
        /* <DEDUP_REMOVED lines=9> */
.L_x_7241:
[----:B------:R0:W5:Y:S01]  /*77e0*/  LDG.E.U16 R19, [R4.64] ;  /* 0x0000002404137981 */ /* 0x000162000c1e1500 */
[----:B------:R-:W-:Y:S05]  /*77f0*/  BRA `(.L_x_7237) ;  /* 0x00000cd000007947 */ /* 0x000fea0003800000 */
.L_x_7240:
        /* <DEDUP_REMOVED lines=9> */
.L_x_7243:
[----:B------:R0:W5:Y:S01]  /*7890*/  LDG.E.U16 R19, [R4.64] ;  /* 0x0000002404137981 */ /* 0x000162000c1e1500 */
[----:B------:R-:W-:Y:S05]  /*78a0*/  BRA `(.L_x_7237) ;  /* 0x00000c2000007947 */ /* 0x000fea0003800000 */
.L_x_7242:
[----:B------:R-:W2:Y:S02]  /*78b0*/  LDG.E.64 R4, [R4.64] ;  /* 0x0000002404047981 */ /* 0x000ea4000c1e1b00 */
[----:B--2---:R-:W0:Y:S01]  /*78c0*/  F2F.F32.F64 R0, R4 ;  /* 0x0000000400007310 */ /* 0x004e220000301000 */
[----:B------:R-:W0:-:S14]  /*78d0*/  DSETP.GEU.AND P0, PT, |R4|, c[0x2][0x0], PT ;  /* 0x008000000400762a */ /* 0x000e1c0003f0e200 */
[----:B0-----:R-:W-:-:S05]  /*78e0*/  @!P0 FMUL R0, R0, 1.175494350822287508e-38 ;  /* 0x0080000000008820 */ /* 0x001fca0000400000 */
[----:B------:R-:W-:-:S04]  /*78f0*/  F2FP.PACK_AB R0, RZ, R0 ;  /* 0x00000000ff00723e */ /* 0x000fc800000000ff */
[----:B------:R-:W-:Y:S01]  /*7900*/  PRMT R19, R0, 0x7610, R19 ;  /* 0x0000761000137816 */ /* 0x000fe20000000013 */
[----:B------:R-:W-:Y:S05]  /*7910*/  BRA `(.L_x_7237) ;  /* 0x00000bb000007947 */ /* 0x000fea0003800000 */
.L_x_7232:
        /* <DEDUP_REMOVED lines=14> */
.L_x_7246:
[----:B------:R-:W2:Y:S02]  /*7a00*/  LDG.E.64 R4, [R4.64] ;  /* 0x0000002404047981 */ /* 0x000ea4000c1e1b00 */
[----:B--2---:R-:W0:Y:S01]  /*7a10*/  F2F.F32.F64 R0, R4 ;  /* 0x0000000400007310 */ /* 0x004e220000301000 */
[----:B------:R-:W0:-:S14]  /*7a20*/  DSETP.GEU.AND P0, PT, |R4|, c[0x2][0x0], PT ;  /* 0x008000000400762a */ /* 0x000e1c0003f0e200 */
[----:B0-----:R-:W-:-:S05]  /*7a30*/  @!P0 FMUL R0, R0, 1.175494350822287508e-38 ;  /* 0x0080000000008820 */ /* 0x001fca0000400000 */
[----:B------:R-:W-:-:S04]  /*7a40*/  F2FP.PACK_AB R0, RZ, R0 ;  /* 0x00000000ff00723e */ /* 0x000fc800000000ff */
[----:B------:R-:W-:Y:S01]  /*7a50*/  PRMT R19, R0, 0x7610, R19 ;  /* 0x0000761000137816 */ /* 0x000fe20000000013 */
[----:B------:R-:W-:Y:S05]  /*7a60*/  BRA `(.L_x_7237) ;  /* 0x00000a6000007947 */ /* 0x000fea0003800000 */
.L_x_7245:
        /* <DEDUP_REMOVED lines=28> */
.L_x_7248:
        /* <DEDUP_REMOVED lines=15> */
.L_x_7247:
[----:B------:R-:W2:Y:S02]  /*7d20*/  LDG.E.U16 R0, [R4.64] ;  /* 0x0000002404007981 */ /* 0x000ea4000c1e1500 */
[----:B--2---:R-:W-:-:S04]  /*7d30*/  PRMT R0, RZ, 0x5410, R0 ;  /* 0x00005410ff007816 */ /* 0x004fc80000000000 */
[----:B------:R-:W-:-:S04]  /*7d40*/  F2FP.PACK_AB R0, RZ, R0 ;  /* 0x00000000ff00723e */ /* 0x000fc800000000ff */
[----:B------:R-:W-:Y:S01]  /*7d50*/  PRMT R19, R0, 0x7610, R19 ;  /* 0x0000761000137816 */ /* 0x000fe20000000013 */
[----:B------:R-:W-:Y:S05]  /*7d60*/  BRA `(.L_x_7237) ;  /* 0x0000076000007947 */ /* 0x000fea0003800000 */
.L_x_7244:
        /* <DEDUP_REMOVED lines=12> */
.L_x_7251:
        /* <DEDUP_REMOVED lines=21> */
.L_x_7255:
[----:B------:R-:W-:Y:S05]  /*7f80*/  BSYNC B1 ;  /* 0x0000000000017941 */ /* 0x000fea0003800000 */
.L_x_7254:
[----:B------:R-:W-:Y:S01]  /*7f90*/  LEA R5, R0, 0x3b800000, 0x17 ;  /* 0x3b80000000057811 */ /* 0x000fe200078eb8ff */
[----:B------:R-:W-:-:S05]  /*7fa0*/  IMAD.SHL.U32 R0, R3, 0x100000, RZ ;  /* 0x0010000003007824 */ /* 0x000fca00078e00ff */
[----:B------:R-:W-:Y:S02]  /*7fb0*/  LOP3.LUT R0, R5, R0, R6, 0xfe, !PT ;  /* 0x0000000005007212 */ /* 0x000fe400078efe06 */
.L_x_7253:
[----:B------:R-:W-:Y:S05]  /*7fc0*/  BSYNC B0 ;  /* 0x0000000000007941 */ /* 0x000fea0003800000 */
.L_x_7252:
[----:B------:R-:W-:-:S04]  /*7fd0*/  F2FP.PACK_AB R0, RZ, R0 ;  /* 0x00000000ff00723e */ /* 0x000fc800000000ff */
[----:B------:R-:W-:Y:S01]  /*7fe0*/  PRMT R19, R0, 0x7610, R19 ;  /* 0x0000761000137816 */ /* 0x000fe20000000013 */
[----:B------:R-:W-:Y:S05]  /*7ff0*/  BRA `(.L_x_7237) ;  /* 0x000004d000007947 */ /* 0x000fea0003800000 */
.L_x_7250:
        /* <DEDUP_REMOVED lines=21> */
.L_x_7259:
[----:B------:R-:W-:Y:S05]  /*8150*/  BSYNC B1 ;  /* 0x0000000000017941 */ /* 0x000fea0003800000 */
.L_x_7258:
[----:B------:R-:W-:Y:S01]  /*8160*/  LEA R5, R0, 0x37800000, 0x17 ;  /* 0x3780000000057811 */ /* 0x000fe200078eb8ff */
[----:B------:R-:W-:-:S05]  /*8170*/  IMAD.SHL.U32 R0, R3, 0x200000, RZ ;  /* 0x0020000003007824 */ /* 0x000fca00078e00ff */
[----:B------:R-:W-:Y:S02]  /*8180*/  LOP3.LUT R0, R5, R0, R6, 0xfe, !PT ;  /* 0x0000000005007212 */ /* 0x000fe400078efe06 */
.L_x_7257:
[----:B------:R-:W-:Y:S05]  /*8190*/  BSYNC B0 ;  /* 0x0000000000007941 */ /* 0x000fea0003800000 */
.L_x_7256:
[----:B------:R-:W-:-:S04]  /*81a0*/  F2FP.PACK_AB R0, RZ, R0 ;  /* 0x00000000ff00723e */ /* 0x000fc800000000ff */
[----:B------:R-:W-:Y:S01]  /*81b0*/  PRMT R19, R0, 0x7610, R19 ;  /* 0x0000761000137816 */ /* 0x000fe20000000013 */
[----:B------:R-:W-:Y:S05]  /*81c0*/  BRA `(.L_x_7237) ;  /* 0x0000030000007947 */ /* 0x000fea0003800000 */
.L_x_7249:
        /* <DEDUP_REMOVED lines=14> */
.L_x_7263:
[----:B------:R-:W-:Y:S05]  /*82b0*/  BSYNC B0 ;  /* 0x0000000000007941 */ /* 0x000fea0003800000 */
.L_x_7262:
[----:B------:R-:W-:-:S04]  /*82c0*/  F2FP.PACK_AB R0, RZ, R0 ;  /* 0x00000000ff00723e */ /* 0x000fc800000000ff */
[----:B------:R-:W-:Y:S01]  /*82d0*/  PRMT R19, R0, 0x7610, R19 ;  /* 0x0000761000137816 */ /* 0x000fe20000000013 */
[----:B------:R-:W-:Y:S05]  /*82e0*/  BRA `(.L_x_7237) ;  /* 0x000001e000007947 */ /* 0x000fea0003800000 */
.L_x_7236:
        /* <DEDUP_REMOVED lines=21> */
.L_x_7261:
[----:B------:R-:W2:Y:S02]  /*8440*/  LDG.E.64 R4, [R4.64] ;  /* 0x0000002404047981 */ /* 0x000ea4000c1e1b00 */
[----:B--2---:R-:W0:Y:S02]  /*8450*/  I2F.U64 R0, R4 ;  /* 0x0000000400007312 */ /* 0x004e240000301000 */
[----:B0-----:R-:W-:-:S04]  /*8460*/  F2FP.PACK_AB R0, RZ, R0 ;  /* 0x00000000ff00723e */ /* 0x001fc800000000ff */
[----:B------:R-:W-:Y:S01]  /*8470*/  PRMT R19, R0, 0x7610, R19 ;  /* 0x0000761000137816 */ /* 0x000fe20000000013 */
[----:B------:R-:W-:Y:S05]  /*8480*/  BRA `(.L_x_7237) ;  /* 0x0000004000007947 */ /* 0x000fea0003800000 */
.L_x_7260:
[----:B------:R-:W2:Y:S02]  /*8490*/  LDG.E R4, [R4.64] ;  /* 0x0000002404047981 */ /* 0x000ea4000c1e1900 */
[----:B--2---:R-:W0:Y:S02]  /*84a0*/  I2F.U32 R0, R4 ;  /* 0x0000000400007306 */ /* 0x004e240000201000 */
[----:B0-----:R-:W-:-:S04]  /*84b0*/  F2FP.PACK_AB R0, RZ, R0 ;  /* 0x00000000ff00723e */ /* 0x001fc800000000ff */
[----:B------:R-:W-:Y:S02]  /*84c0*/  PRMT R19, R0, 0x7610, R19 ;  /* 0x0000761000137816 */ /* 0x000fe40000000013 */
.L_x_7237:
        /* <DEDUP_REMOVED lines=20> */
.L_x_7267:
[----:B------:R-:W2:Y:S02]  /*8610*/  LDG.E.U8 R4, [R4.64] ;  /* 0x0000002404047981 */ /* 0x000ea4000c1e1100 */
[----:B--2---:R-:W0:Y:S02]  /*8620*/  I2F.U16 R0, R4 ;  /* 0x0000000400007306 */ /* 0x004e240000101000 */
[----:B0-----:R-:W-:-:S04]  /*8630*/  F2FP.PACK_AB R0, RZ, R0 ;  /* 0x00000000ff00723e */ /* 0x001fc800000000ff */
[----:B------:R-:W-:Y:S01]  /*8640*/  PRMT R23, R0, 0x7610, R23 ;  /* 0x0000761000177816 */ /* 0x000fe20000000017 */
[----:B------:R-:W-:Y:S05]  /*8650*/  BRA `(.L_x_7269) ;  /* 0x00000ed000007947 */ /* 0x000fea0003800000 */
.L_x_7266:
        /* <DEDUP_REMOVED lines=11> */
.L_x_7271:
[----:B------:R-:W2:Y:S02]  /*8710*/  LDG.E R4, [R4.64] ;  /* 0x0000002404047981 */ /* 0x000ea4000c1e1900 */
[----:B--2---:R-:W0:Y:S02]  /*8720*/  I2F R0, R4 ;  /* 0x0000000400007306 */ /* 0x004e240000201400 */
[----:B0-----:R-:W-:-:S04]  /*8730*/  F2FP.PACK_AB R0, RZ, R0 ;  /* 0x00000000ff00723e */ /* 0x001fc800000000ff */
[----:B------:R-:W-:Y:S01]  /*8740*/  PRMT R23, R0, 0x7610, R23 ;  /* 0x0000761000177816 */ /* 0x000fe20000000017 */
[----:B------:R-:W-:Y:S05]  /*8750*/  BRA `(.L_x_7269) ;  /* 0x00000dd000007947 */ /* 0x000fea0003800000 */
.L_x_7270:
[----:B------:R-:W2:Y:S02]  /*8760*/  LDG.E.U16 R4, [R4.64] ;  /* 0x0000002404047981 */ /* 0x000ea4000c1e1500 */
[----:B--2---:R-:W0:Y:S02]  /*8770*/  I2F.S16 R0, R4 ;  /* 0x0000000400007306 */ /* 0x004e240000101400 */
[----:B0-----:R-:W-:-:S04]  /*8780*/  F2FP.PACK_AB R0, RZ, R0 ;  /* 0x00000000ff00723e */ /* 0x001fc800000000ff */
[----:B------:R-:W-:Y:S01]  /*8790*/  PRMT R23, R0, 0x7610, R23 ;  /* 0x0000761000177816 */ /* 0x000fe20000000017 */
[----:B------:R-:W-:Y:S05]  /*87a0*/  BRA `(.L_x_7269) ;  /* 0x00000d8000007947 */ /* 0x000fea0003800000 */
.L_x_7265:
        /* <DEDUP_REMOVED lines=9> */
.L_x_7273:
[----:B------:R0:W5:Y:S01]  /*8840*/  LDG.E.U16 R23, [R4.64] ;  /* 0x0000002404177981 */ /* 0x000162000c1e1500 */
[----:B------:R-:W-:Y:S05]  /*8850*/  BRA `(.L_x_7269) ;  /* 0x00000cd000007947 */ /* 0x000fea0003800000 */
.L_x_7272:
        /* <DEDUP_REMOVED lines=9> */
.L_x_7275:
[----:B------:R0:W5:Y:S01]  /*88f0*/  LDG.E.U16 R23, [R4.64] ;  /* 0x0000002404177981 */ /* 0x000162000c1e1500 */
[----:B------:R-:W-:Y:S05]  /*8900*/  BRA `(.L_x_7269) ;  /* 0x00000c2000007947 */ /* 0x000fea0003800000 */
.L_x_7274:
[----:B------:R-:W2:Y:S02]  /*8910*/  LDG.E.64 R4, [R4.64] ;  /* 0x0000002404047981 */ /* 0x000ea4000c1e1b00 */
[----:B--2---:R-:W0:Y:S01]  /*8920*/  F2F.F32.F64 R0, R4 ;  /* 0x0000000400007310 */ /* 0x004e220000301000 */
[----:B------:R-:W0:-:S14]  /*8930*/  DSETP.GEU.AND P0, PT, |R4|, c[0x2][0x0], PT ;  /* 0x008000000400762a */ /* 0x000e1c0003f0e200 */
[----:B0-----:R-:W-:-:S05]  /*8940*/  @!P0 FMUL R0, R0, 1.175494350822287508e-38 ;  /* 0x0080000000008820 */ /* 0x001fca0000400000 */
[----:B------:R-:W-:-:S04]  /*8950*/  F2FP.PACK_AB R0, RZ, R0 ;  /* 0x00000000ff00723e */ /* 0x000fc800000000ff */
[----:B------:R-:W-:Y:S01]  /*8960*/  PRMT R23, R0, 0x7610, R23 ;  /* 0x0000761000177816 */ /* 0x000fe20000000017 */
[----:B------:R-:W-:Y:S05]  /*8970*/  BRA `(.L_x_7269) ;  /* 0x00000bb000007947 */ /* 0x000fea0003800000 */
.L_x_7264:
        /* <DEDUP_REMOVED lines=14> */
.L_x_7278:
[----:B------:R-:W2:Y:S02]  /*8a60*/  LDG.E.64 R4, [R4.64] ;  /* 0x0000002404047981 */ /* 0x000ea4000c1e1b00 */
[----:B--2---:R-:W0:Y:S01]  /*8a70*/  F2F.F32.F64 R0, R4 ;  /* 0x0000000400007310 */ /* 0x004e220000301000 */
[----:B------:R-:W0:-:S14]  /*8a80*/  DSETP.GEU.AND P0, PT, |R4|, c[0x2][0x0], PT ;  /* 0x008000000400762a */ /* 0x000e1c0003f0e200 */
[----:B0-----:R-:W-:-:S05]  /*8a90*/  @!P0 FMUL R0, R0, 1.175494350822287508e-38 ;  /* 0x0080000000008820 */ /* 0x001fca0000400000 */
[----:B------:R-:W-:-:S04]  /*8aa0*/  F2FP.PACK_AB R0, RZ, R0 ;  /* 0x00000000ff00723e */ /* 0x000fc800000000ff */
[----:B------:R-:W-:Y:S01]  /*8ab0*/  PRMT R23, R0, 0x7610, R23 ;  /* 0x0000761000177816 */ /* 0x000fe20000000017 */
[----:B------:R-:W-:Y:S05]  /*8ac0*/  BRA `(.L_x_7269) ;  /* 0x00000a6000007947 */ /* 0x000fea0003800000 */
.L_x_7277:
        /* <DEDUP_REMOVED lines=28> */
.L_x_7280:
        /* <DEDUP_REMOVED lines=15> */
.L_x_7279:
[----:B------:R-:W2:Y:S02]  /*8d80*/  LDG.E.U16 R0, [R4.64] ;  /* 0x0000002404007981 */ /* 0x000ea4000c1e1500 */
[----:B--2---:R-:W-:-:S04]  /*8d90*/  PRMT R0, RZ, 0x5410, R0 ;  /* 0x00005410ff007816 */ /* 0x004fc80000000000 */
[----:B------:R-:W-:-:S04]  /*8da0*/  F2FP.PACK_AB R0, RZ, R0 ;  /* 0x00000000ff00723e */ /* 0x000fc800000000ff */
[----:B------:R-:W-:Y:S01]  /*8db0*/  PRMT R23, R0, 0x7610, R23 ;  /* 0x0000761000177816 */ /* 0x000fe20000000017 */
[----:B------:R-:W-:Y:S05]  /*8dc0*/  BRA `(.L_x_7269) ;  /* 0x0000076000007947 */ /* 0x000fea0003800000 */
.L_x_7276:
        /* <DEDUP_REMOVED lines=12> */
.L_x_7283:
        /* <DEDUP_REMOVED lines=21> */
.L_x_7287:
[----:B------:R-:W-:Y:S05]  /*8fe0*/  BSYNC B1 ;  /* 0x0000000000017941 */ /* 0x000fea0003800000 */
.L_x_7286:
[----:B------:R-:W-:Y:S01]  /*8ff0*/  LEA R5, R0, 0x3b800000, 0x17 ;  /* 0x3b80000000057811 */ /* 0x000fe200078eb8ff */
[----:B------:R-:W-:-:S05]  /*9000*/  IMAD.SHL.U32 R0, R3, 0x100000, RZ ;  /* 0x0010000003007824 */ /* 0x000fca00078e00ff */
[----:B------:R-:W-:Y:S02]  /*9010*/  LOP3.LUT R0, R5, R0, R6, 0xfe, !PT ;  /* 0x0000000005007212 */ /* 0x000fe400078efe06 */
.L_x_7285:
[----:B------:R-:W-:Y:S05]  /*9020*/  BSYNC B0 ;  /* 0x0000000000007941 */ /* 0x000fea0003800000 */
.L_x_7284:
[----:B------:R-:W-:-:S04]  /*9030*/  F2FP.PACK_AB R0, RZ, R0 ;  /* 0x00000000ff00723e */ /* 0x000fc800000000ff */
[----:B------:R-:W-:Y:S01]  /*9040*/  PRMT R23, R0, 0x7610, R23 ;  /* 0x0000761000177816 */ /* 0x000fe20000000017 */
[----:B------:R-:W-:Y:S05]  /*9050*/  BRA `(.L_x_7269) ;  /* 0x000004d000007947 */ /* 0x000fea0003800000 */
.L_x_7282:
        /* <DEDUP_REMOVED lines=21> */
.L_x_7291:
[----:B------:R-:W-:Y:S05]  /*91b0*/  BSYNC B1 ;  /* 0x0000000000017941 */ /* 0x000fea0003800000 */
.L_x_7290:
[----:B------:R-:W-:Y:S01]  /*91c0*/  LEA R5, R0, 0x37800000, 0x17 ;  /* 0x3780000000057811 */ /* 0x000fe200078eb8ff */
[----:B------:R-:W-:-:S05]  /*91d0*/  IMAD.SHL.U32 R0, R3, 0x200000, RZ ;  /* 0x0020000003007824 */ /* 0x000fca00078e00ff */
[----:B------:R-:W-:Y:S02]  /*91e0*/  LOP3.LUT R0, R5, R0, R6, 0xfe, !PT ;  /* 0x0000000005007212 */ /* 0x000fe400078efe06 */
.L_x_7289:
[----:B------:R-:W-:Y:S05]  /*91f0*/  BSYNC B0 ;  /* 0x0000000000007941 */ /* 0x000fea0003800000 */
.L_x_7288:
[----:B------:R-:W-:-:S04]  /*9200*/  F2FP.PACK_AB R0, RZ, R0 ;  /* 0x00000000ff00723e */ /* 0x000fc800000000ff */
[----:B------:R-:W-:Y:S01]  /*9210*/  PRMT R23, R0, 0x7610, R23 ;  /* 0x0000761000177816 */ /* 0x000fe20000000017 */
[----:B------:R-:W-:Y:S05]  /*9220*/  BRA `(.L_x_7269) ;  /* 0x0000030000007947 */ /* 0x000fea0003800000 */
.L_x_7281:
        /* <DEDUP_REMOVED lines=14> */
.L_x_7295:
[----:B------:R-:W-:Y:S05]  /*9310*/  BSYNC B0 ;  /* 0x0000000000007941 */ /* 0x000fea0003800000 */
.L_x_7294:
[----:B------:R-:W-:-:S04]  /*9320*/  F2FP.PACK_AB R0, RZ, R0 ;  /* 0x00000000ff00723e */ /* 0x000fc800000000ff */
[----:B------:R-:W-:Y:S01]  /*9330*/  PRMT R23, R0, 0x7610, R23 ;  /* 0x0000761000177816 */ /* 0x000fe20000000017 */
[----:B------:R-:W-:Y:S05]  /*9340*/  BRA `(.L_x_7269) ;  /* 0x000001e000007947 */ /* 0x000fea0003800000 */
.L_x_7268:
        /* <DEDUP_REMOVED lines=21> */
.L_x_7293:
[----:B------:R-:W2:Y:S02]  /*94a0*/  LDG.E.64 R4, [R4.64] ;  /* 0x0000002404047981 */ /* 0x000ea4000c1e1b00 */
[----:B--2---:R-:W0:Y:S02]  /*94b0*/  I2F.U64 R0, R4 ;  /* 0x0000000400007312 */ /* 0x004e240000301000 */
[----:B0-----:R-:W-:-:S04]  /*94c0*/  F2FP.PACK_AB R0, RZ, R0 ;  /* 0x00000000ff00723e */ /* 0x001fc800000000ff */
[----:B------:R-:W-:Y:S01]  /*94d0*/  PRMT R23, R0, 0x7610, R23 ;  /* 0x0000761000177816 */ /* 0x000fe20000000017 */
[----:B------:R-:W-:Y:S05]  /*94e0*/  BRA `(.L_x_7269) ;  /* 0x0000004000007947 */ /* 0x000fea0003800000 */
.L_x_7292:
[----:B------:R-:W2:Y:S02]  /*94f0*/  LDG.E R4, [R4.64] ;  /* 0x0000002404047981 */ /* 0x000ea4000c1e1900 */
[----:B--2---:R-:W0:Y:S02]  /*9500*/  I2F.U32 R0, R4 ;  /* 0x0000000400007306 */ /* 0x004e240000201000 */
[----:B0-----:R-:W-:-:S04]  /*9510*/  F2FP.PACK_AB R0, RZ, R0 ;  /* 0x00000000ff00723e */ /* 0x001fc800000000ff */
[----:B------:R-:W-:Y:S02]  /*9520*/  PRMT R23, R0, 0x7610, R23 ;  /* 0x0000761000177816 */ /* 0x000fe40000000017 */
.L_x_7269:
[----:B------:R-:W-:-:S05]  /*9530*/  IADD3 R28, R28, 0x80, RZ ;  /* 0x000000801c1c7810 */ /* 0x000fca0007ffe0ff */
.L_x_7199:
[----:B------:R-:W-:Y:S05]  /*9540*/  BSYNC B6 ;  /* 0x0000000000067941 */ /* 0x000fea0003800000 */
.L_x_7198:
        /* <DEDUP_REMOVED lines=29> */
.L_x_7301:
[----:B------:R-:W2:Y:S02]  /*9720*/  LDG.E.U8 R4, [R4.64] ;  /* 0x0000002404047981 */ /* 0x000ea4000c1e1100 */
[----:B--2---:R-:W0:Y:S02]  /*9730*/  I2F.U16 R0, R4 ;  /* 0x0000000400007306 */ /* 0x004e240000101000 */
[----:B0-----:R-:W-:-:S04]  /*9740*/  F2FP.PACK_AB R0, RZ, R0 ;  /* 0x00000000ff00723e */ /* 0x001fc800000000ff */
[----:B------:R-:W-:Y:S01]  /*9750*/  PRMT R16, R0, 0x7610, R16 ;  /* 0x0000761000107816 */ /* 0x000fe20000000010 */
[----:B------:R-:W-:Y:S05]  /*9760*/  BRA `(.L_x_7303) ;  /* 0x00000ed000007947 */ /* 0x000fea0003800000 */
.L_x_7300:
        /* <DEDUP_REMOVED lines=11> */
.L_x_7305:
[----:B------:R-:W2:Y:S02]  /*9820*/  LDG.E R4, [R4.64] ;  /* 0x0000002404047981 */ /* 0x000ea4000c1e1900 */
[----:B--2---:R-:W0:Y:S02]  /*9830*/  I2F R0, R4 ;  /* 0x0000000400007306 */ /* 0x004e240000201400 */
[----:B0-----:R-:W-:-:S04]  /*9840*/  F2FP.PACK_AB R0, RZ, R0 ;  /* 0x00000000ff00723e */ /* 0x001fc800000000ff */
[----:B------:R-:W-:Y:S01]  /*9850*/  PRMT R16, R0, 0x7610, R16 ;  /* 0x0000761000107816 */ /* 0x000fe20000000010 */
[----:B------:R-:W-:Y:S05]  /*9860*/  BRA `(.L_x_7303) ;  /* 0x00000dd000007947 */ /* 0x000fea0003800000 */
.L_x_7304:
[----:B------:R-:W2:Y:S02]  /*9870*/  LDG.E.U16 R4, [R4.64] ;  /* 0x0000002404047981 */ /* 0x000ea4000c1e1500 */
[----:B--2---:R-:W0:Y:S02]  /*9880*/  I2F.S16 R0, R4 ;  /* 0x0000000400007306 */ /* 0x004e240000101400 */
[----:B0-----:R-:W-:-:S04]  /*9890*/  F2FP.PACK_AB R0, RZ, R0 ;  /* 0x00000000ff00723e */ /* 0x001fc800000000ff */
[----:B------:R-:W-:Y:S01]  /*98a0*/  PRMT R16, R0, 0x7610, R16 ;  /* 0x0000761000107816 */ /* 0x000fe20000000010 */
[----:B------:R-:W-:Y:S05]  /*98b0*/  BRA `(.L_x_7303) ;  /* 0x00000d8000007947 */ /* 0x000fea0003800000 */
.L_x_7299:
        /* <DEDUP_REMOVED lines=9> */
.L_x_7307:
[----:B------:R0:W5:Y:S01]  /*9950*/  LDG.E.U16 R16, [R4.64] ;  /* 0x0000002404107981 */ /* 0x000162000c1e1500 */
[----:B------:R-:W-:Y:S05]  /*9960*/  BRA `(.L_x_7303) ;  /* 0x00000cd000007947 */ /* 0x000fea0003800000 */
.L_x_7306:
        /* <DEDUP_REMOVED lines=9> */
.L_x_7309:
[----:B------:R0:W5:Y:S01]  /*9a00*/  LDG.E.U16 R16, [R4.64] ;  /* 0x0000002404107981 */ /* 0x000162000c1e1500 */
[----:B------:R-:W-:Y:S05]  /*9a10*/  BRA `(.L_x_7303) ;  /* 0x00000c2000007947 */ /* 0x000fea0003800000 */
.L_x_7308:
[----:B------:R-:W2:Y:S02]  /*9a20*/  LDG.E.64 R4, [R4.64] ;  /* 0x0000002404047981 */ /* 0x000ea4000c1e1b00 */
[----:B--2---:R-:W0:Y:S01]  /*9a30*/  F2F.F32.F64 R0, R4 ;  /* 0x0000000400007310 */ /* 0x004e220000301000 */
[----:B------:R-:W0:-:S14]  /*9a40*/  DSETP.GEU.AND P0, PT, |R4|, c[0x2][0x0], PT ;  /* 0x008000000400762a */ /* 0x000e1c0003f0e200 */
[----:B0-----:R-:W-:-:S05]  /*9a50*/  @!P0 FMUL R0, R0, 1.175494350822287508e-38 ;  /* 0x0080000000008820 */ /* 0x001fca0000400000 */
[----:B------:R-:W-:-:S04]  /*9a60*/  F2FP.PACK_AB R0, RZ, R0 ;  /* 0x00000000ff00723e */ /* 0x000fc800000000ff */
[----:B------:R-:W-:Y:S01]  /*9a70*/  PRMT R16, R0, 0x7610, R16 ;  /* 0x0000761000107816 */ /* 0x000fe20000000010 */
[----:B------:R-:W-:Y:S05]  /*9a80*/  BRA `(.L_x_7303) ;  /* 0x00000bb000007947 */ /* 0x000fea0003800000 */
.L_x_7298:
        /* <DEDUP_REMOVED lines=14> */
.L_x_7312:
[----:B------:R-:W2:Y:S02]  /*9b70*/  LDG.E.64 R4, [R4.64] ;  /* 0x0000002404047981 */ /* 0x000ea4000c1e1b00 */
[----:B--2---:R-:W0:Y:S01]  /*9b80*/  F2F.F32.F64 R0, R4 ;  /* 0x0000000400007310 */ /* 0x004e220000301000 */
[----:B------:R-:W0:-:S14]  /*9b90*/  DSETP.GEU.AND P0, PT, |R4|, c[0x2][0x0], PT ;  /* 0x008000000400762a */ /* 0x000e1c0003f0e200 */
[----:B0-----:R-:W-:-:S05]  /*9ba0*/  @!P0 FMUL R0, R0, 1.175494350822287508e-38 ;  /* 0x0080000000008820 */ /* 0x001fca0000400000 */
[----:B------:R-:W-:-:S04]  /*9bb0*/  F2FP.PACK_AB R0, RZ, R0 ;  /* 0x00000000ff00723e */ /* 0x000fc800000000ff */
[----:B------:R-:W-:Y:S01]  /*9bc0*/  PRMT R16, R0, 0x7610, R16 ;  /* 0x0000761000107816 */ /* 0x000fe20000000010 */
[----:B------:R-:W-:Y:S05]  /*9bd0*/  BRA `(.L_x_7303) ;  /* 0x00000a6000007947 */ /* 0x000fea0003800000 */
.L_x_7311:
        /* <DEDUP_REMOVED lines=28> */
.L_x_7314:
        /* <DEDUP_REMOVED lines=15> */
.L_x_7313:
[----:B------:R-:W2:Y:S02]  /*9e90*/  LDG.E.U16 R0, [R4.64] ;  /* 0x0000002404007981 */ /* 0x000ea4000c1e1500 */
[----:B--2---:R-:W-:-:S04]  /*9ea0*/  PRMT R0, RZ, 0x5410, R0 ;  /* 0x00005410ff007816 */ /* 0x004fc80000000000 */
[----:B------:R-:W-:-:S04]  /*9eb0*/  F2FP.PACK_AB R0, RZ, R0 ;  /* 0x00000000ff00723e */ /* 0x000fc800000000ff */
[----:B------:R-:W-:Y:S01]  /*9ec0*/  PRMT R16, R0, 0x7610, R16 ;  /* 0x0000761000107816 */ /* 0x000fe20000000010 */
[----:B------:R-:W-:Y:S05]  /*9ed0*/  BRA `(.L_x_7303) ;  /* 0x0000076000007947 */ /* 0x000fea0003800000 */
.L_x_7310:
        /* <DEDUP_REMOVED lines=12> */
.L_x_7317:
        /* <DEDUP_REMOVED lines=21> */
.L_x_7321:
[----:B------:R-:W-:Y:S05]  /*a0f0*/  BSYNC B1 ;  /* 0x0000000000017941 */ /* 0x000fea0003800000 */
.L_x_7320:
[----:B------:R-:W-:Y:S01]  /*a100*/  LEA R5, R0, 0x3b800000, 0x17 ;  /* 0x3b80000000057811 */ /* 0x000fe200078eb8ff */
[----:B------:R-:W-:-:S05]  /*a110*/  IMAD.SHL.U32 R0, R3, 0x100000, RZ ;  /* 0x0010000003007824 */ /* 0x000fca00078e00ff */
[----:B------:R-:W-:Y:S02]  /*a120*/  LOP3.LUT R0, R5, R0, R6, 0xfe, !PT ;  /* 0x0000000005007212 */ /* 0x000fe400078efe06 */
.L_x_7319:
[----:B------:R-:W-:Y:S05]  /*a130*/  BSYNC B0 ;  /* 0x0000000000007941 */ /* 0x000fea0003800000 */
.L_x_7318:
[----:B------:R-:W-:-:S04]  /*a140*/  F2FP.PACK_AB R0, RZ, R0 ;  /* 0x00000000ff00723e */ /* 0x000fc800000000ff */
[----:B------:R-:W-:Y:S01]  /*a150*/  PRMT R16, R0, 0x7610, R16 ;  /* 0x0000761000107816 */ /* 0x000fe20000000010 */
[----:B------:R-:W-:Y:S05]  /*a160*/  BRA `(.L_x_7303) ;  /* 0x000004d000007947 */ /* 0x000fea0003800000 */
.L_x_7316:
        /* <DEDUP_REMOVED lines=21> */
.L_x_7325:
[----:B------:R-:W-:Y:S05]  /*a2c0*/  BSYNC B1 ;  /* 0x0000000000017941 */ /* 0x000fea0003800000 */
.L_x_7324:
[----:B------:R-:W-:Y:S01]  /*a2d0*/  LEA R5, R0, 0x37800000, 0x17 ;  /* 0x3780000000057811 */ /* 0x000fe200078eb8ff */
[----:B------:R-:W-:-:S05]  /*a2e0*/  IMAD.SHL.U32 R0, R3, 0x200000, RZ ;  /* 0x0020000003007824 */ /* 0x000fca00078e00ff */
[----:B------:R-:W-:Y:S02]  /*a2f0*/  LOP3.LUT R0, R5, R0, R6, 0xfe, !PT ;  /* 0x0000000005007212 */ /* 0x000fe400078efe06 */
.L_x_7323:
[----:B------:R-:W-:Y:S05]  /*a300*/  BSYNC B0 ;  /* 0x0000000000007941 */ /* 0x000fea0003800000 */
.L_x_7322:
[----:B------:R-:W-:-:S04]  /*a310*/  F2FP.PACK_AB R0, RZ, R0 ;  /* 0x00000000ff00723e */ /* 0x000fc800000000ff */
[----:B------:R-:W-:Y:S01]  /*a320*/  PRMT R16, R0, 0x7610, R16 ;  /* 0x0000761000107816 */ /* 0x000fe20000000010 */
[----:B------:R-:W-:Y:S05]  /*a330*/  BRA `(.L_x_7303) ;  /* 0x0000030000007947 */ /* 0x000fea0003800000 */
.L_x_7315:
        /* <DEDUP_REMOVED lines=14> */
.L_x_7329:
[----:B------:R-:W-:Y:S05]  /*a420*/  BSYNC B0 ;  /* 0x0000000000007941 */ /* 0x000fea0003800000 */
.L_x_7328:
[----:B------:R-:W-:-:S04]  /*a430*/  F2FP.PACK_AB R0, RZ, R0 ;  /* 0x00000000ff00723e */ /* 0x000fc800000000ff */
[----:B------:R-:W-:Y:S01]  /*a440*/  PRMT R16, R0, 0x7610, R16 ;  /* 0x0000761000107816 */ /* 0x000fe20000000010 */
[----:B------:R-:W-:Y:S05]  /*a450*/  BRA `(.L_x_7303) ;  /* 0x000001e000007947 */ /* 0x000fea0003800000 */
.L_x_7302:
        /* <DEDUP_REMOVED lines=21> */
.L_x_7327:
[----:B------:R-:W2:Y:S02]  /*a5b0*/  LDG.E.64 R4, [R4.64] ;  /* 0x0000002404047981 */ /* 0x000ea4000c1e1b00 */
[----:B--2---:R-:W0:Y:S02]  /*a5c0*/  I2F.U64 R0, R4 ;  /* 0x0000000400007312 */ /* 0x004e240000301000 */
[----:B0-----:R-:W-:-:S04]  /*a5d0*/  F2FP.PACK_AB R0, RZ, R0 ;  /* 0x00000000ff00723e */ /* 0x001fc800000000ff */
[----:B------:R-:W-:Y:S01]  /*a5e0*/  PRMT R16, R0, 0x7610, R16 ;  /* 0x0000761000107816 */ /* 0x000fe20000000010 */
[----:B------:R-:W-:Y:S05]  /*a5f0*/  BRA `(.L_x_7303) ;  /* 0x0000004000007947 */ /* 0x000fea0003800000 */
.L_x_7326:
[----:B------:R-:W2:Y:S02]  /*a600*/  LDG.E R4, [R4.64] ;  /* 0x0000002404047981 */ /* 0x000ea4000c1e1900 */
[----:B--2---:R-:W0:Y:S02]  /*a610*/  I2F.U32 R0, R4 ;  /* 0x0000000400007306 */ /* 0x004e240000201000 */
[----:B0-----:R-:W-:-:S04]  /*a620*/  F2FP.PACK_AB R0, RZ, R0 ;  /* 0x00000000ff00723e */ /* 0x001fc800000000ff */
[----:B------:R-:W-:Y:S02]  /*a630*/  PRMT R16, R0, 0x7610, R16 ;  /* 0x0000761000107816 */ /* 0x000fe40000000010 */
.L_x_7303:
        /* <DEDUP_REMOVED lines=20> */
.L_x_7333:
[----:B------:R-:W2:Y:S02]  /*a780*/  LDG.E.U8 R4, [R4.64] ;  /* 0x0000002404047981 */ /* 0x000ea4000c1e1100 */
[----:B--2---:R-:W0:Y:S02]  /*a790*/  I2F.U16 R0, R4 ;  /* 0x0000000400007306 */ /* 0x004e240000101000 */
[----:B0-----:R-:W-:-:S04]  /*a7a0*/  F2FP.PACK_AB R0, RZ, R0 ;  /* 0x00000000ff00723e */ /* 0x001fc800000000ff */
[----:B------:R-:W-:Y:S01]  /*a7b0*/  PRMT R27, R0, 0x7610, R27 ;  /* 0x00007610001b7816 */ /* 0x000fe2000000001b */
[----:B------:R-:W-:Y:S05]  /*a7c0*/  BRA `(.L_x_7335) ;  /* 0x00000ed000007947 */ /* 0x000fea0003800000 */
.L_x_7332:
        /* <DEDUP_REMOVED lines=11> */
.L_x_7337:
[----:B------:R-:W2:Y:S02]  /*a880*/  LDG.E R4, [R4.64] ;  /* 0x0000002404047981 */ /* 0x000ea4000c1e1900 */
[----:B--2---:R-:W0:Y:S02]  /*a890*/  I2F R0, R4 ;  /* 0x0000000400007306 */ /* 0x004e240000201400 */
[----:B0-----:R-:W-:-:S04]  /*a8a0*/  F2FP.PACK_AB R0, RZ, R0 ;  /* 0x00000000ff00723e */ /* 0x001fc800000000ff */
[----:B------:R-:W-:Y:S01]  /*a8b0*/  PRMT R27, R0, 0x7610, R27 ;  /* 0x00007610001b7816 */ /* 0x000fe2000000001b */
[----:B------:R-:W-:Y:S05]  /*a8c0*/  BRA `(.L_x_7335) ;  /* 0x00000dd000007947 */ /* 0x000fea0003800000 */
.L_x_7336:
[----:B------:R-:W2:Y:S02]  /*a8d0*/  LDG.E.U16 R4, [R4.64] ;  /* 0x0000002404047981 */ /* 0x000ea4000c1e1500 */
[----:B--2---:R-:W0:Y:S02]  /*a8e0*/  I2F.S16 R0, R4 ;  /* 0x0000000400007306 */ /* 0x004e240000101400 */
[----:B0-----:R-:W-:-:S04]  /*a8f0*/  F2FP.PACK_AB R0, RZ, R0 ;  /* 0x00000000ff00723e */ /* 0x001fc800000000ff */
[----:B------:R-:W-:Y:S01]  /*a900*/  PRMT R27, R0, 0x7610, R27 ;  /* 0x00007610001b7816 */ /* 0x000fe2000000001b */
[----:B------:R-:W-:Y:S05]  /*a910*/  BRA `(.L_x_7335) ;  /* 0x00000d8000007947 */ /* 0x000fea0003800000 */
.L_x_7331:
        /* <DEDUP_REMOVED lines=9> */
.L_x_7339:
[----:B------:R0:W5:Y:S01]  /*a9b0*/  LDG.E.U16 R27, [R4.64] ;  /* 0x00000024041b7981 */ /* 0x000162000c1e1500 */
[----:B------:R-:W-:Y:S05]  /*a9c0*/  BRA `(.L_x_7335) ;  /* 0x00000cd000007947 */ /* 0x000fea0003800000 */
.L_x_7338:
        /* <DEDUP_REMOVED lines=9> */
.L_x_7341:
[----:B------:R0:W5:Y:S01]  /*aa60*/  LDG.E.U16 R27, [R4.64] ;  /* 0x00000024041b7981 */ /* 0x000162000c1e1500 */
[----:B------:R-:W-:Y:S05]  /*aa70*/  BRA `(.L_x_7335) ;  /* 0x00000c2000007947 */ /* 0x000fea0003800000 */
.L_x_7340:
[----:B------:R-:W2:Y:S02]  /*aa80*/  LDG.E.64 R4, [R4.64] ;  /* 0x0000002404047981 */ /* 0x000ea4000c1e1b00 */
[----:B--2---:R-:W0:Y:S01]  /*aa90*/  F2F.F32.F64 R0, R4 ;  /* 0x0000000400007310 */ /* 0x004e220000301000 */
[----:B------:R-:W0:-:S14]  /*aaa0*/  DSETP.GEU.AND P0, PT, |R4|, c[0x2][0x0], PT ;  /* 0x008000000400762a */ /* 0x000e1c0003f0e200 */
[----:B0-----:R-:W-:-:S05]  /*aab0*/  @!P0 FMUL R0, R0, 1.175494350822287508e-38 ;  /* 0x0080000000008820 */ /* 0x001fca0000400000 */
[----:B------:R-:W-:-:S04]  /*aac0*/  F2FP.PACK_AB R0, RZ, R0 ;  /* 0x00000000ff00723e */ /* 0x000fc800000000ff */
[----:B------:R-:W-:Y:S01]  /*aad0*/  PRMT R27, R0, 0x7610, R27 ;  /* 0x00007610001b7816 */ /* 0x000fe2000000001b */
[----:B------:R-:W-:Y:S05]  /*aae0*/  BRA `(.L_x_7335) ;  /* 0x00000bb000007947 */ /* 0x000fea0003800000 */
.L_x_7330:
        /* <DEDUP_REMOVED lines=14> */
.L_x_7344:
[----:B------:R-:W2:Y:S02]  /*abd0*/  LDG.E.64 R4, [R4.64] ;  /* 0x0000002404047981 */ /* 0x000ea4000c1e1b00 */
[----:B--2---:R-:W0:Y:S01]  /*abe0*/  F2F.F32.F64 R0, R4 ;  /* 0x0000000400007310 */ /* 0x004e220000301000 */
[----:B------:R-:W0:-:S14]  /*abf0*/  DSETP.GEU.AND P0, PT, |R4|, c[0x2][0x0], PT ;  /* 0x008000000400762a */ /* 0x000e1c0003f0e200 */
[----:B0-----:R-:W-:-:S05]  /*ac00*/  @!P0 FMUL R0, R0, 1.175494350822287508e-38 ;  /* 0x0080000000008820 */ /* 0x001fca0000400000 */
[----:B------:R-:W-:-:S04]  /*ac10*/  F2FP.PACK_AB R0, RZ, R0 ;  /* 0x00000000ff00723e */ /* 0x000fc800000000ff */
[----:B------:R-:W-:Y:S01]  /*ac20*/  PRMT R27, R0, 0x7610, R27 ;  /* 0x00007610001b7816 */ /* 0x000fe2000000001b */
[----:B------:R-:W-:Y:S05]  /*ac30*/  BRA `(.L_x_7335) ;  /* 0x00000a6000007947 */ /* 0x000fea0003800000 */
.L_x_7343:
        /* <DEDUP_REMOVED lines=28> */
.L_x_7346:
        /* <DEDUP_REMOVED lines=15> */
.L_x_7345:
[----:B------:R-:W2:Y:S02]  /*aef0*/  LDG.E.U16 R0, [R4.64] ;  /* 0x0000002404007981 */ /* 0x000ea4000c1e1500 */
[----:B--2---:R-:W-:-:S04]  /*af00*/  PRMT R0, RZ, 0x5410, R0 ;  /* 0x00005410ff007816 */ /* 0x004fc80000000000 */
[----:B------:R-:W-:-:S04]  /*af10*/  F2FP.PACK_AB R0, RZ, R0 ;  /* 0x00000000ff00723e */ /* 0x000fc800000000ff */
[----:B------:R-:W-:Y:S01]  /*af20*/  PRMT R27, R0, 0x7610, R27 ;  /* 0x00007610001b7816 */ /* 0x000fe2000000001b */
[----:B------:R-:W-:Y:S05]  /*af30*/  BRA `(.L_x_7335) ;  /* 0x0000076000007947 */ /* 0x000fea0003800000 */
.L_x_7342:
        /* <DEDUP_REMOVED lines=12> */
.L_x_7349:
        /* <DEDUP_REMOVED lines=21> */
.L_x_7353:
[----:B------:R-:W-:Y:S05]  /*b150*/  BSYNC B1 ;  /* 0x0000000000017941 */ /* 0x000fea0003800000 */
.L_x_7352:
[----:B------:R-:W-:Y:S01]  /*b160*/  LEA R5, R0, 0x3b800000, 0x17 ;  /* 0x3b80000000057811 */ /* 0x000fe200078eb8ff */
[----:B------:R-:W-:-:S05]  /*b170*/  IMAD.SHL.U32 R0, R3, 0x100000, RZ ;  /* 0x0010000003007824 */ /* 0x000fca00078e00ff */
[----:B------:R-:W-:Y:S02]  /*b180*/  LOP3.LUT R0, R5, R0, R6, 0xfe, !PT ;  /* 0x0000000005007212 */ /* 0x000fe400078efe06 */
.L_x_7351:
[----:B------:R-:W-:Y:S05]  /*b190*/  BSYNC B0 ;  /* 0x0000000000007941 */ /* 0x000fea0003800000 */
.L_x_7350:
[----:B------:R-:W-:-:S04]  /*b1a0*/  F2FP.PACK_AB R0, RZ, R0 ;  /* 0x00000000ff00723e */ /* 0x000fc800000000ff */
[----:B------:R-:W-:Y:S01]  /*b1b0*/  PRMT R27, R0, 0x7610, R27 ;  /* 0x00007610001b7816 */ /* 0x000fe2000000001b */
[----:B------:R-:W-:Y:S05]  /*b1c0*/  BRA `(.L_x_7335) ;  /* 0x000004d000007947 */ /* 0x000fea0003800000 */
.L_x_7348:
        /* <DEDUP_REMOVED lines=21> */
.L_x_7357:
[----:B------:R-:W-:Y:S05]  /*b320*/  BSYNC B1 ;  /* 0x0000000000017941 */ /* 0x000fea0003800000 */
.L_x_7356:
[----:B------:R-:W-:Y:S01]  /*b330*/  LEA R5, R0, 0x37800000, 0x17 ;  /* 0x3780000000057811 */ /* 0x000fe200078eb8ff */
[----:B------:R-:W-:-:S05]  /*b340*/  IMAD.SHL.U32 R0, R3, 0x200000, RZ ;  /* 0x0020000003007824 */ /* 0x000fca00078e00ff */
[----:B------:R-:W-:Y:S02]  /*b350*/  LOP3.LUT R0, R5, R0, R6, 0xfe, !PT ;  /* 0x0000000005007212 */ /* 0x000fe400078efe06 */
.L_x_7355:
[----:B------:R-:W-:Y:S05]  /*b360*/  BSYNC B0 ;  /* 0x0000000000007941 */ /* 0x000fea0003800000 */
.L_x_7354:
[----:B------:R-:W-:-:S04]  /*b370*/  F2FP.PACK_AB R0, RZ, R0 ;  /* 0x00000000ff00723e */ /* 0x000fc800000000ff */
[----:B------:R-:W-:Y:S01]  /*b380*/  PRMT R27, R0, 0x7610, R27 ;  /* 0x00007610001b7816 */ /* 0x000fe2000000001b */
[----:B------:R-:W-:Y:S05]  /*b390*/  BRA `(.L_x_7335) ;  /* 0x0000030000007947 */ /* 0x000fea0003800000 */
.L_x_7347:
        /* <DEDUP_REMOVED lines=14> */
.L_x_7361:
[----:B------:R-:W-:Y:S05]  /*b480*/  BSYNC B0 ;  /* 0x0000000000007941 */ /* 0x000fea0003800000 */
.L_x_7360:
[----:B------:R-:W-:-:S04]  /*b490*/  F2FP.PACK_AB R0, RZ, R0 ;  /* 0x00000000ff00723e */ /* 0x000fc800000000ff */
[----:B------:R-:W-:Y:S01]  /*b4a0*/  PRMT R27, R0, 0x7610, R27 ;  /* 0x00007610001b7816 */ /* 0x000fe2000000001b */
[----:B------:R-:W-:Y:S05]  /*b4b0*/  BRA `(.L_x_7335) ;  /* 0x000001e000007947 */ /* 0x000fea0003800000 */
.L_x_7334:
        /* <DEDUP_REMOVED lines=21> */
.L_x_7359:
[----:B------:R-:W2:Y:S02]  /*b610*/  LDG.E.64 R4, [R4.64] ;  /* 0x0000002404047981 */ /* 0x000ea4000c1e1b00 */
[----:B--2---:R-:W0:Y:S02]  /*b620*/  I2F.U64 R0, R4 ;  /* 0x0000000400007312 */ /* 0x004e240000301000 */
[----:B0-----:R-:W-:-:S04]  /*b630*/  F2FP.PACK_AB R0, RZ, R0 ;  /* 0x00000000ff00723e */ /* 0x001fc800000000ff */
[----:B------:R-:W-:Y:S01]  /*b640*/  PRMT R27, R0, 0x7610, R27 ;  /* 0x00007610001b7816 */ /* 0x000fe2000000001b */
[----:B------:R-:W-:Y:S05]  /*b650*/  BRA `(.L_x_7335) ;  /* 0x0000004000007947 */ /* 0x000fea0003800000 */
.L_x_7358:
[----:B------:R-:W2:Y:S02]  /*b660*/  LDG.E R4, [R4.64] ;  /* 0x0000002404047981 */ /* 0x000ea4000c1e1900 */
[----:B--2---:R-:W0:Y:S02]  /*b670*/  I2F.U32 R0, R4 ;  /* 0x0000000400007306 */ /* 0x004e240000201000 */
[----:B0-----:R-:W-:-:S04]  /*b680*/  F2FP.PACK_AB R0, RZ, R0 ;  /* 0x00000000ff00723e */ /* 0x001fc800000000ff */
[----:B------:R-:W-:Y:S02]  /*b690*/  PRMT R27, R0, 0x7610, R27 ;  /* 0x00007610001b7816 */ /* 0x000fe4000000001b */
.L_x_7335:
        /* <DEDUP_REMOVED lines=19> */
.L_x_7365:
[----:B------:R-:W2:Y:S02]  /*b7d0*/  LDG.E.U8 R4, [R4.64] ;  /* 0x0000002404047981 */ /* 0x000ea4000c1e1100 */
[----:B--2---:R-:W0:Y:S02]  /*b7e0*/  I2F.U16 R0, R4 ;  /* 0x0000000400007306 */ /* 0x004e240000101000 */
[----:B0-----:R-:W-:Y:S01]  /*b7f0*/  F2FP.PACK_AB R0, RZ, R0 ;  /* 0x00000000ff00723e */ /* 0x001fe200000000ff */
[----:B------:R-:W-:Y:S05]  /*b800*/  BRA `(.L_x_7297) ;  /* 0x00000e0000007947 */ /* 0x000fea0003800000 */
.L_x_7364:
        /* <DEDUP_REMOVED lines=10> */
.L_x_7368:
[----:B------:R-:W2:Y:S02]  /*b8b0*/  LDG.E R4, [R4.64] ;  /* 0x0000002404047981 */ /* 0x000ea4000c1e1900 */
[----:B--2---:R-:W0:Y:S02]  /*b8c0*/  I2F R0, R4 ;  /* 0x0000000400007306 */ /* 0x004e240000201400 */
[----:B0-----:R-:W-:Y:S01]  /*b8d0*/  F2FP.PACK_AB R0, RZ, R0 ;  /* 0x00000000ff00723e */ /* 0x001fe200000000ff */
[----:B------:R-:W-:Y:S05]  /*b8e0*/  BRA `(.L_x_7297) ;  /* 0x00000d2000007947 */ /* 0x000fea0003800000 */
.L_x_7367:
[----:B------:R-:W2:Y:S02]  /*b8f0*/  LDG.E.U16 R4, [R4.64] ;  /* 0x0000002404047981 */ /* 0x000ea4000c1e1500 */
[----:B--2---:R-:W0:Y:S02]  /*b900*/  I2F.S16 R0, R4 ;  /* 0x0000000400007306 */ /* 0x004e240000101400 */
[----:B0-----:R-:W-:Y:S01]  /*b910*/  F2FP.PACK_AB R0, RZ, R0 ;  /* 0x00000000ff00723e */ /* 0x001fe200000000ff */
[----:B------:R-:W-:Y:S05]  /*b920*/  BRA `(.L_x_7297) ;  /* 0x00000ce000007947 */ /* 0x000fea0003800000 */
.L_x_7363:
        /* <DEDUP_REMOVED lines=9> */
.L_x_7370:
[----:B------:R0:W5:Y:S01]  /*b9c0*/  LDG.E.U16 R0, [R4.64] ;  /* 0x0000002404007981 */ /* 0x000162000c1e1500 */
[----:B------:R-:W-:Y:S05]  /*b9d0*/  BRA `(.L_x_7297) ;  /* 0x00000c3000007947 */ /* 0x000fea0003800000 */
.L_x_7369:
        /* <DEDUP_REMOVED lines=9> */
.L_x_7372:
[----:B------:R0:W5:Y:S01]  /*ba70*/  LDG.E.U16 R0, [R4.64] ;  /* 0x0000002404007981 */ /* 0x000162000c1e1500 */
[----:B------:R-:W-:Y:S05]  /*ba80*/  BRA `(.L_x_7297) ;  /* 0x00000b8000007947 */ /* 0x000fea0003800000 */
.L_x_7371:
[----:B------:R-:W2:Y:S02]  /*ba90*/  LDG.E.64 R4, [R4.64] ;  /* 0x0000002404047981 */ /* 0x000ea4000c1e1b00 */
[----:B--2---:R-:W0:Y:S01]  /*baa0*/  F2F.F32.F64 R0, R4 ;  /* 0x0000000400007310 */ /* 0x004e220000301000 */
[----:B------:R-:W0:-:S14]  /*bab0*/  DSETP.GEU.AND P0, PT, |R4|, c[0x2][0x0], PT ;  /* 0x008000000400762a */ /* 0x000e1c0003f0e200 */
[----:B0-----:R-:W-:-:S05]  /*bac0*/  @!P0 FMUL R0, R0, 1.175494350822287508e-38 ;  /* 0x0080000000008820 */ /* 0x001fca0000400000 */
[----:B------:R-:W-:Y:S01]  /*bad0*/  F2FP.PACK_AB R0, RZ, R0 ;  /* 0x00000000ff00723e */ /* 0x000fe200000000ff */
[----:B------:R-:W-:Y:S05]  /*bae0*/  BRA `(.L_x_7297) ;  /* 0x00000b2000007947 */ /* 0x000fea0003800000 */
.L_x_7362:
        /* <DEDUP_REMOVED lines=13> */
.L_x_7375:
[----:B------:R-:W2:Y:S02]  /*bbc0*/  LDG.E.64 R4, [R4.64] ;  /* 0x0000002404047981 */ /* 0x000ea4000c1e1b00 */
[----:B--2---:R-:W0:Y:S01]  /*bbd0*/  F2F.F32.F64 R0, R4 ;  /* 0x0000000400007310 */ /* 0x004e220000301000 */
[----:B------:R-:W0:-:S14]  /*bbe0*/  DSETP.GEU.AND P0, PT, |R4|, c[0x2][0x0], PT ;  /* 0x008000000400762a */ /* 0x000e1c0003f0e200 */
[----:B0-----:R-:W-:-:S05]  /*bbf0*/  @!P0 FMUL R0, R0, 1.175494350822287508e-38 ;  /* 0x0080000000008820 */ /* 0x001fca0000400000 */
[----:B------:R-:W-:Y:S01]  /*bc00*/  F2FP.PACK_AB R0, RZ, R0 ;  /* 0x00000000ff00723e */ /* 0x000fe200000000ff */
[----:B------:R-:W-:Y:S05]  /*bc10*/  BRA `(.L_x_7297) ;  /* 0x000009f000007947 */ /* 0x000fea0003800000 */
.L_x_7374:
        /* <DEDUP_REMOVED lines=28> */
.L_x_7377:
        /* <DEDUP_REMOVED lines=12> */
[----:B------:R-:W-:Y:S01]  /*bea0*/  F2FP.PACK_AB R0, RZ, R0 ;  /* 0x00000000ff00723e */ /* 0x000fe200000000ff */
[----:B------:R-:W-:Y:S05]  /*beb0*/  BRA `(.L_x_7297) ;  /* 0x0000075000007947 */ /* 0x000fea0003800000 */
.L_x_7376:
[----:B------:R-:W2:Y:S02]  /*bec0*/  LDG.E.U16 R0, [R4.64] ;  /* 0x0000002404007981 */ /* 0x000ea4000c1e1500 */
[----:B--2---:R-:W-:-:S04]  /*bed0*/  PRMT R0, RZ, 0x5410, R0 ;  /* 0x00005410ff007816 */ /* 0x004fc80000000000 */
[----:B------:R-:W-:Y:S01]  /*bee0*/  F2FP.PACK_AB R0, RZ, R0 ;  /* 0x00000000ff00723e */ /* 0x000fe200000000ff */
[----:B------:R-:W-:Y:S05]  /*bef0*/  BRA `(.L_x_7297) ;  /* 0x0000071000007947 */ /* 0x000fea0003800000 */
.L_x_7373:
        /* <DEDUP_REMOVED lines=12> */
.L_x_7380:
        /* <DEDUP_REMOVED lines=21> */
.L_x_7384:
[----:B------:R-:W-:Y:S05]  /*c110*/  BSYNC B1 ;  /* 0x0000000000017941 */ /* 0x000fea0003800000 */
.L_x_7383:
[----:B------:R-:W-:Y:S01]  /*c120*/  LEA R5, R0, 0x3b800000, 0x17 ;  /* 0x3b80000000057811 */ /* 0x000fe200078eb8ff */
[----:B------:R-:W-:-:S05]  /*c130*/  IMAD.SHL.U32 R0, R3, 0x100000, RZ ;  /* 0x0010000003007824 */ /* 0x000fca00078e00ff */
[----:B------:R-:W-:Y:S02]  /*c140*/  LOP3.LUT R0, R5, R0, R6, 0xfe, !PT ;  /* 0x0000000005007212 */ /* 0x000fe400078efe06 */
.L_x_7382:
[----:B------:R-:W-:Y:S05]  /*c150*/  BSYNC B0 ;  /* 0x0000000000007941 */ /* 0x000fea0003800000 */
.L_x_7381:
[----:B------:R-:W-:Y:S01]  /*c160*/  F2FP.PACK_AB R0, RZ, R0 ;  /* 0x00000000ff00723e */ /* 0x000fe200000000ff */
[----:B------:R-:W-:Y:S05]  /*c170*/  BRA `(.L_x_7297) ;  /* 0x0000049000007947 */ /* 0x000fea0003800000 */
.L_x_7379:
        /* <DEDUP_REMOVED lines=21> */
.L_x_7388:
[----:B------:R-:W-:Y:S05]  /*c2d0*/  BSYNC B1 ;  /* 0x0000000000017941 */ /* 0x000fea0003800000 */
.L_x_7387:
[----:B------:R-:W-:Y:S01]  /*c2e0*/  LEA R5, R0, 0x37800000, 0x17 ;  /* 0x3780000000057811 */ /* 0x000fe200078eb8ff */
[----:B------:R-:W-:-:S05]  /*c2f0*/  IMAD.SHL.U32 R0, R3, 0x200000, RZ ;  /* 0x0020000003007824 */ /* 0x000fca00078e00ff */
[----:B------:R-:W-:Y:S02]  /*c300*/  LOP3.LUT R0, R5, R0, R6, 0xfe, !PT ;  /* 0x0000000005007212 */ /* 0x000fe400078efe06 */
.L_x_7386:
[----:B------:R-:W-:Y:S05]  /*c310*/  BSYNC B0 ;  /* 0x0000000000007941 */ /* 0x000fea0003800000 */
.L_x_7385:
[----:B------:R-:W-:Y:S01]  /*c320*/  F2FP.PACK_AB R0, RZ, R0 ;  /* 0x00000000ff00723e */ /* 0x000fe200000000ff */
[----:B------:R-:W-:Y:S05]  /*c330*/  BRA `(.L_x_7297) ;  /* 0x000002d000007947 */ /* 0x000fea0003800000 */
.L_x_7378:
        /* <DEDUP_REMOVED lines=14> */
.L_x_7392:
[----:B------:R-:W-:Y:S05]  /*c420*/  BSYNC B0 ;  /* 0x0000000000007941 */ /* 0x000fea0003800000 */
.L_x_7391:
[----:B------:R-:W-:Y:S01]  /*c430*/  F2FP.PACK_AB R0, RZ, R0 ;  /* 0x00000000ff00723e */ /* 0x000fe200000000ff */
[----:B------:R-:W-:Y:S05]  /*c440*/  BRA `(.L_x_7297) ;  /* 0x000001c000007947 */ /* 0x000fea0003800000 */
.L_x_7366:
        /* <DEDUP_REMOVED lines=21> */
.L_x_7390:
[----:B------:R-:W2:Y:S02]  /*c5a0*/  LDG.E.64 R4, [R4.64] ;  /* 0x0000002404047981 */ /* 0x000ea4000c1e1b00 */
[----:B--2---:R-:W0:Y:S02]  /*c5b0*/  I2F.U64 R0, R4 ;  /* 0x0000000400007312 */ /* 0x004e240000301000 */
[----:B0-----:R-:W-:Y:S01]  /*c5c0*/  F2FP.PACK_AB R0, RZ, R0 ;  /* 0x00000000ff00723e */ /* 0x001fe200000000ff */
[----:B------:R-:W-:Y:S05]  /*c5d0*/  BRA `(.L_x_7297) ;  /* 0x0000003000007947 */ /* 0x000fea0003800000 */
.L_x_7389:
[----:B------:R-:W2:Y:S02]  /*c5e0*/  LDG.E R4, [R4.64] ;  /* 0x0000002404047981 */ /* 0x000ea4000c1e1900 */
[----:B--2---:R-:W0:Y:S02]  /*c5f0*/  I2F.U32 R0, R4 ;  /* 0x0000000400007306 */ /* 0x004e240000201000 */
[----:B0-----:R-:W-:-:S06]  /*c600*/  F2FP.PACK_AB R0, RZ, R0 ;  /* 0x00000000ff00723e */ /* 0x001fcc00000000ff */
.L_x_7297:
[----:B------:R-:W-:Y:S05]  /*c610*/  BSYNC B6 ;  /* 0x0000000000067941 */ /* 0x000fea0003800000 */
.L_x_7296:
        /* <DEDUP_REMOVED lines=14> */
[----:B0----5:R-:W-:Y:S02]  /*c700*/  HADD2.F32 R24, -RZ, R24.H0_H0 ;  /* 0x20000018ff187230 */ /* 0x021fe40000004100 */
[----:B------:R-:W-:Y:S02]  /*c710*/  HADD2.F32 R5, -RZ, R22.H0_H0 ;  /* 0x20000016ff057230 */ /* 0x000fe40000004100 */
[----:B------:R-:W-:Y:S01]  /*c720*/  HADD2.F32 R26, -RZ, R26.H0_H0 ;  /* 0x2000001aff1a7230 */ /* 0x000fe20000004100 */
[----:B------:R-:W-:-:S05]  /*c730*/  FADD.FTZ R3, -R24, 1 ;  /* 0x3f80000018037421 */ /* 0x000fca0000010100 */
[----:B------:R-:W-:-:S05]  /*c740*/  F2FP.PACK_AB R3, RZ, R3 ;  /* 0x00000003ff03723e */ /* 0x000fca00000000ff */
[----:B------:R-:W-:-:S05]  /*c750*/  HADD2.F32 R3, -RZ, R3.H0_H0 ;  /* 0x20000003ff037230 */ /* 0x000fca0000004100 */
[C---:B------:R-:W-:Y:S02]  /*c760*/  FMUL.FTZ R3, R24.reuse, R3 ;  /* 0x0000000318037220 */ /* 0x040fe40000410000 */
[----:B------:R-:W-:-:S03]  /*c770*/  FADD.FTZ R24, R24, -R5 ;  /* 0x8000000518187221 */ /* 0x000fc60000010000 */
[----:B------:R-:W-:-:S05]  /*c780*/  F2FP.PACK_AB R3, RZ, R3 ;  /* 0x00000003ff03723e */ /* 0x000fca00000000ff */
[----:B------:R-:W-:-:S05]  /*c790*/  HADD2.F32 R3, -RZ, R3.H0_H0 ;  /* 0x20000003ff037230 */ /* 0x000fca0000004100 */
        /* <DEDUP_REMOVED lines=9> */
[----:B------:R-:W-:Y:S02]  /*c830*/  F2FP.PACK_AB R4, RZ, R4 ;  /* 0x00000004ff04723e */ /* 0x000fe400000000ff */
.L_x_7394:
[----:B0-----:R-:W-:Y:S05]  /*c840*/  BSYNC B0 ;  /* 0x0000000000007941 */ /* 0x001fea0003800000 */
.L_x_7393:
[----:B------:R-:W-:Y:S01]  /*c850*/  BSSY B0, `(.L_x_7395) ;  /* 0x0000016000007945 */ /* 0x000fe20003800000 */
[----:B------:R-:W-:Y:S05]  /*c860*/  @P0 BRA `(.L_x_7396) ;  /* 0x0000014000000947 */ /* 0x000fea0003800000 */
[----:B-----5:R-:W-:Y:S02]  /*c870*/  HADD2.F32 R18, -RZ, R18.H0_H0 ;  /* 0x20000012ff127230 */ /* 0x020fe40000004100 */
        /* <DEDUP_REMOVED lines=18> */
[----:B------:R-:W-:Y:S02]  /*c9a0*/  F2FP.PACK_AB R18, RZ, R18 ;  /* 0x00000012ff12723e */ /* 0x000fe400000000ff */
.L_x_7396:
[----:B------:R-:W-:Y:S05]  /*c9b0*/  BSYNC B0 ;  /* 0x0000000000007941 */ /* 0x000fea0003800000 */
.L_x_7395:
        /* <DEDUP_REMOVED lines=22> */
.L_x_7398:
[----:B------:R-:W-:Y:S05]  /*cb20*/  BSYNC B0 ;  /* 0x0000000000007941 */ /* 0x000fea0003800000 */
.L_x_7397:
        /* <DEDUP_REMOVED lines=22> */
.L_x_7400:
[----:B------:R-:W-:Y:S05]  /*cc90*/  BSYNC B0 ;  /* 0x0000000000007941 */ /* 0x000fea0003800000 */
.L_x_7399:
        /* <DEDUP_REMOVED lines=19> */
[----:B------:R-:W-:-:S03]  /*cdd0*/  IMAD.MOV.U32 R28, RZ, RZ, R29 ;  /* 0x000000ffff1c7224 */ /* 0x000fc600078e001d */
[----:B------:R-:W0:Y:S02]  /*cde0*/  F2I.FTZ.TRUNC.NTZ R5, R4 ;  /* 0x0000000400057305 */ /* 0x000e24000021f100 */
[----:B0-----:R0:W-:Y:S01]  /*cdf0*/  STG.E.U8 [R2.64], R5 ;  /* 0x0000000502007986 */ /* 0x0011e2000c101124 */
[----:B------:R-:W-:Y:S05]  /*ce00*/  BRA `(.L_x_7402) ;  /* 0x00000fd000007947 */ /* 0x000fea0003800000 */
.L_x_7406:
[----:B------:R-:W-:Y:S01]  /*ce10*/  HADD2.F32 R5, -RZ, R4.H0_H0 ;  /* 0x20000004ff057230 */ /* 0x000fe20000004100 */
[----:B------:R-:W-:-:S05]  /*ce20*/  IMAD.MOV.U32 R28, RZ, RZ, R29 ;  /* 0x000000ffff1c7224 */ /* 0x000fca00078e001d */
[----:B------:R-:W0:Y:S02]  /*ce30*/  F2I.S64.TRUNC R4, R5 ;  /* 0x0000000500047311 */ /* 0x000e24000020d900 */
[----:B0-----:R0:W-:Y:S01]  /*ce40*/  STG.E.U8 [R2.64], R4 ;  /* 0x0000000402007986 */ /* 0x0011e2000c101124 */
[----:B------:R-:W-:Y:S05]  /*ce50*/  BRA `(.L_x_7402) ;  /* 0x00000f8000007947 */ /* 0x000fea0003800000 */
.L_x_7405:
        /* <DEDUP_REMOVED lines=8> */
[----:B------:R-:W0:Y:S02]  /*cee0*/  F2I.S64.TRUNC R4, R4 ;  /* 0x0000000400047311 */ /* 0x000e24000020d900 */
[----:B0-----:R0:W-:Y:S01]  /*cef0*/  STG.E.64 [R2.64], R4 ;  /* 0x0000000402007986 */ /* 0x0011e2000c101b24 */
[----:B------:R-:W-:Y:S05]  /*cf00*/  BRA `(.L_x_7402) ;  /* 0x00000ed000007947 */ /* 0x000fea0003800000 */
.L_x_7409:
[----:B------:R-:W-:Y:S01]  /*cf10*/  HADD2.F32 R4, -RZ, R4.H0_H0 ;  /* 0x20000004ff047230 */ /* 0x000fe20000004100 */
[----:B------:R-:W-:-:S03]  /*cf20*/  IMAD.MOV.U32 R28, RZ, RZ, R29 ;  /* 0x000000ffff1c7224 */ /* 0x000fc600078e001d */
[----:B------:R-:W0:Y:S02]  /*cf30*/  F2I.FTZ.TRUNC.NTZ R5, R4 ;  /* 0x0000000400057305 */ /* 0x000e24000021f100 */
[----:B0-----:R0:W-:Y:S01]  /*cf40*/  STG.E [R2.64], R5 ;  /* 0x0000000502007986 */ /* 0x0011e2000c101924 */
[----:B------:R-:W-:Y:S05]  /*cf50*/  BRA `(.L_x_7402) ;  /* 0x00000e8000007947 */ /* 0x000fea0003800000 */
.L_x_7408:
[----:B------:R-:W-:Y:S01]  /*cf60*/  HADD2.F32 R4, -RZ, R4.H0_H0 ;  /* 0x20000004ff047230 */ /* 0x000fe20000004100 */
[----:B------:R-:W-:-:S03]  /*cf70*/  IMAD.MOV.U32 R28, RZ, RZ, R29 ;  /* 0x000000ffff1c7224 */ /* 0x000fc600078e001d */
[----:B------:R-:W0:Y:S02]  /*cf80*/  F2I.FTZ.TRUNC.NTZ R5, R4 ;  /* 0x0000000400057305 */ /* 0x000e24000021f100 */
[----:B0-----:R0:W-:Y:S01]  /*cf90*/  STG.E.U16 [R2.64], R5 ;  /* 0x0000000502007986 */ /* 0x0011e2000c101524 */
[----:B------:R-:W-:Y:S05]  /*cfa0*/  BRA `(.L_x_7402) ;  /* 0x00000e3000007947 */ /* 0x000fea0003800000 */
.L_x_7404:
        /* <DEDUP_REMOVED lines=10> */
.L_x_7411:
[----:B------:R0:W-:Y:S01]  /*d050*/  STG.E.U16 [R2.64], R4 ;  /* 0x0000000402007986 */ /* 0x0001e2000c101524 */
[----:B------:R-:W-:Y:S01]  /*d060*/  IMAD.MOV.U32 R28, RZ, RZ, R29 ;  /* 0x000000ffff1c7224 */ /* 0x000fe200078e001d */
[----:B------:R-:W-:Y:S05]  /*d070*/  BRA `(.L_x_7402) ;  /* 0x00000d6000007947 */ /* 0x000fea0003800000 */
.L_x_7410:
[----:B------:R-:W-:-:S13]  /*d080*/  ISETP.NE.AND P0, PT, R0, 0x7, PT ;  /* 0x000000070000780c */ /* 0x000fda0003f05270 */
[----:B------:R-:W-:Y:S05]  /*d090*/  @!P0 BRA `(.L_x_7412) ;  /* 0x000000f000008947 */ /* 0x000fea0003800000 */
[----:B------:R-:W-:-:S13]  /*d0a0*/  ISETP.NE.AND P0, PT, R0, 0x8, PT ;  /* 0x000000080000780c */ /* 0x000fda0003f05270 */
[----:B------:R-:W-:Y:S05]  /*d0b0*/  @!P0 BRA `(.L_x_7413) ;  /* 0x0000007000008947 */ /* 0x000fea0003800000 */
[----:B------:R-:W-:-:S13]  /*d0c0*/  ISETP.NE.AND P0, PT, R0, 0x9, PT ;  /* 0x000000090000780c */ /* 0x000fda0003f05270 */
[----:B------:R-:W-:Y:S05]  /*d0d0*/  @P0 BRA `(.L_x_7407) ;  /* 0x00000b2000000947 */ /* 0x000fea0003800000 */
[----:B------:R-:W-:Y:S01]  /*d0e0*/  HADD2.F32 R4, -RZ, R4.H0_H0 ;  /* 0x20000004ff047230 */ /* 0x000fe20000004100 */
[----:B------:R-:W-:Y:S02]  /*d0f0*/  IMAD.MOV.U32 R5, RZ, RZ, RZ ;  /* 0x000000ffff057224 */ /* 0x000fe400078e00ff */
[----:B------:R-:W-:-:S03]  /*d100*/  IMAD.MOV.U32 R28, RZ, RZ, R29 ;  /* 0x000000ffff1c7224 */ /* 0x000fc600078e001d */
[----:B------:R0:W-:Y:S01]  /*d110*/  STG.E.64 [R2.64], R4 ;  /* 0x0000000402007986 */ /* 0x0001e2000c101b24 */
[----:B------:R-:W-:Y:S05]  /*d120*/  BRA `(.L_x_7402) ;  /* 0x00000cb000007947 */ /* 0x000fea0003800000 */
.L_x_7413:
[----:B------:R-:W-:Y:S01]  /*d130*/  HADD2.F32 R0, -RZ, R4.H0_H0 ;  /* 0x20000004ff007230 */ /* 0x000fe20000004100 */
[----:B------:R-:W-:-:S04]  /*d140*/  IMAD.MOV.U32 R28, RZ, RZ, R29 ;  /* 0x000000ffff1c7224 */ /* 0x000fc800078e001d */
[----:B------:R-:W-:-:S04]  /*d150*/  F2FP.PACK_AB R0, RZ, R0 ;  /* 0x00000000ff00723e */ /* 0x000fc800000000ff */
[----:B------:R-:W-:-:S05]  /*d160*/  PRMT R0, R0, 0x5410, RZ ;  /* 0x0000541000007816 */ /* 0x000fca00000000ff */
[----:B------:R0:W-:Y:S01]  /*d170*/  STG.E [R2.64], R0 ;  /* 0x0000000002007986 */ /* 0x0001e2000c101924 */
[----:B------:R-:W-:Y:S05]  /*d180*/  BRA `(.L_x_7402) ;  /* 0x00000c5000007947 */ /* 0x000fea0003800000 */
.L_x_7412:
[----:B------:R-:W-:Y:S01]  /*d190*/  HADD2.F32 R4, -RZ, R4.H0_H0 ;  /* 0x20000004ff047230 */ /* 0x000fe20000004100 */
[----:B------:R-:W-:-:S04]  /*d1a0*/  IMAD.MOV.U32 R28, RZ, RZ, R29 ;  /* 0x000000ffff1c7224 */ /* 0x000fc800078e001d */
[----:B------:R-:W-:-:S06]  /*d1b0*/  FMUL.FTZ R4, R4, 1 ;  /* 0x3f80000004047820 */ /* 0x000fcc0000410000 */
[----:B------:R-:W0:Y:S02]  /*d1c0*/  F2F.F64.F32 R4, R4 ;  /* 0x0000000400047310 */ /* 0x000e240000201800 */
[----:B0-----:R0:W-:Y:S01]  /*d1d0*/  STG.E.64 [R2.64], R4 ;  /* 0x0000000402007986 */ /* 0x0011e2000c101b24 */
[----:B------:R-:W-:Y:S05]  /*d1e0*/  BRA `(.L_x_7402) ;  /* 0x00000bf000007947 */ /* 0x000fea0003800000 */
.L_x_7403:
        /* <DEDUP_REMOVED lines=14> */
.L_x_7416:
[----:B------:R-:W-:Y:S01]  /*d2d0*/  HADD2.F32 R4, -RZ, R4.H0_H0 ;  /* 0x20000004ff047230 */ /* 0x000fe20000004100 */
[----:B------:R-:W-:Y:S01]  /*d2e0*/  CS2R R6, SRZ ;  /* 0x0000000000067805 */ /* 0x000fe2000001ff00 */
[----:B------:R-:W-:-:S03]  /*d2f0*/  IMAD.MOV.U32 R28, RZ, RZ, R29 ;  /* 0x000000ffff1c7224 */ /* 0x000fc600078e001d */
[----:B------:R-:W-:-:S06]  /*d300*/  FMUL.FTZ R4, R4, 1 ;  /* 0x3f80000004047820 */ /* 0x000fcc0000410000 */
[----:B------:R-:W0:Y:S02]  /*d310*/  F2F.F64.F32 R4, R4 ;  /* 0x0000000400047310 */ /* 0x000e240000201800 */
[----:B0-----:R0:W-:Y:S01]  /*d320*/  STG.E.128 [R2.64], R4 ;  /* 0x0000000402007986 */ /* 0x0011e2000c101d24 */
[----:B------:R-:W-:Y:S05]  /*d330*/  BRA `(.L_x_7402) ;  /* 0x00000aa000007947 */ /* 0x000fea0003800000 */
.L_x_7415:
        /* <DEDUP_REMOVED lines=21> */
.L_x_7420:
[----:B------:R-:W-:Y:S05]  /*d490*/  BSYNC B0 ;  /* 0x0000000000007941 */ /* 0x000fea0003800000 */
.L_x_7419:
[----:B------:R-:W-:Y:S01]  /*d4a0*/  LOP3.LUT R5, R0, R5, RZ, 0xfc, !PT ;  /* 0x0000000500057212 */ /* 0x000fe200078efcff */
[----:B------:R-:W-:-:S04]  /*d4b0*/  IMAD.MOV.U32 R28, RZ, RZ, R29 ;  /* 0x000000ffff1c7224 */ /* 0x000fc800078e001d */
[----:B------:R0:W-:Y:S01]  /*d4c0*/  STG.E.U8 [R2.64], R5 ;  /* 0x0000000502007986 */ /* 0x0001e2000c101124 */
[----:B------:R-:W-:Y:S05]  /*d4d0*/  BRA `(.L_x_7402) ;  /* 0x0000090000007947 */ /* 0x000fea0003800000 */
.L_x_7418:
        /* <DEDUP_REMOVED lines=13> */
.L_x_7422:
[----:B------:R-:W-:Y:S01]  /*d5b0*/  IMAD.MOV.U32 R0, RZ, RZ, 0x7f ;  /* 0x0000007fff007424 */ /* 0x000fe200078e00ff */
[----:B------:R-:W-:-:S04]  /*d5c0*/  ISETP.GT.U32.AND P0, PT, R4, 0x7f800000, PT ;  /* 0x7f8000000400780c */ /* 0x000fc80003f04070 */
[----:B------:R-:W-:-:S04]  /*d5d0*/  SEL R0, R0, 0x7c, P0 ;  /* 0x0000007c00007807 */ /* 0x000fc80000000000 */
.L_x_7423:
[----:B------:R-:W-:Y:S05]  /*d5e0*/  BSYNC B0 ;  /* 0x0000000000007941 */ /* 0x000fea0003800000 */
.L_x_7421:
[----:B------:R-:W-:Y:S01]  /*d5f0*/  LOP3.LUT R4, R5, 0x80000000, RZ, 0xc0, !PT ;  /* 0x8000000005047812 */ /* 0x000fe200078ec0ff */
[----:B------:R-:W-:-:S03]  /*d600*/  IMAD.MOV.U32 R28, RZ, RZ, R29 ;  /* 0x000000ffff1c7224 */ /* 0x000fc600078e001d */
[----:B------:R-:W-:-:S04]  /*d610*/  SHF.R.U32.HI R5, RZ, 0x18, R4 ;  /* 0x00000018ff057819 */ /* 0x000fc80000011604 */
[----:B------:R-:W-:-:S05]  /*d620*/  LOP3.LUT R5, R0, R5, RZ, 0xfc, !PT ;  /* 0x0000000500057212 */ /* 0x000fca00078efcff */
[----:B------:R0:W-:Y:S01]  /*d630*/  STG.E.U8 [R2.64], R5 ;  /* 0x0000000502007986 */ /* 0x0001e2000c101124 */
[----:B------:R-:W-:Y:S05]  /*d640*/  BRA `(.L_x_7402) ;  /* 0x0000079000007947 */ /* 0x000fea0003800000 */
.L_x_7417:
[----:B------:R-:W-:Y:S01]  /*d650*/  HADD2.F32 R0, -RZ, R4.H0_H0 ;  /* 0x20000004ff007230 */ /* 0x000fe20000004100 */
[----:B------:R-:W-:-:S04]  /*d660*/  IMAD.MOV.U32 R28, RZ, RZ, R29 ;  /* 0x000000ffff1c7224 */ /* 0x000fc800078e001d */
[----:B------:R-:W-:-:S05]  /*d670*/  F2FP.BF16.PACK_AB R0, RZ, R0 ;  /* 0x00000000ff00723e */ /* 0x000fca00000010ff */
[----:B------:R0:W-:Y:S01]  /*d680*/  STG.E.U16 [R2.64], R0 ;  /* 0x0000000002007986 */ /* 0x0001e2000c101524 */
[----:B------:R-:W-:Y:S05]  /*d690*/  BRA `(.L_x_7402) ;  /* 0x0000074000007947 */ /* 0x000fea0003800000 */
.L_x_7414:
        /* <DEDUP_REMOVED lines=10> */
[----:B------:R-:W0:Y:S02]  /*d740*/  F2I.FTZ.U32.TRUNC.NTZ R5, R5 ;  /* 0x0000000500057305 */ /* 0x000e24000021f000 */
[----:B0-----:R0:W-:Y:S01]  /*d750*/  STG.E.U16 [R2.64], R5 ;  /* 0x0000000502007986 */ /* 0x0011e2000c101524 */
[----:B------:R-:W-:Y:S05]  /*d760*/  BRA `(.L_x_7402) ;  /* 0x0000067000007947 */ /* 0x000fea0003800000 */
.L_x_7426:
        /* <DEDUP_REMOVED lines=17> */
.L_x_7429:
[----:B------:R-:W-:-:S04]  /*d880*/  LOP3.LUT R0, R7, 0x80000000, RZ, 0xc0, !PT ;  /* 0x8000000007007812 */ /* 0x000fc800078ec0ff */
[----:B------:R-:W-:-:S04]  /*d890*/  SHF.R.U32.HI R5, RZ, 0x18, R0 ;  /* 0x00000018ff057819 */ /* 0x000fc80000011600 */
[----:B------:R-:W-:-:S04]  /*d8a0*/  LOP3.LUT R4, R4, R5, RZ, 0xfc, !PT ;  /* 0x0000000504047212 */ /* 0x000fc800078efcff */
[----:B------:R-:W-:Y:S02]  /*d8b0*/  PRMT R0, R4, 0x7610, R0 ;  /* 0x0000761004007816 */ /* 0x000fe40000000000 */
.L_x_7428:
[----:B------:R-:W-:Y:S05]  /*d8c0*/  BSYNC B0 ;  /* 0x0000000000007941 */ /* 0x000fea0003800000 */
.L_x_7427:
[----:B------:R0:W-:Y:S01]  /*d8d0*/  STG.E.U8 [R2.64], R0 ;  /* 0x0000000002007986 */ /* 0x0001e2000c101124 */
[----:B------:R-:W-:Y:S01]  /*d8e0*/  IMAD.MOV.U32 R28, RZ, RZ, R29 ;  /* 0x000000ffff1c7224 */ /* 0x000fe200078e001d */
[----:B------:R-:W-:Y:S05]  /*d8f0*/  BRA `(.L_x_7402) ;  /* 0x000004e000007947 */ /* 0x000fea0003800000 */
.L_x_7425:
        /* <DEDUP_REMOVED lines=17> */
.L_x_7432:
[----:B------:R-:W-:-:S04]  /*da10*/  LOP3.LUT R0, R7, 0x80000000, RZ, 0xc0, !PT ;  /* 0x8000000007007812 */ /* 0x000fc800078ec0ff */
[----:B------:R-:W-:-:S04]  /*da20*/  SHF.R.U32.HI R5, RZ, 0x18, R0 ;  /* 0x00000018ff057819 */ /* 0x000fc80000011600 */
[----:B------:R-:W-:-:S04]  /*da30*/  LOP3.LUT R4, R4, R5, RZ, 0xfc, !PT ;  /* 0x0000000504047212 */ /* 0x000fc800078efcff */
[----:B------:R-:W-:Y:S02]  /*da40*/  PRMT R0, R4, 0x7610, R0 ;  /* 0x0000761004007816 */ /* 0x000fe40000000000 */
.L_x_7431:
[----:B------:R-:W-:Y:S05]  /*da50*/  BSYNC B0 ;  /* 0x0000000000007941 */ /* 0x000fea0003800000 */
.L_x_7430:
[----:B------:R0:W-:Y:S01]  /*da60*/  STG.E.U8 [R2.64], R0 ;  /* 0x0000000002007986 */ /* 0x0001e2000c101124 */
[----:B------:R-:W-:Y:S01]  /*da70*/  IMAD.MOV.U32 R28, RZ, RZ, R29 ;  /* 0x000000ffff1c7224 */ /* 0x000fe200078e001d */
[----:B------:R-:W-:Y:S05]  /*da80*/  BRA `(.L_x_7402) ;  /* 0x0000035000007947 */ /* 0x000fea0003800000 */
.L_x_7424:
        /* <DEDUP_REMOVED lines=8> */
[----:B------:R-:W-:-:S03]  /*db10*/  IMAD.MOV.U32 R28, RZ, RZ, R29 ;  /* 0x000000ffff1c7224 */ /* 0x000fc600078e001d */
        /* <DEDUP_REMOVED lines=14> */
.L_x_7407:
        /* <DEDUP_REMOVED lines=21> */
.L_x_7434:
[----:B------:R-:W-:Y:S01]  /*dd50*/  HADD2.F32 R4, -RZ, R4.H0_H0 ;  /* 0x20000004ff047230 */ /* 0x000fe20000004100 */
[----:B------:R-:W-:-:S05]  /*dd60*/  IMAD.MOV.U32 R28, RZ, RZ, R29 ;  /* 0x000000ffff1c7224 */ /* 0x000fca00078e001d */
[----:B------:R-:W0:Y:S02]  /*dd70*/  F2I.U64.TRUNC R4, R4 ;  /* 0x0000000400047311 */ /* 0x000e24000020d800 */
[----:B0-----:R0:W-:Y:S01]  /*dd80*/  STG.E.64 [R2.64], R4 ;  /* 0x0000000402007986 */ /* 0x0011e2000c101b24 */
[----:B------:R-:W-:Y:S05]  /*dd90*/  BRA `(.L_x_7402) ;  /* 0x0000004000007947 */ /* 0x000fea0003800000 */
.L_x_7433:
[----:B------:R-:W-:Y:S01]  /*dda0*/  HADD2.F32 R4, -RZ, R4.H0_H0 ;  /* 0x20000004ff047230 */ /* 0x000fe20000004100 */
[----:B------:R-:W-:-:S03]  /*ddb0*/  IMAD.MOV.U32 R28, RZ, RZ, R29 ;  /* 0x000000ffff1c7224 */ /* 0x000fc600078e001d */
[----:B------:R-:W0:Y:S02]  /*ddc0*/  F2I.FTZ.U32.TRUNC.NTZ R5, R4 ;  /* 0x0000000400057305 */ /* 0x000e24000021f000 */
[----:B0-----:R0:W-:Y:S02]  /*ddd0*/  STG.E [R2.64], R5 ;  /* 0x0000000502007986 */ /* 0x0011e4000c101924 */
.L_x_7402:
[----:B------:R-:W-:Y:S05]  /*dde0*/  BSYNC B6 ;  /* 0x0000000000067941 */ /* 0x000fea0003800000 */
.L_x_7401:
        /* <DEDUP_REMOVED lines=27> */
.L_x_7440:
[----:B------:R-:W-:-:S06]  /*dfa0*/  HADD2.F32 R5, -RZ, R18.H0_H0 ;  /* 0x20000012ff057230 */ /* 0x000fcc0000004100 */
[----:B------:R-:W0:Y:S02]  /*dfb0*/  F2I.S64.TRUNC R4, R5 ;  /* 0x0000000500047311 */ /* 0x000e24000020d900 */
[----:B0-----:R0:W-:Y:S01]  /*dfc0*/  STG.E.U8 [R2.64], R4 ;  /* 0x0000000402007986 */ /* 0x0011e2000c101124 */
[----:B------:R-:W-:Y:S05]  /*dfd0*/  BRA `(.L_x_7442) ;  /* 0x00000e4000007947 */ /* 0x000fea0003800000 */
.L_x_7439:
        /* <DEDUP_REMOVED lines=10> */
.L_x_7444:
[----:B------:R-:W-:-:S04]  /*e080*/  HADD2.F32 R18, -RZ, R18.H0_H0 ;  /* 0x20000012ff127230 */ /* 0x000fc80000004100 */
[----:B------:R-:W0:Y:S02]  /*e090*/  F2I.FTZ.TRUNC.NTZ R5, R18 ;  /* 0x0000001200057305 */ /* 0x000e24000021f100 */
[----:B0-----:R0:W-:Y:S01]  /*e0a0*/  STG.E [R2.64], R5 ;  /* 0x0000000502007986 */ /* 0x0011e2000c101924 */
[----:B------:R-:W-:Y:S05]  /*e0b0*/  BRA `(.L_x_7442) ;  /* 0x00000d6000007947 */ /* 0x000fea0003800000 */
.L_x_7443:
[----:B------:R-:W-:-:S04]  /*e0c0*/  HADD2.F32 R18, -RZ, R18.H0_H0 ;  /* 0x20000012ff127230 */ /* 0x000fc80000004100 */
[----:B------:R-:W0:Y:S02]  /*e0d0*/  F2I.FTZ.TRUNC.NTZ R5, R18 ;  /* 0x0000001200057305 */ /* 0x000e24000021f100 */
[----:B0-----:R0:W-:Y:S01]  /*e0e0*/  STG.E.U16 [R2.64], R5 ;  /* 0x0000000502007986 */ /* 0x0011e2000c101524 */
[----:B------:R-:W-:Y:S05]  /*e0f0*/  BRA `(.L_x_7442) ;  /* 0x00000d2000007947 */ /* 0x000fea0003800000 */
.L_x_7438:
        /* <DEDUP_REMOVED lines=9> */
.L_x_7446:
[----:B------:R0:W-:Y:S01]  /*e190*/  STG.E.U16 [R2.64], R18 ;  /* 0x0000001202007986 */ /* 0x0001e2000c101524 */
[----:B------:R-:W-:Y:S05]  /*e1a0*/  BRA `(.L_x_7442) ;  /* 0x00000c7000007947 */ /* 0x000fea0003800000 */
.L_x_7445:
        /* <DEDUP_REMOVED lines=10> */
.L_x_7448:
[----:B------:R-:W-:-:S05]  /*e250*/  HADD2.F32 R0, -RZ, R18.H0_H0 ;  /* 0x20000012ff007230 */ /* 0x000fca0000004100 */
[----:B------:R-:W-:-:S04]  /*e260*/  F2FP.PACK_AB R0, RZ, R0 ;  /* 0x00000000ff00723e */ /* 0x000fc800000000ff */
[----:B------:R-:W-:-:S05]  /*e270*/  PRMT R0, R0, 0x5410, RZ ;  /* 0x0000541000007816 */ /* 0x000fca00000000ff */
[----:B------:R0:W-:Y:S01]  /*e280*/  STG.E [R2.64], R0 ;  /* 0x0000000002007986 */ /* 0x0001e2000c101924 */
[----:B------:R-:W-:Y:S05]  /*e290*/  BRA `(.L_x_7442) ;  /* 0x00000b8000007947 */ /* 0x000fea0003800000 */
.L_x_7447:
[----:B------:R-:W-:-:S05]  /*e2a0*/  HADD2.F32 R4, -RZ, R18.H0_H0 ;  /* 0x20000012ff047230 */ /* 0x000fca0000004100 */
[----:B------:R-:W-:-:S06]  /*e2b0*/  FMUL.FTZ R4, R4, 1 ;  /* 0x3f80000004047820 */ /* 0x000fcc0000410000 */
[----:B------:R-:W0:Y:S02]  /*e2c0*/  F2F.F64.F32 R4, R4 ;  /* 0x0000000400047310 */ /* 0x000e240000201800 */
[----:B0-----:R0:W-:Y:S01]  /*e2d0*/  STG.E.64 [R2.64], R4 ;  /* 0x0000000402007986 */ /* 0x0011e2000c101b24 */
[----:B------:R-:W-:Y:S05]  /*e2e0*/  BRA `(.L_x_7442) ;  /* 0x00000b3000007947 */ /* 0x000fea0003800000 */
.L_x_7437:
        /* <DEDUP_REMOVED lines=13> */
.L_x_7451:
[----:B------:R-:W-:Y:S01]  /*e3c0*/  HADD2.F32 R18, -RZ, R18.H0_H0 ;  /* 0x20000012ff127230 */ /* 0x000fe20000004100 */
[----:B------:R-:W-:-:S04]  /*e3d0*/  CS2R R6, SRZ ;  /* 0x0000000000067805 */ /* 0x000fc8000001ff00 */
[----:B------:R-:W-:-:S06]  /*e3e0*/  FMUL.FTZ R4, R18, 1 ;  /* 0x3f80000012047820 */ /* 0x000fcc0000410000 */
[----:B------:R-:W0:Y:S02]  /*e3f0*/  F2F.F64.F32 R4, R4 ;  /* 0x0000000400047310 */ /* 0x000e240000201800 */
[----:B0-----:R0:W-:Y:S01]  /*e400*/  STG.E.128 [R2.64], R4 ;  /* 0x0000000402007986 */ /* 0x0011e2000c101d24 */
[----:B------:R-:W-:Y:S05]  /*e410*/  BRA `(.L_x_7442) ;  /* 0x00000a0000007947 */ /* 0x000fea0003800000 */
.L_x_7450:
        /* <DEDUP_REMOVED lines=21> */
.L_x_7455:
[----:B------:R-:W-:Y:S05]  /*e570*/  BSYNC B0 ;  /* 0x0000000000007941 */ /* 0x000fea0003800000 */
.L_x_7454:
[----:B------:R-:W-:-:S05]  /*e580*/  LOP3.LUT R5, R0, R5, RZ, 0xfc, !PT ;  /* 0x0000000500057212 */ /* 0x000fca00078efcff */
[----:B------:R0:W-:Y:S01]  /*e590*/  STG.E.U8 [R2.64], R5 ;  /* 0x0000000502007986 */ /* 0x0001e2000c101124 */
[----:B------:R-:W-:Y:S05]  /*e5a0*/  BRA `(.L_x_7442) ;  /* 0x0000087000007947 */ /* 0x000fea0003800000 */
.L_x_7453:
        /* <DEDUP_REMOVED lines=13> */
.L_x_7457:
[----:B------:R-:W-:Y:S01]  /*e680*/  IMAD.MOV.U32 R0, RZ, RZ, 0x7f ;  /* 0x0000007fff007424 */ /* 0x000fe200078e00ff */
[----:B------:R-:W-:-:S04]  /*e690*/  ISETP.GT.U32.AND P0, PT, R4, 0x7f800000, PT ;  /* 0x7f8000000400780c */ /* 0x000fc80003f04070 */
[----:B------:R-:W-:-:S04]  /*e6a0*/  SEL R0, R0, 0x7c, P0 ;  /* 0x0000007c00007807 */ /* 0x000fc80000000000 */
.L_x_7458:
[----:B------:R-:W-:Y:S05]  /*e6b0*/  BSYNC B0 ;  /* 0x0000000000007941 */ /* 0x000fea0003800000 */
.L_x_7456:
[----:B------:R-:W-:-:S04]  /*e6c0*/  LOP3.LUT R4, R5, 0x80000000, RZ, 0xc0, !PT ;  /* 0x8000000005047812 */ /* 0x000fc800078ec0ff */
[----:B------:R-:W-:-:S04]  /*e6d0*/  SHF.R.U32.HI R5, RZ, 0x18, R4 ;  /* 0x00000018ff057819 */ /* 0x000fc80000011604 */
[----:B------:R-:W-:-:S05]  /*e6e0*/  LOP3.LUT R5, R0, R5, RZ, 0xfc, !PT ;  /* 0x0000000500057212 */ /* 0x000fca00078efcff */
[----:B------:R0:W-:Y:S01]  /*e6f0*/  STG.E.U8 [R2.64], R5 ;  /* 0x0000000502007986 */ /* 0x0001e2000c101124 */
[----:B------:R-:W-:Y:S05]  /*e700*/  BRA `(.L_x_7442) ;  /* 0x0000071000007947 */ /* 0x000fea0003800000 */
.L_x_7452:
[----:B------:R-:W-:-:S05]  /*e710*/  HADD2.F32 R0, -RZ, R18.H0_H0 ;  /* 0x20000012ff007230 */ /* 0x000fca0000004100 */
[----:B------:R-:W-:-:S05]  /*e720*/  F2FP.BF16.PACK_AB R0, RZ, R0 ;  /* 0x00000000ff00723e */ /* 0x000fca00000010ff */
[----:B------:R0:W-:Y:S01]  /*e730*/  STG.E.U16 [R2.64], R0 ;  /* 0x0000000002007986 */ /* 0x0001e2000c101524 */
[----:B------:R-:W-:Y:S05]  /*e740*/  BRA `(.L_x_7442) ;  /* 0x000006d000007947 */ /* 0x000fea0003800000 */
.L_x_7449:
        /* <DEDUP_REMOVED lines=12> */
.L_x_7461:
        /* <DEDUP_REMOVED lines=17> */
.L_x_7464:
[----:B------:R-:W-:-:S04]  /*e920*/  LOP3.LUT R0, R7, 0x80000000, RZ, 0xc0, !PT ;  /* 0x8000000007007812 */ /* 0x000fc800078ec0ff */
[----:B------:R-:W-:-:S04]  /*e930*/  SHF.R.U32.HI R5, RZ, 0x18, R0 ;  /* 0x00000018ff057819 */ /* 0x000fc80000011600 */
[----:B------:R-:W-:-:S04]  /*e940*/  LOP3.LUT R4, R4, R5, RZ, 0xfc, !PT ;  /* 0x0000000504047212 */ /* 0x000fc800078efcff */
[----:B------:R-:W-:Y:S02]  /*e950*/  PRMT R0, R4, 0x7610, R0 ;  /* 0x0000761004007816 */ /* 0x000fe40000000000 */
.L_x_7463:
[----:B------:R-:W-:Y:S05]  /*e960*/  BSYNC B0 ;  /* 0x0000000000007941 */ /* 0x000fea0003800000 */
.L_x_7462:
[----:B------:R0:W-:Y:S01]  /*e970*/  STG.E.U8 [R2.64], R0 ;  /* 0x0000000002007986 */ /* 0x0001e2000c101124 */
[----:B------:R-:W-:Y:S05]  /*e980*/  BRA `(.L_x_7442) ;  /* 0x0000049000007947 */ /* 0x000fea0003800000 */
.L_x_7460:
        /* <DEDUP_REMOVED lines=17> */
.L_x_7467:
[----:B------:R-:W-:-:S04]  /*eaa0*/  LOP3.LUT R0, R7, 0x80000000, RZ, 0xc0, !PT ;  /* 0x8000000007007812 */ /* 0x000fc800078ec0ff */
[----:B------:R-:W-:-:S04]  /*eab0*/  SHF.R.U32.HI R5, RZ, 0x18, R0 ;  /* 0x00000018ff057819 */ /* 0x000fc80000011600 */
[----:B------:R-:W-:-:S04]  /*eac0*/  LOP3.LUT R4, R4, R5, RZ, 0xfc, !PT ;  /* 0x0000000504047212 */ /* 0x000fc800078efcff */
[----:B------:R-:W-:Y:S02]  /*ead0*/  PRMT R0, R4, 0x7610, R0 ;  /* 0x0000761004007816 */ /* 0x000fe40000000000 */
.L_x_7466:
[----:B------:R-:W-:Y:S05]  /*eae0*/  BSYNC B0 ;  /* 0x0000000000007941 */ /* 0x000fea0003800000 */
.L_x_7465:
[----:B------:R0:W-:Y:S01]  /*eaf0*/  STG.E.U8 [R2.64], R0 ;  /* 0x0000000002007986 */ /* 0x0001e2000c101124 */
[----:B------:R-:W-:Y:S05]  /*eb00*/  BRA `(.L_x_7442) ;  /* 0x0000031000007947 */ /* 0x000fea0003800000 */
.L_x_7459:
        /* <DEDUP_REMOVED lines=22> */
.L_x_7441:
        /* <DEDUP_REMOVED lines=20> */
.L_x_7469:
[----:B------:R-:W-:-:S06]  /*edb0*/  HADD2.F32 R4, -RZ, R18.H0_H0 ;  /* 0x20000012ff047230 */ /* 0x000fcc0000004100 */
[----:B------:R-:W0:Y:S02]  /*edc0*/  F2I.U64.TRUNC R4, R4 ;  /* 0x0000000400047311 */ /* 0x000e24000020d800 */
[----:B0-----:R0:W-:Y:S01]  /*edd0*/  STG.E.64 [R2.64], R4 ;  /* 0x0000000402007986 */ /* 0x0011e2000c101b24 */
[----:B------:R-:W-:Y:S05]  /*ede0*/  BRA `(.L_x_7442) ;  /* 0x0000003000007947 */ /* 0x000fea0003800000 */
.L_x_7468:
[----:B------:R-:W-:-:S04]  /*edf0*/  HADD2.F32 R18, -RZ, R18.H0_H0 ;  /* 0x20000012ff127230 */ /* 0x000fc80000004100 */
[----:B------:R-:W0:Y:S02]  /*ee00*/  F2I.FTZ.U32.TRUNC.NTZ R5, R18 ;  /* 0x0000001200057305 */ /* 0x000e24000021f000 */
[----:B0-----:R0:W-:Y:S02]  /*ee10*/  STG.E [R2.64], R5 ;  /* 0x0000000502007986 */ /* 0x0011e4000c101924 */
.L_x_7442:
        /* <DEDUP_REMOVED lines=23> */
.L_x_7473:
[----:B------:R-:W-:-:S06]  /*ef90*/  HADD2.F32 R5, -RZ, R17.H0_H0 ;  /* 0x20000011ff057230 */ /* 0x000fcc0000004100 */
[----:B------:R-:W0:Y:S02]  /*efa0*/  F2I.S64.TRUNC R4, R5 ;  /* 0x0000000500047311 */ /* 0x000e24000020d900 */
[----:B0-----:R0:W-:Y:S01]  /*efb0*/  STG.E.U8 [R2.64], R4 ;  /* 0x0000000402007986 */ /* 0x0011e2000c101124 */
[----:B------:R-:W-:Y:S05]  /*efc0*/  BRA `(.L_x_7475) ;  /* 0x00000e4000007947 */ /* 0x000fea0003800000 */
.L_x_7472:
        /* <DEDUP_REMOVED lines=10> */
.L_x_7477:
[----:B------:R-:W-:-:S06]  /*f070*/  HADD2.F32 R17, -RZ, R17.H0_H0 ;  /* 0x20000011ff117230 */ /* 0x000fcc0000004100 */
[----:B------:R-:W0:Y:S02]  /*f080*/  F2I.FTZ.TRUNC.NTZ R17, R17 ;  /* 0x0000001100117305 */ /* 0x000e24000021f100 */
[----:B0-----:R0:W-:Y:S01]  /*f090*/  STG.E [R2.64], R17 ;  /* 0x0000001102007986 */ /* 0x0011e2000c101924 */
[----:B------:R-:W-:Y:S05]  /*f0a0*/  BRA `(.L_x_7475) ;  /* 0x00000d6000007947 */ /* 0x000fea0003800000 */
.L_x_7476:
[----:B------:R-:W-:-:S06]  /*f0b0*/  HADD2.F32 R17, -RZ, R17.H0_H0 ;  /* 0x20000011ff117230 */ /* 0x000fcc0000004100 */
[----:B------:R-:W0:Y:S02]  /*f0c0*/  F2I.FTZ.TRUNC.NTZ R17, R17 ;  /* 0x0000001100117305 */ /* 0x000e24000021f100 */
[----:B0-----:R0:W-:Y:S01]  /*f0d0*/  STG.E.U16 [R2.64], R17 ;  /* 0x0000001102007986 */ /* 0x0011e2000c101524 */
[----:B------:R-:W-:Y:S05]  /*f0e0*/  BRA `(.L_x_7475) ;  /* 0x00000d2000007947 */ /* 0x000fea0003800000 */
.L_x_7471:
        /* <DEDUP_REMOVED lines=9> */
.L_x_7479:
[----:B------:R0:W-:Y:S01]  /*f180*/  STG.E.U16 [R2.64], R17 ;  /* 0x0000001102007986 */ /* 0x0001e2000c101524 */
[----:B------:R-:W-:Y:S05]  /*f190*/  BRA `(.L_x_7475) ;  /* 0x00000c7000007947 */ /* 0x000fea0003800000 */
.L_x_7478:
        /* <DEDUP_REMOVED lines=10> */
.L_x_7481:
[----:B------:R-:W-:-:S05]  /*f240*/  HADD2.F32 R0, -RZ, R17.H0_H0 ;  /* 0x20000011ff007230 */ /* 0x000fca0000004100 */
[----:B------:R-:W-:-:S04]  /*f250*/  F2FP.PACK_AB R0, RZ, R0 ;  /* 0x00000000ff00723e */ /* 0x000fc800000000ff */
[----:B------:R-:W-:-:S05]  /*f260*/  PRMT R0, R0, 0x5410, RZ ;  /* 0x0000541000007816 */ /* 0x000fca00000000ff */
[----:B------:R0:W-:Y:S01]  /*f270*/  STG.E [R2.64], R0 ;  /* 0x0000000002007986 */ /* 0x0001e2000c101924 */
[----:B------:R-:W-:Y:S05]  /*f280*/  BRA `(.L_x_7475) ;  /* 0x00000b8000007947 */ /* 0x000fea0003800000 */
.L_x_7480:
[----:B------:R-:W-:-:S05]  /*f290*/  HADD2.F32 R4, -RZ, R17.H0_H0 ;  /* 0x20000011ff047230 */ /* 0x000fca0000004100 */
[----:B------:R-:W-:-:S06]  /*f2a0*/  FMUL.FTZ R4, R4, 1 ;  /* 0x3f80000004047820 */ /* 0x000fcc0000410000 */
[----:B------:R-:W0:Y:S02]  /*f2b0*/  F2F.F64.F32 R4, R4 ;  /* 0x0000000400047310 */ /* 0x000e240000201800 */
[----:B0-----:R0:W-:Y:S01]  /*f2c0*/  STG.E.64 [R2.64], R4 ;  /* 0x0000000402007986 */ /* 0x0011e2000c101b24 */
[----:B------:R-:W-:Y:S05]  /*f2d0*/  BRA `(.L_x_7475) ;  /* 0x00000b3000007947 */ /* 0x000fea0003800000 */
.L_x_7470:
        /* <DEDUP_REMOVED lines=13> */
.L_x_7484:
[----:B------:R-:W-:Y:S01]  /*f3b0*/  HADD2.F32 R17, -RZ, R17.H0_H0 ;  /* 0x20000011ff117230 */ /* 0x000fe20000004100 */
[----:B------:R-:W-:-:S04]  /*f3c0*/  CS2R R6, SRZ ;  /* 0x0000000000067805 */ /* 0x000fc8000001ff00 */
[----:B------:R-:W-:-:S06]  /*f3d0*/  FMUL.FTZ R4, R17, 1 ;  /* 0x3f80000011047820 */ /* 0x000fcc0000410000 */
[----:B------:R-:W0:Y:S02]  /*f3e0*/  F2F.F64.F32 R4, R4 ;  /* 0x0000000400047310 */ /* 0x000e240000201800 */
[----:B0-----:R0:W-:Y:S01]  /*f3f0*/  STG.E.128 [R2.64], R4 ;  /* 0x0000000402007986 */ /* 0x0011e2000c101d24 */
[----:B------:R-:W-:Y:S05]  /*f400*/  BRA `(.L_x_7475) ;  /* 0x00000a0000007947 */ /* 0x000fea0003800000 */
.L_x_7483:
        /* <DEDUP_REMOVED lines=21> */
.L_x_7488:
[----:B------:R-:W-:Y:S05]  /*f560*/  BSYNC B0 ;  /* 0x0000000000007941 */ /* 0x000fea0003800000 */
.L_x_7487:
[----:B------:R-:W-:-:S05]  /*f570*/  LOP3.LUT R5, R0, R5, RZ, 0xfc, !PT ;  /* 0x0000000500057212 */ /* 0x000fca00078efcff */
[----:B------:R0:W-:Y:S01]  /*f580*/  STG.E.U8 [R2.64], R5 ;  /* 0x0000000502007986 */ /* 0x0001e2000c101124 */
[----:B------:R-:W-:Y:S05]  /*f590*/  BRA `(.L_x_7475) ;  /* 0x0000087000007947 */ /* 0x000fea0003800000 */
.L_x_7486:
        /* <DEDUP_REMOVED lines=13> */
.L_x_7490:
[----:B------:R-:W-:Y:S01]  /*f670*/  IMAD.MOV.U32 R0, RZ, RZ, 0x7f ;  /* 0x0000007fff007424 */ /* 0x000fe200078e00ff */
[----:B------:R-:W-:-:S04]  /*f680*/  ISETP.GT.U32.AND P0, PT, R4, 0x7f800000, PT ;  /* 0x7f8000000400780c */ /* 0x000fc80003f04070 */
[----:B------:R-:W-:-:S04]  /*f690*/  SEL R0, R0, 0x7c, P0 ;  /* 0x0000007c00007807 */ /* 0x000fc80000000000 */
.L_x_7491:
[----:B------:R-:W-:Y:S05]  /*f6a0*/  BSYNC B0 ;  /* 0x0000000000007941 */ /* 0x000fea0003800000 */
.L_x_7489:
[----:B------:R-:W-:-:S04]  /*f6b0*/  LOP3.LUT R4, R17, 0x80000000, RZ, 0xc0, !PT ;  /* 0x8000000011047812 */ /* 0x000fc800078ec0ff */
[----:B------:R-:W-:-:S04]  /*f6c0*/  SHF.R.U32.HI R5, RZ, 0x18, R4 ;  /* 0x00000018ff057819 */ /* 0x000fc80000011604 */
[----:B------:R-:W-:-:S05]  /*f6d0*/  LOP3.LUT R5, R0, R5, RZ, 0xfc, !PT ;  /* 0x0000000500057212 */ /* 0x000fca00078efcff */
[----:B------:R0:W-:Y:S01]  /*f6e0*/  STG.E.U8 [R2.64], R5 ;  /* 0x0000000502007986 */ /* 0x0001e2000c101124 */
[----:B------:R-:W-:Y:S05]  /*f6f0*/  BRA `(.L_x_7475) ;  /* 0x0000071000007947 */ /* 0x000fea0003800000 */
.L_x_7485:
[----:B------:R-:W-:-:S05]  /*f700*/  HADD2.F32 R0, -RZ, R17.H0_H0 ;  /* 0x20000011ff007230 */ /* 0x000fca0000004100 */
[----:B------:R-:W-:-:S05]  /*f710*/  F2FP.BF16.PACK_AB R0, RZ, R0 ;  /* 0x00000000ff00723e */ /* 0x000fca00000010ff */
[----:B------:R0:W-:Y:S01]  /*f720*/  STG.E.U16 [R2.64], R0 ;  /* 0x0000000002007986 */ /* 0x0001e2000c101524 */
[----:B------:R-:W-:Y:S05]  /*f730*/  BRA `(.L_x_7475) ;  /* 0x000006d000007947 */ /* 0x000fea0003800000 */
.L_x_7482:
        /* <DEDUP_REMOVED lines=12> */
.L_x_7494:
        /* <DEDUP_REMOVED lines=17> */
.L_x_7497:
[----:B------:R-:W-:-:S04]  /*f910*/  LOP3.LUT R0, R17, 0x80000000, RZ, 0xc0, !PT ;  /* 0x8000000011007812 */ /* 0x000fc800078ec0ff */
[----:B------:R-:W-:-:S04]  /*f920*/  SHF.R.U32.HI R5, RZ, 0x18, R0 ;  /* 0x00000018ff057819 */ /* 0x000fc80000011600 */
[----:B------:R-:W-:-:S04]  /*f930*/  LOP3.LUT R4, R4, R5, RZ, 0xfc, !PT ;  /* 0x0000000504047212 */ /* 0x000fc800078efcff */
[----:B------:R-:W-:Y:S02]  /*f940*/  PRMT R0, R4, 0x7610, R0 ;  /* 0x0000761004007816 */ /* 0x000fe40000000000 */
.L_x_7496:
[----:B------:R-:W-:Y:S05]  /*f950*/  BSYNC B0 ;  /* 0x0000000000007941 */ /* 0x000fea0003800000 */
.L_x_7495:
[----:B------:R0:W-:Y:S01]  /*f960*/  STG.E.U8 [R2.64], R0 ;  /* 0x0000000002007986 */ /* 0x0001e2000c101124 */
[----:B------:R-:W-:Y:S05]  /*f970*/  BRA `(.L_x_7475) ;  /* 0x0000049000007947 */ /* 0x000fea0003800000 */
.L_x_7493:
        /* <DEDUP_REMOVED lines=17> */
.L_x_7500:
[----:B------:R-:W-:-:S04]  /*fa90*/  LOP3.LUT R0, R17, 0x80000000, RZ, 0xc0, !PT ;  /* 0x8000000011007812 */ /* 0x000fc800078ec0ff */
[----:B------:R-:W-:-:S04]  /*faa0*/  SHF.R.U32.HI R5, RZ, 0x18, R0 ;  /* 0x00000018ff057819 */ /* 0x000fc80000011600 */
[----:B------:R-:W-:-:S04]  /*fab0*/  LOP3.LUT R4, R4, R5, RZ, 0xfc, !PT ;  /* 0x0000000504047212 */ /* 0x000fc800078efcff */
[----:B------:R-:W-:Y:S02]  /*fac0*/  PRMT R0, R4, 0x7610, R0 ;  /* 0x0000761004007816 */ /* 0x000fe40000000000 */
.L_x_7499:
[----:B------:R-:W-:Y:S05]  /*fad0*/  BSYNC B0 ;  /* 0x0000000000007941 */ /* 0x000fea0003800000 */
.L_x_7498:
[----:B------:R0:W-:Y:S01]  /*fae0*/  STG.E.U8 [R2.64], R0 ;  /* 0x0000000002007986 */ /* 0x0001e2000c101124 */
[----:B------:R-:W-:Y:S05]  /*faf0*/  BRA `(.L_x_7475) ;  /* 0x0000031000007947 */ /* 0x000fea0003800000 */
.L_x_7492:
        /* <DEDUP_REMOVED lines=22> */
.L_x_7474:
        /* <DEDUP_REMOVED lines=20> */
.L_x_7502:
[----:B------:R-:W-:-:S06]  /*fda0*/  HADD2.F32 R4, -RZ, R17.H0_H0 ;  /* 0x20000011ff047230 */ /* 0x000fcc0000004100 */
[----:B------:R-:W0:Y:S02]  /*fdb0*/  F2I.U64.TRUNC R4, R4 ;  /* 0x0000000400047311 */ /* 0x000e24000020d800 */
[----:B0-----:R0:W-:Y:S01]  /*fdc0*/  STG.E.64 [R2.64], R4 ;  /* 0x0000000402007986 */ /* 0x0011e2000c101b24 */
[----:B------:R-:W-:Y:S05]  /*fdd0*/  BRA `(.L_x_7475) ;  /* 0x0000003000007947 */ /* 0x000fea0003800000 */
.L_x_7501:
[----:B------:R-:W-:-:S06]  /*fde0*/  HADD2.F32 R17, -RZ, R17.H0_H0 ;  /* 0x20000011ff117230 */ /* 0x000fcc0000004100 */
[----:B------:R-:W0:Y:S02]  /*fdf0*/  F2I.FTZ.U32.TRUNC.NTZ R17, R17 ;  /* 0x0000001100117305 */ /* 0x000e24000021f000 */
[----:B0-----:R0:W-:Y:S02]  /*fe00*/  STG.E [R2.64], R17 ;  /* 0x0000001102007986 */ /* 0x0011e4000c101924 */
.L_x_7475:
[----:B------:R-:W-:Y:S02]  /*fe10*/  IADD3 R28, R28, 0x80, RZ ;  /* 0x000000801c1c7810 */ /* 0x000fe40007ffe0ff */
.L_x_7436:
[----:B------:R-:W-:Y:S05]  /*fe20*/  BSYNC B6 ;  /* 0x0000000000067941 */ /* 0x000fea0003800000 */
.L_x_7435:
        /* <DEDUP_REMOVED lines=23> */
.L_x_7506:
[----:B------:R-:W-:-:S06]  /*ffa0*/  HADD2.F32 R5, -RZ, R16.H0_H0 ;  /* 0x20000010ff057230 */ /* 0x000fcc0000004100 */
[----:B------:R-:W0:Y:S02]  /*ffb0*/  F2I.S64.TRUNC R4, R5 ;  /* 0x0000000500047311 */ /* 0x000e24000020d900 */
[----:B0-----:R-:W-:Y:S01]  /*ffc0*/  STG.E.U8 [R2.64], R4 ;  /* 0x0000000402007986 */ /* 0x001fe2000c101124 */
[----:B------:R-:W-:Y:S05]  /*ffd0*/  EXIT ;  /* 0x000000000000794d */ /* 0x000fea0003800000 */
.L_x_7505:
        /* <DEDUP_REMOVED lines=10> */
.L_x_7509:
[----:B------:R-:W-:-:S04]  /*10080*/  HADD2.F32 R16, -RZ, R16.H0_H0 ;  /* 0x20000010ff107230 */ /* 0x000fc80000004100 */
[----:B------:R-:W0:Y:S02]  /*10090*/  F2I.FTZ.TRUNC.NTZ R5, R16 ;  /* 0x0000001000057305 */ /* 0x000e24000021f100 */
[----:B0-----:R-:W-:Y:S01]  /*100a0*/  STG.E [R2.64], R5 ;  /* 0x0000000502007986 */ /* 0x001fe2000c101924 */
[----:B------:R-:W-:Y:S05]  /*100b0*/  EXIT ;  /* 0x000000000000794d */ /* 0x000fea0003800000 */
.L_x_7508:
[----:B------:R-:W-:-:S04]  /*100c0*/  HADD2.F32 R16, -RZ, R16.H0_H0 ;  /* 0x20000010ff107230 */ /* 0x000fc80000004100 */
[----:B------:R-:W0:Y:S02]  /*100d0*/  F2I.FTZ.TRUNC.NTZ R5, R16 ;  /* 0x0000001000057305 */ /* 0x000e24000021f100 */
[----:B0-----:R-:W-:Y:S01]  /*100e0*/  STG.E.U16 [R2.64], R5 ;  /* 0x0000000502007986 */ /* 0x001fe2000c101524 */
[----:B------:R-:W-:Y:S05]  /*100f0*/  EXIT ;  /* 0x000000000000794d */ /* 0x000fea0003800000 */
.L_x_7504:
        /* <DEDUP_REMOVED lines=9> */
.L_x_7511:
[----:B------:R-:W-:Y:S01]  /*10190*/  STG.E.U16 [R2.64], R16 ;  /* 0x0000001002007986 */ /* 0x000fe2000c101524 */
[----:B------:R-:W-:Y:S05]  /*101a0*/  EXIT ;  /* 0x000000000000794d */ /* 0x000fea0003800000 */
.L_x_7510:
        /* <DEDUP_REMOVED lines=10> */
.L_x_7513:
[----:B------:R-:W-:-:S05]  /*10250*/  HADD2.F32 R0, -RZ, R16.H0_H0 ;  /* 0x20000010ff007230 */ /* 0x000fca0000004100 */
[----:B------:R-:W-:-:S04]  /*10260*/  F2FP.PACK_AB R0, RZ, R0 ;  /* 0x00000000ff00723e */ /* 0x000fc800000000ff */
[----:B------:R-:W-:-:S05]  /*10270*/  PRMT R0, R0, 0x5410, RZ ;  /* 0x0000541000007816 */ /* 0x000fca00000000ff */
[----:B------:R-:W-:Y:S01]  /*10280*/  STG.E [R2.64], R0 ;  /* 0x0000000002007986 */ /* 0x000fe2000c101924 */
[----:B------:R-:W-:Y:S05]  /*10290*/  EXIT ;  /* 0x000000000000794d */ /* 0x000fea0003800000 */
.L_x_7512:
[----:B------:R-:W-:-:S05]  /*102a0*/  HADD2.F32 R4, -RZ, R16.H0_H0 ;  /* 0x20000010ff047230 */ /* 0x000fca0000004100 */
[----:B------:R-:W-:-:S06]  /*102b0*/  FMUL.FTZ R4, R4, 1 ;  /* 0x3f80000004047820 */ /* 0x000fcc0000410000 */
[----:B------:R-:W0:Y:S02]  /*102c0*/  F2F.F64.F32 R4, R4 ;  /* 0x0000000400047310 */ /* 0x000e240000201800 */
[----:B0-----:R-:W-:Y:S01]  /*102d0*/  STG.E.64 [R2.64], R4 ;  /* 0x0000000402007986 */ /* 0x001fe2000c101b24 */
[----:B------:R-:W-:Y:S05]  /*102e0*/  EXIT ;  /* 0x000000000000794d */ /* 0x000fea0003800000 */
.L_x_7503:
        /* <DEDUP_REMOVED lines=13> */
.L_x_7516:
[----:B------:R-:W-:Y:S01]  /*103c0*/  HADD2.F32 R16, -RZ, R16.H0_H0 ;  /* 0x20000010ff107230 */ /* 0x000fe20000004100 */
[----:B------:R-:W-:-:S04]  /*103d0*/  CS2R R6, SRZ ;  /* 0x0000000000067805 */ /* 0x000fc8000001ff00 */
[----:B------:R-:W-:-:S06]  /*103e0*/  FMUL.FTZ R4, R16, 1 ;  /* 0x3f80000010047820 */ /* 0x000fcc0000410000 */
[----:B------:R-:W0:Y:S02]  /*103f0*/  F2F.F64.F32 R4, R4 ;  /* 0x0000000400047310 */ /* 0x000e240000201800 */
[----:B0-----:R-:W-:Y:S01]  /*10400*/  STG.E.128 [R2.64], R4 ;  /* 0x0000000402007986 */ /* 0x001fe2000c101d24 */
[----:B------:R-:W-:Y:S05]  /*10410*/  EXIT ;  /* 0x000000000000794d */ /* 0x000fea0003800000 */
.L_x_7515:
        /* <DEDUP_REMOVED lines=21> */
.L_x_7520:
[----:B------:R-:W-:Y:S05]  /*10570*/  BSYNC B0 ;  /* 0x0000000000007941 */ /* 0x000fea0003800000 */
.L_x_7519:
[----:B------:R-:W-:-:S05]  /*10580*/  LOP3.LUT R5, R0, R5, RZ, 0xfc, !PT ;  /* 0x0000000500057212 */ /* 0x000fca00078efcff */
[----:B------:R-:W-:Y:S01]  /*10590*/  STG.E.U8 [R2.64], R5 ;  /* 0x0000000502007986 */ /* 0x000fe2000c101124 */
[----:B------:R-:W-:Y:S05]  /*105a0*/  EXIT ;  /* 0x000000000000794d */ /* 0x000fea0003800000 */
.L_x_7518:
        /* <DEDUP_REMOVED lines=13> */
.L_x_7522:
[----:B------:R-:W-:Y:S01]  /*10680*/  IMAD.MOV.U32 R0, RZ, RZ, 0x7f ;  /* 0x0000007fff007424 */ /* 0x000fe200078e00ff */
[----:B------:R-:W-:-:S04]  /*10690*/  ISETP.GT.U32.AND P0, PT, R4, 0x7f800000, PT ;  /* 0x7f8000000400780c */ /* 0x000fc80003f04070 */
[----:B------:R-:W-:-:S04]  /*106a0*/  SEL R0, R0, 0x7c, P0 ;  /* 0x0000007c00007807 */ /* 0x000fc80000000000 */
.L_x_7523:
[----:B------:R-:W-:Y:S05]  /*106b0*/  BSYNC B0 ;  /* 0x0000000000007941 */ /* 0x000fea0003800000 */
.L_x_7521:
[----:B------:R-:W-:-:S04]  /*106c0*/  LOP3.LUT R4, R5, 0x80000000, RZ, 0xc0, !PT ;  /* 0x8000000005047812 */ /* 0x000fc800078ec0ff */
[----:B------:R-:W-:-:S04]  /*106d0*/  SHF.R.U32.HI R5, RZ, 0x18, R4 ;  /* 0x00000018ff057819 */ /* 0x000fc80000011604 */
[----:B------:R-:W-:-:S05]  /*106e0*/  LOP3.LUT R5, R0, R5, RZ, 0xfc, !PT ;  /* 0x0000000500057212 */ /* 0x000fca00078efcff */
[----:B------:R-:W-:Y:S01]  /*106f0*/  STG.E.U8 [R2.64], R5 ;  /* 0x0000000502007986 */ /* 0x000fe2000c101124 */
[----:B------:R-:W-:Y:S05]  /*10700*/  EXIT ;  /* 0x000000000000794d */ /* 0x000fea0003800000 */
.L_x_7517:
[----:B------:R-:W-:-:S05]  /*10710*/  HADD2.F32 R0, -RZ, R16.H0_H0 ;  /* 0x20000010ff007230 */ /* 0x000fca0000004100 */
[----:B------:R-:W-:-:S05]  /*10720*/  F2FP.BF16.PACK_AB R0, RZ, R0 ;  /* 0x00000000ff00723e */ /* 0x000fca00000010ff */
[----:B------:R-:W-:Y:S01]  /*10730*/  STG.E.U16 [R2.64], R0 ;  /* 0x0000000002007986 */ /* 0x000fe2000c101524 */
[----:B------:R-:W-:Y:S05]  /*10740*/  EXIT ;  /* 0x000000000000794d */ /* 0x000fea0003800000 */
.L_x_7514:
        /* <DEDUP_REMOVED lines=12> */
.L_x_7526:
        /* <DEDUP_REMOVED lines=17> */
.L_x_7529:
[----:B------:R-:W-:-:S04]  /*10920*/  LOP3.LUT R0, R7, 0x80000000, RZ, 0xc0, !PT ;  /* 0x8000000007007812 */ /* 0x000fc800078ec0ff */
[----:B------:R-:W-:-:S04]  /*10930*/  SHF.R.U32.HI R5, RZ, 0x18, R0 ;  /* 0x00000018ff057819 */ /* 0x000fc80000011600 */
[----:B------:R-:W-:-:S04]  /*10940*/  LOP3.LUT R4, R4, R5, RZ, 0xfc, !PT ;  /* 0x0000000504047212 */ /* 0x000fc800078efcff */
[----:B------:R-:W-:Y:S02]  /*10950*/  PRMT R0, R4, 0x7610, R0 ;  /* 0x0000761004007816 */ /* 0x000fe40000000000 */
.L_x_7528:
[----:B------:R-:W-:Y:S05]  /*10960*/  BSYNC B0 ;  /* 0x0000000000007941 */ /* 0x000fea0003800000 */
.L_x_7527:
[----:B------:R-:W-:Y:S01]  /*10970*/  STG.E.U8 [R2.64], R0 ;  /* 0x0000000002007986 */ /* 0x000fe2000c101124 */
[----:B------:R-:W-:Y:S05]  /*10980*/  EXIT ;  /* 0x000000000000794d */ /* 0x000fea0003800000 */
.L_x_7525:
        /* <DEDUP_REMOVED lines=17> */
.L_x_7532:
[----:B------:R-:W-:-:S04]  /*10aa0*/  LOP3.LUT R0, R7, 0x80000000, RZ, 0xc0, !PT ;  /* 0x8000000007007812 */ /* 0x000fc800078ec0ff */
[----:B------:R-:W-:-:S04]  /*10ab0*/  SHF.R.U32.HI R5, RZ, 0x18, R0 ;  /* 0x00000018ff057819 */ /* 0x000fc80000011600 */
[----:B------:R-:W-:-:S04]  /*10ac0*/  LOP3.LUT R4, R4, R5, RZ, 0xfc, !PT ;  /* 0x0000000504047212 */ /* 0x000fc800078efcff */
[----:B------:R-:W-:Y:S02]  /*10ad0*/  PRMT R0, R4, 0x7610, R0 ;  /* 0x0000761004007816 */ /* 0x000fe40000000000 */
.L_x_7531:
[----:B------:R-:W-:Y:S05]  /*10ae0*/  BSYNC B0 ;  /* 0x0000000000007941 */ /* 0x000fea0003800000 */
.L_x_7530:
[----:B------:R-:W-:Y:S01]  /*10af0*/  STG.E.U8 [R2.64], R0 ;  /* 0x0000000002007986 */ /* 0x000fe2000c101124 */
[----:B------:R-:W-:Y:S05]  /*10b00*/  EXIT ;  /* 0x000000000000794d */ /* 0x000fea0003800000 */
.L_x_7524:
        /* <DEDUP_REMOVED lines=22> */
.L_x_7507:
        /* <DEDUP_REMOVED lines=20> */
.L_x_7534:
[----:B------:R-:W-:-:S06]  /*10db0*/  HADD2.F32 R4, -RZ, R16.H0_H0 ;  /* 0x20000010ff047230 */ /* 0x000fcc0000004100 */
[----:B------:R-:W0:Y:S02]  /*10dc0*/  F2I.U64.TRUNC R4, R4 ;  /* 0x0000000400047311 */ /* 0x000e24000020d800 */
[----:B0-----:R-:W-:Y:S01]  /*10dd0*/  STG.E.64 [R2.64], R4 ;  /* 0x0000000402007986 */ /* 0x001fe2000c101b24 */
[----:B------:R-:W-:Y:S05]  /*10de0*/  EXIT ;  /* 0x000000000000794d */ /* 0x000fea0003800000 */
.L_x_7533:
[----:B------:R-:W-:-:S04]  /*10df0*/  HADD2.F32 R16, -RZ, R16.H0_H0 ;  /* 0x20000010ff107230 */ /* 0x000fc80000004100 */
[----:B------:R-:W0:Y:S02]  /*10e00*/  F2I.FTZ.U32.TRUNC.NTZ R5, R16 ;  /* 0x0000001000057305 */ /* 0x000e24000021f000 */
[----:B0-----:R-:W-:Y:S01]  /*10e10*/  STG.E [R2.64], R5 ;  /* 0x0000000502007986 */ /* 0x001fe2000c101924 */
[----:B------:R-:W-:Y:S05]  /*10e20*/  EXIT ;  /* 0x000000000000794d */ /* 0x000fea0003800000 */
.L_x_7535:
        /* <DEDUP_REMOVED lines=13> */
.L_x_9864:


//--------------------- .text._ZN2at6native18elementwise_kernelILi128ELi4EZNS0_22gpu_kernel_impl_nocastIZZZN37_INTERNAL_cee6930f_7_Loss_cu_5b0651e139_GLOBAL__N__cee6930f_7_Loss_cu_5b0651e140binary_cross_entropy_backward_out_kernelERNS_6TensorERKS5_S8_S8_ENKUlvE_clEvENKUlvE1_clEvEUlN3c104HalfESC_SC_E_EEvRNS_18TensorIteratorBaseERKT_EUliE_EEviT1_ --------------------------
	.section	.text._ZN2at6native18elementwise_kernelILi128ELi4EZNS0_22gpu_kernel_impl_nocastIZZZN37_INTERNAL_cee6930f_7_Loss_cu_5b0651e139_GLOBAL__N__cee6930f_7_Loss_cu_5b0651e140binary_cross_entropy_backward_out_kernelERNS_6TensorERKS5_S8_S8_ENKUlvE_clEvENKUlvE1_clEvEUlN3c104HalfESC_SC_E_EEvRNS_18TensorIteratorBaseERKT_EUliE_EEviT1_,"ax",@progbits
	.sectioninfo	@"SHI_REGISTERS=14"
	.align	128
        .global         _ZN2at6native18elementwise_kernelILi128ELi4EZNS0_22gpu_kernel_impl_nocastIZZZN37_INTERNAL_cee6930f_7_Loss_cu_5b0651e139_GLOBAL__N__cee6930f_7_Loss_cu_5b0651e140binary_cross_entropy_backward_out_kernelERNS_6TensorERKS5_S8_S8_ENKUlvE_clEvENKUlvE1_clEvEUlN3c104HalfESC_SC_E_EEvRNS_18TensorIteratorBaseERKT_EUliE_EEviT1_
        .type           _ZN2at6native18elementwise_kernelILi128ELi4EZNS0_22gpu_kernel_impl_nocastIZZZN37_INTERNAL_cee6930f_7_Loss_cu_5b0651e139_GLOBAL__N__cee6930f_7_Loss_cu_5b0651e140binary_cross_entropy_backward_out_kernelERNS_6TensorERKS5_S8_S8_ENKUlvE_clEvENKUlvE1_clEvEUlN3c104HalfESC_SC_E_EEvRNS_18TensorIteratorBaseERKT_EUliE_EEviT1_,@function
        .size           _ZN2at6native18elementwise_kernelILi128ELi4EZNS0_22gpu_kernel_impl_nocastIZZZN37_INTERNAL_cee6930f_7_Loss_cu_5b0651e139_GLOBAL__N__cee6930f_7_Loss_cu_5b0651e140binary_cross_entropy_backward_out_kernelERNS_6TensorERKS5_S8_S8_ENKUlvE_clEvENKUlvE1_clEvEUlN3c104HalfESC_SC_E_EEvRNS_18TensorIteratorBaseERKT_EUliE_EEviT1_,(.L_x_9865 - _ZN2at6native18elementwise_kernelILi128ELi4EZNS0_22gpu_kernel_impl_nocastIZZZN37_INTERNAL_cee6930f_7_Loss_cu_5b0651e139_GLOBAL__N__cee6930f_7_Loss_cu_5b0651e140binary_cross_entropy_backward_out_kernelERNS_6TensorERKS5_S8_S8_ENKUlvE_clEvENKUlvE1_clEvEUlN3c104HalfESC_SC_E_EEvRNS_18TensorIteratorBaseERKT_EUliE_EEviT1_)
        .other          _ZN2at6native18elementwise_kernelILi128ELi4EZNS0_22gpu_kernel_impl_nocastIZZZN37_INTERNAL_cee6930f_7_Loss_cu_5b0651e139_GLOBAL__N__cee6930f_7_Loss_cu_5b0651e140binary_cross_entropy_backward_out_kernelERNS_6TensorERKS5_S8_S8_ENKUlvE_clEvENKUlvE1_clEvEUlN3c104HalfESC_SC_E_EEvRNS_18TensorIteratorBaseERKT_EUliE_EEviT1_,@"STO_CUDA_ENTRY STV_DEFAULT"
_ZN2at6native18elementwise_kernelILi128ELi4EZNS0_22gpu_kernel_impl_nocastIZZZN37_INTERNAL_cee6930f_7_Loss_cu_5b0651e139_GLOBAL__N__cee6930f_7_Loss_cu_5b0651e140binary_cross_entropy_backward_out_kernelERNS_6TensorERKS5_S8_S8_ENKUlvE_clEvENKUlvE1_clEvEUlN3c104HalfESC_SC_E_EEvRNS_18TensorIteratorBaseERKT_EUliE_EEviT1_:
.text._ZN2at6native18elementwise_kernelILi128ELi4EZNS0_22gpu_kernel_impl_nocastIZZZN37_INTERNAL_cee6930f_7_Loss_cu_5b0651e139_GLOBAL__N__cee6930f_7_Loss_cu_5b0651e140binary_cross_entropy_backward_out_kernelERNS_6TensorERKS5_S8_S8_ENKUlvE_clEvENKUlvE1_clEvEUlN3c104HalfESC_SC_E_EEvRNS_18TensorIteratorBaseERKT_EUliE_EEviT1_:
        /* <DEDUP_REMOVED lines=287> */
.L_x_7538:
        /* <DEDUP_REMOVED lines=8> */
[----:B------:R-:W4:Y:S01]  /*1270*/  LDG.E.U16 R4, [R4.64] ;  /* 0x0000000404047981 */ /* 0x000f22000c1e1500 */
[----:B------:R-:W-:Y:S01]  /*1280*/  IADD3 R3, R3, 0x80, RZ ;  /* 0x0000008003037810 */ /* 0x000fe20007ffe0ff */
[----:B--2---:R-:W-:-:S05]  /*1290*/  HADD2.F32 R2, -RZ, R6.H0_H0 ;  /* 0x20000006ff027230 */ /* 0x004fca0000004100 */
[----:B------:R-:W-:-:S05]  /*12a0*/  FADD.FTZ R10, -R2, 1 ;  /* 0x3f800000020a7421 */ /* 0x000fca0000010100 */
[----:B------:R-:W-:Y:S01]  /*12b0*/  F2FP.PACK_AB R10, RZ, R10 ;  /* 0x0000000aff0a723e */ /* 0x000fe200000000ff */
[----:B---3--:R-:W-:-:S04]  /*12c0*/  HADD2.F32 R7, -RZ, R8.H0_H0 ;  /* 0x20000008ff077230 */ /* 0x008fc80000004100 */
[----:B------:R-:W-:-:S05]  /*12d0*/  HADD2.F32 R11, -RZ, R10.H0_H0 ;  /* 0x2000000aff0b7230 */ /* 0x000fca0000004100 */
[C---:B------:R-:W-:Y:S01]  /*12e0*/  FMUL.FTZ R11, R2.reuse, R11 ;  /* 0x0000000b020b7220 */ /* 0x040fe20000410000 */
[----:B----4-:R-:W-:Y:S01]  /*12f0*/  HADD2.F32 R4, -RZ, R4.H0_H0 ;  /* 0x20000004ff047230 */ /* 0x010fe20000004100 */
        /* <DEDUP_REMOVED lines=11> */
[----:B0-----:R-:W-:Y:S01]  /*13b0*/  FMUL.FTZ R2, R4, R11 ;  /* 0x0000000b04027220 */ /* 0x001fe20000410000 */
[----:B------:R-:W-:-:S04]  /*13c0*/  IADD3 R4, P0, R0, c[0x0][0x428], RZ ;  /* 0x00010a0000047a10 */ /* 0x000fc80007f1e0ff */
[----:B------:R-:W-:Y:S02]  /*13d0*/  F2FP.PACK_AB R2, RZ, R2 ;  /* 0x00000002ff02723e */ /* 0x000fe400000000ff */
[----:B------:R-:W-:-:S05]  /*13e0*/  IADD3.X R5, RZ, c[0x0][0x42c], RZ, P0, !PT ;  /* 0x00010b00ff057a10 */ /* 0x000fca00007fe4ff */
[----:B------:R0:W-:Y:S02]  /*13f0*/  STG.E.U16 [R4.64], R2 ;  /* 0x0000000204007986 */ /* 0x0001e4000c101504 */
.L_x_7537:
[----:B------:R-:W-:Y:S05]  /*1400*/  BSYNC B0 ;  /* 0x0000000000007941 */ /* 0x000fea0003800000 */
.L_x_7536:
        /* <DEDUP_REMOVED lines=281> */
.L_x_7541:
        /* <DEDUP_REMOVED lines=31> */
[----:B------:R-:W-:Y:S02]  /*2790*/  IADD3.X R5, RZ, c[0x0][0x42c], RZ, P0, !PT ;  /* 0x00010b00ff057a10 */ /* 0x000fe400007fe4ff */
[----:B------:R-:W-:-:S03]  /*27a0*/  ISETP.GE.AND P0, PT, R3, c[0x0][0x160], PT ;  /* 0x0000580003007a0c */ /* 0x000fc60003f06270 */
[----:B------:R0:W-:Y:S10]  /*27b0*/  STG.E.U16 [R4.64], R2 ;  /* 0x0000000204007986 */ /* 0x0001f4000c101504 */
        /* <DEDUP_REMOVED lines=279> */
.L_x_7542:
        /* <DEDUP_REMOVED lines=33> */
.L_x_7540:
[----:B------:R-:W-:Y:S05]  /*3b40*/  BSYNC B0 ;  /* 0x0000000000007941 */ /* 0x000fea0003800000 */
.L_x_7539:
        /* <DEDUP_REMOVED lines=280> */
.L_x_7543:
        /* <DEDUP_REMOVED lines=31> */
[----:B------:R-:W-:Y:S01]  /*4ec0*/  STG.E.U16 [R2.64], R0 ;  /* 0x0000000002007986 */ /* 0x000fe2000c101504 */
[----:B------:R-:W-:Y:S05]  /*4ed0*/  EXIT ;  /* 0x000000000000794d */ /* 0x000fea0003800000 */
.L_x_7544:
        /* <DEDUP_REMOVED lines=10> */
.L_x_9865:


//--------------------- .text._ZN2at6native27unrolled_elementwise_kernelIZZZN37_INTERNAL_cee6930f_7_Loss_cu_5b0651e139_GLOBAL__N__cee6930f_7_Loss_cu_5b0651e140binary_cross_entropy_backward_out_kernelERNS_6TensorERKS4_S7_S7_ENKUlvE_clEvENKUlvE1_clEvEUlN3c104HalfESB_SB_E_St5arrayIPcLm4EELi4E23TrivialOffsetCalculatorILi3EjESG_ILi1EjENS0_6memory15LoadWithoutCastENSJ_16StoreWithoutCastEEEviT_T0_T2_T3_T4_T5_ --------------------------
	.section	.text._ZN2at6native27unrolled_elementwise_kernelIZZZN37_INTERNAL_cee6930f_7_Loss_cu_5b0651e139_GLOBAL__N__cee6930f_7_Loss_cu_5b0651e140binary_cross_entropy_backward_out_kernelERNS_6TensorERKS4_S7_S7_ENKUlvE_clEvENKUlvE1_clEvEUlN3c104HalfESB_SB_E_St5arrayIPcLm4EELi4E23TrivialOffsetCalculatorILi3EjESG_ILi1EjENS0_6memory15LoadWithoutCastENSJ_16StoreWithoutCastEEEviT_T0_T2_T3_T4_T5_,"ax",@progbits
	.sectioninfo	@"SHI_REGISTERS=32"
	.align	128
        .global         _ZN2at6native27unrolled_elementwise_kernelIZZZN37_INTERNAL_cee6930f_7_Loss_cu_5b0651e139_GLOBAL__N__cee6930f_7_Loss_cu_5b0651e140binary_cross_entropy_backward_out_kernelERNS_6TensorERKS4_S7_S7_ENKUlvE_clEvENKUlvE1_clEvEUlN3c104HalfESB_SB_E_St5arrayIPcLm4EELi4E23TrivialOffsetCalculatorILi3EjESG_ILi1EjENS0_6memory15LoadWithoutCastENSJ_16StoreWithoutCastEEEviT_T0_T2_T3_T4_T5_
        .type           _ZN2at6native27unrolled_elementwise_kernelIZZZN37_INTERNAL_cee6930f_7_Loss_cu_5b0651e139_GLOBAL__N__cee6930f_7_Loss_cu_5b0651e140binary_cross_entropy_backward_out_kernelERNS_6TensorERKS4_S7_S7_ENKUlvE_clEvENKUlvE1_clEvEUlN3c104HalfESB_SB_E_St5arrayIPcLm4EELi4E23TrivialOffsetCalculatorILi3EjESG_ILi1EjENS0_6memory15LoadWithoutCastENSJ_16StoreWithoutCastEEEviT_T0_T2_T3_T4_T5_,@function
        .size           _ZN2at6native27unrolled_elementwise_kernelIZZZN37_INTERNAL_cee6930f_7_Loss_cu_5b0651e139_GLOBAL__N__cee6930f_7_Loss_cu_5b0651e140binary_cross_entropy_backward_out_kernelERNS_6TensorERKS4_S7_S7_ENKUlvE_clEvENKUlvE1_clEvEUlN3c104HalfESB_SB_E_St5arrayIPcLm4EELi4E23TrivialOffsetCalculatorILi3EjESG_ILi1EjENS0_6memory15LoadWithoutCastENSJ_16StoreWithoutCastEEEviT_T0_T2_T3_T4_T5_,(.L_x_9866 - _ZN2at6native27unrolled_elementwise_kernelIZZZN37_INTERNAL_cee6930f_7_Loss_cu_5b0651e139_GLOBAL__N__cee6930f_7_Loss_cu_5b0651e140binary_cross_entropy_backward_out_kernelERNS_6TensorERKS4_S7_S7_ENKUlvE_clEvENKUlvE1_clEvEUlN3c104HalfESB_SB_E_St5arrayIPcLm4EELi4E23TrivialOffsetCalculatorILi3EjESG_ILi1EjENS0_6memory15LoadWithoutCastENSJ_16StoreWithoutCastEEEviT_T0_T2_T3_T4_T5_)
        .other          _ZN2at6native27unrolled_elementwise_kernelIZZZN37_INTERNAL_cee6930f_7_Loss_cu_5b0651e139_GLOBAL__N__cee6930f_7_Loss_cu_5b0651e140binary_cross_entropy_backward_out_kernelERNS_6TensorERKS4_S7_S7_ENKUlvE_clEvENKUlvE1_clEvEUlN3c104HalfESB_SB_E_St5arrayIPcLm4EELi4E23TrivialOffsetCalculatorILi3EjESG_ILi1EjENS0_6memory15LoadWithoutCastENSJ_16StoreWithoutCastEEEviT_T0_T2_T3_T4_T5_,@"STO_CUDA_ENTRY STV_DEFAULT"
_ZN2at6native27unrolled_elementwise_kernelIZZZN37_INTERNAL_cee6930f_7_Loss_cu_5b0651e139_GLOBAL__N__cee6930f_7_Loss_cu_5b0651e140binary_cross_entropy_backward_out_kernelERNS_6TensorERKS4_S7_S7_ENKUlvE_clEvENKUlvE1_clEvEUlN3c104HalfESB_SB_E_St5arrayIPcLm4EELi4E23TrivialOffsetCalculatorILi3EjESG_ILi1EjENS0_6memory15LoadWithoutCastENSJ_16StoreWithoutCastEEEviT_T0_T2_T3_T4_T5_:
.text._ZN2at6native27unrolled_elementwise_kernelIZZZN37_INTERNAL_cee6930f_7_Loss_cu_5b0651e139_GLOBAL__N__cee6930f_7_Loss_cu_5b0651e140binary_cross_entropy_backward_out_kernelERNS_6TensorERKS4_S7_S7_ENKUlvE_clEvENKUlvE1_clEvEUlN3c104HalfESB_SB_E_St5arrayIPcLm4EELi4E23TrivialOffsetCalculatorILi3EjESG_ILi1EjENS0_6memory15LoadWithoutCastENSJ_16StoreWithoutCastEEEviT_T0_T2_T3_T4_T5_:
        /* <DEDUP_REMOVED lines=40> */
[----:B---3--:R-:W-:Y:S01]  /*0280*/  @!P2 IMAD.WIDE.U32 R8, R15, R28, c[0x0][0x180] ;  /* 0x000060000f08a625 */ /* 0x008fe200078e001c */
[----:B------:R-:W-:Y:S02]  /*0290*/  @!P0 MOV R15, 0x2 ;  /* 0x00000002000f8802 */ /* 0x000fe40000000f00 */
        /* <DEDUP_REMOVED lines=42> */
[--C-:B------:R-:W-:Y:S02]  /*0540*/  HADD2.F32 R7, -RZ, R4.reuse.H0_H0 ;  /* 0x20000004ff077230 */ /* 0x100fe40000004100 */
[----:B------:R-:W-:-:S04]  /*0550*/  HADD2.F32 R6, -RZ, R4.H1_H1 ;  /* 0x30000004ff067230 */ /* 0x000fc80000004100 */
[----:B------:R-:W0:Y:S01]  /*0560*/  MUFU.RCP R7, R7 ;  /* 0x0000000700077308 */ /* 0x000e220000001000 */
[----:B------:R-:W-:-:S05]  /*0570*/  FMUL.FTZ R6, R27, R6 ;  /* 0x000000061b067220 */ /* 0x000fca0000410000 */
[----:B------:R-:W-:-:S05]  /*0580*/  F2FP.PACK_AB R6, RZ, R6 ;  /* 0x00000006ff06723e */ /* 0x000fca00000000ff */
[----:B------:R-:W-:-:S05]  /*0590*/  HADD2.F32 R6, -RZ, R6.H0_H0 ;  /* 0x20000006ff067230 */ /* 0x000fca0000004100 */
[----:B0-----:R-:W-:-:S05]  /*05a0*/  FMUL.FTZ R4, R6, R7 ;  /* 0x0000000706047220 */ /* 0x001fca0000410000 */
[----:B------:R-:W-:Y:S02]  /*05b0*/  F2FP.PACK_AB R4, RZ, R4 ;  /* 0x00000004ff04723e */ /* 0x000fe400000000ff */
.L_x_7546:
[----:B0-----:R-:W-:Y:S05]  /*05c0*/  BSYNC B0 ;  /* 0x0000000000007941 */ /* 0x001fea0003800000 */
.L_x_7545:
        /* <DEDUP_REMOVED lines=22> */
.L_x_7548:
[----:B------:R-:W-:Y:S05]  /*0730*/  BSYNC B0 ;  /* 0x0000000000007941 */ /* 0x000fea0003800000 */
.L_x_7547:
        /* <DEDUP_REMOVED lines=22> */
.L_x_7550:
[----:B------:R-:W-:Y:S05]  /*08a0*/  BSYNC B0 ;  /* 0x0000000000007941 */ /* 0x000fea0003800000 */
.L_x_7549:
        /* <DEDUP_REMOVED lines=22> */
.L_x_7552:
[----:B------:R-:W-:Y:S05]  /*0a10*/  BSYNC B0 ;  /* 0x0000000000007941 */ /* 0x000fea0003800000 */
.L_x_7551:
[----:B------:R0:W-:Y:S01]  /*0a20*/  @!P0 STG.E.U16 [R2.64], R4 ;  /* 0x0000000402008986 */ /* 0x0001e2000c101504 */
[----:B------:R-:W-:Y:S01]  /*0a30*/  BSSY B0, `(.L_x_7553) ;  /* 0x000000e000007945 */ /* 0x000fe20003800000 */
[----:B------:R-:W-:Y:S05]  /*0a40*/  @P4 BRA `(.L_x_7554) ;  /* 0x000000c000004947 */ /* 0x000fea0003800000 */
[----:B0-----:R-:W-:Y:S01]  /*0a50*/  IMAD R2, R0, 0x200, R5 ;  /* 0x0000020000027824 */ /* 0x001fe200078e0205 */
[----:B------:R-:W-:Y:S01]  /*0a60*/  IADD3 R5, R5, 0x80, RZ ;  /* 0x0000008005057810 */ /* 0x000fe20007ffe0ff */
[----:B------:R-:W-:Y:S01]  /*0a70*/  HFMA2.MMA R9, -RZ, RZ, 0, 1.1920928955078125e-07 ;  /* 0x00000002ff097435 */ /* 0x000fe200000001ff */
[----:B------:R-:W-:Y:S02]  /*0a80*/  PRMT R10, R6, 0x7610, R10 ;  /* 0x00007610060a7816 */ /* 0x000fe4000000000a */
[----:B------:R-:W-:Y:S02]  /*0a90*/  ISETP.GE.AND P0, PT, R5, R16, PT ;  /* 0x000000100500720c */ /* 0x000fe40003f06270 */
[----:B------:R-:W-:-:S05]  /*0aa0*/  PRMT R11, R7, 0x7610, R11 ;  /* 0x00007610070b7816 */ /* 0x000fca000000000b */
[----:B------:R-:W-:-:S05]  /*0ab0*/  IMAD.WIDE.U32 R2, R2, R9, c[0x0][0x168] ;  /* 0x00005a0002027625 */ /* 0x000fca00078e0009 */
[----:B------:R0:W-:Y:S01]  /*0ac0*/  STG.E.U16 [R2.64], R10 ;  /* 0x0000000a02007986 */ /* 0x0001e2000c101504 */
[----:B------:R-:W-:Y:S01]  /*0ad0*/  @!P0 IMAD R4, R0, 0x200, R5 ;  /* 0x0000020000048824 */ /* 0x000fe200078e0205 */
[----:B------:R-:W-:-:S03]  /*0ae0*/  @!P0 IADD3 R5, R5, 0x80, RZ ;  /* 0x0000008005058810 */ /* 0x000fc60007ffe0ff */
[----:B------:R-:W-:-:S05]  /*0af0*/  @!P0 IMAD.WIDE.U32 R6, R4, R9, c[0x0][0x168] ;  /* 0x00005a0004068625 */ /* 0x000fca00078e0009 */
[----:B------:R0:W-:Y:S02]  /*0b00*/  @!P0 STG.E.U16 [R6.64], R11 ;  /* 0x0000000b06008986 */ /* 0x0001e4000c101504 */
.L_x_7554:
[----:B------:R-:W-:Y:S05]  /*0b10*/  BSYNC B0 ;  /* 0x0000000000007941 */ /* 0x000fea0003800000 */
.L_x_7553:
[----:B------:R-:W-:-:S13]  /*0b20*/  ISETP.GE.AND P0, PT, R5, R16, PT ;  /* 0x000000100500720c */ /* 0x000fda0003f06270 */
[----:B------:R-:W-:Y:S05]  /*0b30*/  @P0 EXIT ;  /* 0x000000000000094d */ /* 0x000fea0003800000 */
[----:B0-----:R-:W-:Y:S02]  /*0b40*/  IMAD R2, R0, 0x200, R5 ;  /* 0x0000020000027824 */ /* 0x001fe400078e0205 */
[----:B------:R-:W-:-:S04]  /*0b50*/  IMAD.MOV.U32 R3, RZ, RZ, 0x2 ;  /* 0x00000002ff037424 */ /* 0x000fc800078e00ff */
[----:B------:R-:W-:-:S05]  /*0b60*/  IMAD.WIDE.U32 R2, R2, R3, c[0x0][0x168] ;  /* 0x00005a0002027625 */ /* 0x000fca00078e0003 */
[----:B------:R-:W-:Y:S01]  /*0b70*/  STG.E.U16 [R2.64], R8 ;  /* 0x0000000802007986 */ /* 0x000fe2000c101504 */
[----:B------:R-:W-:Y:S05]  /*0b80*/  EXIT ;  /* 0x000000000000794d */ /* 0x000fea0003800000 */
.L_x_7555:
        /* <DEDUP_REMOVED lines=15> */
.L_x_9866:


//--------------------- .text._ZN2at6native29vectorized_elementwise_kernelILi2EZZZN37_INTERNAL_cee6930f_7_Loss_cu_5b0651e139_GLOBAL__N__cee6930f_7_Loss_cu_5b0651e140binary_cross_entropy_backward_out_kernelERNS_6TensorERKS4_S7_S7_ENKUlvE_clEvENKUlvE1_clEvEUlN3c104HalfESB_SB_E_St5arrayIPcLm4EEEEviT0_T1_ --------------------------
	.section	.text._ZN2at6native29vectorized_elementwise_kernelILi2EZZZN37_INTERNAL_cee6930f_7_Loss_cu_5b0651e139_GLOBAL__N__cee6930f_7_Loss_cu_5b0651e140binary_cross_entropy_backward_out_kernelERNS_6TensorERKS4_S7_S7_ENKUlvE_clEvENKUlvE1_clEvEUlN3c104HalfESB_SB_E_St5arrayIPcLm4EEEEviT0_T1_,"ax",@progbits
	.sectioninfo	@"SHI_REGISTERS=40"
	.align	128
        .global         _ZN2at6native29vectorized_elementwise_kernelILi2EZZZN37_INTERNAL_cee6930f_7_Loss_cu_5b0651e139_GLOBAL__N__cee6930f_7_Loss_cu_5b0651e140binary_cross_entropy_backward_out_kernelERNS_6TensorERKS4_S7_S7_ENKUlvE_clEvENKUlvE1_clEvEUlN3c104HalfESB_SB_E_St5arrayIPcLm4EEEEviT0_T1_
        .type           _ZN2at6native29vectorized_elementwise_kernelILi2EZZZN37_INTERNAL_cee6930f_7_Loss_cu_5b0651e139_GLOBAL__N__cee6930f_7_Loss_cu_5b0651e140binary_cross_entropy_backward_out_kernelERNS_6TensorERKS4_S7_S7_ENKUlvE_clEvENKUlvE1_clEvEUlN3c104HalfESB_SB_E_St5arrayIPcLm4EEEEviT0_T1_,@function
        .size           _ZN2at6native29vectorized_elementwise_kernelILi2EZZZN37_INTERNAL_cee6930f_7_Loss_cu_5b0651e139_GLOBAL__N__cee6930f_7_Loss_cu_5b0651e140binary_cross_entropy_backward_out_kernelERNS_6TensorERKS4_S7_S7_ENKUlvE_clEvENKUlvE1_clEvEUlN3c104HalfESB_SB_E_St5arrayIPcLm4EEEEviT0_T1_,(.L_x_9867 - _ZN2at6native29vectorized_elementwise_kernelILi2EZZZN37_INTERNAL_cee6930f_7_Loss_cu_5b0651e139_GLOBAL__N__cee6930f_7_Loss_cu_5b0651e140binary_cross_entropy_backward_out_kernelERNS_6TensorERKS4_S7_S7_ENKUlvE_clEvENKUlvE1_clEvEUlN3c104HalfESB_SB_E_St5arrayIPcLm4EEEEviT0_T1_)
        .other          _ZN2at6native29vectorized_elementwise_kernelILi2EZZZN37_INTERNAL_cee6930f_7_Loss_cu_5b0651e139_GLOBAL__N__cee6930f_7_Loss_cu_5b0651e140binary_cross_entropy_backward_out_kernelERNS_6TensorERKS4_S7_S7_ENKUlvE_clEvENKUlvE1_clEvEUlN3c104HalfESB_SB_E_St5arrayIPcLm4EEEEviT0_T1_,@"STO_CUDA_ENTRY STV_DEFAULT"
_ZN2at6native29vectorized_elementwise_kernelILi2EZZZN37_INTERNAL_cee6930f_7_Loss_cu_5b0651e139_GLOBAL__N__cee6930f_7_Loss_cu_5b0651e140binary_cross_entropy_backward_out_kernelERNS_6TensorERKS4_S7_S7_ENKUlvE_clEvENKUlvE1_clEvEUlN3c104HalfESB_SB_E_St5arrayIPcLm4EEEEviT0_T1_:
.text._ZN2at6native29vectorized_elementwise_kernelILi2EZZZN37_INTERNAL_cee6930f_7_Loss_cu_5b0651e139_GLOBAL__N__cee6930f_7_Loss_cu_5b0651e140binary_cross_entropy_backward_out_kernelERNS_6TensorERKS4_S7_S7_ENKUlvE_clEvENKUlvE1_clEvEUlN3c104HalfESB_SB_E_St5arrayIPcLm4EEEEviT0_T1_:
        /* <DEDUP_REMOVED lines=13> */
[----:B------:R-:W3:Y:S03]  /*00d0*/  LDG.E R13, [R18.64+0x200] ;  /* 0x00020004120d7981 */ /* 0x000ee6000c1e1900 */
[----:B------:R-:W-:Y:S01]  /*00e0*/  IMAD.WIDE.U32 R20, R2, 0x4, R4 ;  /* 0x0000000402147825 */ /* 0x000fe200078e0004 */
[----:B------:R0:W4:Y:S04]  /*00f0*/  LDG.E R10, [R18.64+0x400] ;  /* 0x00040004120a7981 */ /* 0x000128000c1e1900 */
[----:B------:R-:W0:Y:S01]  /*0100*/  LDG.E R15, [R20.64] ;  /* 0x00000004140f7981 */ /* 0x000e22000c1e1900 */
[----:B------:R-:W-:-:S03]  /*0110*/  IMAD.WIDE R4, R0, R3, c[0x0][0x170] ;  /* 0x00005c0000047625 */ /* 0x000fc600078e0203 */
[----:B------:R-:W5:Y:S03]  /*0120*/  LDG.E R12, [R20.64+0x200] ;  /* 0x00020004140c7981 */ /* 0x000f66000c1e1900 */
[----:B------:R-:W-:Y:S01]  /*0130*/  IMAD.WIDE.U32 R16, R2, 0x4, R4 ;  /* 0x0000000402107825 */ /* 0x000fe200078e0004 */
[----:B------:R0:W3:Y:S04]  /*0140*/  LDG.E R8, [R18.64+0x600] ;  /* 0x0006000412087981 */ /* 0x0000e8000c1e1900 */
[----:B------:R1:W4:Y:S04]  /*0150*/  LDG.E R11, [R16.64] ;  /* 0x00000004100b7981 */ /* 0x000328000c1e1900 */
[----:B------:R1:W4:Y:S04]  /*0160*/  LDG.E R9, [R16.64+0x200] ;  /* 0x0002000410097981 */ /* 0x000328000c1e1900 */
[----:B------:R5:W4:Y:S04]  /*0170*/  LDG.E R6, [R20.64+0x400] ;  /* 0x0004000414067981 */ /* 0x000b28000c1e1900 */
[----:B------:R5:W4:Y:S04]  /*0180*/  LDG.E R7, [R20.64+0x600] ;  /* 0x0006000414077981 */ /* 0x000b28000c1e1900 */
[----:B------:R1:W4:Y:S04]  /*0190*/  LDG.E R5, [R16.64+0x600] ;  /* 0x0006000410057981 */ /* 0x000328000c1e1900 */
[----:B------:R1:W4:Y:S01]  /*01a0*/  LDG.E R4, [R16.64+0x400] ;  /* 0x0004000410047981 */ /* 0x000322000c1e1900 */
[----:B--2---:R-:W-:-:S05]  /*01b0*/  HADD2.F32 R22, -RZ, R24.H0_H0 ;  /* 0x20000018ff167230 */ /* 0x004fca0000004100 */
[----:B------:R-:W-:Y:S01]  /*01c0*/  FADD.FTZ R14, -R22, 1 ;  /* 0x3f800000160e7421 */ /* 0x000fe20000010100 */
[----:B------:R-:W-:-:S04]  /*01d0*/  HADD2.F32 R24, -RZ, R24.H1_H1 ;  /* 0x30000018ff187230 */ /* 0x000fc80000004100 */
[----:B------:R-:W-:-:S05]  /*01e0*/  F2FP.PACK_AB R14, RZ, R14 ;  /* 0x0000000eff0e723e */ /* 0x000fca00000000ff */
[----:B------:R-:W-:Y:S01]  /*01f0*/  HADD2.F32 R23, -RZ, R14.H0_H0 ;  /* 0x2000000eff177230 */ /* 0x000fe20000004100 */
[----:B------:R-:W-:-:S05]  /*0200*/  FADD.FTZ R14, -R24, 1 ;  /* 0x3f800000180e7421 */ /* 0x000fca0000010100 */
[----:B-1----:R-:W-:Y:S01]  /*0210*/  F2FP.PACK_AB R17, RZ, R14 ;  /* 0x0000000eff11723e */ /* 0x002fe200000000ff */
[----:B---3--:R-:W-:Y:S01]  /*0220*/  HADD2.F32 R14, -RZ, R13.H0_H0 ;  /* 0x2000000dff0e7230 */ /* 0x008fe20000004100 */
[----:B------:R-:W-:-:S03]  /*0230*/  FMUL.FTZ R23, R22, R23 ;  /* 0x0000001716177220 */ /* 0x000fc60000410000 */
[----:B------:R-:W-:Y:S01]  /*0240*/  HADD2.F32 R17, -RZ, R17.H0_H0 ;  /* 0x20000011ff117230 */ /* 0x000fe20000004100 */
[----:B------:R-:W-:Y:S01]  /*0250*/  FADD.FTZ R16, -R14, 1 ;  /* 0x3f8000000e107421 */ /* 0x000fe20000010100 */
[----:B------:R-:W-:Y:S01]  /*0260*/  F2FP.PACK_AB R23, RZ, R23 ;  /* 0x00000017ff17723e */ /* 0x000fe200000000ff */
[----:B0-----:R-:W-:Y:S02]  /*0270*/  HADD2.F32 R19, -RZ, R15.H0_H0 ;  /* 0x2000000fff137230 */ /* 0x001fe40000004100 */
[----:B------:R-:W-:Y:S01]  /*0280*/  FMUL.FTZ R17, R24, R17 ;  /* 0x0000001118117220 */ /* 0x000fe20000410000 */
[----:B------:R-:W-:Y:S01]  /*0290*/  F2FP.PACK_AB R16, RZ, R16 ;  /* 0x00000010ff10723e */ /* 0x000fe200000000ff */
[----:B------:R-:W-:Y:S02]  /*02a0*/  HADD2.F32 R23, -RZ, R23.H0_H0 ;  /* 0x20000017ff177230 */ /* 0x000fe40000004100 */
[----:B------:R-:W-:Y:S01]  /*02b0*/  HADD2.F32 R13, -RZ, R13.H1_H1 ;  /* 0x3000000dff0d7230 */ /* 0x000fe20000004100 */
[----:B------:R-:W-:Y:S01]  /*02c0*/  F2FP.PACK_AB R17, RZ, R17 ;  /* 0x00000011ff11723e */ /* 0x000fe200000000ff */
[----:B------:R-:W-:Y:S01]  /*02d0*/  FADD.FTZ R22, R22, -R19 ;  /* 0x8000001316167221 */ /* 0x000fe20000010000 */
[----:B------:R-:W-:Y:S01]  /*02e0*/  HADD2.F32 R19, -RZ, R16.H0_H0 ;  /* 0x20000010ff137230 */ /* 0x000fe20000004100 */
[----:B------:R-:W-:Y:S01]  /*02f0*/  FMNMX.FTZ R23, RZ, R23, !PT ;  /* 0x00000017ff177209 */ /* 0x000fe20007810000 */
[----:B------:R-:W-:Y:S01]  /*0300*/  FADD.FTZ R18, -R13, 1 ;  /* 0x3f8000000d127421 */ /* 0x000fe20000010100 */
[----:B------:R-:W-:-:S02]  /*0310*/  HADD2.F32 R15, -RZ, R15.H1_H1 ;  /* 0x3000000fff0f7230 */ /* 0x000fc40000004100 */
[----:B------:R-:W-:Y:S01]  /*0320*/  HADD2.F32 R17, -RZ, R17.H0_H0 ;  /* 0x20000011ff117230 */ /* 0x000fe20000004100 */
[----:B------:R-:W-:Y:S01]  /*0330*/  F2FP.PACK_AB R23, R22, R23 ;  /* 0x000000171617723e */ /* 0x000fe200000000ff */
[----:B------:R-:W-:Y:S01]  /*0340*/  FMUL.FTZ R19, R14, R19 ;  /* 0x000000130e137220 */ /* 0x000fe20000410000 */
[----:B------:R-:W-:Y:S01]  /*0350*/  F2FP.PACK_AB R18, RZ, R18 ;  /* 0x00000012ff12723e */ /* 0x000fe200000000ff */
[----:B------:R-:W-:Y:S01]  /*0360*/  FADD.FTZ R24, R24, -R15 ;  /* 0x8000000f18187221 */ /* 0x000fe20000010000 */
[----:B------:R-:W-:Y:S01]  /*0370*/  FMNMX.FTZ R17, RZ, R17, !PT ;  /* 0x00000011ff117209 */ /* 0x000fe20007810000 */
[----:B----4-:R-:W-:Y:S01]  /*0380*/  HADD2.F32 R15, -RZ, R11.H0_H0 ;  /* 0x2000000bff0f7230 */ /* 0x010fe20000004100 */
[----:B------:R-:W-:Y:S01]  /*0390*/  F2FP.PACK_AB R19, RZ, R19 ;  /* 0x00000013ff13723e */ /* 0x000fe200000000ff */
[----:B------:R-:W-:Y:S01]  /*03a0*/  HADD2.F32 R16, -RZ, R23.H1_H1 ;  /* 0x30000017ff107230 */ /* 0x000fe20000004100 */
[----:B------:R-:W-:Y:S01]  /*03b0*/  F2FP.PACK_AB R17, R24, R17 ;  /* 0x000000111811723e */ /* 0x000fe200000000ff */
[----:B-----5:R-:W-:-:S02]  /*03c0*/  HADD2.F32 R21, -RZ, R12.H0_H0 ;  /* 0x2000000cff157230 */ /* 0x020fc40000004100 */
[----:B------:R-:W-:Y:S01]  /*03d0*/  HADD2.F32 R18, -RZ, R18.H0_H0 ;  /* 0x20000012ff127230 */ /* 0x000fe20000004100 */
[----:B------:R-:W-:Y:S01]  /*03e0*/  FMUL.FTZ R15, R15, R16 ;  /* 0x000000100f0f7220 */ /* 0x000fe20000410000 */
[----:B------:R-:W-:Y:S01]  /*03f0*/  HADD2.F32 R23, -RZ, R23.H0_H0 ;  /* 0x20000017ff177230 */ /* 0x000fe20000004100 */
[----:B------:R-:W-:Y:S01]  /*0400*/  FADD.FTZ R16, R14, -R21 ;  /* 0x800000150e107221 */ /* 0x000fe20000010000 */
[----:B------:R-:W-:Y:S01]  /*0410*/  HADD2.F32 R19, -RZ, R19.H0_H0 ;  /* 0x20000013ff137230 */ /* 0x000fe20000004100 */
[----:B------:R-:W-:Y:S01]  /*0420*/  FMUL.FTZ R18, R13, R18 ;  /* 0x000000120d127220 */ /* 0x000fe20000410000 */
[----:B------:R-:W-:Y:S01]  /*0430*/  HADD2.F32 R14, -RZ, R17.H1_H1 ;  /* 0x30000011ff0e7230 */ /* 0x000fe20000004100 */
[----:B------:R-:W0:Y:S01]  /*0440*/  MUFU.RCP R20, R23 ;  /* 0x0000001700147308 */ /* 0x000e220000001000 */
[----:B------:R-:W-:Y:S02]  /*0450*/  HADD2.F32 R11, -RZ, R11.H1_H1 ;  /* 0x3000000bff0b7230 */ /* 0x000fe40000004100 */
[----:B------:R-:W-:Y:S01]  /*0460*/  HADD2.F32 R17, -RZ, R17.H0_H0 ;  /* 0x20000011ff117230 */ /* 0x000fe20000004100 */
[----:B------:R-:W-:-:S02]  /*0470*/  FMNMX.FTZ R19, RZ, R19, !PT ;  /* 0x00000013ff137209 */ /* 0x000fc40007810000 */
[----:B------:R-:W-:Y:S01]  /*0480*/  F2FP.PACK_AB R18, RZ, R18 ;  /* 0x00000012ff12723e */ /* 0x000fe200000000ff */
[----:B------:R-:W-:Y:S01]  /*0490*/  HADD2.F32 R12, -RZ, R12.H1_H1 ;  /* 0x3000000cff0c7230 */ /* 0x000fe20000004100 */
[----:B------:R-:W1:Y:S01]  /*04a0*/  MUFU.RCP R25, R17 ;  /* 0x0000001100197308 */ /* 0x000e620000001000 */
[----:B------:R-:W-:Y:S01]  /*04b0*/  FMUL.FTZ R14, R11, R14 ;  /* 0x0000000e0b0e7220 */ /* 0x000fe20000410000 */
[----:B------:R-:W-:Y:S01]  /*04c0*/  F2FP.PACK_AB R19, R16, R19 ;  /* 0x000000131013723e */ /* 0x000fe200000000ff */
[----:B------:R-:W-:Y:S01]  /*04d0*/  HADD2.F32 R18, -RZ, R18.H0_H0 ;  /* 0x20000012ff127230 */ /* 0x000fe20000004100 */
[----:B------:R-:W-:Y:S01]  /*04e0*/  F2FP.PACK_AB R15, RZ, R15 ;  /* 0x0000000fff0f723e */ /* 0x000fe200000000ff */
[----:B------:R-:W-:Y:S01]  /*04f0*/  FADD.FTZ R21, R13, -R12 ;  /* 0x8000000c0d157221 */ /* 0x000fe20000010000 */
[----:B------:R-:W-:Y:S01]  /*0500*/  F2FP.PACK_AB R14, RZ, R14 ;  /* 0x0000000eff0e723e */ /* 0x000fe200000000ff */
[----:B------:R-:W-:Y:S02]  /*0510*/  HADD2.F32 R13, -RZ, R19.H1_H1 ;  /* 0x30000013ff0d7230 */ /* 0x000fe40000004100 */
[----:B------:R-:W-:Y:S01]  /*0520*/  HADD2.F32 R12, -RZ, R9.H0_H0 ;  /* 0x20000009ff0c7230 */ /* 0x000fe20000004100 */
[----:B------:R-:W-:Y:S01]  /*0530*/  FMNMX.FTZ R18, RZ, R18, !PT ;  /* 0x00000012ff127209 */ /* 0x000fe20007810000 */
[----:B------:R-:W-:-:S02]  /*0540*/  HADD2.F32 R11, -RZ, R15.H0_H0 ;  /* 0x2000000fff0b7230 */ /* 0x000fc40000004100 */
[----:B------:R-:W-:Y:S01]  /*0550*/  HADD2.F32 R16, -RZ, R10.H0_H0 ;  /* 0x2000000aff107230 */ /* 0x000fe20000004100 */
[----:B------:R-:W-:Y:S01]  /*0560*/  FMUL.FTZ R12, R12, R13 ;  /* 0x0000000d0c0c7220 */ /* 0x000fe20000410000 */
[----:B------:R-:W-:Y:S01]  /*0570*/  HADD2.F32 R14, -RZ, R14.H0_H0 ;  /* 0x2000000eff0e7230 */ /* 0x000fe20000004100 */
[----:B0-----:R-:W-:Y:S01]  /*0580*/  FMUL.FTZ R11, R11, R20 ;  /* 0x000000140b0b7220 */ /* 0x001fe20000410000 */
[----:B------:R-:W-:Y:S01]  /*0590*/  F2FP.PACK_AB R13, R21, R18 ;  /* 0x00000012150d723e */ /* 0x000fe200000000ff */
[----:B------:R-:W-:Y:S01]  /*05a0*/  FADD.FTZ R20, -R16, 1 ;  /* 0x3f80000010147421 */ /* 0x000fe20000010100 */
[----:B------:R-:W-:Y:S01]  /*05b0*/  HADD2.F32 R15, -RZ, R10.H1_H1 ;  /* 0x3000000aff0f7230 */ /* 0x000fe20000004100 */
[----:B-1----:R-:W-:Y:S01]  /*05c0*/  FMUL.FTZ R10, R14, R25 ;  /* 0x000000190e0a7220 */ /* 0x002fe20000410000 */
[----:B------:R-:W-:Y:S01]  /*05d0*/  F2FP.PACK_AB R12, RZ, R12 ;  /* 0x0000000cff0c723e */ /* 0x000fe200000000ff */
[----:B------:R-:W-:Y:S01]  /*05e0*/  HADD2.F32 R14, -RZ, R8.H0_H0 ;  /* 0x20000008ff0e7230 */ /* 0x000fe20000004100 */
[----:B------:R-:W-:Y:S01]  /*05f0*/  F2FP.PACK_AB R20, RZ, R20 ;  /* 0x00000014ff14723e */ /* 0x000fe200000000ff */
[----:B------:R-:W-:-:S02]  /*0600*/  HADD2.F32 R17, -RZ, R9.H1_H1 ;  /* 0x30000009ff117230 */ /* 0x000fc40000004100 */
[----:B------:R-:W-:Y:S02]  /*0610*/  HADD2.F32 R18, -RZ, R13.H1_H1 ;  /* 0x3000000dff127230 */ /* 0x000fe40000004100 */
[----:B------:R-:W-:Y:S02]  /*0620*/  HADD2.F32 R8, -RZ, R8.H1_H1 ;  /* 0x30000008ff087230 */ /* 0x000fe40000004100 */
[----:B------:R-:W-:Y:S01]  /*0630*/  HADD2.F32 R9, -RZ, R12.H0_H0 ;  /* 0x2000000cff097230 */ /* 0x000fe20000004100 */
[----:B------:R-:W-:Y:S01]  /*0640*/  FMUL.FTZ R12, R17, R18 ;  /* 0x00000012110c7220 */ /* 0x000fe20000410000 */
[----:B------:R-:W-:Y:S01]  /*0650*/  HADD2.F32 R19, -RZ, R19.H0_H0 ;  /* 0x20000013ff137230 */ /* 0x000fe20000004100 */
[----:B------:R-:W-:Y:S01]  /*0660*/  FADD.FTZ R21, -R8, 1 ;  /* 0x3f80000008157421 */ /* 0x000fe20000010100 */
[----:B------:R-:W-:Y:S01]  /*0670*/  HADD2.F32 R17, -RZ, R20.H0_H0 ;  /* 0x20000014ff117230 */ /* 0x000fe20000004100 */
[----:B------:R-:W-:Y:S02]  /*0680*/  FADD.FTZ R18, -R15, 1 ;  /* 0x3f8000000f127421 */ /* 0x000fe40000010100 */
[----:B------:R-:W-:Y:S01]  /*0690*/  FADD.FTZ R20, -R14, 1 ;  /* 0x3f8000000e147421 */ /* 0x000fe20000010100 */
[----:B------:R0:W1:Y:S01]  /*06a0*/  MUFU.RCP R22, R19 ;  /* 0x0000001300167308 */ /* 0x0000620000001000 */
[----:B------:R-:W-:-:S02]  /*06b0*/  F2FP.PACK_AB R21, RZ, R21 ;  /* 0x00000015ff15723e */ /* 0x000fc400000000ff */
[----:B------:R-:W-:Y:S02]  /*06c0*/  F2FP.PACK_AB R18, RZ, R18 ;  /* 0x00000012ff12723e */ /* 0x000fe400000000ff */
[----:B------:R-:W-:Y:S01]  /*06d0*/  F2FP.PACK_AB R20, RZ, R20 ;  /* 0x00000014ff14723e */ /* 0x000fe200000000ff */
[----:B0-----:R-:W-:Y:S01]  /*06e0*/  HADD2.F32 R19, -RZ, R6.H0_H0 ;  /* 0x20000006ff137230 */ /* 0x001fe20000004100 */
[C---:B------:R-:W-:Y:S01]  /*06f0*/  FMUL.FTZ R17, R16.reuse, R17 ;  /* 0x0000001110117220 */ /* 0x040fe20000410000 */
[----:B------:R-:W-:Y:S02]  /*0700*/  HADD2.F32 R21, -RZ, R21.H0_H0 ;  /* 0x20000015ff157230 */ /* 0x000fe40000004100 */
[----:B------:R-:W-:Y:S01]  /*0710*/  HADD2.F32 R18, -RZ, R18.H0_H0 ;  /* 0x20000012ff127230 */ /* 0x000fe20000004100 */
[----:B------:R-:W-:Y:S01]  /*0720*/  FADD.FTZ R16, R16, -R19 ;  /* 0x8000001310107221 */ /* 0x000fe20000010000 */
[----:B------:R-:W-:Y:S01]  /*0730*/  HADD2.F32 R19, -RZ, R20.H0_H0 ;  /* 0x20000014ff137230 */ /* 0x000fe20000004100 */
[----:B------:R-:W-:-:S02]  /*0740*/  FMUL.FTZ R21, R8, R21 ;  /* 0x0000001508157220 */ /* 0x000fc40000410000 */
[C---:B------:R-:W-:Y:S01]  /*0750*/  FMUL.FTZ R18, R15.reuse, R18 ;  /* 0x000000120f127220 */ /* 0x040fe20000410000 */
[----:B------:R-:W-:Y:S01]  /*0760*/  F2FP.PACK_AB R17, RZ, R17 ;  /* 0x00000011ff11723e */ /* 0x000fe200000000ff */
[----:B------:R-:W-:Y:S01]  /*0770*/  FMUL.FTZ R19, R14, R19 ;  /* 0x000000130e137220 */ /* 0x000fe20000410000 */
[----:B------:R-:W-:Y:S01]  /*0780*/  HADD2.F32 R6, -RZ, R6.H1_H1 ;  /* 0x30000006ff067230 */ /* 0x000fe20000004100 */
[----:B------:R-:W-:Y:S02]  /*0790*/  F2FP.PACK_AB R21, RZ, R21 ;  /* 0x00000015ff15723e */ /* 0x000fe400000000ff */
[----:B------:R-:W-:Y:S01]  /*07a0*/  F2FP.PACK_AB R18, RZ, R18 ;  /* 0x00000012ff12723e */ /* 0x000fe200000000ff */
[----:B------:R-:W-:Y:S01]  /*07b0*/  HADD2.F32 R17, -RZ, R17.H0_H0 ;  /* 0x20000011ff117230 */ /* 0x000fe20000004100 */
[----:B------:R-:W-:Y:S01]  /*07c0*/  F2FP.PACK_AB R19, RZ, R19 ;  /* 0x00000013ff13723e */ /* 0x000fe200000000ff */
[----:B------:R-:W-:Y:S01]  /*07d0*/  FADD.FTZ R15, R15, -R6 ;  /* 0x800000060f0f7221 */ /* 0x000fe20000010000 */
[----:B------:R-:W-:-:S02]  /*07e0*/  HADD2.F32 R23, -RZ, R7.H1_H1 ;  /* 0x30000007ff177230 */ /* 0x000fc40000004100 */
[----:B------:R-:W-:Y:S02]  /*07f0*/  HADD2.F32 R6, -RZ, R13.H0_H0 ;  /* 0x2000000dff067230 */ /* 0x000fe40000004100 */
[----:B------:R-:W-:Y:S02]  /*0800*/  HADD2.F32 R21, -RZ, R21.H0_H0 ;  /* 0x20000015ff157230 */ /* 0x000fe40000004100 */
[----:B------:R-:W-:Y:S02]  /*0810*/  HADD2.F32 R18, -RZ, R18.H0_H0 ;  /* 0x20000012ff127230 */ /* 0x000fe40000004100 */
[----:B------:R-:W-:Y:S01]  /*0820*/  HADD2.F32 R13, -RZ, R7.H0_H0 ;  /* 0x20000007ff0d7230 */ /* 0x000fe20000004100 */
[----:B------:R-:W-:Y:S01]  /*0830*/  FMNMX.FTZ R17, RZ, R17, !PT ;  /* 0x00000011ff117209 */ /* 0x000fe20007810000 */
[----:B------:R-:W-:Y:S01]  /*0840*/  HADD2.F32 R19, -RZ, R19.H0_H0 ;  /* 0x20000013ff137230 */ /* 0x000fe20000004100 */
[----:B------:R-:W-:Y:S01]  /*0850*/  FADD.FTZ R20, R8, -R23 ;  /* 0x8000001708147221 */ /* 0x000fe20000010000 */
[----:B------:R-:W-:Y:S01]  /*0860*/  FMNMX.FTZ R21, RZ, R21, !PT ;  /* 0x00000015ff157209 */ /* 0x000fe20007810000 */
[----:B------:R-:W-:Y:S01]  /*0870*/  FADD.FTZ R14, R14, -R13 ;  /* 0x8000000d0e0e7221 */ /* 0x000fe20000010000 */
[----:B------:R-:W-:-:S02]  /*0880*/  FMNMX.FTZ R18, RZ, R18, !PT ;  /* 0x00000012ff127209 */ /* 0x000fc40007810000 */
[----:B------:R-:W-:Y:S02]  /*0890*/  F2FP.PACK_AB R17, R16, R17 ;  /* 0x000000111011723e */ /* 0x000fe400000000ff */
[----:B------:R-:W-:Y:S02]  /*08a0*/  FMNMX.FTZ R19, RZ, R19, !PT ;  /* 0x00000013ff137209 */ /* 0x000fe40007810000 */
[----:B------:R-:W-:Y:S02]  /*08b0*/  F2FP.PACK_AB R21, R20, R21 ;  /* 0x000000151415723e */ /* 0x000fe400000000ff */
[----:B------:R-:W-:Y:S01]  /*08c0*/  F2FP.PACK_AB R15, R15, R18 ;  /* 0x000000120f0f723e */ /* 0x000fe200000000ff */
[----:B------:R-:W-:Y:S01]  /*08d0*/  HADD2.F32 R13, -RZ, R17.H0_H0 ;  /* 0x20000011ff0d7230 */ /* 0x000fe20000004100 */
[----:B------:R-:W-:Y:S01]  /*08e0*/  F2FP.PACK_AB R19, R14, R19 ;  /* 0x000000130e13723e */ /* 0x000fe200000000ff */
[----:B------:R-:W-:Y:S02]  /*08f0*/  HADD2.F32 R20, -RZ, R21.H1_H1 ;  /* 0x30000015ff147230 */ /* 0x000fe40000004100 */
[----:B------:R-:W-:Y:S01]  /*0900*/  HADD2.F32 R8, -RZ, R15.H0_H0 ;  /* 0x2000000fff087230 */ /* 0x000fe20000004100 */
[----:B------:R0:W-:Y:S01]  /*0910*/  MUFU.RCP R7, R13 ;  /* 0x0000000d00077308 */ /* 0x0001e20000001000 */
[----:B------:R-:W-:-:S02]  /*0920*/  HADD2.F32 R14, -RZ, R17.H1_H1 ;  /* 0x30000011ff0e7230 */ /* 0x000fc40000004100 */
[----:B------:R-:W-:Y:S02]  /*0930*/  HADD2.F32 R21, -RZ, R21.H0_H0 ;  /* 0x20000015ff157230 */ /* 0x000fe40000004100 */
[----:B------:R-:W-:Y:S02]  /*0940*/  HADD2.F32 R16, -RZ, R15.H1_H1 ;  /* 0x3000000fff107230 */ /* 0x000fe40000004100 */
[----:B------:R-:W-:Y:S02]  /*0950*/  HADD2.F32 R18, -RZ, R19.H1_H1 ;  /* 0x30000013ff127230 */ /* 0x000fe40000004100 */
[----:B------:R-:W-:Y:S02]  /*0960*/  HADD2.F32 R17, -RZ, R5.H0_H0 ;  /* 0x20000005ff117230 */ /* 0x000fe40000004100 */
[----:B------:R-:W-:Y:S02]  /*0970*/  HADD2.F32 R19, -RZ, R19.H0_H0 ;  /* 0x20000013ff137230 */ /* 0x000fe40000004100 */
[----:B0-----:R-:W-:-:S02]  /*0980*/  HADD2.F32 R13, -RZ, R4.H0_H0 ;  /* 0x20000004ff0d7230 */ /* 0x001fc40000004100 */
[----:B------:R-:W-:Y:S02]  /*0990*/  HADD2.F32 R15, -RZ, R4.H1_H1 ;  /* 0x30000004ff0f7230 */ /* 0x000fe40000004100 */
[----:B------:R-:W-:Y:S01]  /*09a0*/  HADD2.F32 R5, -RZ, R5.H1_H1 ;  /* 0x30000005ff057230 */ /* 0x000fe20000004100 */
[----:B------:R-:W0:Y:S01]  /*09b0*/  MUFU.RCP R6, R6 ;  /* 0x0000000600067308 */ /* 0x000e220000001000 */
[----:B------:R-:W-:Y:S02]  /*09c0*/  FMUL.FTZ R13, R13, R14 ;  /* 0x0000000e0d0d7220 */ /* 0x000fe40000410000 */
[----:B------:R-:W-:Y:S02]  /*09d0*/  FMUL.FTZ R15, R15, R16 ;  /* 0x000000100f0f7220 */ /* 0x000fe40000410000 */
[----:B------:R-:W-:Y:S02]  /*09e0*/  FMUL.FTZ R17, R17, R18 ;  /* 0x0000001211117220 */ /* 0x000fe40000410000 */
[----:B------:R-:W-:Y:S01]  /*09f0*/  FMUL.FTZ R5, R5, R20 ;  /* 0x0000001405057220 */ /* 0x000fe20000410000 */
[----:B------:R-:W2:Y:S01]  /*0a00*/  MUFU.RCP R8, R8 ;  /* 0x0000000800087308 */ /* 0x000ea20000001000 */
[----:B------:R-:W-:-:S07]  /*0a10*/  F2FP.PACK_AB R12, RZ, R12 ;  /* 0x0000000cff0c723e */ /* 0x000fce00000000ff */
[----:B------:R-:W3:Y:S01]  /*0a20*/  MUFU.RCP R4, R19 ;  /* 0x0000001300047308 */ /* 0x000ee20000001000 */
[----:B------:R-:W-:-:S07]  /*0a30*/  F2FP.PACK_AB R13, RZ, R13 ;  /* 0x0000000dff0d723e */ /* 0x000fce00000000ff */
[----:B------:R-:W4:Y:S01]  /*0a40*/  MUFU.RCP R21, R21 ;  /* 0x0000001500157308 */ /* 0x000f220000001000 */
[----:B------:R-:W-:Y:S02]  /*0a50*/  F2FP.PACK_AB R15, RZ, R15 ;  /* 0x0000000fff0f723e */ /* 0x000fe400000000ff */
[----:B------:R-:W-:Y:S02]  /*0a60*/  F2FP.PACK_AB R17, RZ, R17 ;  /* 0x00000011ff11723e */ /* 0x000fe400000000ff */
[----:B------:R-:W-:Y:S01]  /*0a70*/  F2FP.PACK_AB R16, RZ, R5 ;  /* 0x00000005ff10723e */ /* 0x000fe200000000ff */
[----:B------:R-:W-:Y:S02]  /*0a80*/  HADD2.F32 R5, -RZ, R12.H0_H0 ;  /* 0x2000000cff057230 */ /* 0x000fe40000004100 */
[----:B------:R-:W-:Y:S02]  /*0a90*/  HADD2.F32 R14, -RZ, R13.H0_H0 ;  /* 0x2000000dff0e7230 */ /* 0x000fe40000004100 */
[----:B------:R-:W-:-:S02]  /*0aa0*/  HADD2.F32 R15, -RZ, R15.H0_H0 ;  /* 0x2000000fff0f7230 */ /* 0x000fc40000004100 */
[----:B------:R-:W-:Y:S02]  /*0ab0*/  HADD2.F32 R17, -RZ, R17.H0_H0 ;  /* 0x20000011ff117230 */ /* 0x000fe40000004100 */
[----:B------:R-:W-:Y:S01]  /*0ac0*/  HADD2.F32 R16, -RZ, R16.H0_H0 ;  /* 0x20000010ff107230 */ /* 0x000fe20000004100 */
[----:B------:R-:W-:-:S04]  /*0ad0*/  IMAD.WIDE.U32 R12, R0, R3, c[0x0][0x168] ;  /* 0x00005a00000c7625 */ /* 0x000fc800078e0003 */
[----:B-1----:R-:W-:Y:S02]  /*0ae0*/  FMUL.FTZ R9, R9, R22 ;  /* 0x0000001609097220 */ /* 0x002fe40000410000 */
[----:B0-----:R-:W-:Y:S02]  /*0af0*/  FMUL.FTZ R6, R5, R6 ;  /* 0x0000000605067220 */ /* 0x001fe40000410000 */
[----:B------:R-:W-:Y:S02]  /*0b00*/  FMUL.FTZ R7, R14, R7 ;  /* 0x000000070e077220 */ /* 0x000fe40000410000 */
[----:B--2---:R-:W-:Y:S02]  /*0b10*/  FMUL.FTZ R8, R15, R8 ;  /* 0x000000080f087220 */ /* 0x004fe40000410000 */
[----:B---3--:R-:W-:Y:S02]  /*0b20*/  FMUL.FTZ R4, R17, R4 ;  /* 0x0000000411047220 */ /* 0x008fe40000410000 */
[----:B----4-:R-:W-:Y:S01]  /*0b30*/  FMUL.FTZ R3, R16, R21 ;  /* 0x0000001510037220 */ /* 0x010fe20000410000 */
[----:B------:R-:W-:Y:S01]  /*0b40*/  F2FP.PACK_AB R11, R10, R11 ;  /* 0x0000000b0a0b723e */ /* 0x000fe200000000ff */
[----:B------:R-:W-:Y:S01]  /*0b50*/  IMAD.WIDE R12, R2, 0x4, R12 ;  /* 0x00000004020c7825 */ /* 0x000fe200078e020c */
[----:B------:R-:W-:-:S02]  /*0b60*/  F2FP.PACK_AB R9, R6, R9 ;  /* 0x000000090609723e */ /* 0x000fc400000000ff */
[----:B------:R-:W-:Y:S02]  /*0b70*/  F2FP.PACK_AB R7, R8, R7 ;  /* 0x000000070807723e */ /* 0x000fe400000000ff */
[----:B------:R-:W-:Y:S01]  /*0b80*/  F2FP.PACK_AB R3, R3, R4 ;  /* 0x000000040303723e */ /* 0x000fe200000000ff */
[----:B------:R-:W-:Y:S04]  /*0b90*/  STG.E [R12.64], R11 ;  /* 0x0000000b0c007986 */ /* 0x000fe8000c101904 */
[----:B------:R-:W-:Y:S04]  /*0ba0*/  STG.E [R12.64+0x200], R9 ;  /* 0x000200090c007986 */ /* 0x000fe8000c101904 */
[----:B------:R-:W-:Y:S04]  /*0bb0*/  STG.E [R12.64+0x400], R7 ;  /* 0x000400070c007986 */ /* 0x000fe8000c101904 */
[----:B------:R-:W-:Y:S01]  /*0bc0*/  STG.E [R12.64+0x600], R3 ;  /* 0x000600030c007986 */ /* 0x000fe2000c101904 */
[----:B------:R-:W-:Y:S05]  /*0bd0*/  EXIT ;  /* 0x000000000000794d */ /* 0x000fea0003800000 */
.L_x_7556:
        /* <DEDUP_REMOVED lines=107> */
[----:B-----5:R-:W-:Y:S02]  /*1290*/  HADD2.F32 R26, -RZ, R26.H0_H0 ;  /* 0x2000001aff1a7230 */ /* 0x020fe40000004100 */
[----:B------:R-:W-:-:S02]  /*12a0*/  HADD2.F32 R27, -RZ, R27.H0_H0 ;  /* 0x2000001bff1b7230 */ /* 0x000fc40000004100 */
        /* <DEDUP_REMOVED lines=10> */
[--C-:B--2---:R-:W-:Y:S02]  /*1350*/  HADD2.F32 R21, -RZ, R19.reuse.H1_H1 ;  /* 0x30000013ff157230 */ /* 0x104fe40000004100 */
[----:B------:R-:W-:-:S03]  /*1360*/  HADD2.F32 R19, -RZ, R19.H0_H0 ;  /* 0x20000013ff137230 */ /* 0x000fc60000004100 */
[----:B------:R-:W-:-:S03]  /*1370*/  FMUL.FTZ R18, R18, R21 ;  /* 0x0000001512127220 */ /* 0x000fc60000410000 */
[----:B------:R-:W0:Y:S02]  /*1380*/  MUFU.RCP R19, R19 ;  /* 0x0000001300137308 */ /* 0x000e240000001000 */
[----:B------:R-:W-:-:S05]  /*1390*/  F2FP.PACK_AB R18, RZ, R18 ;  /* 0x00000012ff12723e */ /* 0x000fca00000000ff */
[----:B------:R-:W-:-:S05]  /*13a0*/  HADD2.F32 R18, -RZ, R18.H0_H0 ;  /* 0x20000012ff127230 */ /* 0x000fca0000004100 */
[----:B0-----:R-:W-:-:S05]  /*13b0*/  FMUL.FTZ R20, R18, R19 ;  /* 0x0000001312147220 */ /* 0x001fca0000410000 */
[----:B------:R-:W-:Y:S02]  /*13c0*/  F2FP.PACK_AB R20, RZ, R20 ;  /* 0x00000014ff14723e */ /* 0x000fe400000000ff */
.L_x_7558:
[----:B------:R-:W-:Y:S05]  /*13d0*/  BSYNC B0 ;  /* 0x0000000000007941 */ /* 0x000fea0003800000 */
.L_x_7557:
        /* <DEDUP_REMOVED lines=20> */
[----:B------:R-:W-:Y:S02]  /*1520*/  HADD2.F32 R5, -RZ, R5.H0_H0 ;  /* 0x20000005ff057230 */ /* 0x000fe40000004100 */
        /* <DEDUP_REMOVED lines=19> */
.L_x_7560:
[----:B------:R-:W-:Y:S05]  /*1660*/  BSYNC B0 ;  /* 0x0000000000007941 */ /* 0x000fea0003800000 */
.L_x_7559:
[----:B------:R-:W-:Y:S01]  /*1670*/  ISETP.NE.AND P6, PT, R23, RZ, PT ;  /* 0x000000ff1700720c */ /* 0x000fe20003fc5270 */
[----:B------:R-:W-:-:S12]  /*1680*/  BSSY B0, `(.L_x_7561) ;  /* 0x0000016000007945 */ /* 0x000fd80003800000 */
[----:B------:R-:W-:Y:S05]  /*1690*/  @P6 BRA `(.L_x_7562) ;  /* 0x0000014000006947 */ /* 0x000fea0003800000 */
        /* <DEDUP_REMOVED lines=20> */
.L_x_7562:
[----:B------:R-:W-:Y:S05]  /*17e0*/  BSYNC B0 ;  /* 0x0000000000007941 */ /* 0x000fea0003800000 */
.L_x_7561:
[----:B------:R-:W-:Y:S01]  /*17f0*/  BSSY B0, `(.L_x_7563) ;  /* 0x0000016000007945 */ /* 0x000fe20003800000 */
        /* <DEDUP_REMOVED lines=21> */
.L_x_7564:
[----:B------:R-:W-:Y:S05]  /*1950*/  BSYNC B0 ;  /* 0x0000000000007941 */ /* 0x000fea0003800000 */
.L_x_7563:
        /* <DEDUP_REMOVED lines=22> */
.L_x_7566:
[----:B------:R-:W-:Y:S05]  /*1ac0*/  BSYNC B0 ;  /* 0x0000000000007941 */ /* 0x000fea0003800000 */
.L_x_7565:
        /* <DEDUP_REMOVED lines=22> */
.L_x_7568:
[----:B------:R-:W-:Y:S05]  /*1c30*/  BSYNC B0 ;  /* 0x0000000000007941 */ /* 0x000fea0003800000 */
.L_x_7567:
        /* <DEDUP_REMOVED lines=22> */
.L_x_7570:
[----:B------:R-:W-:Y:S05]  /*1da0*/  BSYNC B0 ;  /* 0x0000000000007941 */ /* 0x000fea0003800000 */
.L_x_7569:
        /* <DEDUP_REMOVED lines=22> */
.L_x_7572:
[----:B------:R-:W-:Y:S05]  /*1f10*/  BSYNC B0 ;  /* 0x0000000000007941 */ /* 0x000fea0003800000 */
.L_x_7571:
        /* <DEDUP_REMOVED lines=19> */
.L_x_7575:
[----:B0-----:R-:W-:-:S13]  /*2050*/  ISETP.GE.AND P0, PT, R3, R2, PT ;  /* 0x000000020300720c */ /* 0x001fda0003f06270 */
[----:B------:R-:W-:Y:S05]  /*2060*/  @P0 BRA `(.L_x_7577) ;  /* 0x000000c000000947 */ /* 0x000fea0003800000 */
[----:B------:R-:W-:Y:S01]  /*2070*/  IMAD.IADD R4, R0, 0x1, R3 ;  /* 0x0000000100047824 */ /* 0x000fe200078e0203 */
[----:B------:R-:W-:Y:S01]  /*2080*/  IADD3 R3, R3, 0x80, RZ ;  /* 0x0000008003037810 */ /* 0x000fe20007ffe0ff */
[----:B------:R-:W-:-:S04]  /*2090*/  IMAD.MOV.U32 R5, RZ, RZ, 0x2 ;  /* 0x00000002ff057424 */ /* 0x000fc800078e00ff */
[----:B------:R-:W-:-:S05]  /*20a0*/  IMAD.WIDE.U32 R4, R4, R5, c[0x0][0x168] ;  /* 0x00005a0004047625 */ /* 0x000fca00078e0005 */
[----:B------:R0:W-:Y:S02]  /*20b0*/  STG.E.U16 [R4.64], R6 ;  /* 0x0000000604007986 */ /* 0x0001e4000c101504 */
.L_x_7576:
[----:B------:R-:W-:-:S13]  /*20c0*/  ISETP.GE.AND P0, PT, R3, R2, PT ;  /* 0x000000020300720c */ /* 0x000fda0003f06270 */
[----:B------:R-:W-:Y:S05]  /*20d0*/  @P0 BRA `(.L_x_7578) ;  /* 0x000000d000000947 */ /* 0x000fea0003800000 */
[----:B0-----:R-:W-:Y:S01]  /*20e0*/  IMAD.IADD R4, R0, 0x1, R3 ;  /* 0x0000000100047824 */ /* 0x001fe200078e0203 */
[----:B------:R-:W-:Y:S01]  /*20f0*/  IADD3 R3, R3, 0x80, RZ ;  /* 0x0000008003037810 */ /* 0x000fe20007ffe0ff */
[----:B------:R-:W-:-:S04]  /*2100*/  IMAD.MOV.U32 R5, RZ, RZ, 0x2 ;  /* 0x00000002ff057424 */ /* 0x000fc800078e00ff */
[----:B------:R-:W-:-:S05]  /*2110*/  IMAD.WIDE.U32 R4, R4, R5, c[0x0][0x168] ;  /* 0x00005a0004047625 */ /* 0x000fca00078e0005 */
[----:B------:R0:W-:Y:S02]  /*2120*/  STG.E.U16 [R4.64], R7 ;  /* 0x0000000704007986 */ /* 0x0001e4000c101504 */
.L_x_7577:
        /* <DEDUP_REMOVED lines=8> */
.L_x_7578:
[----:B------:R-:W-:Y:S05]  /*21b0*/  BSYNC B1 ;  /* 0x0000000000017941 */ /* 0x000fea0003800000 */
.L_x_7574:
[----:B------:R-:W-:-:S13]  /*21c0*/  ISETP.GE.AND P0, PT, R3, R2, PT ;  /* 0x000000020300720c */ /* 0x000fda0003f06270 */
[----:B0-----:R-:W-:Y:S01]  /*21d0*/  @!P0 IMAD.IADD R4, R0, 0x1, R3 ;  /* 0x0000000100048824 */ /* 0x001fe200078e0203 */
[----:B------:R-:W-:Y:S01]  /*21e0*/  @!P0 IADD3 R3, R3, 0x80, RZ ;  /* 0x0000008003038810 */ /* 0x000fe20007ffe0ff */
[----:B------:R-:W-:-:S04]  /*21f0*/  @!P0 IMAD.MOV.U32 R5, RZ, RZ, 0x2 ;  /* 0x00000002ff058424 */ /* 0x000fc800078e00ff */
[----:B------:R-:W-:-:S05]  /*2200*/  @!P0 IMAD.WIDE.U32 R4, R4, R5, c[0x0][0x168] ;  /* 0x00005a0004048625 */ /* 0x000fca00078e0005 */
[----:B------:R0:W-:Y:S02]  /*2210*/  @!P0 STG.E.U16 [R4.64], R9 ;  /* 0x0000000904008986 */ /* 0x0001e4000c101504 */
.L_x_7579:
[----:B------:R-:W-:Y:S05]  /*2220*/  BSYNC B0 ;  /* 0x0000000000007941 */ /* 0x000fea0003800000 */
.L_x_7573:
        /* <DEDUP_REMOVED lines=8> */
.L_x_7580:
        /* <DEDUP_REMOVED lines=13> */
.L_x_9867:


//--------------------- .text._ZN2at6native29vectorized_elementwise_kernelILi4EZZZN37_INTERNAL_cee6930f_7_Loss_cu_5b0651e139_GLOBAL__N__cee6930f_7_Loss_cu_5b0651e140binary_cross_entropy_backward_out_kernelERNS_6TensorERKS4_S7_S7_ENKUlvE_clEvENKUlvE1_clEvEUlN3c104HalfESB_SB_E_St5arrayIPcLm4EEEEviT0_T1_ --------------------------
	.section	.text._ZN2at6native29vectorized_elementwise_kernelILi4EZZZN37_INTERNAL_cee6930f_7_Loss_cu_5b0651e139_GLOBAL__N__cee6930f_7_Loss_cu_5b0651e140binary_cross_entropy_backward_out_kernelERNS_6TensorERKS4_S7_S7_ENKUlvE_clEvENKUlvE1_clEvEUlN3c104HalfESB_SB_E_St5arrayIPcLm4EEEEviT0_T1_,"ax",@progbits
	.sectioninfo	@"SHI_REGISTERS=40"
	.align	128
        .global         _ZN2at6native29vectorized_elementwise_kernelILi4EZZZN37_INTERNAL_cee6930f_7_Loss_cu_5b0651e139_GLOBAL__N__cee6930f_7_Loss_cu_5b0651e140binary_cross_entropy_backward_out_kernelERNS_6TensorERKS4_S7_S7_ENKUlvE_clEvENKUlvE1_clEvEUlN3c104HalfESB_SB_E_St5arrayIPcLm4EEEEviT0_T1_
        .type           _ZN2at6native29vectorized_elementwise_kernelILi4EZZZN37_INTERNAL_cee6930f_7_Loss_cu_5b0651e139_GLOBAL__N__cee6930f_7_Loss_cu_5b0651e140binary_cross_entropy_backward_out_kernelERNS_6TensorERKS4_S7_S7_ENKUlvE_clEvENKUlvE1_clEvEUlN3c104HalfESB_SB_E_St5arrayIPcLm4EEEEviT0_T1_,@function
        .size           _ZN2at6native29vectorized_elementwise_kernelILi4EZZZN37_INTERNAL_cee6930f_7_Loss_cu_5b0651e139_GLOBAL__N__cee6930f_7_Loss_cu_5b0651e140binary_cross_entropy_backward_out_kernelERNS_6TensorERKS4_S7_S7_ENKUlvE_clEvENKUlvE1_clEvEUlN3c104HalfESB_SB_E_St5arrayIPcLm4EEEEviT0_T1_,(.L_x_9868 - _ZN2at6native29vectorized_elementwise_kernelILi4EZZZN37_INTERNAL_cee6930f_7_Loss_cu_5b0651e139_GLOBAL__N__cee6930f_7_Loss_cu_5b0651e140binary_cross_entropy_backward_out_kernelERNS_6TensorERKS4_S7_S7_ENKUlvE_clEvENKUlvE1_clEvEUlN3c104HalfESB_SB_E_St5arrayIPcLm4EEEEviT0_T1_)
        .other          _ZN2at6native29vectorized_elementwise_kernelILi4EZZZN37_INTERNAL_cee6930f_7_Loss_cu_5b0651e139_GLOBAL__N__cee6930f_7_Loss_cu_5b0651e140binary_cross_entropy_backward_out_kernelERNS_6TensorERKS4_S7_S7_ENKUlvE_clEvENKUlvE1_clEvEUlN3c104HalfESB_SB_E_St5arrayIPcLm4EEEEviT0_T1_,@"STO_CUDA_ENTRY STV_DEFAULT"
_ZN2at6native29vectorized_elementwise_kernelILi4EZZZN37_INTERNAL_cee6930f_7_Loss_cu_5b0651e139_GLOBAL__N__cee6930f_7_Loss_cu_5b0651e140binary_cross_entropy_backward_out_kernelERNS_6TensorERKS4_S7_S7_ENKUlvE_clEvENKUlvE1_clEvEUlN3c104HalfESB_SB_E_St5arrayIPcLm4EEEEviT0_T1_:
.text._ZN2at6native29vectorized_elementwise_kernelILi4EZZZN37_INTERNAL_cee6930f_7_Loss_cu_5b0651e139_GLOBAL__N__cee6930f_7_Loss_cu_5b0651e140binary_cross_entropy_backward_out_kernelERNS_6TensorERKS4_S7_S7_ENKUlvE_clEvENKUlvE1_clEvEUlN3c104HalfESB_SB_E_St5arrayIPcLm4EEEEviT0_T1_:
        /* <DEDUP_REMOVED lines=15> */
[----:B------:R1:W4:Y:S04]  /*00f0*/  LDG.E.64 R12, [R22.64] ;  /* 0x00000004160c7981 */ /* 0x000328000c1e1b00 */
[----:B------:R1:W5:Y:S01]  /*0100*/  LDG.E.64 R6, [R22.64+0x400] ;  /* 0x0004000416067981 */ /* 0x000362000c1e1b00 */
[----:B------:R-:W-:-:S06]  /*0110*/  IMAD.WIDE R2, R0, R11, c[0x0][0x170] ;  /* 0x00005c0000027625 */ /* 0x000fcc00078e020b */
[----:B------:R-:W-:-:S05]  /*0120*/  IMAD.WIDE.U32 R18, R10, 0x8, R2 ;  /* 0x000000080a127825 */ /* 0x000fca00078e0002 */
[----:B------:R0:W5:Y:S04]  /*0130*/  LDG.E.64 R4, [R18.64] ;  /* 0x0000000412047981 */ /* 0x000168000c1e1b00 */
[----:B------:R0:W5:Y:S01]  /*0140*/  LDG.E.64 R2, [R18.64+0x400] ;  /* 0x0004000412027981 */ /* 0x000162000c1e1b00 */
[--C-:B--2---:R-:W-:Y:S02]  /*0150*/  HADD2.F32 R16, -RZ, R14.reuse.H0_H0 ;  /* 0x2000000eff107230 */ /* 0x104fe40000004100 */
[----:B------:R-:W-:-:S03]  /*0160*/  HADD2.F32 R25, -RZ, R14.H1_H1 ;  /* 0x3000000eff197230 */ /* 0x000fc60000004100 */
[----:B------:R-:W-:Y:S01]  /*0170*/  FADD.FTZ R24, -R16, 1 ;  /* 0x3f80000010187421 */ /* 0x000fe20000010100 */
[----:B------:R-:W-:Y:S01]  /*0180*/  HADD2.F32 R17, -RZ, R15.H0_H0 ;  /* 0x2000000fff117230 */ /* 0x000fe20000004100 */
[----:B------:R-:W-:-:S03]  /*0190*/  FADD.FTZ R14, -R25, 1 ;  /* 0x3f800000190e7421 */ /* 0x000fc60000010100 */
[----:B------:R-:W-:Y:S01]  /*01a0*/  F2FP.PACK_AB R24, RZ, R24 ;  /* 0x00000018ff18723e */ /* 0x000fe200000000ff */
[----:B0-----:R-:W-:Y:S01]  /*01b0*/  FADD.FTZ R20, -R17, 1 ;  /* 0x3f80000011147421 */ /* 0x001fe20000010100 */
[----:B------:R-:W-:Y:S01]  /*01c0*/  F2FP.PACK_AB R19, RZ, R14 ;  /* 0x0000000eff13723e */ /* 0x000fe200000000ff */
[----:B------:R-:W-:Y:S02]  /*01d0*/  HADD2.F32 R18, -RZ, R15.H1_H1 ;  /* 0x3000000fff127230 */ /* 0x000fe40000004100 */
[----:B------:R-:W-:Y:S01]  /*01e0*/  HADD2.F32 R21, -RZ, R24.H0_H0 ;  /* 0x20000018ff157230 */ /* 0x000fe20000004100 */
[----:B-1----:R-:W-:Y:S01]  /*01f0*/  F2FP.PACK_AB R22, RZ, R20 ;  /* 0x00000014ff16723e */ /* 0x002fe200000000ff */
[----:B----4-:R-:W-:Y:S02]  /*0200*/  HADD2.F32 R23, -RZ, R12.H0_H0 ;  /* 0x2000000cff177230 */ /* 0x010fe40000004100 */
[----:B------:R-:W-:Y:S01]  /*0210*/  HADD2.F32 R20, -RZ, R19.H0_H0 ;  /* 0x20000013ff147230 */ /* 0x000fe20000004100 */
[----:B------:R-:W-:Y:S01]  /*0220*/  FMUL.FTZ R15, R16, R21 ;  /* 0x00000015100f7220 */ /* 0x000fe20000410000 */
[----:B------:R-:W-:Y:S01]  /*0230*/  HADD2.F32 R22, -RZ, R22.H0_H0 ;  /* 0x20000016ff167230 */ /* 0x000fe20000004100 */
[----:B------:R-:W-:Y:S01]  /*0240*/  FADD.FTZ R21, -R18, 1 ;  /* 0x3f80000012157421 */ /* 0x000fe20000010100 */
[----:B------:R-:W-:Y:S01]  /*0250*/  HADD2.F32 R24, -RZ, R13.H0_H0 ;  /* 0x2000000dff187230 */ /* 0x000fe20000004100 */
[----:B------:R-:W-:Y:S01]  /*0260*/  FADD.FTZ R14, R16, -R23 ;  /* 0x80000017100e7221 */ /* 0x000fe20000010000 */
[----:B---3--:R-:W-:Y:S01]  /*0270*/  HADD2.F32 R16, -RZ, R8.H0_H0 ;  /* 0x20000008ff107230 */ /* 0x008fe20000004100 */
[----:B------:R-:W-:Y:S01]  /*0280*/  FMUL.FTZ R19, R25, R20 ;  /* 0x0000001419137220 */ /* 0x000fe20000410000 */
[----:B------:R-:W-:Y:S01]  /*0290*/  HADD2.F32 R12, -RZ, R12.H1_H1 ;  /* 0x3000000cff0c7230 */ /* 0x000fe20000004100 */
[----:B------:R-:W-:Y:S01]  /*02a0*/  F2FP.PACK_AB R20, RZ, R21 ;  /* 0x00000015ff14723e */ /* 0x000fe200000000ff */
[----:B------:R-:W-:-:S02]  /*02b0*/  FMUL.FTZ R21, R17, R22 ;  /* 0x0000001611157220 */ /* 0x000fc40000410000 */
[----:B------:R-:W-:Y:S01]  /*02c0*/  FADD.FTZ R17, R17, -R24 ;  /* 0x8000001811117221 */ /* 0x000fe20000010000 */
[----:B------:R-:W-:Y:S01]  /*02d0*/  HADD2.F32 R22, -RZ, R8.H1_H1 ;  /* 0x30000008ff167230 */ /* 0x000fe20000004100 */
[----:B------:R-:W-:Y:S01]  /*02e0*/  FADD.FTZ R24, -R16, 1 ;  /* 0x3f80000010187421 */ /* 0x000fe20000010100 */
[----:B------:R-:W-:Y:S01]  /*02f0*/  HADD2.F32 R23, -RZ, R9.H0_H0 ;  /* 0x20000009ff177230 */ /* 0x000fe20000004100 */
[----:B------:R-:W-:Y:S01]  /*0300*/  FADD.FTZ R12, R25, -R12 ;  /* 0x8000000c190c7221 */ /* 0x000fe20000010000 */
[----:B------:R-:W-:Y:S02]  /*0310*/  HADD2.F32 R25, -RZ, R20.H0_H0 ;  /* 0x20000014ff197230 */ /* 0x000fe40000004100 */
[----:B------:R-:W-:Y:S01]  /*0320*/  HADD2.F32 R13, -RZ, R13.H1_H1 ;  /* 0x3000000dff0d7230 */ /* 0x000fe20000004100 */
[----:B------:R-:W-:Y:S01]  /*0330*/  F2FP.PACK_AB R24, RZ, R24 ;  /* 0x00000018ff18723e */ /* 0x000fe200000000ff */
[----:B------:R-:W-:Y:S02]  /*0340*/  FADD.FTZ R8, -R22, 1 ;  /* 0x3f80000016087421 */ /* 0x000fe40000010100 */
[----:B------:R-:W-:-:S02]  /*0350*/  FADD.FTZ R27, -R23, 1 ;  /* 0x3f800000171b7421 */ /* 0x000fc40000010100 */
[C---:B------:R-:W-:Y:S01]  /*0360*/  FMUL.FTZ R20, R18.reuse, R25 ;  /* 0x0000001912147220 */ /* 0x040fe20000410000 */
[----:B-----5:R-:W-:Y:S01]  /*0370*/  HADD2.F32 R25, -RZ, R6.H0_H0 ;  /* 0x20000006ff197230 */ /* 0x020fe20000004100 */
[----:B------:R-:W-:Y:S01]  /*0380*/  FADD.FTZ R18, R18, -R13 ;  /* 0x8000000d12127221 */ /* 0x000fe20000010000 */
[----:B------:R-:W-:Y:S01]  /*0390*/  HADD2.F32 R13, -RZ, R24.H0_H0 ;  /* 0x20000018ff0d7230 */ /* 0x000fe20000004100 */
[----:B------:R-:W-:Y:S01]  /*03a0*/  F2FP.PACK_AB R26, RZ, R8 ;  /* 0x00000008ff1a723e */ /* 0x000fe200000000ff */
[----:B------:R-:W-:Y:S01]  /*03b0*/  HADD2.F32 R24, -RZ, R9.H1_H1 ;  /* 0x30000009ff187230 */ /* 0x000fe20000004100 */
[----:B------:R-:W-:Y:S01]  /*03c0*/  F2FP.PACK_AB R27, RZ, R27 ;  /* 0x0000001bff1b723e */ /* 0x000fe200000000ff */
[C---:B------:R-:W-:Y:S02]  /*03d0*/  FADD.FTZ R8, R16.reuse, -R25 ;  /* 0x8000001910087221 */ /* 0x040fe40000010000 */
[----:B------:R-:W-:Y:S01]  /*03e0*/  FMUL.FTZ R13, R16, R13 ;  /* 0x0000000d100d7220 */ /* 0x000fe20000410000 */
[----:B------:R-:W-:Y:S01]  /*03f0*/  HADD2.F32 R9, -RZ, R26.H0_H0 ;  /* 0x2000001aff097230 */ /* 0x000fe20000004100 */
[----:B------:R-:W-:Y:S01]  /*0400*/  FADD.FTZ R26, -R24, 1 ;  /* 0x3f800000181a7421 */ /* 0x000fe20000010100 */
[----:B------:R-:W-:-:S02]  /*0410*/  HADD2.F32 R16, -RZ, R27.H0_H0 ;  /* 0x2000001bff107230 */ /* 0x000fc40000004100 */
[----:B------:R-:W-:Y:S01]  /*0420*/  HADD2.F32 R27, -RZ, R6.H1_H1 ;  /* 0x30000006ff1b7230 */ /* 0x000fe20000004100 */
[----:B------:R-:W-:Y:S01]  /*0430*/  F2FP.PACK_AB R25, RZ, R15 ;  /* 0x0000000fff19723e */ /* 0x000fe200000000ff */
[----:B------:R-:W-:Y:S01]  /*0440*/  HADD2.F32 R6, -RZ, R7.H0_H0 ;  /* 0x20000007ff067230 */ /* 0x000fe20000004100 */
[C---:B------:R-:W-:Y:S01]  /*0450*/  FMUL.FTZ R15, R22.reuse, R9 ;  /* 0x00000009160f7220 */ /* 0x040fe20000410000 */
[----:B------:R-:W-:Y:S01]  /*0460*/  F2FP.PACK_AB R26, RZ, R26 ;  /* 0x0000001aff1a723e */ /* 0x000fe200000000ff */
[----:B------:R-:W-:Y:S01]  /*0470*/  FADD.FTZ R9, R22, -R27 ;  /* 0x8000001b16097221 */ /* 0x000fe20000010000 */
[----:B------:R-:W-:Y:S01]  /*0480*/  F2FP.PACK_AB R22, RZ, R19 ;  /* 0x00000013ff16723e */ /* 0x000fe200000000ff */
[----:B------:R-:W-:Y:S01]  /*0490*/  HADD2.F32 R25, -RZ, R25.H0_H0 ;  /* 0x20000019ff197230 */ /* 0x000fe20000004100 */
[C---:B------:R-:W-:Y:S02]  /*04a0*/  FMUL.FTZ R16, R23.reuse, R16 ;  /* 0x0000001017107220 */ /* 0x040fe40000410000 */
[----:B------:R-:W-:Y:S01]  /*04b0*/  FADD.FTZ R6, R23, -R6 ;  /* 0x8000000617067221 */ /* 0x000fe20000010000 */
[----:B------:R-:W-:Y:S01]  /*04c0*/  HADD2.F32 R23, -RZ, R26.H0_H0 ;  /* 0x2000001aff177230 */ /* 0x000fe20000004100 */
[----:B------:R-:W-:Y:S01]  /*04d0*/  FMNMX.FTZ R25, RZ, R25, !PT ;  /* 0x00000019ff197209 */ /* 0x000fe20007810000 */
[----:B------:R-:W-:Y:S01]  /*04e0*/  HADD2.F32 R22, -RZ, R22.H0_H0 ;  /* 0x20000016ff167230 */ /* 0x000fe20000004100 */
[----:B------:R-:W-:Y:S01]  /*04f0*/  F2FP.PACK_AB R21, RZ, R21 ;  /* 0x00000015ff15723e */ /* 0x000fe200000000ff */
[----:B------:R-:W-:Y:S01]  /*0500*/  HADD2.F32 R7, -RZ, R7.H1_H1 ;  /* 0x30000007ff077230 */ /* 0x000fe20000004100 */
[----:B------:R-:W-:Y:S01]  /*0510*/  FMUL.FTZ R19, R24, R23 ;  /* 0x0000001718137220 */ /* 0x000fe20000410000 */
[----:B------:R-:W-:-:S02]  /*0520*/  F2FP.PACK_AB R14, R14, R25 ;  /* 0x000000190e0e723e */ /* 0x000fc400000000ff */
[----:B------:R-:W-:Y:S01]  /*0530*/  FMNMX.FTZ R23, RZ, R22, !PT ;  /* 0x00000016ff177209 */ /* 0x000fe20007810000 */
[----:B------:R-:W-:Y:S01]  /*0540*/  FADD.FTZ R7, R24, -R7 ;  /* 0x8000000718077221 */ /* 0x000fe20000010000 */
[----:B------:R-:W-:Y:S01]  /*0550*/  F2FP.PACK_AB R25, RZ, R20 ;  /* 0x00000014ff19723e */ /* 0x000fe200000000ff */
[----:B------:R-:W-:Y:S01]  /*0560*/  HADD2.F32 R24, -RZ, R21.H0_H0 ;  /* 0x20000015ff187230 */ /* 0x000fe20000004100 */
[----:B------:R-:W-:Y:S01]  /*0570*/  F2FP.PACK_AB R23, R12, R23 ;  /* 0x000000170c17723e */ /* 0x000fe200000000ff */
[----:B------:R-:W-:Y:S02]  /*0580*/  HADD2.F32 R20, -RZ, R4.H0_H0 ;  /* 0x20000004ff147230 */ /* 0x000fe40000004100 */
[--C-:B------:R-:W-:Y:S01]  /*0590*/  HADD2.F32 R21, -RZ, R14.reuse.H1_H1 ;  /* 0x3000000eff157230 */ /* 0x100fe20000004100 */
[----:B------:R-:W-:Y:S01]  /*05a0*/  FMNMX.FTZ R24, RZ, R24, !PT ;  /* 0x00000018ff187209 */ /* 0x000fe20007810000 */
[----:B------:R-:W-:Y:S02]  /*05b0*/  HADD2.F32 R22, -RZ, R14.H0_H0 ;  /* 0x2000000eff167230 */ /* 0x000fe40000004100 */
[--C-:B------:R-:W-:Y:S01]  /*05c0*/  HADD2.F32 R14, -RZ, R23.reuse.H0_H0 ;  /* 0x20000017ff0e7230 */ /* 0x100fe20000004100 */
[----:B------:R-:W-:Y:S01]  /*05d0*/  FMUL.FTZ R20, R20, R21 ;  /* 0x0000001514147220 */ /* 0x000fe20000410000 */
[----:B------:R-:W-:-:S02]  /*05e0*/  HADD2.F32 R21, -RZ, R23.H1_H1 ;  /* 0x30000017ff157230 */ /* 0x000fc40000004100 */
[----:B------:R-:W-:Y:S01]  /*05f0*/  HADD2.F32 R4, -RZ, R4.H1_H1 ;  /* 0x30000004ff047230 */ /* 0x000fe20000004100 */
[----:B------:R-:W-:Y:S01]  /*0600*/  F2FP.PACK_AB R17, R17, R24 ;  /* 0x000000181111723e */ /* 0x000fe200000000ff */
[----:B------:R-:W-:Y:S01]  /*0610*/  HADD2.F32 R25, -RZ, R25.H0_H0 ;  /* 0x20000019ff197230 */ /* 0x000fe20000004100 */
[----:B------:R-:W0:Y:S02]  /*0620*/  MUFU.RCP R12, R22 ;  /* 0x00000016000c7308 */ /* 0x000e240000001000 */
[----:B------:R-:W-:Y:S01]  /*0630*/  FMUL.FTZ R21, R4, R21 ;  /* 0x0000001504157220 */ /* 0x000fe20000410000 */
[----:B------:R-:W-:Y:S01]  /*0640*/  HADD2.F32 R24, -RZ, R17.H1_H1 ;  /* 0x30000011ff187230 */ /* 0x000fe20000004100 */
[----:B------:R-:W-:-:S04]  /*0650*/  FMNMX.FTZ R25, RZ, R25, !PT ;  /* 0x00000019ff197209 */ /* 0x000fc80007810000 */
[----:B------:R-:W1:Y:S01]  /*0660*/  MUFU.RCP R14, R14 ;  /* 0x0000000e000e7308 */ /* 0x000e620000001000 */
[----:B------:R-:W-:Y:S01]  /*0670*/  HADD2.F32 R17, -RZ, R17.H0_H0 ;  /* 0x20000011ff117230 */ /* 0x000fe20000004100 */
[----:B------:R-:W-:Y:S01]  /*0680*/  F2FP.PACK_AB R4, RZ, R20 ;  /* 0x00000014ff04723e */ /* 0x000fe200000000ff */
[--C-:B------:R-:W-:Y:S01]  /*0690*/  HADD2.F32 R23, -RZ, R5.reuse.H0_H0 ;  /* 0x20000005ff177230 */ /* 0x100fe20000004100 */
[----:B------:R-:W-:Y:S02]  /*06a0*/  F2FP.PACK_AB R21, RZ, R21 ;  /* 0x00000015ff15723e */ /* 0x000fe400000000ff */
[----:B------:R-:W-:Y:S02]  /*06b0*/  F2FP.PACK_AB R13, RZ, R13 ;  /* 0x0000000dff0d723e */ /* 0x000fe400000000ff */
[----:B------:R-:W-:Y:S01]  /*06c0*/  F2FP.PACK_AB R18, R18, R25 ;  /* 0x000000191212723e */ /* 0x000fe200000000ff */
[----:B------:R-:W-:Y:S01]  /*06d0*/  HADD2.F32 R25, -RZ, R5.H1_H1 ;  /* 0x30000005ff197230 */ /* 0x000fe20000004100 */
[----:B------:R-:W2:Y:S01]  /*06e0*/  MUFU.RCP R17, R17 ;  /* 0x0000001100117308 */ /* 0x000ea20000001000 */
[----:B------:R-:W-:Y:S01]  /*06f0*/  HADD2.F32 R5, -RZ, R4.H0_H0 ;  /* 0x20000004ff057230 */ /* 0x000fe20000004100 */
[----:B------:R-:W-:Y:S01]  /*0700*/  FMUL.FTZ R20, R23, R24 ;  /* 0x0000001817147220 */ /* 0x000fe20000410000 */
[----:B------:R-:W-:Y:S01]  /*0710*/  HADD2.F32 R21, -RZ, R21.H0_H0 ;  /* 0x20000015ff157230 */ /* 0x000fe20000004100 */
[----:B------:R-:W-:Y:S01]  /*0720*/  F2FP.PACK_AB R15, RZ, R15 ;  /* 0x0000000fff0f723e */ /* 0x000fe200000000ff */
[----:B------:R-:W-:Y:S01]  /*0730*/  HADD2.F32 R13, -RZ, R13.H0_H0 ;  /* 0x2000000dff0d7230 */ /* 0x000fe20000004100 */
[----:B------:R-:W-:-:S02]  /*0740*/  F2FP.PACK_AB R16, RZ, R16 ;  /* 0x00000010ff10723e */ /* 0x000fc400000000ff */
[----:B------:R-:W-:Y:S01]  /*0750*/  F2FP.PACK_AB R19, RZ, R19 ;  /* 0x00000013ff13723e */ /* 0x000fe200000000ff */
[----:B0-----:R-:W-:Y:S01]  /*0760*/  FMUL.FTZ R12, R5, R12 ;  /* 0x0000000c050c7220 */ /* 0x001fe20000410000 */
[----:B------:R-:W-:Y:S01]  /*0770*/  HADD2.F32 R15, -RZ, R15.H0_H0 ;  /* 0x2000000fff0f7230 */ /* 0x000fe20000004100 */
[----:B-1----:R-:W-:Y:S01]  /*0780*/  FMUL.FTZ R5, R21, R14 ;  /* 0x0000000e15057220 */ /* 0x002fe20000410000 */
[----:B------:R-:W-:Y:S01]  /*0790*/  F2FP.PACK_AB R20, RZ, R20 ;  /* 0x00000014ff14723e */ /* 0x000fe200000000ff */
[----:B------:R-:W-:Y:S01]  /*07a0*/  HADD2.F32 R22, -RZ, R18.H1_H1 ;  /* 0x30000012ff167230 */ /* 0x000fe20000004100 */
[----:B------:R-:W-:Y:S01]  /*07b0*/  FMNMX.FTZ R13, RZ, R13, !PT ;  /* 0x0000000dff0d7209 */ /* 0x000fe20007810000 */
[----:B------:R-:W-:Y:S02]  /*07c0*/  HADD2.F32 R21, -RZ, R16.H0_H0 ;  /* 0x20000010ff157230 */ /* 0x000fe40000004100 */
[----:B------:R-:W-:Y:S02]  /*07d0*/  HADD2.F32 R18, -RZ, R18.H0_H0 ;  /* 0x20000012ff127230 */ /* 0x000fe40000004100 */
[----:B------:R-:W-:Y:S01]  /*07e0*/  HADD2.F32 R19, -RZ, R19.H0_H0 ;  /* 0x20000013ff137230 */ /* 0x000fe20000004100 */
[----:B------:R-:W-:Y:S01]  /*07f0*/  F2FP.PACK_AB R14, R8, R13 ;  /* 0x0000000d080e723e */ /* 0x000fe200000000ff */
[----:B------:R-:W-:Y:S01]  /*0800*/  HADD2.F32 R20, -RZ, R20.H0_H0 ;  /* 0x20000014ff147230 */ /* 0x000fe20000004100 */
[----:B------:R-:W-:Y:S01]  /*0810*/  FMNMX.FTZ R16, RZ, R15, !PT ;  /* 0x0000000fff107209 */ /* 0x000fe20007810000 */
[----:B------:R0:W1:Y:S01]  /*0820*/  MUFU.RCP R8, R18 ;  /* 0x0000001200087308 */ /* 0x0000620000001000 */
[----:B------:R-:W-:-:S02]  /*0830*/  FMNMX.FTZ R21, RZ, R21, !PT ;  /* 0x00000015ff157209 */ /* 0x000fc40007810000 */
[----:B------:R-:W-:Y:S01]  /*0840*/  F2FP.PACK_AB R16, R9, R16 ;  /* 0x000000100910723e */ /* 0x000fe200000000ff */
[----:B--2---:R-:W-:Y:S01]  /*0850*/  FMUL.FTZ R9, R20, R17 ;  /* 0x0000001114097220 */ /* 0x004fe20000410000 */
[----:B------:R-:W-:Y:S02]  /*0860*/  F2FP.PACK_AB R21, R6, R21 ;  /* 0x000000150615723e */ /* 0x000fe400000000ff */
[----:B0-----:R-:W-:-:S04]  /*0870*/  FMNMX.FTZ R18, RZ, R19, !PT ;  /* 0x00000013ff127209 */ /* 0x001fc80007810000 */
[----:B------:R-:W-:Y:S01]  /*0880*/  F2FP.PACK_AB R20, R7, R18 ;  /* 0x000000120714723e */ /* 0x000fe200000000ff */
[----:B------:R-:W-:Y:S01]  /*0890*/  FMUL.FTZ R4, R25, R22 ;  /* 0x0000001619047220 */ /* 0x000fe20000410000 */
[----:B------:R-:W-:Y:S02]  /*08a0*/  HADD2.F32 R13, -RZ, R14.H0_H0 ;  /* 0x2000000eff0d7230 */ /* 0x000fe40000004100 */
[----:B------:R-:W-:Y:S02]  /*08b0*/  HADD2.F32 R19, -RZ, R21.H1_H1 ;  /* 0x30000015ff137230 */ /* 0x000fe40000004100 */
[----:B------:R-:W-:Y:S02]  /*08c0*/  HADD2.F32 R18, -RZ, R3.H0_H0 ;  /* 0x20000003ff127230 */ /* 0x000fe40000004100 */
[----:B------:R-:W-:Y:S02]  /*08d0*/  HADD2.F32 R17, -RZ, R16.H0_H0 ;  /* 0x20000010ff117230 */ /* 0x000fe40000004100 */
[----:B------:R-:W-:-:S02]  /*08e0*/  HADD2.F32 R14, -RZ, R14.H1_H1 ;  /* 0x3000000eff0e7230 */ /* 0x000fc40000004100 */
[----:B------:R-:W-:Y:S02]  /*08f0*/  HADD2.F32 R7, -RZ, R2.H0_H0 ;  /* 0x20000002ff077230 */ /* 0x000fe40000004100 */
[----:B------:R-:W-:Y:S02]  /*0900*/  HADD2.F32 R22, -RZ, R20.H1_H1 ;  /* 0x30000014ff167230 */ /* 0x000fe40000004100 */
[----:B------:R-:W-:Y:S02]  /*0910*/  HADD2.F32 R16, -RZ, R16.H1_H1 ;  /* 0x30000010ff107230 */ /* 0x000fe40000004100 */
[----:B------:R-:W-:Y:S02]  /*0920*/  HADD2.F32 R21, -RZ, R21.H0_H0 ;  /* 0x20000015ff157230 */ /* 0x000fe40000004100 */
[----:B------:R-:W-:Y:S02]  /*0930*/  HADD2.F32 R15, -RZ, R2.H1_H1 ;  /* 0x30000002ff0f7230 */ /* 0x000fe40000004100 */
[----:B------:R-:W-:-:S02]  /*0940*/  HADD2.F32 R3, -RZ, R3.H1_H1 ;  /* 0x30000003ff037230 */ /* 0x000fc40000004100 */
[----:B------:R-:W-:Y:S01]  /*0950*/  HADD2.F32 R20, -RZ, R20.H0_H0 ;  /* 0x20000014ff147230 */ /* 0x000fe20000004100 */
[----:B------:R-:W-:Y:S01]  /*0960*/  FMUL.FTZ R18, R18, R19 ;  /* 0x0000001312127220 */ /* 0x000fe20000410000 */
[----:B------:R-:W0:Y:S01]  /*0970*/  MUFU.RCP R13, R13 ;  /* 0x0000000d000d7308 */ /* 0x000e220000001000 */
[----:B------:R-:W-:Y:S02]  /*0980*/  FMUL.FTZ R7, R7, R14 ;  /* 0x0000000e07077220 */ /* 0x000fe40000410000 */
[----:B------:R-:W-:Y:S02]  /*0990*/  FMUL.FTZ R15, R15, R16 ;  /* 0x000000100f0f7220 */ /* 0x000fe40000410000 */
[----:B------:R-:W-:-:S03]  /*09a0*/  FMUL.FTZ R3, R3, R22 ;  /* 0x0000001603037220 */ /* 0x000fc60000410000 */
[----:B------:R2:W3:Y:S01]  /*09b0*/  MUFU.RCP R6, R17 ;  /* 0x0000001100067308 */ /* 0x0004e20000001000 */
[----:B------:R-:W-:Y:S02]  /*09c0*/  F2FP.PACK_AB R4, RZ, R4 ;  /* 0x00000004ff04723e */ /* 0x000fe400000000ff */
[----:B------:R-:W-:-:S05]  /*09d0*/  F2FP.PACK_AB R7, RZ, R7 ;  /* 0x00000007ff07723e */ /* 0x000fca00000000ff */
[----:B------:R-:W4:Y:S01]  /*09e0*/  MUFU.RCP R2, R21 ;  /* 0x0000001500027308 */ /* 0x000f220000001000 */
[----:B------:R-:W-:-:S07]  /*09f0*/  F2FP.PACK_AB R15, RZ, R15 ;  /* 0x0000000fff0f723e */ /* 0x000fce00000000ff */
[----:B------:R-:W5:Y:S01]  /*0a00*/  MUFU.RCP R19, R20 ;  /* 0x0000001400137308 */ /* 0x000f620000001000 */
[----:B------:R-:W-:Y:S02]  /*0a10*/  F2FP.PACK_AB R18, RZ, R18 ;  /* 0x00000012ff12723e */ /* 0x000fe400000000ff */
[----:B------:R-:W-:Y:S01]  /*0a20*/  F2FP.PACK_AB R14, RZ, R3 ;  /* 0x00000003ff0e723e */ /* 0x000fe200000000ff */
[----:B------:R-:W-:Y:S02]  /*0a30*/  HADD2.F32 R3, -RZ, R4.H0_H0 ;  /* 0x20000004ff037230 */ /* 0x000fe40000004100 */
[----:B------:R-:W-:Y:S02]  /*0a40*/  HADD2.F32 R4, -RZ, R7.H0_H0 ;  /* 0x20000007ff047230 */ /* 0x000fe40000004100 */
[----:B------:R-:W-:Y:S02]  /*0a50*/  HADD2.F32 R7, -RZ, R15.H0_H0 ;  /* 0x2000000fff077230 */ /* 0x000fe40000004100 */
[----:B--2---:R-:W-:-:S02]  /*0a60*/  HADD2.F32 R17, -RZ, R18.H0_H0 ;  /* 0x20000012ff117230 */ /* 0x004fc40000004100 */
[----:B------:R-:W-:Y:S01]  /*0a70*/  HADD2.F32 R16, -RZ, R14.H0_H0 ;  /* 0x2000000eff107230 */ /* 0x000fe20000004100 */
[----:B------:R-:W-:-:S04]  /*0a80*/  IMAD.WIDE.U32 R14, R0, R11, c[0x0][0x168] ;  /* 0x00005a00000e7625 */ /* 0x000fc800078e000b */
[----:B-1----:R-:W-:Y:S02]  /*0a90*/  FMUL.FTZ R8, R3, R8 ;  /* 0x0000000803087220 */ /* 0x002fe40000410000 */
[----:B0-----:R-:W-:Y:S02]  /*0aa0*/  FMUL.FTZ R4, R4, R13 ;  /* 0x0000000d04047220 */ /* 0x001fe40000410000 */
[----:B---3--:R-:W-:Y:S02]  /*0ab0*/  FMUL.FTZ R7, R7, R6 ;  /* 0x0000000607077220 */ /* 0x008fe40000410000 */
[----:B----4-:R-:W-:Y:S02]  /*0ac0*/  FMUL.FTZ R2, R17, R2 ;  /* 0x0000000211027220 */ /* 0x010fe40000410000 */
[----:B-----5:R-:W-:Y:S01]  /*0ad0*/  FMUL.FTZ R3, R16, R19 ;  /* 0x0000001310037220 */ /* 0x020fe20000410000 */
[----:B------:R-:W-:Y:S01]  /*0ae0*/  F2FP.PACK_AB R12, R5, R12 ;  /* 0x0000000c050c723e */ /* 0x000fe200000000ff */
[----:B------:R-:W-:Y:S01]  /*0af0*/  IMAD.WIDE R14, R10, 0x8, R14 ;  /* 0x000000080a0e7825 */ /* 0x000fe200078e020e */
[----:B------:R-:W-:-:S02]  /*0b00*/  F2FP.PACK_AB R13, R8, R9 ;  /* 0x00000009080d723e */ /* 0x000fc400000000ff */
[----:B------:R-:W-:Y:S02]  /*0b10*/  F2FP.PACK_AB R4, R7, R4 ;  /* 0x000000040704723e */ /* 0x000fe400000000ff */
[----:B------:R-:W-:Y:S01]  /*0b20*/  F2FP.PACK_AB R5, R3, R2 ;  /* 0x000000020305723e */ /* 0x000fe200000000ff */
[----:B------:R-:W-:Y:S04]  /*0b30*/  STG.E.64 [R14.64], R12 ;  /* 0x0000000c0e007986 */ /* 0x000fe8000c101b04 */
[----:B------:R-:W-:Y:S01]  /*0b40*/  STG.E.64 [R14.64+0x400], R4 ;  /* 0x000400040e007986 */ /* 0x000fe2000c101b04 */
[----:B------:R-:W-:Y:S05]  /*0b50*/  EXIT ;  /* 0x000000000000794d */ /* 0x000fea0003800000 */
.L_x_7581:
        /* <DEDUP_REMOVED lines=127> */
.L_x_7583:
[----:B------:R-:W-:Y:S05]  /*1350*/  BSYNC B0 ;  /* 0x0000000000007941 */ /* 0x000fea0003800000 */
.L_x_7582:
        /* <DEDUP_REMOVED lines=40> */
.L_x_7585:
[----:B------:R-:W-:Y:S05]  /*15e0*/  BSYNC B0 ;  /* 0x0000000000007941 */ /* 0x000fea0003800000 */
.L_x_7584:
        /* <DEDUP_REMOVED lines=23> */
.L_x_7587:
[----:B------:R-:W-:Y:S05]  /*1760*/  BSYNC B0 ;  /* 0x0000000000007941 */ /* 0x000fea0003800000 */
.L_x_7586:
        /* <DEDUP_REMOVED lines=22> */
.L_x_7589:
[----:B------:R-:W-:Y:S05]  /*18d0*/  BSYNC B0 ;  /* 0x0000000000007941 */ /* 0x000fea0003800000 */
.L_x_7588:
        /* <DEDUP_REMOVED lines=22> */
.L_x_7591:
[----:B------:R-:W-:Y:S05]  /*1a40*/  BSYNC B0 ;  /* 0x0000000000007941 */ /* 0x000fea0003800000 */
.L_x_7590:
        /* <DEDUP_REMOVED lines=22> */
.L_x_7593:
[----:B------:R-:W-:Y:S05]  /*1bb0*/  BSYNC B0 ;  /* 0x0000000000007941 */ /* 0x000fea0003800000 */
.L_x_7592:
        /* <DEDUP_REMOVED lines=22> */
.L_x_7595:
[----:B------:R-:W-:Y:S05]  /*1d20*/  BSYNC B0 ;  /* 0x0000000000007941 */ /* 0x000fea0003800000 */
.L_x_7594:
        /* <DEDUP_REMOVED lines=22> */
.L_x_7597:
[----:B------:R-:W-:Y:S05]  /*1e90*/  BSYNC B0 ;  /* 0x0000000000007941 */ /* 0x000fea0003800000 */
.L_x_7596:
        /* <DEDUP_REMOVED lines=19> */
.L_x_7600:
[----:B0-----:R-:W-:-:S13]  /*1fd0*/  ISETP.GE.AND P0, PT, R3, R2, PT ;  /* 0x000000020300720c */ /* 0x001fda0003f06270 */
[----:B------:R-:W-:Y:S05]  /*1fe0*/  @P0 BRA `(.L_x_7602) ;  /* 0x000000c000000947 */ /* 0x000fea0003800000 */
[----:B------:R-:W-:Y:S01]  /*1ff0*/  IMAD.IADD R4, R0, 0x1, R3 ;  /* 0x0000000100047824 */ /* 0x000fe200078e0203 */
[----:B------:R-:W-:Y:S01]  /*2000*/  IADD3 R3, R3, 0x80, RZ ;  /* 0x0000008003037810 */ /* 0x000fe20007ffe0ff */
[----:B------:R-:W-:-:S04]  /*2010*/  IMAD.MOV.U32 R5, RZ, RZ, 0x2 ;  /* 0x00000002ff057424 */ /* 0x000fc800078e00ff */
[----:B------:R-:W-:-:S05]  /*2020*/  IMAD.WIDE.U32 R4, R4, R5, c[0x0][0x168] ;  /* 0x00005a0004047625 */ /* 0x000fca00078e0005 */
[----:B------:R0:W-:Y:S02]  /*2030*/  STG.E.U16 [R4.64], R6 ;  /* 0x0000000604007986 */ /* 0x0001e4000c101504 */
.L_x_7601:
[----:B------:R-:W-:-:S13]  /*2040*/  ISETP.GE.AND P0, PT, R3, R2, PT ;  /* 0x000000020300720c */ /* 0x000fda0003f06270 */
[----:B------:R-:W-:Y:S05]  /*2050*/  @P0 BRA `(.L_x_7603) ;  /* 0x000000d000000947 */ /* 0x000fea0003800000 */
[----:B0-----:R-:W-:Y:S01]  /*2060*/  IMAD.IADD R4, R0, 0x1, R3 ;  /* 0x0000000100047824 */ /* 0x001fe200078e0203 */
[----:B------:R-:W-:Y:S01]  /*2070*/  IADD3 R3, R3, 0x80, RZ ;  /* 0x0000008003037810 */ /* 0x000fe20007ffe0ff */
[----:B------:R-:W-:-:S04]  /*2080*/  IMAD.MOV.U32 R5, RZ, RZ, 0x2 ;  /* 0x00000002ff057424 */ /* 0x000fc800078e00ff */
[----:B------:R-:W-:-:S05]  /*2090*/  IMAD.WIDE.U32 R4, R4, R5, c[0x0][0x168] ;  /* 0x00005a0004047625 */ /* 0x000fca00078e0005 */
[----:B------:R0:W-:Y:S02]  /*20a0*/  STG.E.U16 [R4.64], R7 ;  /* 0x0000000704007986 */ /* 0x0001e4000c101504 */
.L_x_7602:
        /* <DEDUP_REMOVED lines=8> */
.L_x_7603:
[----:B------:R-:W-:Y:S05]  /*2130*/  BSYNC B1 ;  /* 0x0000000000017941 */ /* 0x000fea0003800000 */
.L_x_7599:
[----:B------:R-:W-:-:S13]  /*2140*/  ISETP.GE.AND P0, PT, R3, R2, PT ;  /* 0x000000020300720c */ /* 0x000fda0003f06270 */
[----:B0-----:R-:W-:Y:S01]  /*2150*/  @!P0 IMAD.IADD R4, R0, 0x1, R3 ;  /* 0x0000000100048824 */ /* 0x001fe200078e0203 */
[----:B------:R-:W-:Y:S01]  /*2160*/  @!P0 IADD3 R3, R3, 0x80, RZ ;  /* 0x0000008003038810 */ /* 0x000fe20007ffe0ff */
[----:B------:R-:W-:-:S04]  /*2170*/  @!P0 IMAD.MOV.U32 R5, RZ, RZ, 0x2 ;  /* 0x00000002ff058424 */ /* 0x000fc800078e00ff */
[----:B------:R-:W-:-:S05]  /*2180*/  @!P0 IMAD.WIDE.U32 R4, R4, R5, c[0x0][0x168] ;  /* 0x00005a0004048625 */ /* 0x000fca00078e0005 */
[----:B------:R0:W-:Y:S02]  /*2190*/  @!P0 STG.E.U16 [R4.64], R9 ;  /* 0x0000000904008986 */ /* 0x0001e4000c101504 */
.L_x_7604:
[----:B------:R-:W-:Y:S05]  /*21a0*/  BSYNC B0 ;  /* 0x0000000000007941 */ /* 0x000fea0003800000 */
.L_x_7598:
        /* <DEDUP_REMOVED lines=8> */
.L_x_7605:
        /* <DEDUP_REMOVED lines=13> */
.L_x_9868:


//--------------------- .text._ZN2at6native29vectorized_elementwise_kernelILi8EZZZN37_INTERNAL_cee6930f_7_Loss_cu_5b0651e139_GLOBAL__N__cee6930f_7_Loss_cu_5b0651e140binary_cross_entropy_backward_out_kernelERNS_6TensorERKS4_S7_S7_ENKUlvE_clEvENKUlvE1_clEvEUlN3c104HalfESB_SB_E_St5arrayIPcLm4EEEEviT0_T1_ --------------------------
	.section	.text._ZN2at6native29vectorized_elementwise_kernelILi8EZZZN37_INTERNAL_cee6930f_7_Loss_cu_5b0651e139_GLOBAL__N__cee6930f_7_Loss_cu_5b0651e140binary_cross_entropy_backward_out_kernelERNS_6TensorERKS4_S7_S7_ENKUlvE_clEvENKUlvE1_clEvEUlN3c104HalfESB_SB_E_St5arrayIPcLm4EEEEviT0_T1_,"ax",@progbits
	.sectioninfo	@"SHI_REGISTERS=4"
	.align	128
        .global         _ZN2at6native29vectorized_elementwise_kernelILi8EZZZN37_INTERNAL_cee6930f_7_Loss_cu_5b0651e139_GLOBAL__N__cee6930f_7_Loss_cu_5b0651e140binary_cross_entropy_backward_out_kernelERNS_6TensorERKS4_S7_S7_ENKUlvE_clEvENKUlvE1_clEvEUlN3c104HalfESB_SB_E_St5arrayIPcLm4EEEEviT0_T1_
        .type           _ZN2at6native29vectorized_elementwise_kernelILi8EZZZN37_INTERNAL_cee6930f_7_Loss_cu_5b0651e139_GLOBAL__N__cee6930f_7_Loss_cu_5b0651e140binary_cross_entropy_backward_out_kernelERNS_6TensorERKS4_S7_S7_ENKUlvE_clEvENKUlvE1_clEvEUlN3c104HalfESB_SB_E_St5arrayIPcLm4EEEEviT0_T1_,@function
        .size           _ZN2at6native29vectorized_elementwise_kernelILi8EZZZN37_INTERNAL_cee6930f_7_Loss_cu_5b0651e139_GLOBAL__N__cee6930f_7_Loss_cu_5b0651e140binary_cross_entropy_backward_out_kernelERNS_6TensorERKS4_S7_S7_ENKUlvE_clEvENKUlvE1_clEvEUlN3c104HalfESB_SB_E_St5arrayIPcLm4EEEEviT0_T1_,(.L_x_9869 - _ZN2at6native29vectorized_elementwise_kernelILi8EZZZN37_INTERNAL_cee6930f_7_Loss_cu_5b0651e139_GLOBAL__N__cee6930f_7_Loss_cu_5b0651e140binary_cross_entropy_backward_out_kernelERNS_6TensorERKS4_S7_S7_ENKUlvE_clEvENKUlvE1_clEvEUlN3c104HalfESB_SB_E_St5arrayIPcLm4EEEEviT0_T1_)
        .other          _ZN2at6native29vectorized_elementwise_kernelILi8EZZZN37_INTERNAL_cee6930f_7_Loss_cu_5b0651e139_GLOBAL__N__cee6930f_7_Loss_cu_5b0651e140binary_cross_entropy_backward_out_kernelERNS_6TensorERKS4_S7_S7_ENKUlvE_clEvENKUlvE1_clEvEUlN3c104HalfESB_SB_E_St5arrayIPcLm4EEEEviT0_T1_,@"STO_CUDA_ENTRY STV_DEFAULT"
_ZN2at6native29vectorized_elementwise_kernelILi8EZZZN37_INTERNAL_cee6930f_7_Loss_cu_5b0651e139_GLOBAL__N__cee6930f_7_Loss_cu_5b0651e140binary_cross_entropy_backward_out_kernelERNS_6TensorERKS4_S7_S7_ENKUlvE_clEvENKUlvE1_clEvEUlN3c104HalfESB_SB_E_St5arrayIPcLm4EEEEviT0_T1_:
.text._ZN2at6native29vectorized_elementwise_kernelILi8EZZZN37_INTERNAL_cee6930f_7_Loss_cu_5b0651e139_GLOBAL__N__cee6930f_7_Loss_cu_5b0651e140binary_cross_entropy_backward_out_kernelERNS_6TensorERKS4_S7_S7_ENKUlvE_clEvENKUlvE1_clEvEUlN3c104HalfESB_SB_E_St5arrayIPcLm4EEEEviT0_T1_:
[----:B------:R-:W-:Y:S02]  /*0000*/  MOV R1, c[0x0][0x28] ;  /* 0x00000a0000017a02 */ /* 0x000fe40000000f00 */
[----:B------:R-:W-:Y:S05]  /*0010*/  EXIT ;  /* 0x000000000000794d */ /* 0x000fea0003800000 */
.L_x_7606:
        /* <DEDUP_REMOVED lines=14> */
.L_x_9869:


//--------------------- .text._ZN2at6native18elementwise_kernelILi128ELi4EZNS0_15gpu_kernel_implIZZZN37_INTERNAL_cee6930f_7_Loss_cu_5b0651e139_GLOBAL__N__cee6930f_7_Loss_cu_5b0651e140binary_cross_entropy_backward_out_kernelERNS_6TensorERKS5_S8_S8_ENKUlvE_clEvENKUlvE0_clEvEUlfffE_EEvRNS_18TensorIteratorBaseERKT_EUliE_EEviT1_ --------------------------
	.section	.text._ZN2at6native18elementwise_kernelILi128ELi4EZNS0_15gpu_kernel_implIZZZN37_INTERNAL_cee6930f_7_Loss_cu_5b0651e139_GLOBAL__N__cee6930f_7_Loss_cu_5b0651e140binary_cross_entropy_backward_out_kernelERNS_6TensorERKS5_S8_S8_ENKUlvE_clEvENKUlvE0_clEvEUlfffE_EEvRNS_18TensorIteratorBaseERKT_EUliE_EEviT1_,"ax",@progbits
	.sectioninfo	@"SHI_REGISTERS=28"
	.align	128
        .global         _ZN2at6native18elementwise_kernelILi128ELi4EZNS0_15gpu_kernel_implIZZZN37_INTERNAL_cee6930f_7_Loss_cu_5b0651e139_GLOBAL__N__cee6930f_7_Loss_cu_5b0651e140binary_cross_entropy_backward_out_kernelERNS_6TensorERKS5_S8_S8_ENKUlvE_clEvENKUlvE0_clEvEUlfffE_EEvRNS_18TensorIteratorBaseERKT_EUliE_EEviT1_
        .type           _ZN2at6native18elementwise_kernelILi128ELi4EZNS0_15gpu_kernel_implIZZZN37_INTERNAL_cee6930f_7_Loss_cu_5b0651e139_GLOBAL__N__cee6930f_7_Loss_cu_5b0651e140binary_cross_entropy_backward_out_kernelERNS_6TensorERKS5_S8_S8_ENKUlvE_clEvENKUlvE0_clEvEUlfffE_EEvRNS_18TensorIteratorBaseERKT_EUliE_EEviT1_,@function
        .size           _ZN2at6native18elementwise_kernelILi128ELi4EZNS0_15gpu_kernel_implIZZZN37_INTERNAL_cee6930f_7_Loss_cu_5b0651e139_GLOBAL__N__cee6930f_7_Loss_cu_5b0651e140binary_cross_entropy_backward_out_kernelERNS_6TensorERKS5_S8_S8_ENKUlvE_clEvENKUlvE0_clEvEUlfffE_EEvRNS_18TensorIteratorBaseERKT_EUliE_EEviT1_,(.L_x_9870 - _ZN2at6native18elementwise_kernelILi128ELi4EZNS0_15gpu_kernel_implIZZZN37_INTERNAL_cee6930f_7_Loss_cu_5b0651e139_GLOBAL__N__cee6930f_7_Loss_cu_5b0651e140binary_cross_entropy_backward_out_kernelERNS_6TensorERKS5_S8_S8_ENKUlvE_clEvENKUlvE0_clEvEUlfffE_EEvRNS_18TensorIteratorBaseERKT_EUliE_EEviT1_)
        .other          _ZN2at6native18elementwise_kernelILi128ELi4EZNS0_15gpu_kernel_implIZZZN37_INTERNAL_cee6930f_7_Loss_cu_5b0651e139_GLOBAL__N__cee6930f_7_Loss_cu_5b0651e140binary_cross_entropy_backward_out_kernelERNS_6TensorERKS5_S8_S8_ENKUlvE_clEvENKUlvE0_clEvEUlfffE_EEvRNS_18TensorIteratorBaseERKT_EUliE_EEviT1_,@"STO_CUDA_ENTRY STV_DEFAULT"
_ZN2at6native18elementwise_kernelILi128ELi4EZNS0_15gpu_kernel_implIZZZN37_INTERNAL_cee6930f_7_Loss_cu_5b0651e139_GLOBAL__N__cee6930f_7_Loss_cu_5b0651e140binary_cross_entropy_backward_out_kernelERNS_6TensorERKS5_S8_S8_ENKUlvE_clEvENKUlvE0_clEvEUlfffE_EEvRNS_18TensorIteratorBaseERKT_EUliE_EEviT1_:
.text._ZN2at6native18elementwise_kernelILi128ELi4EZNS0_15gpu_kernel_implIZZZN37_INTERNAL_cee6930f_7_Loss_cu_5b0651e139_GLOBAL__N__cee6930f_7_Loss_cu_5b0651e140binary_cross_entropy_backward_out_kernelERNS_6TensorERKS5_S8_S8_ENKUlvE_clEvENKUlvE0_clEvEUlfffE_EEvRNS_18TensorIteratorBaseERKT_EUliE_EEviT1_:
        /* <DEDUP_REMOVED lines=289> */
.L_x_7609:
        /* <DEDUP_REMOVED lines=20> */
.L_x_7614:
[----:B------:R-:W2:Y:S02]  /*1350*/  LDG.E.U8 R2, [R2.64] ;  /* 0x0000002402027981 */ /* 0x000ea4000c1e1100 */
[----:B--2---:R0:W1:Y:S01]  /*1360*/  I2F.U16 R22, R2 ;  /* 0x0000000200167306 */ /* 0x0040620000101000 */
[----:B------:R-:W-:Y:S05]  /*1370*/  BRA `(.L_x_7616) ;  /* 0x00000ca000007947 */ /* 0x000fea0003800000 */
.L_x_7613:
        /* <DEDUP_REMOVED lines=9> */
.L_x_7618:
[----:B------:R-:W2:Y:S02]  /*1410*/  LDG.E R2, [R2.64] ;  /* 0x0000002402027981 */ /* 0x000ea4000c1e1900 */
[----:B--2---:R0:W1:Y:S01]  /*1420*/  I2F R22, R2 ;  /* 0x0000000200167306 */ /* 0x0040620000201400 */
[----:B------:R-:W-:Y:S05]  /*1430*/  BRA `(.L_x_7616) ;  /* 0x00000be000007947 */ /* 0x000fea0003800000 */
.L_x_7617:
[----:B------:R-:W2:Y:S02]  /*1440*/  LDG.E.U16 R2, [R2.64] ;  /* 0x0000002402027981 */ /* 0x000ea4000c1e1500 */
[----:B--2---:R0:W1:Y:S01]  /*1450*/  I2F.S16 R22, R2 ;  /* 0x0000000200167306 */ /* 0x0040620000101400 */
[----:B------:R-:W-:Y:S05]  /*1460*/  BRA `(.L_x_7616) ;  /* 0x00000bb000007947 */ /* 0x000fea0003800000 */
.L_x_7612:
        /* <DEDUP_REMOVED lines=8> */
.L_x_7620:
[----:B------:R-:W2:Y:S02]  /*14f0*/  LDG.E.U16 R2, [R2.64] ;  /* 0x0000002402027981 */ /* 0x000ea4000c1e1500 */
[----:B--2---:R-:W-:Y:S01]  /*1500*/  HADD2.F32 R22, -RZ, R2.H0_H0 ;  /* 0x20000002ff167230 */ /* 0x004fe20000004100 */
[----:B------:R-:W-:Y:S05]  /*1510*/  BRA `(.L_x_7616) ;  /* 0x00000b0000007947 */ /* 0x000fea0003800000 */
.L_x_7619:
        /* <DEDUP_REMOVED lines=8> */
.L_x_7622:
[----:B------:R-:W2:Y:S02]  /*15a0*/  LDG.E.U16 R2, [R2.64] ;  /* 0x0000002402027981 */ /* 0x000ea4000c1e1500 */
[----:B--2---:R-:W-:Y:S01]  /*15b0*/  HADD2.F32 R22, -RZ, R2.H0_H0 ;  /* 0x20000002ff167230 */ /* 0x004fe20000004100 */
[----:B------:R-:W-:Y:S05]  /*15c0*/  BRA `(.L_x_7616) ;  /* 0x00000a5000007947 */ /* 0x000fea0003800000 */
.L_x_7621:
[----:B------:R-:W2:Y:S02]  /*15d0*/  LDG.E.64 R2, [R2.64] ;  /* 0x0000002402027981 */ /* 0x000ea4000c1e1b00 */
[----:B--2---:R-:W0:Y:S01]  /*15e0*/  F2F.F32.F64 R22, R2 ;  /* 0x0000000200167310 */ /* 0x004e220000301000 */
[----:B------:R-:W0:-:S14]  /*15f0*/  DSETP.GEU.AND P0, PT, |R2|, c[0x2][0x0], PT ;  /* 0x008000000200762a */ /* 0x000e1c0003f0e200 */
[----:B0-----:R-:W-:Y:S01]  /*1600*/  @!P0 FMUL R22, R22, 1.175494350822287508e-38 ;  /* 0x0080000016168820 */ /* 0x001fe20000400000 */
[----:B------:R-:W-:Y:S05]  /*1610*/  BRA `(.L_x_7616) ;  /* 0x00000a0000007947 */ /* 0x000fea0003800000 */
.L_x_7611:
        /* <DEDUP_REMOVED lines=12> */
.L_x_7625:
[----:B------:R-:W2:Y:S02]  /*16e0*/  LDG.E.64 R2, [R2.64] ;  /* 0x0000002402027981 */ /* 0x000ea4000c1e1b00 */
[----:B--2---:R-:W0:Y:S01]  /*16f0*/  F2F.F32.F64 R22, R2 ;  /* 0x0000000200167310 */ /* 0x004e220000301000 */
[----:B------:R-:W0:-:S14]  /*1700*/  DSETP.GEU.AND P0, PT, |R2|, c[0x2][0x0], PT ;  /* 0x008000000200762a */ /* 0x000e1c0003f0e200 */
[----:B0-----:R-:W-:Y:S01]  /*1710*/  @!P0 FMUL R22, R22, 1.175494350822287508e-38 ;  /* 0x0080000016168820 */ /* 0x001fe20000400000 */
[----:B------:R-:W-:Y:S05]  /*1720*/  BRA `(.L_x_7616) ;  /* 0x000008f000007947 */ /* 0x000fea0003800000 */
.L_x_7624:
        /* <DEDUP_REMOVED lines=26> */
.L_x_7627:
        /* <DEDUP_REMOVED lines=13> */
.L_x_7626:
[----:B------:R-:W2:Y:S02]  /*19a0*/  LDG.E.U16 R2, [R2.64] ;  /* 0x0000002402027981 */ /* 0x000ea4000c1e1500 */
[----:B--2---:R-:W-:Y:S01]  /*19b0*/  PRMT R22, RZ, 0x5410, R2 ;  /* 0x00005410ff167816 */ /* 0x004fe20000000002 */
[----:B------:R-:W-:Y:S05]  /*19c0*/  BRA `(.L_x_7616) ;  /* 0x0000065000007947 */ /* 0x000fea0003800000 */
.L_x_7623:
        /* <DEDUP_REMOVED lines=11> */
.L_x_7630:
        /* <DEDUP_REMOVED lines=20> */
.L_x_7632:
[----:B------:R-:W-:Y:S05]  /*1bc0*/  BSYNC B0 ;  /* 0x0000000000007941 */ /* 0x000fea0003800000 */
.L_x_7631:
[----:B------:R-:W-:Y:S01]  /*1bd0*/  IMAD.SHL.U32 R2, R2, 0x100000, RZ ;  /* 0x0010000002027824 */ /* 0x000fe200078e00ff */
[----:B------:R-:W-:-:S04]  /*1be0*/  LEA R3, R0, 0x3b800000, 0x17 ;  /* 0x3b80000000037811 */ /* 0x000fc800078eb8ff */
[----:B------:R-:W-:Y:S01]  /*1bf0*/  LOP3.LUT R22, R3, R2, R22, 0xfe, !PT ;  /* 0x0000000203167212 */ /* 0x000fe200078efe16 */
[----:B------:R-:W-:Y:S05]  /*1c00*/  BRA `(.L_x_7616) ;  /* 0x0000041000007947 */ /* 0x000fea0003800000 */
.L_x_7629:
        /* <DEDUP_REMOVED lines=20> */
.L_x_7634:
[----:B------:R-:W-:Y:S05]  /*1d50*/  BSYNC B0 ;  /* 0x0000000000007941 */ /* 0x000fea0003800000 */
.L_x_7633:
[----:B------:R-:W-:Y:S01]  /*1d60*/  IMAD.SHL.U32 R2, R2, 0x200000, RZ ;  /* 0x0020000002027824 */ /* 0x000fe200078e00ff */
[----:B------:R-:W-:-:S04]  /*1d70*/  LEA R3, R0, 0x37800000, 0x17 ;  /* 0x3780000000037811 */ /* 0x000fc800078eb8ff */
[----:B------:R-:W-:Y:S01]  /*1d80*/  LOP3.LUT R22, R3, R2, R22, 0xfe, !PT ;  /* 0x0000000203167212 */ /* 0x000fe200078efe16 */
[----:B------:R-:W-:Y:S05]  /*1d90*/  BRA `(.L_x_7616) ;  /* 0x0000028000007947 */ /* 0x000fea0003800000 */
.L_x_7628:
        /* <DEDUP_REMOVED lines=14> */
.L_x_7615:
        /* <DEDUP_REMOVED lines=21> */
.L_x_7636:
[----:B------:R-:W2:Y:S02]  /*1fd0*/  LDG.E.64 R2, [R2.64] ;  /* 0x0000002402027981 */ /* 0x000ea4000c1e1b00 */
[----:B--2---:R0:W1:Y:S01]  /*1fe0*/  I2F.U64 R22, R2 ;  /* 0x0000000200167312 */ /* 0x0040620000301000 */
[----:B------:R-:W-:Y:S05]  /*1ff0*/  BRA `(.L_x_7616) ;  /* 0x0000002000007947 */ /* 0x000fea0003800000 */
.L_x_7635:
[----:B------:R-:W2:Y:S02]  /*2000*/  LDG.E R2, [R2.64] ;  /* 0x0000002402027981 */ /* 0x000ea4000c1e1900 */
[----:B--2---:R0:W1:Y:S02]  /*2010*/  I2F.U32 R22, R2 ;  /* 0x0000000200167306 */ /* 0x0040640000201000 */
.L_x_7616:
[----:B------:R-:W-:Y:S05]  /*2020*/  BSYNC B6 ;  /* 0x0000000000067941 */ /* 0x000fea0003800000 */
.L_x_7610:
        /* <DEDUP_REMOVED lines=18> */
.L_x_7641:
[----:B------:R-:W2:Y:S02]  /*2150*/  LDG.E.U8 R2, [R2.64] ;  /* 0x0000002402027981 */ /* 0x000ea4000c1e1100 */
[----:B--2---:R0:W2:Y:S01]  /*2160*/  I2F.U16 R24, R2 ;  /* 0x0000000200187306 */ /* 0x0040a20000101000 */
[----:B------:R-:W-:Y:S05]  /*2170*/  BRA `(.L_x_7643) ;  /* 0x00000ca000007947 */ /* 0x000fea0003800000 */
.L_x_7640:
        /* <DEDUP_REMOVED lines=9> */
.L_x_7645:
[----:B------:R-:W2:Y:S02]  /*2210*/  LDG.E R2, [R2.64] ;  /* 0x0000002402027981 */ /* 0x000ea4000c1e1900 */
[----:B--2---:R0:W2:Y:S01]  /*2220*/  I2F R24, R2 ;  /* 0x0000000200187306 */ /* 0x0040a20000201400 */
[----:B------:R-:W-:Y:S05]  /*2230*/  BRA `(.L_x_7643) ;  /* 0x00000be000007947 */ /* 0x000fea0003800000 */
.L_x_7644:
[----:B------:R-:W2:Y:S02]  /*2240*/  LDG.E.U16 R2, [R2.64] ;  /* 0x0000002402027981 */ /* 0x000ea4000c1e1500 */
[----:B--2---:R0:W2:Y:S01]  /*2250*/  I2F.S16 R24, R2 ;  /* 0x0000000200187306 */ /* 0x0040a20000101400 */
[----:B------:R-:W-:Y:S05]  /*2260*/  BRA `(.L_x_7643) ;  /* 0x00000bb000007947 */ /* 0x000fea0003800000 */
.L_x_7639:
        /* <DEDUP_REMOVED lines=8> */
.L_x_7647:
[----:B------:R-:W2:Y:S02]  /*22f0*/  LDG.E.U16 R2, [R2.64] ;  /* 0x0000002402027981 */ /* 0x000ea4000c1e1500 */
[----:B--2---:R-:W-:Y:S01]  /*2300*/  HADD2.F32 R24, -RZ, R2.H0_H0 ;  /* 0x20000002ff187230 */ /* 0x004fe20000004100 */
[----:B------:R-:W-:Y:S05]  /*2310*/  BRA `(.L_x_7643) ;  /* 0x00000b0000007947 */ /* 0x000fea0003800000 */
.L_x_7646:
        /* <DEDUP_REMOVED lines=8> */
.L_x_7649:
[----:B------:R-:W2:Y:S02]  /*23a0*/  LDG.E.U16 R2, [R2.64] ;  /* 0x0000002402027981 */ /* 0x000ea4000c1e1500 */
[----:B--2---:R-:W-:Y:S01]  /*23b0*/  HADD2.F32 R24, -RZ, R2.H0_H0 ;  /* 0x20000002ff187230 */ /* 0x004fe20000004100 */
[----:B------:R-:W-:Y:S05]  /*23c0*/  BRA `(.L_x_7643) ;  /* 0x00000a5000007947 */ /* 0x000fea0003800000 */
.L_x_7648:
[----:B------:R-:W2:Y:S02]  /*23d0*/  LDG.E.64 R2, [R2.64] ;  /* 0x0000002402027981 */ /* 0x000ea4000c1e1b00 */
[----:B--2---:R-:W0:Y:S01]  /*23e0*/  F2F.F32.F64 R24, R2 ;  /* 0x0000000200187310 */ /* 0x004e220000301000 */
[----:B------:R-:W0:-:S14]  /*23f0*/  DSETP.GEU.AND P0, PT, |R2|, c[0x2][0x0], PT ;  /* 0x008000000200762a */ /* 0x000e1c0003f0e200 */
[----:B0-----:R-:W-:Y:S01]  /*2400*/  @!P0 FMUL R24, R24, 1.175494350822287508e-38 ;  /* 0x0080000018188820 */ /* 0x001fe20000400000 */
[----:B------:R-:W-:Y:S05]  /*2410*/  BRA `(.L_x_7643) ;  /* 0x00000a0000007947 */ /* 0x000fea0003800000 */
.L_x_7638:
        /* <DEDUP_REMOVED lines=12> */
.L_x_7652:
[----:B------:R-:W2:Y:S02]  /*24e0*/  LDG.E.64 R2, [R2.64] ;  /* 0x0000002402027981 */ /* 0x000ea4000c1e1b00 */
[----:B--2---:R-:W0:Y:S01]  /*24f0*/  F2F.F32.F64 R24, R2 ;  /* 0x0000000200187310 */ /* 0x004e220000301000 */
[----:B------:R-:W0:-:S14]  /*2500*/  DSETP.GEU.AND P0, PT, |R2|, c[0x2][0x0], PT ;  /* 0x008000000200762a */ /* 0x000e1c0003f0e200 */
[----:B0-----:R-:W-:Y:S01]  /*2510*/  @!P0 FMUL R24, R24, 1.175494350822287508e-38 ;  /* 0x0080000018188820 */ /* 0x001fe20000400000 */
[----:B------:R-:W-:Y:S05]  /*2520*/  BRA `(.L_x_7643) ;  /* 0x000008f000007947 */ /* 0x000fea0003800000 */
.L_x_7651:
        /* <DEDUP_REMOVED lines=26> */
.L_x_7654:
        /* <DEDUP_REMOVED lines=13> */
.L_x_7653:
[----:B------:R-:W2:Y:S02]  /*27a0*/  LDG.E.U16 R2, [R2.64] ;  /* 0x0000002402027981 */ /* 0x000ea4000c1e1500 */
[----:B--2---:R-:W-:Y:S01]  /*27b0*/  PRMT R24, RZ, 0x5410, R2 ;  /* 0x00005410ff187816 */ /* 0x004fe20000000002 */
[----:B------:R-:W-:Y:S05]  /*27c0*/  BRA `(.L_x_7643) ;  /* 0x0000065000007947 */ /* 0x000fea0003800000 */
.L_x_7650:
        /* <DEDUP_REMOVED lines=11> */
.L_x_7657:
        /* <DEDUP_REMOVED lines=20> */
.L_x_7659:
[----:B------:R-:W-:Y:S05]  /*29c0*/  BSYNC B0 ;  /* 0x0000000000007941 */ /* 0x000fea0003800000 */
.L_x_7658:
[----:B------:R-:W-:Y:S01]  /*29d0*/  IMAD.SHL.U32 R2, R2, 0x100000, RZ ;  /* 0x0010000002027824 */ /* 0x000fe200078e00ff */
[----:B------:R-:W-:-:S04]  /*29e0*/  LEA R3, R0, 0x3b800000, 0x17 ;  /* 0x3b80000000037811 */ /* 0x000fc800078eb8ff */
[----:B------:R-:W-:Y:S01]  /*29f0*/  LOP3.LUT R24, R3, R2, R24, 0xfe, !PT ;  /* 0x0000000203187212 */ /* 0x000fe200078efe18 */
[----:B------:R-:W-:Y:S05]  /*2a00*/  BRA `(.L_x_7643) ;  /* 0x0000041000007947 */ /* 0x000fea0003800000 */
.L_x_7656:
        /* <DEDUP_REMOVED lines=20> */
.L_x_7661:
[----:B------:R-:W-:Y:S05]  /*2b50*/  BSYNC B0 ;  /* 0x0000000000007941 */ /* 0x000fea0003800000 */
.L_x_7660:
[----:B------:R-:W-:Y:S01]  /*2b60*/  IMAD.SHL.U32 R2, R2, 0x200000, RZ ;  /* 0x0020000002027824 */ /* 0x000fe200078e00ff */
[----:B------:R-:W-:-:S04]  /*2b70*/  LEA R3, R0, 0x37800000, 0x17 ;  /* 0x3780000000037811 */ /* 0x000fc800078eb8ff */
[----:B------:R-:W-:Y:S01]  /*2b80*/  LOP3.LUT R24, R3, R2, R24, 0xfe, !PT ;  /* 0x0000000203187212 */ /* 0x000fe200078efe18 */
[----:B------:R-:W-:Y:S05]  /*2b90*/  BRA `(.L_x_7643) ;  /* 0x0000028000007947 */ /* 0x000fea0003800000 */
.L_x_7655:
        /* <DEDUP_REMOVED lines=14> */
.L_x_7642:
        /* <DEDUP_REMOVED lines=21> */
.L_x_7663:
[----:B------:R-:W2:Y:S02]  /*2dd0*/  LDG.E.64 R24, [R2.64] ;  /* 0x0000002402187981 */ /* 0x000ea4000c1e1b00 */
[----:B--2---:R0:W2:Y:S01]  /*2de0*/  I2F.U64 R24, R24 ;  /* 0x0000001800187312 */ /* 0x0040a20000301000 */
[----:B------:R-:W-:Y:S05]  /*2df0*/  BRA `(.L_x_7643) ;  /* 0x0000002000007947 */ /* 0x000fea0003800000 */
.L_x_7662:
[----:B------:R-:W2:Y:S02]  /*2e00*/  LDG.E R2, [R2.64] ;  /* 0x0000002402027981 */ /* 0x000ea4000c1e1900 */
[----:B--2---:R0:W2:Y:S02]  /*2e10*/  I2F.U32 R24, R2 ;  /* 0x0000000200187306 */ /* 0x0040a40000201000 */
.L_x_7643:
[----:B------:R-:W-:Y:S05]  /*2e20*/  BSYNC B6 ;  /* 0x0000000000067941 */ /* 0x000fea0003800000 */
.L_x_7637:
[----:B------:R-:W3:Y:S01]  /*2e30*/  LDC.U8 R4, c[0x0][0x44c] ;  /* 0x00011300ff047b82 */ /* 0x000ee20000000000 */
[----:B0-----:R-:W-:Y:S01]  /*2e40*/  IADD3 R2, P1, R23, c[0x0][0x440], RZ ;  /* 0x0001100017027a10 */ /* 0x001fe20007f3e0ff */
[----:B------:R-:W-:Y:S04]  /*2e50*/  BSSY B6, `(.L_x_7664) ;  /* 0x00000dd000067945 */ /* 0x000fe80003800000 */
[----:B------:R-:W-:Y:S01]  /*2e60*/  IMAD.X R3, RZ, RZ, c[0x0][0x444], P1 ;  /* 0x00011100ff037624 */ /* 0x000fe200008e06ff */
[----:B---3--:R-:W-:-:S04]  /*2e70*/  PRMT R0, R4, 0x9910, RZ ;  /* 0x0000991004007816 */ /* 0x008fc800000000ff */
        /* <DEDUP_REMOVED lines=13> */
.L_x_7668:
[----:B------:R-:W3:Y:S02]  /*2f50*/  LDG.E.U8 R2, [R2.64] ;  /* 0x0000002402027981 */ /* 0x000ee4000c1e1100 */
[----:B---3--:R0:W3:Y:S01]  /*2f60*/  I2F.U16 R5, R2 ;  /* 0x0000000200057306 */ /* 0x0080e20000101000 */
[----:B------:R-:W-:Y:S05]  /*2f70*/  BRA `(.L_x_7670) ;  /* 0x00000ca000007947 */ /* 0x000fea0003800000 */
.L_x_7667:
        /* <DEDUP_REMOVED lines=9> */
.L_x_7672:
[----:B------:R-:W3:Y:S02]  /*3010*/  LDG.E R2, [R2.64] ;  /* 0x0000002402027981 */ /* 0x000ee4000c1e1900 */
[----:B---3--:R0:W3:Y:S01]  /*3020*/  I2F R5, R2 ;  /* 0x0000000200057306 */ /* 0x0080e20000201400 */
[----:B------:R-:W-:Y:S05]  /*3030*/  BRA `(.L_x_7670) ;  /* 0x00000be000007947 */ /* 0x000fea0003800000 */
.L_x_7671:
[----:B------:R-:W3:Y:S02]  /*3040*/  LDG.E.U16 R2, [R2.64] ;  /* 0x0000002402027981 */ /* 0x000ee4000c1e1500 */
[----:B---3--:R0:W3:Y:S01]  /*3050*/  I2F.S16 R5, R2 ;  /* 0x0000000200057306 */ /* 0x0080e20000101400 */
[----:B------:R-:W-:Y:S05]  /*3060*/  BRA `(.L_x_7670) ;  /* 0x00000bb000007947 */ /* 0x000fea0003800000 */
.L_x_7666:
        /* <DEDUP_REMOVED lines=8> */
.L_x_7674:
[----:B------:R-:W3:Y:S02]  /*30f0*/  LDG.E.U16 R2, [R2.64] ;  /* 0x0000002402027981 */ /* 0x000ee4000c1e1500 */
[----:B---3--:R-:W-:Y:S01]  /*3100*/  HADD2.F32 R5, -RZ, R2.H0_H0 ;  /* 0x20000002ff057230 */ /* 0x008fe20000004100 */
[----:B------:R-:W-:Y:S05]  /*3110*/  BRA `(.L_x_7670) ;  /* 0x00000b0000007947 */ /* 0x000fea0003800000 */
.L_x_7673:
        /* <DEDUP_REMOVED lines=8> */
.L_x_7676:
[----:B------:R-:W3:Y:S02]  /*31a0*/  LDG.E.U16 R2, [R2.64] ;  /* 0x0000002402027981 */ /* 0x000ee4000c1e1500 */
[----:B---3--:R-:W-:Y:S01]  /*31b0*/  HADD2.F32 R5, -RZ, R2.H0_H0 ;  /* 0x20000002ff057230 */ /* 0x008fe20000004100 */
[----:B------:R-:W-:Y:S05]  /*31c0*/  BRA `(.L_x_7670) ;  /* 0x00000a5000007947 */ /* 0x000fea0003800000 */
.L_x_7675:
[----:B------:R-:W3:Y:S02]  /*31d0*/  LDG.E.64 R2, [R2.64] ;  /* 0x0000002402027981 */ /* 0x000ee4000c1e1b00 */
[----:B---3--:R-:W0:Y:S01]  /*31e0*/  F2F.F32.F64 R5, R2 ;  /* 0x0000000200057310 */ /* 0x008e220000301000 */
[----:B------:R-:W0:-:S14]  /*31f0*/  DSETP.GEU.AND P0, PT, |R2|, c[0x2][0x0], PT ;  /* 0x008000000200762a */ /* 0x000e1c0003f0e200 */
[----:B0-----:R-:W-:Y:S01]  /*3200*/  @!P0 FMUL R5, R5, 1.175494350822287508e-38 ;  /* 0x0080000005058820 */ /* 0x001fe20000400000 */
[----:B------:R-:W-:Y:S05]  /*3210*/  BRA `(.L_x_7670) ;  /* 0x00000a0000007947 */ /* 0x000fea0003800000 */
.L_x_7665:
        /* <DEDUP_REMOVED lines=12> */
.L_x_7679:
[----:B------:R-:W3:Y:S02]  /*32e0*/  LDG.E.64 R2, [R2.64] ;  /* 0x0000002402027981 */ /* 0x000ee4000c1e1b00 */
[----:B---3--:R-:W0:Y:S01]  /*32f0*/  F2F.F32.F64 R5, R2 ;  /* 0x0000000200057310 */ /* 0x008e220000301000 */
[----:B------:R-:W0:-:S14]  /*3300*/  DSETP.GEU.AND P0, PT, |R2|, c[0x2][0x0], PT ;  /* 0x008000000200762a */ /* 0x000e1c0003f0e200 */
[----:B0-----:R-:W-:Y:S01]  /*3310*/  @!P0 FMUL R5, R5, 1.175494350822287508e-38 ;  /* 0x0080000005058820 */ /* 0x001fe20000400000 */
[----:B------:R-:W-:Y:S05]  /*3320*/  BRA `(.L_x_7670) ;  /* 0x000008f000007947 */ /* 0x000fea0003800000 */
.L_x_7678:
        /* <DEDUP_REMOVED lines=26> */
.L_x_7681:
        /* <DEDUP_REMOVED lines=13> */
.L_x_7680:
[----:B------:R-:W3:Y:S02]  /*35a0*/  LDG.E.U16 R2, [R2.64] ;  /* 0x0000002402027981 */ /* 0x000ee4000c1e1500 */
[----:B---3--:R-:W-:Y:S01]  /*35b0*/  PRMT R5, RZ, 0x5410, R2 ;  /* 0x00005410ff057816 */ /* 0x008fe20000000002 */
[----:B------:R-:W-:Y:S05]  /*35c0*/  BRA `(.L_x_7670) ;  /* 0x0000065000007947 */ /* 0x000fea0003800000 */
.L_x_7677:
        /* <DEDUP_REMOVED lines=11> */
.L_x_7684:
        /* <DEDUP_REMOVED lines=20> */
.L_x_7686:
[----:B------:R-:W-:Y:S05]  /*37c0*/  BSYNC B0 ;  /* 0x0000000000007941 */ /* 0x000fea0003800000 */
.L_x_7685:
[----:B------:R-:W-:Y:S01]  /*37d0*/  IMAD.SHL.U32 R2, R2, 0x100000, RZ ;  /* 0x0010000002027824 */ /* 0x000fe200078e00ff */
[----:B------:R-:W-:-:S04]  /*37e0*/  LEA R5, R0, 0x3b800000, 0x17 ;  /* 0x3b80000000057811 */ /* 0x000fc800078eb8ff */
[----:B------:R-:W-:Y:S01]  /*37f0*/  LOP3.LUT R5, R5, R2, R4, 0xfe, !PT ;  /* 0x0000000205057212 */ /* 0x000fe200078efe04 */
[----:B------:R-:W-:Y:S05]  /*3800*/  BRA `(.L_x_7670) ;  /* 0x0000041000007947 */ /* 0x000fea0003800000 */
.L_x_7683:
        /* <DEDUP_REMOVED lines=20> */
.L_x_7688:
[----:B------:R-:W-:Y:S05]  /*3950*/  BSYNC B0 ;  /* 0x0000000000007941 */ /* 0x000fea0003800000 */
.L_x_7687:
[----:B------:R-:W-:Y:S01]  /*3960*/  IMAD.SHL.U32 R2, R2, 0x200000, RZ ;  /* 0x0020000002027824 */ /* 0x000fe200078e00ff */
[----:B------:R-:W-:-:S04]  /*3970*/  LEA R5, R0, 0x37800000, 0x17 ;  /* 0x3780000000057811 */ /* 0x000fc800078eb8ff */
[----:B------:R-:W-:Y:S01]  /*3980*/  LOP3.LUT R5, R5, R2, R4, 0xfe, !PT ;  /* 0x0000000205057212 */ /* 0x000fe200078efe04 */
[----:B------:R-:W-:Y:S05]  /*3990*/  BRA `(.L_x_7670) ;  /* 0x0000028000007947 */ /* 0x000fea0003800000 */
.L_x_7682:
        /* <DEDUP_REMOVED lines=14> */
.L_x_7669:
        /* <DEDUP_REMOVED lines=21> */
.L_x_7690:
[----:B------:R-:W3:Y:S02]  /*3bd0*/  LDG.E.64 R2, [R2.64] ;  /* 0x0000002402027981 */ /* 0x000ee4000c1e1b00 */
[----:B---3--:R0:W3:Y:S01]  /*3be0*/  I2F.U64 R5, R2 ;  /* 0x0000000200057312 */ /* 0x0080e20000301000 */
[----:B------:R-:W-:Y:S05]  /*3bf0*/  BRA `(.L_x_7670) ;  /* 0x0000002000007947 */ /* 0x000fea0003800000 */
.L_x_7689:
[----:B------:R-:W3:Y:S02]  /*3c00*/  LDG.E R2, [R2.64] ;  /* 0x0000002402027981 */ /* 0x000ee4000c1e1900 */
[----:B---3--:R0:W3:Y:S02]  /*3c10*/  I2F.U32 R5, R2 ;  /* 0x0000000200057306 */ /* 0x0080e40000201000 */
.L_x_7670:
[----:B------:R-:W-:Y:S05]  /*3c20*/  BSYNC B6 ;  /* 0x0000000000067941 */ /* 0x000fea0003800000 */
.L_x_7664:
[----:B------:R-:W4:Y:S01]  /*3c30*/  LDC.U8 R4, c[0x0][0x449] ;  /* 0x00011240ff047b82 */ /* 0x000f220000000000 */
[----:B0-2--5:R-:W-:Y:S02]  /*3c40*/  FADD.FTZ R3, -R24, 1 ;  /* 0x3f80000018037421 */ /* 0x025fe40000010100 */
[----:B---3--:R-:W-:Y:S02]  /*3c50*/  FADD.FTZ R5, -R5, R24 ;  /* 0x0000001805057221 */ /* 0x008fe40000010100 */
[----:B------:R-:W-:-:S02]  /*3c60*/  FMUL.FTZ R3, R3, R24 ;  /* 0x0000001803037220 */ /* 0x000fc40000410000 */
[----:B-1----:R-:W-:-:S03]  /*3c70*/  FMUL.FTZ R2, R5, R22 ;  /* 0x0000001605027220 */ /* 0x002fc60000410000 */
[----:B------:R-:W-:-:S06]  /*3c80*/  FMNMX.FTZ R3, R3, 9.9999999600419720025e-13, !PT ;  /* 0x2b8cbccc03037809 */ /* 0x000fcc0007810000 */
[----:B------:R-:W0:Y:S01]  /*3c90*/  MUFU.RCP R3, R3 ;  /* 0x0000000300037308 */ /* 0x000e220000001000 */
[----:B----4-:R-:W-:-:S04]  /*3ca0*/  PRMT R0, R4, 0x9910, RZ ;  /* 0x0000991004007816 */ /* 0x010fc800000000ff */
[----:B------:R-:W-:Y:S01]  /*3cb0*/  ISETP.GT.AND P0, PT, R0, 0x9, PT ;  /* 0x000000090000780c */ /* 0x000fe20003f04270 */
[----:B0-----:R-:W-:-:S12]  /*3cc0*/  FMUL.FTZ R2, R2, R3 ;  /* 0x0000000302027220 */ /* 0x001fd80000410000 */
        /* <DEDUP_REMOVED lines=12> */
.L_x_7694:
[----:B------:R-:W0:Y:S02]  /*3d90*/  F2I.S64.TRUNC R2, R2 ;  /* 0x0000000200027311 */ /* 0x000e24000020d900 */
[----:B0-----:R-:W-:-:S05]  /*3da0*/  IMAD.MOV.U32 R5, RZ, RZ, R2 ;  /* 0x000000ffff057224 */ /* 0x001fca00078e0002 */
[----:B------:R0:W-:Y:S01]  /*3db0*/  STG.E.U8 [R16.64], R5 ;  /* 0x0000000510007986 */ /* 0x0001e2000c101124 */
[----:B------:R-:W-:Y:S05]  /*3dc0*/  BRA `(.L_x_7696) ;  /* 0x00000d3000007947 */ /* 0x000fea0003800000 */
.L_x_7693:
        /* <DEDUP_REMOVED lines=9> */
.L_x_7698:
[----:B------:R-:W0:Y:S02]  /*3e60*/  F2I.FTZ.TRUNC.NTZ R3, R2 ;  /* 0x0000000200037305 */ /* 0x000e24000021f100 */
[----:B0-----:R0:W-:Y:S01]  /*3e70*/  STG.E [R16.64], R3 ;  /* 0x0000000310007986 */ /* 0x0011e2000c101924 */
[----:B------:R-:W-:Y:S05]  /*3e80*/  BRA `(.L_x_7696) ;  /* 0x00000c7000007947 */ /* 0x000fea0003800000 */
.L_x_7697:
[----:B------:R-:W0:Y:S02]  /*3e90*/  F2I.FTZ.TRUNC.NTZ R3, R2 ;  /* 0x0000000200037305 */ /* 0x000e24000021f100 */
[----:B0-----:R0:W-:Y:S01]  /*3ea0*/  STG.E.U16 [R16.64], R3 ;  /* 0x0000000310007986 */ /* 0x0011e2000c101524 */
[----:B------:R-:W-:Y:S05]  /*3eb0*/  BRA `(.L_x_7696) ;  /* 0x00000c4000007947 */ /* 0x000fea0003800000 */
.L_x_7692:
        /* <DEDUP_REMOVED lines=8> */
.L_x_7700:
[----:B------:R-:W-:-:S05]  /*3f40*/  F2FP.PACK_AB R2, RZ, R2 ;  /* 0x00000002ff02723e */ /* 0x000fca00000000ff */
[----:B------:R0:W-:Y:S01]  /*3f50*/  STG.E.U16 [R16.64], R2 ;  /* 0x0000000210007986 */ /* 0x0001e2000c101524 */
[----:B------:R-:W-:Y:S05]  /*3f60*/  BRA `(.L_x_7696) ;  /* 0x00000b9000007947 */ /* 0x000fea0003800000 */
.L_x_7699:
        /* <DEDUP_REMOVED lines=9> */
.L_x_7702:
[----:B------:R-:W-:-:S04]  /*4000*/  F2FP.PACK_AB R3, RZ, R2 ;  /* 0x00000002ff03723e */ /* 0x000fc800000000ff */
[----:B------:R-:W-:-:S05]  /*4010*/  PRMT R3, R3, 0x5410, RZ ;  /* 0x0000541003037816 */ /* 0x000fca00000000ff */
[----:B------:R0:W-:Y:S01]  /*4020*/  STG.E [R16.64], R3 ;  /* 0x0000000310007986 */ /* 0x0001e2000c101924 */
[----:B------:R-:W-:Y:S05]  /*4030*/  BRA `(.L_x_7696) ;  /* 0x00000ac000007947 */ /* 0x000fea0003800000 */
.L_x_7701:
[----:B------:R-:W-:-:S06]  /*4040*/  FMUL.FTZ R2, R2, 1 ;  /* 0x3f80000002027820 */ /* 0x000fcc0000410000 */
[----:B------:R-:W0:Y:S02]  /*4050*/  F2F.F64.F32 R2, R2 ;  /* 0x0000000200027310 */ /* 0x000e240000201800 */
[----:B0-----:R0:W-:Y:S01]  /*4060*/  STG.E.64 [R16.64], R2 ;  /* 0x0000000210007986 */ /* 0x0011e2000c101b24 */
[----:B------:R-:W-:Y:S05]  /*4070*/  BRA `(.L_x_7696) ;  /* 0x00000a8000007947 */ /* 0x000fea0003800000 */
.L_x_7691:
        /* <DEDUP_REMOVED lines=12> */
.L_x_7705:
[----:B------:R-:W-:Y:S01]  /*4140*/  FMUL.FTZ R4, R2, 1 ;  /* 0x3f80000002047820 */ /* 0x000fe20000410000 */
[----:B------:R-:W-:-:S05]  /*4150*/  CS2R R6, SRZ ;  /* 0x0000000000067805 */ /* 0x000fca000001ff00 */
[----:B------:R-:W0:Y:S02]  /*4160*/  F2F.F64.F32 R4, R4 ;  /* 0x0000000400047310 */ /* 0x000e240000201800 */
[----:B0-----:R0:W-:Y:S01]  /*4170*/  STG.E.128 [R16.64], R4 ;  /* 0x0000000410007986 */ /* 0x0011e2000c101d24 */
[----:B------:R-:W-:Y:S05]  /*4180*/  BRA `(.L_x_7696) ;  /* 0x0000097000007947 */ /* 0x000fea0003800000 */
.L_x_7704:
        /* <DEDUP_REMOVED lines=20> */
.L_x_7709:
[----:B------:R-:W-:Y:S05]  /*42d0*/  BSYNC B0 ;  /* 0x0000000000007941 */ /* 0x000fea0003800000 */
.L_x_7708:
[----:B------:R-:W-:-:S05]  /*42e0*/  LOP3.LUT R5, R0, R5, RZ, 0xfc, !PT ;  /* 0x0000000500057212 */ /* 0x000fca00078efcff */
[----:B------:R0:W-:Y:S01]  /*42f0*/  STG.E.U8 [R16.64], R5 ;  /* 0x0000000510007986 */ /* 0x0001e2000c101124 */
[----:B------:R-:W-:Y:S05]  /*4300*/  BRA `(.L_x_7696) ;  /* 0x000007f000007947 */ /* 0x000fea0003800000 */
.L_x_7707:
        /* <DEDUP_REMOVED lines=12> */
.L_x_7711:
[----:B------:R-:W-:Y:S01]  /*43d0*/  IMAD.MOV.U32 R0, RZ, RZ, 0x7f ;  /* 0x0000007fff007424 */ /* 0x000fe200078e00ff */
[----:B------:R-:W-:-:S04]  /*43e0*/  ISETP.GT.U32.AND P0, PT, R4, 0x7f800000, PT ;  /* 0x7f8000000400780c */ /* 0x000fc80003f04070 */
[----:B------:R-:W-:-:S04]  /*43f0*/  SEL R0, R0, 0x7c, P0 ;  /* 0x0000007c00007807 */ /* 0x000fc80000000000 */
.L_x_7712:
[----:B------:R-:W-:Y:S05]  /*4400*/  BSYNC B0 ;  /* 0x0000000000007941 */ /* 0x000fea0003800000 */
.L_x_7710:
[----:B------:R-:W-:-:S04]  /*4410*/  LOP3.LUT R2, R2, 0x80000000, RZ, 0xc0, !PT ;  /* 0x8000000002027812 */ /* 0x000fc800078ec0ff */
[----:B------:R-:W-:-:S04]  /*4420*/  SHF.R.U32.HI R3, RZ, 0x18, R2 ;  /* 0x00000018ff037819 */ /* 0x000fc80000011602 */
[----:B------:R-:W-:-:S05]  /*4430*/  LOP3.LUT R3, R0, R3, RZ, 0xfc, !PT ;  /* 0x0000000300037212 */ /* 0x000fca00078efcff */
[----:B------:R0:W-:Y:S01]  /*4440*/  STG.E.U8 [R16.64], R3 ;  /* 0x0000000310007986 */ /* 0x0001e2000c101124 */
[----:B------:R-:W-:Y:S05]  /*4450*/  BRA `(.L_x_7696) ;  /* 0x000006a000007947 */ /* 0x000fea0003800000 */
.L_x_7706:
[----:B------:R-:W-:-:S05]  /*4460*/  F2FP.BF16.PACK_AB R2, RZ, R2 ;  /* 0x00000002ff02723e */ /* 0x000fca00000010ff */
[----:B------:R0:W-:Y:S01]  /*4470*/  STG.E.U16 [R16.64], R2 ;  /* 0x0000000210007986 */ /* 0x0001e2000c101524 */
[----:B------:R-:W-:Y:S05]  /*4480*/  BRA `(.L_x_7696) ;  /* 0x0000067000007947 */ /* 0x000fea0003800000 */
.L_x_7703:
        /* <DEDUP_REMOVED lines=11> */
.L_x_7715:
        /* <DEDUP_REMOVED lines=16> */
.L_x_7718:
[----:B------:R-:W-:-:S04]  /*4640*/  LOP3.LUT R2, R2, 0x80000000, RZ, 0xc0, !PT ;  /* 0x8000000002027812 */ /* 0x000fc800078ec0ff */
[----:B------:R-:W-:-:S04]  /*4650*/  SHF.R.U32.HI R3, RZ, 0x18, R2 ;  /* 0x00000018ff037819 */ /* 0x000fc80000011602 */
[----:B------:R-:W-:-:S04]  /*4660*/  LOP3.LUT R0, R0, R3, RZ, 0xfc, !PT ;  /* 0x0000000300007212 */ /* 0x000fc800078efcff */
[----:B------:R-:W-:Y:S02]  /*4670*/  PRMT R8, R0, 0x7610, R8 ;  /* 0x0000761000087816 */ /* 0x000fe40000000008 */
.L_x_7717:
[----:B------:R-:W-:Y:S05]  /*4680*/  BSYNC B0 ;  /* 0x0000000000007941 */ /* 0x000fea0003800000 */
.L_x_7716:
[----:B------:R0:W-:Y:S01]  /*4690*/  STG.E.U8 [R16.64], R8 ;  /* 0x0000000810007986 */ /* 0x0001e2000c101124 */
[----:B------:R-:W-:Y:S05]  /*46a0*/  BRA `(.L_x_7696) ;  /* 0x0000045000007947 */ /* 0x000fea0003800000 */
.L_x_7714:
        /* <DEDUP_REMOVED lines=16> */
.L_x_7721:
[----:B------:R-:W-:-:S04]  /*47b0*/  LOP3.LUT R2, R2, 0x80000000, RZ, 0xc0, !PT ;  /* 0x8000000002027812 */ /* 0x000fc800078ec0ff */
[----:B------:R-:W-:-:S04]  /*47c0*/  SHF.R.U32.HI R3, RZ, 0x18, R2 ;  /* 0x00000018ff037819 */ /* 0x000fc80000011602 */
[----:B------:R-:W-:-:S04]  /*47d0*/  LOP3.LUT R0, R0, R3, RZ, 0xfc, !PT ;  /* 0x0000000300007212 */ /* 0x000fc800078efcff */
[----:B------:R-:W-:Y:S02]  /*47e0*/  PRMT R8, R0, 0x7610, R8 ;  /* 0x0000761000087816 */ /* 0x000fe40000000008 */
.L_x_7720:
[----:B------:R-:W-:Y:S05]  /*47f0*/  BSYNC B0 ;  /* 0x0000000000007941 */ /* 0x000fea0003800000 */
.L_x_7719:
[----:B------:R0:W-:Y:S01]  /*4800*/  STG.E.U8 [R16.64], R8 ;  /* 0x0000000810007986 */ /* 0x0001e2000c101124 */
[----:B------:R-:W-:Y:S05]  /*4810*/  BRA `(.L_x_7696) ;  /* 0x000002e000007947 */ /* 0x000fea0003800000 */
.L_x_7713:
        /* <DEDUP_REMOVED lines=21> */
.L_x_7695:
        /* <DEDUP_REMOVED lines=20> */
.L_x_7723:
[----:B------:R-:W0:Y:S02]  /*4ab0*/  F2I.U64.TRUNC R2, R2 ;  /* 0x0000000200027311 */ /* 0x000e24000020d800 */
[----:B0-----:R0:W-:Y:S01]  /*4ac0*/  STG.E.64 [R16.64], R2 ;  /* 0x0000000210007986 */ /* 0x0011e2000c101b24 */
[----:B------:R-:W-:Y:S05]  /*4ad0*/  BRA `(.L_x_7696) ;  /* 0x0000002000007947 */ /* 0x000fea0003800000 */
.L_x_7722:
[----:B------:R-:W0:Y:S02]  /*4ae0*/  F2I.FTZ.U32.TRUNC.NTZ R3, R2 ;  /* 0x0000000200037305 */ /* 0x000e24000021f000 */
[----:B0-----:R0:W-:Y:S02]  /*4af0*/  STG.E [R16.64], R3 ;  /* 0x0000000310007986 */ /* 0x0011e4000c101924 */
.L_x_7696:
[----:B------:R-:W-:-:S05]  /*4b00*/  IMAD R18, R19, 0x200, R18 ;  /* 0x0000020013127824 */ /* 0x000fca00078e0212 */
[----:B------:R-:W-:Y:S02]  /*4b10*/  IADD3 R25, R18, 0x80, RZ ;  /* 0x0000008012197810 */ /* 0x000fe40007ffe0ff */
.L_x_7608:
[----:B------:R-:W-:Y:S05]  /*4b20*/  BSYNC B7 ;  /* 0x0000000000077941 */ /* 0x000fea0003800000 */
.L_x_7607:
[----:B------:R-:W-:Y:S01]  /*4b30*/  ISETP.GE.AND P0, PT, R25, c[0x0][0x160], PT ;  /* 0x0000580019007a0c */ /* 0x000fe20003f06270 */
[----:B------:R-:W-:-:S12]  /*4b40*/  BSSY B7, `(.L_x_7724) ;  /* 0x0000956000077945 */ /* 0x000fd80003800000 */
[----:B------:R-:W-:Y:S05]  /*4b50*/  @P0 BRA `(.L_x_7725) ;  /* 0x0000954000000947 */ /* 0x000fea0003800000 */
[----:B------:R-:W-:Y:S01]  /*4b60*/  ISETP.NE.AND P0, PT, RZ, c[0x0][0x168], PT ;  /* 0x00005a00ff007a0c */ /* 0x000fe20003f05270 */
[----:B------:R-:W-:Y:S02]  /*4b70*/  IMAD.MOV.U32 R18, RZ, RZ, RZ ;  /* 0x000000ffff127224 */ /* 0x000fe400078e00ff */
[----:B------:R-:W-:Y:S02]  /*4b80*/  IMAD.MOV.U32 R22, RZ, RZ, RZ ;  /* 0x000000ffff167224 */ /* 0x000fe400078e00ff */
[----:B------:R-:W-:Y:S02]  /*4b90*/  IMAD.MOV.U32 R0, RZ, RZ, RZ ;  /* 0x000000ffff007224 */ /* 0x000fe400078e00ff */
[----:B0-----:R-:W-:-:S06]  /*4ba0*/  IMAD.MOV.U32 R16, RZ, RZ, RZ ;  /* 0x000000ffff107224 */ /* 0x001fcc00078e00ff */
        /* <DEDUP_REMOVED lines=276> */
.L_x_7726:
        /* <DEDUP_REMOVED lines=20> */
.L_x_7731:
[----:B------:R-:W2:Y:S02]  /*5e30*/  LDG.E.U8 R2, [R2.64] ;  /* 0x0000002402027981 */ /* 0x000ea4000c1e1100 */
[----:B--2---:R0:W1:Y:S01]  /*5e40*/  I2F.U16 R19, R2 ;  /* 0x0000000200137306 */ /* 0x0040620000101000 */
[----:B------:R-:W-:Y:S05]  /*5e50*/  BRA `(.L_x_7733) ;  /* 0x00000ca000007947 */ /* 0x000fea0003800000 */
.L_x_7730:
        /* <DEDUP_REMOVED lines=9> */
.L_x_7735:
[----:B------:R-:W2:Y:S02]  /*5ef0*/  LDG.E R2, [R2.64] ;  /* 0x0000002402027981 */ /* 0x000ea4000c1e1900 */
[----:B--2---:R0:W1:Y:S01]  /*5f00*/  I2F R19, R2 ;  /* 0x0000000200137306 */ /* 0x0040620000201400 */
[----:B------:R-:W-:Y:S05]  /*5f10*/  BRA `(.L_x_7733) ;  /* 0x00000be000007947 */ /* 0x000fea0003800000 */
.L_x_7734:
[----:B------:R-:W2:Y:S02]  /*5f20*/  LDG.E.U16 R2, [R2.64] ;  /* 0x0000002402027981 */ /* 0x000ea4000c1e1500 */
[----:B--2---:R0:W1:Y:S01]  /*5f30*/  I2F.S16 R19, R2 ;  /* 0x0000000200137306 */ /* 0x0040620000101400 */
[----:B------:R-:W-:Y:S05]  /*5f40*/  BRA `(.L_x_7733) ;  /* 0x00000bb000007947 */ /* 0x000fea0003800000 */
.L_x_7729:
        /* <DEDUP_REMOVED lines=8> */
.L_x_7737:
[----:B------:R-:W2:Y:S02]  /*5fd0*/  LDG.E.U16 R2, [R2.64] ;  /* 0x0000002402027981 */ /* 0x000ea4000c1e1500 */
[----:B--2---:R-:W-:Y:S01]  /*5fe0*/  HADD2.F32 R19, -RZ, R2.H0_H0 ;  /* 0x20000002ff137230 */ /* 0x004fe20000004100 */
[----:B------:R-:W-:Y:S05]  /*5ff0*/  BRA `(.L_x_7733) ;  /* 0x00000b0000007947 */ /* 0x000fea0003800000 */
.L_x_7736:
        /* <DEDUP_REMOVED lines=8> */
.L_x_7739:
[----:B------:R-:W2:Y:S02]  /*6080*/  LDG.E.U16 R2, [R2.64] ;  /* 0x0000002402027981 */ /* 0x000ea4000c1e1500 */
[----:B--2---:R-:W-:Y:S01]  /*6090*/  HADD2.F32 R19, -RZ, R2.H0_H0 ;  /* 0x20000002ff137230 */ /* 0x004fe20000004100 */
[----:B------:R-:W-:Y:S05]  /*60a0*/  BRA `(.L_x_7733) ;  /* 0x00000a5000007947 */ /* 0x000fea0003800000 */
.L_x_7738:
[----:B------:R-:W2:Y:S02]  /*60b0*/  LDG.E.64 R2, [R2.64] ;  /* 0x0000002402027981 */ /* 0x000ea4000c1e1b00 */
[----:B--2---:R-:W0:Y:S01]  /*60c0*/  F2F.F32.F64 R19, R2 ;  /* 0x0000000200137310 */ /* 0x004e220000301000 */
[----:B------:R-:W0:-:S14]  /*60d0*/  DSETP.GEU.AND P0, PT, |R2|, c[0x2][0x0], PT ;  /* 0x008000000200762a */ /* 0x000e1c0003f0e200 */
[----:B0-----:R-:W-:Y:S01]  /*60e0*/  @!P0 FMUL R19, R19, 1.175494350822287508e-38 ;  /* 0x0080000013138820 */ /* 0x001fe20000400000 */
[----:B------:R-:W-:Y:S05]  /*60f0*/  BRA `(.L_x_7733) ;  /* 0x00000a0000007947 */ /* 0x000fea0003800000 */
.L_x_7728:
        /* <DEDUP_REMOVED lines=12> */
.L_x_7742:
[----:B------:R-:W2:Y:S02]  /*61c0*/  LDG.E.64 R2, [R2.64] ;  /* 0x0000002402027981 */ /* 0x000ea4000c1e1b00 */
[----:B--2---:R-:W0:Y:S01]  /*61d0*/  F2F.F32.F64 R19, R2 ;  /* 0x0000000200137310 */ /* 0x004e220000301000 */
[----:B------:R-:W0:-:S14]  /*61e0*/  DSETP.GEU.AND P0, PT, |R2|, c[0x2][0x0], PT ;  /* 0x008000000200762a */ /* 0x000e1c0003f0e200 */
[----:B0-----:R-:W-:Y:S01]  /*61f0*/  @!P0 FMUL R19, R19, 1.175494350822287508e-38 ;  /* 0x0080000013138820 */ /* 0x001fe20000400000 */
[----:B------:R-:W-:Y:S05]  /*6200*/  BRA `(.L_x_7733) ;  /* 0x000008f000007947 */ /* 0x000fea0003800000 */
.L_x_7741:
        /* <DEDUP_REMOVED lines=26> */
.L_x_7744:
        /* <DEDUP_REMOVED lines=13> */
.L_x_7743:
[----:B------:R-:W2:Y:S02]  /*6480*/  LDG.E.U16 R2, [R2.64] ;  /* 0x0000002402027981 */ /* 0x000ea4000c1e1500 */
[----:B--2---:R-:W-:Y:S01]  /*6490*/  PRMT R19, RZ, 0x5410, R2 ;  /* 0x00005410ff137816 */ /* 0x004fe20000000002 */
[----:B------:R-:W-:Y:S05]  /*64a0*/  BRA `(.L_x_7733) ;  /* 0x0000065000007947 */ /* 0x000fea0003800000 */
.L_x_7740:
        /* <DEDUP_REMOVED lines=11> */
.L_x_7747:
        /* <DEDUP_REMOVED lines=20> */
.L_x_7749:
[----:B------:R-:W-:Y:S05]  /*66a0*/  BSYNC B0 ;  /* 0x0000000000007941 */ /* 0x000fea0003800000 */
.L_x_7748:
[----:B------:R-:W-:Y:S01]  /*66b0*/  IMAD.SHL.U32 R2, R2, 0x100000, RZ ;  /* 0x0010000002027824 */ /* 0x000fe200078e00ff */
[----:B------:R-:W-:-:S04]  /*66c0*/  LEA R0, R0, 0x3b800000, 0x17 ;  /* 0x3b80000000007811 */ /* 0x000fc800078eb8ff */
[----:B------:R-:W-:Y:S01]  /*66d0*/  LOP3.LUT R19, R0, R2, R19, 0xfe, !PT ;  /* 0x0000000200137212 */ /* 0x000fe200078efe13 */
[----:B------:R-:W-:Y:S05]  /*66e0*/  BRA `(.L_x_7733) ;  /* 0x0000041000007947 */ /* 0x000fea0003800000 */
.L_x_7746:
        /* <DEDUP_REMOVED lines=20> */
.L_x_7751:
[----:B------:R-:W-:Y:S05]  /*6830*/  BSYNC B0 ;  /* 0x0000000000007941 */ /* 0x000fea0003800000 */
.L_x_7750:
[----:B------:R-:W-:Y:S01]  /*6840*/  IMAD.SHL.U32 R2, R2, 0x200000, RZ ;  /* 0x0020000002027824 */ /* 0x000fe200078e00ff */
[----:B------:R-:W-:-:S04]  /*6850*/  LEA R0, R0, 0x37800000, 0x17 ;  /* 0x3780000000007811 */ /* 0x000fc800078eb8ff */
[----:B------:R-:W-:Y:S01]  /*6860*/  LOP3.LUT R19, R0, R2, R19, 0xfe, !PT ;  /* 0x0000000200137212 */ /* 0x000fe200078efe13 */
[----:B------:R-:W-:Y:S05]  /*6870*/  BRA `(.L_x_7733) ;  /* 0x0000028000007947 */ /* 0x000fea0003800000 */
.L_x_7745:
        /* <DEDUP_REMOVED lines=14> */
.L_x_7732:
        /* <DEDUP_REMOVED lines=21> */
.L_x_7753:
[----:B------:R-:W2:Y:S02]  /*6ab0*/  LDG.E.64 R2, [R2.64] ;  /* 0x0000002402027981 */ /* 0x000ea4000c1e1b00 */
[----:B--2---:R0:W1:Y:S01]  /*6ac0*/  I2F.U64 R19, R2 ;  /* 0x0000000200137312 */ /* 0x0040620000301000 */
[----:B------:R-:W-:Y:S05]  /*6ad0*/  BRA `(.L_x_7733) ;  /* 0x0000002000007947 */ /* 0x000fea0003800000 */
.L_x_7752:
[----:B------:R-:W2:Y:S02]  /*6ae0*/  LDG.E R2, [R2.64] ;  /* 0x0000002402027981 */ /* 0x000ea4000c1e1900 */
[----:B--2---:R0:W1:Y:S02]  /*6af0*/  I2F.U32 R19, R2 ;  /* 0x0000000200137306 */ /* 0x0040640000201000 */
.L_x_7733:
[----:B------:R-:W-:Y:S05]  /*6b00*/  BSYNC B6 ;  /* 0x0000000000067941 */ /* 0x000fea0003800000 */
.L_x_7727:
        /* <DEDUP_REMOVED lines=18> */
.L_x_7758:
[----:B------:R-:W2:Y:S02]  /*6c30*/  LDG.E.U8 R2, [R2.64] ;  /* 0x0000002402027981 */ /* 0x000ea4000c1e1100 */
[----:B--2---:R0:W2:Y:S01]  /*6c40*/  I2F.U16 R22, R2 ;  /* 0x0000000200167306 */ /* 0x0040a20000101000 */
[----:B------:R-:W-:Y:S05]  /*6c50*/  BRA `(.L_x_7760) ;  /* 0x00000ca000007947 */ /* 0x000fea0003800000 */
.L_x_7757:
        /* <DEDUP_REMOVED lines=9> */
.L_x_7762:
[----:B------:R-:W2:Y:S02]  /*6cf0*/  LDG.E R2, [R2.64] ;  /* 0x0000002402027981 */ /* 0x000ea4000c1e1900 */
[----:B--2---:R0:W2:Y:S01]  /*6d00*/  I2F R22, R2 ;  /* 0x0000000200167306 */ /* 0x0040a20000201400 */
[----:B------:R-:W-:Y:S05]  /*6d10*/  BRA `(.L_x_7760) ;  /* 0x00000be000007947 */ /* 0x000fea0003800000 */
.L_x_7761:
[----:B------:R-:W2:Y:S02]  /*6d20*/  LDG.E.U16 R2, [R2.64] ;  /* 0x0000002402027981 */ /* 0x000ea4000c1e1500 */
[----:B--2---:R0:W2:Y:S01]  /*6d30*/  I2F.S16 R22, R2 ;  /* 0x0000000200167306 */ /* 0x0040a20000101400 */
[----:B------:R-:W-:Y:S05]  /*6d40*/  BRA `(.L_x_7760) ;  /* 0x00000bb000007947 */ /* 0x000fea0003800000 */
.L_x_7756:
        /* <DEDUP_REMOVED lines=8> */
.L_x_7764:
[----:B------:R-:W2:Y:S02]  /*6dd0*/  LDG.E.U16 R2, [R2.64] ;  /* 0x0000002402027981 */ /* 0x000ea4000c1e1500 */
[----:B--2---:R-:W-:Y:S01]  /*6de0*/  HADD2.F32 R22, -RZ, R2.H0_H0 ;  /* 0x20000002ff167230 */ /* 0x004fe20000004100 */
[----:B------:R-:W-:Y:S05]  /*6df0*/  BRA `(.L_x_7760) ;  /* 0x00000b0000007947 */ /* 0x000fea0003800000 */
.L_x_7763:
        /* <DEDUP_REMOVED lines=8> */
.L_x_7766:
[----:B------:R-:W2:Y:S02]  /*6e80*/  LDG.E.U16 R2, [R2.64] ;  /* 0x0000002402027981 */ /* 0x000ea4000c1e1500 */
[----:B--2---:R-:W-:Y:S01]  /*6e90*/  HADD2.F32 R22, -RZ, R2.H0_H0 ;  /* 0x20000002ff167230 */ /* 0x004fe20000004100 */
[----:B------:R-:W-:Y:S05]  /*6ea0*/  BRA `(.L_x_7760) ;  /* 0x00000a5000007947 */ /* 0x000fea0003800000 */
.L_x_7765:
[----:B------:R-:W2:Y:S02]  /*6eb0*/  LDG.E.64 R2, [R2.64] ;  /* 0x0000002402027981 */ /* 0x000ea4000c1e1b00 */
[----:B--2---:R-:W0:Y:S01]  /*6ec0*/  F2F.F32.F64 R22, R2 ;  /* 0x0000000200167310 */ /* 0x004e220000301000 */
[----:B------:R-:W0:-:S14]  /*6ed0*/  DSETP.GEU.AND P0, PT, |R2|, c[0x2][0x0], PT ;  /* 0x008000000200762a */ /* 0x000e1c0003f0e200 */
[----:B0-----:R-:W-:Y:S01]  /*6ee0*/  @!P0 FMUL R22, R22, 1.175494350822287508e-38 ;  /* 0x0080000016168820 */ /* 0x001fe20000400000 */
[----:B------:R-:W-:Y:S05]  /*6ef0*/  BRA `(.L_x_7760) ;  /* 0x00000a0000007947 */ /* 0x000fea0003800000 */
.L_x_7755:
        /* <DEDUP_REMOVED lines=12> */
.L_x_7769:
[----:B------:R-:W2:Y:S02]  /*6fc0*/  LDG.E.64 R2, [R2.64] ;  /* 0x0000002402027981 */ /* 0x000ea4000c1e1b00 */
[----:B--2---:R-:W0:Y:S01]  /*6fd0*/  F2F.F32.F64 R22, R2 ;  /* 0x0000000200167310 */ /* 0x004e220000301000 */
[----:B------:R-:W0:-:S14]  /*6fe0*/  DSETP.GEU.AND P0, PT, |R2|, c[0x2][0x0], PT ;  /* 0x008000000200762a */ /* 0x000e1c0003f0e200 */
[----:B0-----:R-:W-:Y:S01]  /*6ff0*/  @!P0 FMUL R22, R22, 1.175494350822287508e-38 ;  /* 0x0080000016168820 */ /* 0x001fe20000400000 */
[----:B------:R-:W-:Y:S05]  /*7000*/  BRA `(.L_x_7760) ;  /* 0x000008f000007947 */ /* 0x000fea0003800000 */
.L_x_7768:
        /* <DEDUP_REMOVED lines=26> */
.L_x_7771:
        /* <DEDUP_REMOVED lines=13> */
.L_x_7770:
[----:B------:R-:W2:Y:S02]  /*7280*/  LDG.E.U16 R2, [R2.64] ;  /* 0x0000002402027981 */ /* 0x000ea4000c1e1500 */
[----:B--2---:R-:W-:Y:S01]  /*7290*/  PRMT R22, RZ, 0x5410, R2 ;  /* 0x00005410ff167816 */ /* 0x004fe20000000002 */
[----:B------:R-:W-:Y:S05]  /*72a0*/  BRA `(.L_x_7760) ;  /* 0x0000065000007947 */ /* 0x000fea0003800000 */
.L_x_7767:
        /* <DEDUP_REMOVED lines=11> */
.L_x_7774:
        /* <DEDUP_REMOVED lines=20> */
.L_x_7776:
[----:B------:R-:W-:Y:S05]  /*74a0*/  BSYNC B0 ;  /* 0x0000000000007941 */ /* 0x000fea0003800000 */
.L_x_7775:
[----:B------:R-:W-:Y:S01]  /*74b0*/  IMAD.SHL.U32 R2, R2, 0x100000, RZ ;  /* 0x0010000002027824 */ /* 0x000fe200078e00ff */
[----:B------:R-:W-:-:S04]  /*74c0*/  LEA R3, R0, 0x3b800000, 0x17 ;  /* 0x3b80000000037811 */ /* 0x000fc800078eb8ff */
[----:B------:R-:W-:Y:S01]  /*74d0*/  LOP3.LUT R22, R3, R2, R22, 0xfe, !PT ;  /* 0x0000000203167212 */ /* 0x000fe200078efe16 */
[----:B------:R-:W-:Y:S05]  /*74e0*/  BRA `(.L_x_7760) ;  /* 0x0000041000007947 */ /* 0x000fea0003800000 */
.L_x_7773:
        /* <DEDUP_REMOVED lines=20> */
.L_x_7778:
[----:B------:R-:W-:Y:S05]  /*7630*/  BSYNC B0 ;  /* 0x0000000000007941 */ /* 0x000fea0003800000 */
.L_x_7777:
[----:B------:R-:W-:Y:S01]  /*7640*/  IMAD.SHL.U32 R2, R2, 0x200000, RZ ;  /* 0x0020000002027824 */ /* 0x000fe200078e00ff */
[----:B------:R-:W-:-:S04]  /*7650*/  LEA R3, R0, 0x37800000, 0x17 ;  /* 0x3780000000037811 */ /* 0x000fc800078eb8ff */
[----:B------:R-:W-:Y:S01]  /*7660*/  LOP3.LUT R22, R3, R2, R22, 0xfe, !PT ;  /* 0x0000000203167212 */ /* 0x000fe200078efe16 */
[----:B------:R-:W-:Y:S05]  /*7670*/  BRA `(.L_x_7760) ;  /* 0x0000028000007947 */ /* 0x000fea0003800000 */
.L_x_7772:
        /* <DEDUP_REMOVED lines=14> */
.L_x_7759:
        /* <DEDUP_REMOVED lines=21> */
.L_x_7780:
[----:B------:R-:W2:Y:S02]  /*78b0*/  LDG.E.64 R22, [R2.64] ;  /* 0x0000002402167981 */ /* 0x000ea4000c1e1b00 */
[----:B--2---:R0:W2:Y:S01]  /*78c0*/  I2F.U64 R22, R22 ;  /* 0x0000001600167312 */ /* 0x0040a20000301000 */
[----:B------:R-:W-:Y:S05]  /*78d0*/  BRA `(.L_x_7760) ;  /* 0x0000002000007947 */ /* 0x000fea0003800000 */
.L_x_7779:
[----:B------:R-:W2:Y:S02]  /*78e0*/  LDG.E R2, [R2.64] ;  /* 0x0000002402027981 */ /* 0x000ea4000c1e1900 */
[----:B--2---:R0:W2:Y:S02]  /*78f0*/  I2F.U32 R22, R2 ;  /* 0x0000000200167306 */ /* 0x0040a40000201000 */
.L_x_7760:
[----:B------:R-:W-:Y:S05]  /*7900*/  BSYNC B6 ;  /* 0x0000000000067941 */ /* 0x000fea0003800000 */
.L_x_7754:
        /* <DEDUP_REMOVED lines=18> */
.L_x_7785:
[----:B------:R-:W3:Y:S02]  /*7a30*/  LDG.E.U8 R2, [R2.64] ;  /* 0x0000002402027981 */ /* 0x000ee4000c1e1100 */
[----:B---3--:R0:W3:Y:S01]  /*7a40*/  I2F.U16 R5, R2 ;  /* 0x0000000200057306 */ /* 0x0080e20000101000 */
[----:B------:R-:W-:Y:S05]  /*7a50*/  BRA `(.L_x_7787) ;  /* 0x00000ca000007947 */ /* 0x000fea0003800000 */
.L_x_7784:
        /* <DEDUP_REMOVED lines=9> */
.L_x_7789:
[----:B------:R-:W3:Y:S02]  /*7af0*/  LDG.E R2, [R2.64] ;  /* 0x0000002402027981 */ /* 0x000ee4000c1e1900 */
[----:B---3--:R0:W3:Y:S01]  /*7b00*/  I2F R5, R2 ;  /* 0x0000000200057306 */ /* 0x0080e20000201400 */
[----:B------:R-:W-:Y:S05]  /*7b10*/  BRA `(.L_x_7787) ;  /* 0x00000be000007947 */ /* 0x000fea0003800000 */
.L_x_7788:
[----:B------:R-:W3:Y:S02]  /*7b20*/  LDG.E.U16 R2, [R2.64] ;  /* 0x0000002402027981 */ /* 0x000ee4000c1e1500 */
[----:B---3--:R0:W3:Y:S01]  /*7b30*/  I2F.S16 R5, R2 ;  /* 0x0000000200057306 */ /* 0x0080e20000101400 */
[----:B------:R-:W-:Y:S05]  /*7b40*/  BRA `(.L_x_7787) ;  /* 0x00000bb000007947 */ /* 0x000fea0003800000 */
.L_x_7783:
        /* <DEDUP_REMOVED lines=8> */
.L_x_7791:
[----:B------:R-:W3:Y:S02]  /*7bd0*/  LDG.E.U16 R2, [R2.64] ;  /* 0x0000002402027981 */ /* 0x000ee4000c1e1500 */
[----:B---3--:R-:W-:Y:S01]  /*7be0*/  HADD2.F32 R5, -RZ, R2.H0_H0 ;  /* 0x20000002ff057230 */ /* 0x008fe20000004100 */
[----:B------:R-:W-:Y:S05]  /*7bf0*/  BRA `(.L_x_7787) ;  /* 0x00000b0000007947 */ /* 0x000fea0003800000 */
.L_x_7790:
        /* <DEDUP_REMOVED lines=8> */
.L_x_7793:
[----:B------:R-:W3:Y:S02]  /*7c80*/  LDG.E.U16 R2, [R2.64] ;  /* 0x0000002402027981 */ /* 0x000ee4000c1e1500 */
[----:B---3--:R-:W-:Y:S01]  /*7c90*/  HADD2.F32 R5, -RZ, R2.H0_H0 ;  /* 0x20000002ff057230 */ /* 0x008fe20000004100 */
[----:B------:R-:W-:Y:S05]  /*7ca0*/  BRA `(.L_x_7787) ;  /* 0x00000a5000007947 */ /* 0x000fea0003800000 */
.L_x_7792:
[----:B------:R-:W3:Y:S02]  /*7cb0*/  LDG.E.64 R2, [R2.64] ;  /* 0x0000002402027981 */ /* 0x000ee4000c1e1b00 */
[----:B---3--:R-:W0:Y:S01]  /*7cc0*/  F2F.F32.F64 R5, R2 ;  /* 0x0000000200057310 */ /* 0x008e220000301000 */
[----:B------:R-:W0:-:S14]  /*7cd0*/  DSETP.GEU.AND P0, PT, |R2|, c[0x2][0x0], PT ;  /* 0x008000000200762a */ /* 0x000e1c0003f0e200 */
[----:B0-----:R-:W-:Y:S01]  /*7ce0*/  @!P0 FMUL R5, R5, 1.175494350822287508e-38 ;  /* 0x0080000005058820 */ /* 0x001fe20000400000 */
[----:B------:R-:W-:Y:S05]  /*7cf0*/  BRA `(.L_x_7787) ;  /* 0x00000a0000007947 */ /* 0x000fea0003800000 */
.L_x_7782:
        /* <DEDUP_REMOVED lines=12> */
.L_x_7796:
[----:B------:R-:W3:Y:S02]  /*7dc0*/  LDG.E.64 R2, [R2.64] ;  /* 0x0000002402027981 */ /* 0x000ee4000c1e1b00 */
[----:B---3--:R-:W0:Y:S01]  /*7dd0*/  F2F.F32.F64 R5, R2 ;  /* 0x0000000200057310 */ /* 0x008e220000301000 */
[----:B------:R-:W0:-:S14]  /*7de0*/  DSETP.GEU.AND P0, PT, |R2|, c[0x2][0x0], PT ;  /* 0x008000000200762a */ /* 0x000e1c0003f0e200 */
[----:B0-----:R-:W-:Y:S01]  /*7df0*/  @!P0 FMUL R5, R5, 1.175494350822287508e-38 ;  /* 0x0080000005058820 */ /* 0x001fe20000400000 */
[----:B------:R-:W-:Y:S05]  /*7e00*/  BRA `(.L_x_7787) ;  /* 0x000008f000007947 */ /* 0x000fea0003800000 */
.L_x_7795:
        /* <DEDUP_REMOVED lines=26> */
.L_x_7798:
        /* <DEDUP_REMOVED lines=13> */
.L_x_7797:
[----:B------:R-:W3:Y:S02]  /*8080*/  LDG.E.U16 R2, [R2.64] ;  /* 0x0000002402027981 */ /* 0x000ee4000c1e1500 */
[----:B---3--:R-:W-:Y:S01]  /*8090*/  PRMT R5, RZ, 0x5410, R2 ;  /* 0x00005410ff057816 */ /* 0x008fe20000000002 */
[----:B------:R-:W-:Y:S05]  /*80a0*/  BRA `(.L_x_7787) ;  /* 0x0000065000007947 */ /* 0x000fea0003800000 */
.L_x_7794:
        /* <DEDUP_REMOVED lines=11> */
.L_x_7801:
        /* <DEDUP_REMOVED lines=20> */
.L_x_7803:
[----:B------:R-:W-:Y:S05]  /*82a0*/  BSYNC B0 ;  /* 0x0000000000007941 */ /* 0x000fea0003800000 */
.L_x_7802:
[----:B------:R-:W-:Y:S01]  /*82b0*/  IMAD.SHL.U32 R2, R2, 0x100000, RZ ;  /* 0x0010000002027824 */ /* 0x000fe200078e00ff */
[----:B------:R-:W-:-:S04]  /*82c0*/  LEA R5, R0, 0x3b800000, 0x17 ;  /* 0x3b80000000057811 */ /* 0x000fc800078eb8ff */
[----:B------:R-:W-:Y:S01]  /*82d0*/  LOP3.LUT R5, R5, R2, R4, 0xfe, !PT ;  /* 0x0000000205057212 */ /* 0x000fe200078efe04 */
[----:B------:R-:W-:Y:S05]  /*82e0*/  BRA `(.L_x_7787) ;  /* 0x0000041000007947 */ /* 0x000fea0003800000 */
.L_x_7800:
        /* <DEDUP_REMOVED lines=20> */
.L_x_7805:
[----:B------:R-:W-:Y:S05]  /*8430*/  BSYNC B0 ;  /* 0x0000000000007941 */ /* 0x000fea0003800000 */
.L_x_7804:
[----:B------:R-:W-:Y:S01]  /*8440*/  IMAD.SHL.U32 R2, R2, 0x200000, RZ ;  /* 0x0020000002027824 */ /* 0x000fe200078e00ff */
[----:B------:R-:W-:-:S04]  /*8450*/  LEA R5, R0, 0x37800000, 0x17 ;  /* 0x3780000000057811 */ /* 0x000fc800078eb8ff */
[----:B------:R-:W-:Y:S01]  /*8460*/  LOP3.LUT R5, R5, R2, R4, 0xfe, !PT ;  /* 0x0000000205057212 */ /* 0x000fe200078efe04 */
[----:B------:R-:W-:Y:S05]  /*8470*/  BRA `(.L_x_7787) ;  /* 0x0000028000007947 */ /* 0x000fea0003800000 */
.L_x_7799:
        /* <DEDUP_REMOVED lines=14> */
.L_x_7786:
        /* <DEDUP_REMOVED lines=21> */
.L_x_7807:
[----:B------:R-:W3:Y:S02]  /*86b0*/  LDG.E.64 R2, [R2.64] ;  /* 0x0000002402027981 */ /* 0x000ee4000c1e1b00 */
[----:B---3--:R0:W3:Y:S01]  /*86c0*/  I2F.U64 R5, R2 ;  /* 0x0000000200057312 */ /* 0x0080e20000301000 */
[----:B------:R-:W-:Y:S05]  /*86d0*/  BRA `(.L_x_7787) ;  /* 0x0000002000007947 */ /* 0x000fea0003800000 */
.L_x_7806:
[----:B------:R-:W3:Y:S02]  /*86e0*/  LDG.E R2, [R2.64] ;  /* 0x0000002402027981 */ /* 0x000ee4000c1e1900 */
[----:B---3--:R0:W3:Y:S02]  /*86f0*/  I2F.U32 R5, R2 ;  /* 0x0000000200057306 */ /* 0x0080e40000201000 */
.L_x_7787:
[----:B------:R-:W-:Y:S05]  /*8700*/  BSYNC B6 ;  /* 0x0000000000067941 */ /* 0x000fea0003800000 */
.L_x_7781:
[----:B------:R-:W4:Y:S01]  /*8710*/  LDC.U8 R4, c[0x0][0x449] ;  /* 0x00011240ff047b82 */ /* 0x000f220000000000 */
[----:B0-2--5:R-:W-:-:S04]  /*8720*/  FADD.FTZ R3, -R22, 1 ;  /* 0x3f80000016037421 */ /* 0x025fc80000010100 */
[----:B------:R-:W-:Y:S02]  /*8730*/  FMUL.FTZ R3, R3, R22 ;  /* 0x0000001603037220 */ /* 0x000fe40000410000 */
[----:B---3--:R-:W-:-:S03]  /*8740*/  FADD.FTZ R22, -R5, R22 ;  /* 0x0000001605167221 */ /* 0x008fc60000010100 */
[----:B------:R-:W-:Y:S01]  /*8750*/  FMNMX.FTZ R3, R3, 9.9999999600419720025e-13, !PT ;  /* 0x2b8cbccc03037809 */ /* 0x000fe20007810000 */
[----:B-1----:R-:W-:-:S05]  /*8760*/  FMUL.FTZ R2, R22, R19 ;  /* 0x0000001316027220 */ /* 0x002fca0000410000 */
        /* <DEDUP_REMOVED lines=16> */
.L_x_7811:
[----:B------:R-:W0:Y:S02]  /*8870*/  F2I.S64.TRUNC R2, R2 ;  /* 0x0000000200027311 */ /* 0x000e24000020d900 */
[----:B0-----:R-:W-:-:S05]  /*8880*/  IMAD.MOV.U32 R5, RZ, RZ, R2 ;  /* 0x000000ffff057224 */ /* 0x001fca00078e0002 */
[----:B------:R0:W-:Y:S01]  /*8890*/  STG.E.U8 [R16.64], R5 ;  /* 0x0000000510007986 */ /* 0x0001e2000c101124 */
[----:B------:R-:W-:Y:S05]  /*88a0*/  BRA `(.L_x_7813) ;  /* 0x00000d3000007947 */ /* 0x000fea0003800000 */
.L_x_7810:
        /* <DEDUP_REMOVED lines=9> */
.L_x_7815:
[----:B------:R-:W0:Y:S02]  /*8940*/  F2I.FTZ.TRUNC.NTZ R3, R2 ;  /* 0x0000000200037305 */ /* 0x000e24000021f100 */
[----:B0-----:R0:W-:Y:S01]  /*8950*/  STG.E [R16.64], R3 ;  /* 0x0000000310007986 */ /* 0x0011e2000c101924 */
[----:B------:R-:W-:Y:S05]  /*8960*/  BRA `(.L_x_7813) ;  /* 0x00000c7000007947 */ /* 0x000fea0003800000 */
.L_x_7814:
[----:B------:R-:W0:Y:S02]  /*8970*/  F2I.FTZ.TRUNC.NTZ R3, R2 ;  /* 0x0000000200037305 */ /* 0x000e24000021f100 */
[----:B0-----:R0:W-:Y:S01]  /*8980*/  STG.E.U16 [R16.64], R3 ;  /* 0x0000000310007986 */ /* 0x0011e2000c101524 */
[----:B------:R-:W-:Y:S05]  /*8990*/  BRA `(.L_x_7813) ;  /* 0x00000c4000007947 */ /* 0x000fea0003800000 */
.L_x_7809:
        /* <DEDUP_REMOVED lines=8> */
.L_x_7817:
[----:B------:R-:W-:-:S05]  /*8a20*/  F2FP.PACK_AB R2, RZ, R2 ;  /* 0x00000002ff02723e */ /* 0x000fca00000000ff */
[----:B------:R0:W-:Y:S01]  /*8a30*/  STG.E.U16 [R16.64], R2 ;  /* 0x0000000210007986 */ /* 0x0001e2000c101524 */
[----:B------:R-:W-:Y:S05]  /*8a40*/  BRA `(.L_x_7813) ;  /* 0x00000b9000007947 */ /* 0x000fea0003800000 */
.L_x_7816:
        /* <DEDUP_REMOVED lines=9> */
.L_x_7819:
[----:B------:R-:W-:-:S04]  /*8ae0*/  F2FP.PACK_AB R3, RZ, R2 ;  /* 0x00000002ff03723e */ /* 0x000fc800000000ff */
[----:B------:R-:W-:-:S05]  /*8af0*/  PRMT R3, R3, 0x5410, RZ ;  /* 0x0000541003037816 */ /* 0x000fca00000000ff */
[----:B------:R0:W-:Y:S01]  /*8b00*/  STG.E [R16.64], R3 ;  /* 0x0000000310007986 */ /* 0x0001e2000c101924 */
[----:B------:R-:W-:Y:S05]  /*8b10*/  BRA `(.L_x_7813) ;  /* 0x00000ac000007947 */ /* 0x000fea0003800000 */
.L_x_7818:
[----:B------:R-:W-:-:S06]  /*8b20*/  FMUL.FTZ R2, R2, 1 ;  /* 0x3f80000002027820 */ /* 0x000fcc0000410000 */
[----:B------:R-:W0:Y:S02]  /*8b30*/  F2F.F64.F32 R2, R2 ;  /* 0x0000000200027310 */ /* 0x000e240000201800 */
[----:B0-----:R0:W-:Y:S01]  /*8b40*/  STG.E.64 [R16.64], R2 ;  /* 0x0000000210007986 */ /* 0x0011e2000c101b24 */
[----:B------:R-:W-:Y:S05]  /*8b50*/  BRA `(.L_x_7813) ;  /* 0x00000a8000007947 */ /* 0x000fea0003800000 */
.L_x_7808:
        /* <DEDUP_REMOVED lines=12> */
.L_x_7822:
[----:B------:R-:W-:Y:S01]  /*8c20*/  FMUL.FTZ R4, R2, 1 ;  /* 0x3f80000002047820 */ /* 0x000fe20000410000 */
[----:B------:R-:W-:-:S05]  /*8c30*/  CS2R R6, SRZ ;  /* 0x0000000000067805 */ /* 0x000fca000001ff00 */
[----:B------:R-:W0:Y:S02]  /*8c40*/  F2F.F64.F32 R4, R4 ;  /* 0x0000000400047310 */ /* 0x000e240000201800 */
[----:B0-----:R0:W-:Y:S01]  /*8c50*/  STG.E.128 [R16.64], R4 ;  /* 0x0000000410007986 */ /* 0x0011e2000c101d24 */
[----:B------:R-:W-:Y:S05]  /*8c60*/  BRA `(.L_x_7813) ;  /* 0x0000097000007947 */ /* 0x000fea0003800000 */
.L_x_7821:
        /* <DEDUP_REMOVED lines=20> */
.L_x_7826:
[----:B------:R-:W-:Y:S05]  /*8db0*/  BSYNC B0 ;  /* 0x0000000000007941 */ /* 0x000fea0003800000 */
.L_x_7825:
[----:B------:R-:W-:-:S05]  /*8dc0*/  LOP3.LUT R5, R0, R5, RZ, 0xfc, !PT ;  /* 0x0000000500057212 */ /* 0x000fca00078efcff */
[----:B------:R0:W-:Y:S01]  /*8dd0*/  STG.E.U8 [R16.64], R5 ;  /* 0x0000000510007986 */ /* 0x0001e2000c101124 */
[----:B------:R-:W-:Y:S05]  /*8de0*/  BRA `(.L_x_7813) ;  /* 0x000007f000007947 */ /* 0x000fea0003800000 */
.L_x_7824:
        /* <DEDUP_REMOVED lines=12> */
.L_x_7828:
[----:B------:R-:W-:Y:S01]  /*8eb0*/  IMAD.MOV.U32 R0, RZ, RZ, 0x7f ;  /* 0x0000007fff007424 */ /* 0x000fe200078e00ff */
[----:B------:R-:W-:-:S04]  /*8ec0*/  ISETP.GT.U32.AND P0, PT, R4, 0x7f800000, PT ;  /* 0x7f8000000400780c */ /* 0x000fc80003f04070 */
[----:B------:R-:W-:-:S04]  /*8ed0*/  SEL R0, R0, 0x7c, P0 ;  /* 0x0000007c00007807 */ /* 0x000fc80000000000 */
.L_x_7829:
[----:B------:R-:W-:Y:S05]  /*8ee0*/  BSYNC B0 ;  /* 0x0000000000007941 */ /* 0x000fea0003800000 */
.L_x_7827:
[----:B------:R-:W-:-:S04]  /*8ef0*/  LOP3.LUT R2, R2, 0x80000000, RZ, 0xc0, !PT ;  /* 0x8000000002027812 */ /* 0x000fc800078ec0ff */
[----:B------:R-:W-:-:S04]  /*8f00*/  SHF.R.U32.HI R3, RZ, 0x18, R2 ;  /* 0x00000018ff037819 */ /* 0x000fc80000011602 */
[----:B------:R-:W-:-:S05]  /*8f10*/  LOP3.LUT R3, R0, R3, RZ, 0xfc, !PT ;  /* 0x0000000300037212 */ /* 0x000fca00078efcff */
[----:B------:R0:W-:Y:S01]  /*8f20*/  STG.E.U8 [R16.64], R3 ;  /* 0x0000000310007986 */ /* 0x0001e2000c101124 */
[----:B------:R-:W-:Y:S05]  /*8f30*/  BRA `(.L_x_7813) ;  /* 0x000006a000007947 */ /* 0x000fea0003800000 */
.L_x_7823:
[----:B------:R-:W-:-:S05]  /*8f40*/  F2FP.BF16.PACK_AB R2, RZ, R2 ;  /* 0x00000002ff02723e */ /* 0x000fca00000010ff */
[----:B------:R0:W-:Y:S01]  /*8f50*/  STG.E.U16 [R16.64], R2 ;  /* 0x0000000210007986 */ /* 0x0001e2000c101524 */
[----:B------:R-:W-:Y:S05]  /*8f60*/  BRA `(.L_x_7813) ;  /* 0x0000067000007947 */ /* 0x000fea0003800000 */
.L_x_7820:
        /* <DEDUP_REMOVED lines=11> */
.L_x_7832:
        /* <DEDUP_REMOVED lines=16> */
.L_x_7835:
[----:B------:R-:W-:-:S04]  /*9120*/  LOP3.LUT R2, R2, 0x80000000, RZ, 0xc0, !PT ;  /* 0x8000000002027812 */ /* 0x000fc800078ec0ff */
[----:B------:R-:W-:-:S04]  /*9130*/  SHF.R.U32.HI R3, RZ, 0x18, R2 ;  /* 0x00000018ff037819 */ /* 0x000fc80000011602 */
[----:B------:R-:W-:-:S04]  /*9140*/  LOP3.LUT R0, R0, R3, RZ, 0xfc, !PT ;  /* 0x0000000300007212 */ /* 0x000fc800078efcff */
[----:B------:R-:W-:Y:S02]  /*9150*/  PRMT R8, R0, 0x7610, R8 ;  /* 0x0000761000087816 */ /* 0x000fe40000000008 */
.L_x_7834:
[----:B------:R-:W-:Y:S05]  /*9160*/  BSYNC B0 ;  /* 0x0000000000007941 */ /* 0x000fea0003800000 */
.L_x_7833:
[----:B------:R0:W-:Y:S01]  /*9170*/  STG.E.U8 [R16.64], R8 ;  /* 0x0000000810007986 */ /* 0x0001e2000c101124 */
[----:B------:R-:W-:Y:S05]  /*9180*/  BRA `(.L_x_7813) ;  /* 0x0000045000007947 */ /* 0x000fea0003800000 */
.L_x_7831:
        /* <DEDUP_REMOVED lines=16> */
.L_x_7838:
[----:B------:R-:W-:-:S04]  /*9290*/  LOP3.LUT R2, R2, 0x80000000, RZ, 0xc0, !PT ;  /* 0x8000000002027812 */ /* 0x000fc800078ec0ff */
[----:B------:R-:W-:-:S04]  /*92a0*/  SHF.R.U32.HI R3, RZ, 0x18, R2 ;  /* 0x00000018ff037819 */ /* 0x000fc80000011602 */
[----:B------:R-:W-:-:S04]  /*92b0*/  LOP3.LUT R0, R0, R3, RZ, 0xfc, !PT ;  /* 0x0000000300007212 */ /* 0x000fc800078efcff */
[----:B------:R-:W-:Y:S02]  /*92c0*/  PRMT R8, R0, 0x7610, R8 ;  /* 0x0000761000087816 */ /* 0x000fe40000000008 */
.L_x_7837:
[----:B------:R-:W-:Y:S05]  /*92d0*/  BSYNC B0 ;  /* 0x0000000000007941 */ /* 0x000fea0003800000 */
.L_x_7836:
[----:B------:R0:W-:Y:S01]  /*92e0*/  STG.E.U8 [R16.64], R8 ;  /* 0x0000000810007986 */ /* 0x0001e2000c101124 */
[----:B------:R-:W-:Y:S05]  /*92f0*/  BRA `(.L_x_7813) ;  /* 0x000002e000007947 */ /* 0x000fea0003800000 */
.L_x_7830:
        /* <DEDUP_REMOVED lines=21> */
.L_x_7812:
        /* <DEDUP_REMOVED lines=20> */
.L_x_7840:
[----:B------:R-:W0:Y:S02]  /*9590*/  F2I.U64.TRUNC R2, R2 ;  /* 0x0000000200027311 */ /* 0x000e24000020d800 */
[----:B0-----:R0:W-:Y:S01]  /*95a0*/  STG.E.64 [R16.64], R2 ;  /* 0x0000000210007986 */ /* 0x0011e2000c101b24 */
[----:B------:R-:W-:Y:S05]  /*95b0*/  BRA `(.L_x_7813) ;  /* 0x0000002000007947 */ /* 0x000fea0003800000 */
.L_x_7839:
[----:B------:R-:W0:Y:S02]  /*95c0*/  F2I.FTZ.U32.TRUNC.NTZ R3, R2 ;  /* 0x0000000200037305 */ /* 0x000e24000021f000 */
[----:B0-----:R0:W-:Y:S02]  /*95d0*/  STG.E [R16.64], R3 ;  /* 0x0000000310007986 */ /* 0x0011e4000c101924 */
.L_x_7813:
[----:B------:R-:W-:-:S04]  /*95e0*/  IADD3 R25, R25, 0x80, RZ ;  /* 0x0000008019197810 */ /* 0x000fc80007ffe0ff */
[----:B------:R-:W-:-:S13]  /*95f0*/  ISETP.GE.AND P0, PT, R25, c[0x0][0x160], PT ;  /* 0x0000580019007a0c */ /* 0x000fda0003f06270 */
        /* <DEDUP_REMOVED lines=282> */
.L_x_7841:
        /* <DEDUP_REMOVED lines=20> */
.L_x_7846:
[----:B------:R-:W2:Y:S02]  /*a8e0*/  LDG.E.U8 R2, [R2.64] ;  /* 0x0000002402027981 */ /* 0x000ea4000c1e1100 */
[----:B--2---:R0:W1:Y:S01]  /*a8f0*/  I2F.U16 R19, R2 ;  /* 0x0000000200137306 */ /* 0x0040620000101000 */
[----:B------:R-:W-:Y:S05]  /*a900*/  BRA `(.L_x_7848) ;  /* 0x00000ca000007947 */ /* 0x000fea0003800000 */
.L_x_7845:
        /* <DEDUP_REMOVED lines=9> */
.L_x_7850:
[----:B------:R-:W2:Y:S02]  /*a9a0*/  LDG.E R2, [R2.64] ;  /* 0x0000002402027981 */ /* 0x000ea4000c1e1900 */
[----:B--2---:R0:W1:Y:S01]  /*a9b0*/  I2F R19, R2 ;  /* 0x0000000200137306 */ /* 0x0040620000201400 */
[----:B------:R-:W-:Y:S05]  /*a9c0*/  BRA `(.L_x_7848) ;  /* 0x00000be000007947 */ /* 0x000fea0003800000 */
.L_x_7849:
[----:B------:R-:W2:Y:S02]  /*a9d0*/  LDG.E.U16 R2, [R2.64] ;  /* 0x0000002402027981 */ /* 0x000ea4000c1e1500 */
[----:B--2---:R0:W1:Y:S01]  /*a9e0*/  I2F.S16 R19, R2 ;  /* 0x0000000200137306 */ /* 0x0040620000101400 */
[----:B------:R-:W-:Y:S05]  /*a9f0*/  BRA `(.L_x_7848) ;  /* 0x00000bb000007947 */ /* 0x000fea0003800000 */
.L_x_7844:
        /* <DEDUP_REMOVED lines=8> */
.L_x_7852:
[----:B------:R-:W2:Y:S02]  /*aa80*/  LDG.E.U16 R2, [R2.64] ;  /* 0x0000002402027981 */ /* 0x000ea4000c1e1500 */
[----:B--2---:R-:W-:Y:S01]  /*aa90*/  HADD2.F32 R19, -RZ, R2.H0_H0 ;  /* 0x20000002ff137230 */ /* 0x004fe20000004100 */
[----:B------:R-:W-:Y:S05]  /*aaa0*/  BRA `(.L_x_7848) ;  /* 0x00000b0000007947 */ /* 0x000fea0003800000 */
.L_x_7851:
        /* <DEDUP_REMOVED lines=8> */
.L_x_7854:
[----:B------:R-:W2:Y:S02]  /*ab30*/  LDG.E.U16 R2, [R2.64] ;  /* 0x0000002402027981 */ /* 0x000ea4000c1e1500 */
[----:B--2---:R-:W-:Y:S01]  /*ab40*/  HADD2.F32 R19, -RZ, R2.H0_H0 ;  /* 0x20000002ff137230 */ /* 0x004fe20000004100 */
[----:B------:R-:W-:Y:S05]  /*ab50*/  BRA `(.L_x_7848) ;  /* 0x00000a5000007947 */ /* 0x000fea0003800000 */
.L_x_7853:
[----:B------:R-:W2:Y:S02]  /*ab60*/  LDG.E.64 R2, [R2.64] ;  /* 0x0000002402027981 */ /* 0x000ea4000c1e1b00 */
[----:B--2---:R-:W0:Y:S01]  /*ab70*/  F2F.F32.F64 R19, R2 ;  /* 0x0000000200137310 */ /* 0x004e220000301000 */
[----:B------:R-:W0:-:S14]  /*ab80*/  DSETP.GEU.AND P0, PT, |R2|, c[0x2][0x0], PT ;  /* 0x008000000200762a */ /* 0x000e1c0003f0e200 */
[----:B0-----:R-:W-:Y:S01]  /*ab90*/  @!P0 FMUL R19, R19, 1.175494350822287508e-38 ;  /* 0x0080000013138820 */ /* 0x001fe20000400000 */
[----:B------:R-:W-:Y:S05]  /*aba0*/  BRA `(.L_x_7848) ;  /* 0x00000a0000007947 */ /* 0x000fea0003800000 */
.L_x_7843:
        /* <DEDUP_REMOVED lines=12> */
.L_x_7857:
[----:B------:R-:W2:Y:S02]  /*ac70*/  LDG.E.64 R2, [R2.64] ;  /* 0x0000002402027981 */ /* 0x000ea4000c1e1b00 */
[----:B--2---:R-:W0:Y:S01]  /*ac80*/  F2F.F32.F64 R19, R2 ;  /* 0x0000000200137310 */ /* 0x004e220000301000 */
[----:B------:R-:W0:-:S14]  /*ac90*/  DSETP.GEU.AND P0, PT, |R2|, c[0x2][0x0], PT ;  /* 0x008000000200762a */ /* 0x000e1c0003f0e200 */
[----:B0-----:R-:W-:Y:S01]  /*aca0*/  @!P0 FMUL R19, R19, 1.175494350822287508e-38 ;  /* 0x0080000013138820 */ /* 0x001fe20000400000 */
[----:B------:R-:W-:Y:S05]  /*acb0*/  BRA `(.L_x_7848) ;  /* 0x000008f000007947 */ /* 0x000fea0003800000 */
.L_x_7856:
        /* <DEDUP_REMOVED lines=26> */
.L_x_7859:
        /* <DEDUP_REMOVED lines=13> */
.L_x_7858:
[----:B------:R-:W2:Y:S02]  /*af30*/  LDG.E.U16 R2, [R2.64] ;  /* 0x0000002402027981 */ /* 0x000ea4000c1e1500 */
[----:B--2---:R-:W-:Y:S01]  /*af40*/  PRMT R19, RZ, 0x5410, R2 ;  /* 0x00005410ff137816 */ /* 0x004fe20000000002 */
[----:B------:R-:W-:Y:S05]  /*af50*/  BRA `(.L_x_7848) ;  /* 0x0000065000007947 */ /* 0x000fea0003800000 */
.L_x_7855:
        /* <DEDUP_REMOVED lines=11> */
.L_x_7862:
        /* <DEDUP_REMOVED lines=20> */
.L_x_7864:
[----:B------:R-:W-:Y:S05]  /*b150*/  BSYNC B0 ;  /* 0x0000000000007941 */ /* 0x000fea0003800000 */
.L_x_7863:
[----:B------:R-:W-:Y:S01]  /*b160*/  IMAD.SHL.U32 R2, R2, 0x100000, RZ ;  /* 0x0010000002027824 */ /* 0x000fe200078e00ff */
[----:B------:R-:W-:-:S04]  /*b170*/  LEA R0, R0, 0x3b800000, 0x17 ;  /* 0x3b80000000007811 */ /* 0x000fc800078eb8ff */
[----:B------:R-:W-:Y:S01]  /*b180*/  LOP3.LUT R19, R0, R2, R19, 0xfe, !PT ;  /* 0x0000000200137212 */ /* 0x000fe200078efe13 */
[----:B------:R-:W-:Y:S05]  /*b190*/  BRA `(.L_x_7848) ;  /* 0x0000041000007947 */ /* 0x000fea0003800000 */
.L_x_7861:
        /* <DEDUP_REMOVED lines=20> */
.L_x_7866:
[----:B------:R-:W-:Y:S05]  /*b2e0*/  BSYNC B0 ;  /* 0x0000000000007941 */ /* 0x000fea0003800000 */
.L_x_7865:
[----:B------:R-:W-:Y:S01]  /*b2f0*/  IMAD.SHL.U32 R2, R2, 0x200000, RZ ;  /* 0x0020000002027824 */ /* 0x000fe200078e00ff */
[----:B------:R-:W-:-:S04]  /*b300*/  LEA R0, R0, 0x37800000, 0x17 ;  /* 0x3780000000007811 */ /* 0x000fc800078eb8ff */
[----:B------:R-:W-:Y:S01]  /*b310*/  LOP3.LUT R19, R0, R2, R19, 0xfe, !PT ;  /* 0x0000000200137212 */ /* 0x000fe200078efe13 */
[----:B------:R-:W-:Y:S05]  /*b320*/  BRA `(.L_x_7848) ;  /* 0x0000028000007947 */ /* 0x000fea0003800000 */
.L_x_7860:
        /* <DEDUP_REMOVED lines=14> */
.L_x_7847:
        /* <DEDUP_REMOVED lines=21> */
.L_x_7868:
[----:B------:R-:W2:Y:S02]  /*b560*/  LDG.E.64 R2, [R2.64] ;  /* 0x0000002402027981 */ /* 0x000ea4000c1e1b00 */
[----:B--2---:R0:W1:Y:S01]  /*b570*/  I2F.U64 R19, R2 ;  /* 0x0000000200137312 */ /* 0x0040620000301000 */
[----:B------:R-:W-:Y:S05]  /*b580*/  BRA `(.L_x_7848) ;  /* 0x0000002000007947 */ /* 0x000fea0003800000 */
.L_x_7867:
[----:B------:R-:W2:Y:S02]  /*b590*/  LDG.E R2, [R2.64] ;  /* 0x0000002402027981 */ /* 0x000ea4000c1e1900 */
[----:B--2---:R0:W1:Y:S02]  /*b5a0*/  I2F.U32 R19, R2 ;  /* 0x0000000200137306 */ /* 0x0040640000201000 */
.L_x_7848:
[----:B------:R-:W-:Y:S05]  /*b5b0*/  BSYNC B6 ;  /* 0x0000000000067941 */ /* 0x000fea0003800000 */
.L_x_7842:
        /* <DEDUP_REMOVED lines=18> */
.L_x_7873:
[----:B------:R-:W2:Y:S02]  /*b6e0*/  LDG.E.U8 R2, [R2.64] ;  /* 0x0000002402027981 */ /* 0x000ea4000c1e1100 */
[----:B--2---:R0:W2:Y:S01]  /*b6f0*/  I2F.U16 R22, R2 ;  /* 0x0000000200167306 */ /* 0x0040a20000101000 */
[----:B------:R-:W-:Y:S05]  /*b700*/  BRA `(.L_x_7875) ;  /* 0x00000ca000007947 */ /* 0x000fea0003800000 */
.L_x_7872:
        /* <DEDUP_REMOVED lines=9> */
.L_x_7877:
[----:B------:R-:W2:Y:S02]  /*b7a0*/  LDG.E R2, [R2.64] ;  /* 0x0000002402027981 */ /* 0x000ea4000c1e1900 */
[----:B--2---:R0:W2:Y:S01]  /*b7b0*/  I2F R22, R2 ;  /* 0x0000000200167306 */ /* 0x0040a20000201400 */
[----:B------:R-:W-:Y:S05]  /*b7c0*/  BRA `(.L_x_7875) ;  /* 0x00000be000007947 */ /* 0x000fea0003800000 */
.L_x_7876:
[----:B------:R-:W2:Y:S02]  /*b7d0*/  LDG.E.U16 R2, [R2.64] ;  /* 0x0000002402027981 */ /* 0x000ea4000c1e1500 */
[----:B--2---:R0:W2:Y:S01]  /*b7e0*/  I2F.S16 R22, R2 ;  /* 0x0000000200167306 */ /* 0x0040a20000101400 */
[----:B------:R-:W-:Y:S05]  /*b7f0*/  BRA `(.L_x_7875) ;  /* 0x00000bb000007947 */ /* 0x000fea0003800000 */
.L_x_7871:
        /* <DEDUP_REMOVED lines=8> */
.L_x_7879:
[----:B------:R-:W2:Y:S02]  /*b880*/  LDG.E.U16 R2, [R2.64] ;  /* 0x0000002402027981 */ /* 0x000ea4000c1e1500 */
[----:B--2---:R-:W-:Y:S01]  /*b890*/  HADD2.F32 R22, -RZ, R2.H0_H0 ;  /* 0x20000002ff167230 */ /* 0x004fe20000004100 */
[----:B------:R-:W-:Y:S05]  /*b8a0*/  BRA `(.L_x_7875) ;  /* 0x00000b0000007947 */ /* 0x000fea0003800000 */
.L_x_7878:
        /* <DEDUP_REMOVED lines=8> */
.L_x_7881:
[----:B------:R-:W2:Y:S02]  /*b930*/  LDG.E.U16 R2, [R2.64] ;  /* 0x0000002402027981 */ /* 0x000ea4000c1e1500 */
[----:B--2---:R-:W-:Y:S01]  /*b940*/  HADD2.F32 R22, -RZ, R2.H0_H0 ;  /* 0x20000002ff167230 */ /* 0x004fe20000004100 */
[----:B------:R-:W-:Y:S05]  /*b950*/  BRA `(.L_x_7875) ;  /* 0x00000a5000007947 */ /* 0x000fea0003800000 */
.L_x_7880:
[----:B------:R-:W2:Y:S02]  /*b960*/  LDG.E.64 R2, [R2.64] ;  /* 0x0000002402027981 */ /* 0x000ea4000c1e1b00 */
[----:B--2---:R-:W0:Y:S01]  /*b970*/  F2F.F32.F64 R22, R2 ;  /* 0x0000000200167310 */ /* 0x004e220000301000 */
[----:B------:R-:W0:-:S14]  /*b980*/  DSETP.GEU.AND P0, PT, |R2|, c[0x2][0x0], PT ;  /* 0x008000000200762a */ /* 0x000e1c0003f0e200 */
[----:B0-----:R-:W-:Y:S01]  /*b990*/  @!P0 FMUL R22, R22, 1.175494350822287508e-38 ;  /* 0x0080000016168820 */ /* 0x001fe20000400000 */
[----:B------:R-:W-:Y:S05]  /*b9a0*/  BRA `(.L_x_7875) ;  /* 0x00000a0000007947 */ /* 0x000fea0003800000 */
.L_x_7870:
        /* <DEDUP_REMOVED lines=12> */
.L_x_7884:
[----:B------:R-:W2:Y:S02]  /*ba70*/  LDG.E.64 R2, [R2.64] ;  /* 0x0000002402027981 */ /* 0x000ea4000c1e1b00 */
[----:B--2---:R-:W0:Y:S01]  /*ba80*/  F2F.F32.F64 R22, R2 ;  /* 0x0000000200167310 */ /* 0x004e220000301000 */
[----:B------:R-:W0:-:S14]  /*ba90*/  DSETP.GEU.AND P0, PT, |R2|, c[0x2][0x0], PT ;  /* 0x008000000200762a */ /* 0x000e1c0003f0e200 */
[----:B0-----:R-:W-:Y:S01]  /*baa0*/  @!P0 FMUL R22, R22, 1.175494350822287508e-38 ;  /* 0x0080000016168820 */ /* 0x001fe20000400000 */
[----:B------:R-:W-:Y:S05]  /*bab0*/  BRA `(.L_x_7875) ;  /* 0x000008f000007947 */ /* 0x000fea0003800000 */
.L_x_7883:
        /* <DEDUP_REMOVED lines=26> */
.L_x_7886:
        /* <DEDUP_REMOVED lines=13> */
.L_x_7885:
[----:B------:R-:W2:Y:S02]  /*bd30*/  LDG.E.U16 R2, [R2.64] ;  /* 0x0000002402027981 */ /* 0x000ea4000c1e1500 */
[----:B--2---:R-:W-:Y:S01]  /*bd40*/  PRMT R22, RZ, 0x5410, R2 ;  /* 0x00005410ff167816 */ /* 0x004fe20000000002 */
[----:B------:R-:W-:Y:S05]  /*bd50*/  BRA `(.L_x_7875) ;  /* 0x0000065000007947 */ /* 0x000fea0003800000 */
.L_x_7882:
        /* <DEDUP_REMOVED lines=11> */
.L_x_7889:
        /* <DEDUP_REMOVED lines=20> */
.L_x_7891:
[----:B------:R-:W-:Y:S05]  /*bf50*/  BSYNC B0 ;  /* 0x0000000000007941 */ /* 0x000fea0003800000 */
.L_x_7890:
[----:B------:R-:W-:Y:S01]  /*bf60*/  IMAD.SHL.U32 R2, R2, 0x100000, RZ ;  /* 0x0010000002027824 */ /* 0x000fe200078e00ff */
[----:B------:R-:W-:-:S04]  /*bf70*/  LEA R3, R0, 0x3b800000, 0x17 ;  /* 0x3b80000000037811 */ /* 0x000fc800078eb8ff */
[----:B------:R-:W-:Y:S01]  /*bf80*/  LOP3.LUT R22, R3, R2, R22, 0xfe, !PT ;  /* 0x0000000203167212 */ /* 0x000fe200078efe16 */
[----:B------:R-:W-:Y:S05]  /*bf90*/  BRA `(.L_x_7875) ;  /* 0x0000041000007947 */ /* 0x000fea0003800000 */
.L_x_7888:
        /* <DEDUP_REMOVED lines=20> */
.L_x_7893:
[----:B------:R-:W-:Y:S05]  /*c0e0*/  BSYNC B0 ;  /* 0x0000000000007941 */ /* 0x000fea0003800000 */
.L_x_7892:
[----:B------:R-:W-:Y:S01]  /*c0f0*/  IMAD.SHL.U32 R2, R2, 0x200000, RZ ;  /* 0x0020000002027824 */ /* 0x000fe200078e00ff */
[----:B------:R-:W-:-:S04]  /*c100*/  LEA R3, R0, 0x37800000, 0x17 ;  /* 0x3780000000037811 */ /* 0x000fc800078eb8ff */
[----:B------:R-:W-:Y:S01]  /*c110*/  LOP3.LUT R22, R3, R2, R22, 0xfe, !PT ;  /* 0x0000000203167212 */ /* 0x000fe200078efe16 */
[----:B------:R-:W-:Y:S05]  /*c120*/  BRA `(.L_x_7875) ;  /* 0x0000028000007947 */ /* 0x000fea0003800000 */
.L_x_7887:
        /* <DEDUP_REMOVED lines=14> */
.L_x_7874:
        /* <DEDUP_REMOVED lines=21> */
.L_x_7895:
[----:B------:R-:W2:Y:S02]  /*c360*/  LDG.E.64 R22, [R2.64] ;  /* 0x0000002402167981 */ /* 0x000ea4000c1e1b00 */
[----:B--2---:R0:W2:Y:S01]  /*c370*/  I2F.U64 R22, R22 ;  /* 0x0000001600167312 */ /* 0x0040a20000301000 */
[----:B------:R-:W-:Y:S05]  /*c380*/  BRA `(.L_x_7875) ;  /* 0x0000002000007947 */ /* 0x000fea0003800000 */
.L_x_7894:
[----:B------:R-:W2:Y:S02]  /*c390*/  LDG.E R2, [R2.64] ;  /* 0x0000002402027981 */ /* 0x000ea4000c1e1900 */
[----:B--2---:R0:W2:Y:S02]  /*c3a0*/  I2F.U32 R22, R2 ;  /* 0x0000000200167306 */ /* 0x0040a40000201000 */
.L_x_7875:
[----:B------:R-:W-:Y:S05]  /*c3b0*/  BSYNC B6 ;  /* 0x0000000000067941 */ /* 0x000fea0003800000 */
.L_x_7869:
        /* <DEDUP_REMOVED lines=18> */
.L_x_7900:
[----:B------:R-:W3:Y:S02]  /*c4e0*/  LDG.E.U8 R2, [R2.64] ;  /* 0x0000002402027981 */ /* 0x000ee4000c1e1100 */
[----:B---3--:R0:W3:Y:S01]  /*c4f0*/  I2F.U16 R5, R2 ;  /* 0x0000000200057306 */ /* 0x0080e20000101000 */
[----:B------:R-:W-:Y:S05]  /*c500*/  BRA `(.L_x_7902) ;  /* 0x00000ca000007947 */ /* 0x000fea0003800000 */
.L_x_7899:
        /* <DEDUP_REMOVED lines=9> */
.L_x_7904:
[----:B------:R-:W3:Y:S02]  /*c5a0*/  LDG.E R2, [R2.64] ;  /* 0x0000002402027981 */ /* 0x000ee4000c1e1900 */
[----:B---3--:R0:W3:Y:S01]  /*c5b0*/  I2F R5, R2 ;  /* 0x0000000200057306 */ /* 0x0080e20000201400 */
[----:B------:R-:W-:Y:S05]  /*c5c0*/  BRA `(.L_x_7902) ;  /* 0x00000be000007947 */ /* 0x000fea0003800000 */
.L_x_7903:
[----:B------:R-:W3:Y:S02]  /*c5d0*/  LDG.E.U16 R2, [R2.64] ;  /* 0x0000002402027981 */ /* 0x000ee4000c1e1500 */
[----:B---3--:R0:W3:Y:S01]  /*c5e0*/  I2F.S16 R5, R2 ;  /* 0x0000000200057306 */ /* 0x0080e20000101400 */
[----:B------:R-:W-:Y:S05]  /*c5f0*/  BRA `(.L_x_7902) ;  /* 0x00000bb000007947 */ /* 0x000fea0003800000 */
.L_x_7898:
        /* <DEDUP_REMOVED lines=8> */
.L_x_7906:
[----:B------:R-:W3:Y:S02]  /*c680*/  LDG.E.U16 R2, [R2.64] ;  /* 0x0000002402027981 */ /* 0x000ee4000c1e1500 */
[----:B---3--:R-:W-:Y:S01]  /*c690*/  HADD2.F32 R5, -RZ, R2.H0_H0 ;  /* 0x20000002ff057230 */ /* 0x008fe20000004100 */
[----:B------:R-:W-:Y:S05]  /*c6a0*/  BRA `(.L_x_7902) ;  /* 0x00000b0000007947 */ /* 0x000fea0003800000 */
.L_x_7905:
        /* <DEDUP_REMOVED lines=8> */
.L_x_7908:
[----:B------:R-:W3:Y:S02]  /*c730*/  LDG.E.U16 R2, [R2.64] ;  /* 0x0000002402027981 */ /* 0x000ee4000c1e1500 */
[----:B---3--:R-:W-:Y:S01]  /*c740*/  HADD2.F32 R5, -RZ, R2.H0_H0 ;  /* 0x20000002ff057230 */ /* 0x008fe20000004100 */
[----:B------:R-:W-:Y:S05]  /*c750*/  BRA `(.L_x_7902) ;  /* 0x00000a5000007947 */ /* 0x000fea0003800000 */
.L_x_7907:
[----:B------:R-:W3:Y:S02]  /*c760*/  LDG.E.64 R2, [R2.64] ;  /* 0x0000002402027981 */ /* 0x000ee4000c1e1b00 */
[----:B---3--:R-:W0:Y:S01]  /*c770*/  F2F.F32.F64 R5, R2 ;  /* 0x0000000200057310 */ /* 0x008e220000301000 */
[----:B------:R-:W0:-:S14]  /*c780*/  DSETP.GEU.AND P0, PT, |R2|, c[0x2][0x0], PT ;  /* 0x008000000200762a */ /* 0x000e1c0003f0e200 */
[----:B0-----:R-:W-:Y:S01]  /*c790*/  @!P0 FMUL R5, R5, 1.175494350822287508e-38 ;  /* 0x0080000005058820 */ /* 0x001fe20000400000 */
[----:B------:R-:W-:Y:S05]  /*c7a0*/  BRA `(.L_x_7902) ;  /* 0x00000a0000007947 */ /* 0x000fea0003800000 */
.L_x_7897:
        /* <DEDUP_REMOVED lines=12> */
.L_x_7911:
[----:B------:R-:W3:Y:S02]  /*c870*/  LDG.E.64 R2, [R2.64] ;  /* 0x0000002402027981 */ /* 0x000ee4000c1e1b00 */
[----:B---3--:R-:W0:Y:S01]  /*c880*/  F2F.F32.F64 R5, R2 ;  /* 0x0000000200057310 */ /* 0x008e220000301000 */
[----:B------:R-:W0:-:S14]  /*c890*/  DSETP.GEU.AND P0, PT, |R2|, c[0x2][0x0], PT ;  /* 0x008000000200762a */ /* 0x000e1c0003f0e200 */
[----:B0-----:R-:W-:Y:S01]  /*c8a0*/  @!P0 FMUL R5, R5, 1.175494350822287508e-38 ;  /* 0x0080000005058820 */ /* 0x001fe20000400000 */
[----:B------:R-:W-:Y:S05]  /*c8b0*/  BRA `(.L_x_7902) ;  /* 0x000008f000007947 */ /* 0x000fea0003800000 */
.L_x_7910:
        /* <DEDUP_REMOVED lines=26> */
.L_x_7913:
        /* <DEDUP_REMOVED lines=13> */
.L_x_7912:
[----:B------:R-:W3:Y:S02]  /*cb30*/  LDG.E.U16 R2, [R2.64] ;  /* 0x0000002402027981 */ /* 0x000ee4000c1e1500 */
[----:B---3--:R-:W-:Y:S01]  /*cb40*/  PRMT R5, RZ, 0x5410, R2 ;  /* 0x00005410ff057816 */ /* 0x008fe20000000002 */
[----:B------:R-:W-:Y:S05]  /*cb50*/  BRA `(.L_x_7902) ;  /* 0x0000065000007947 */ /* 0x000fea0003800000 */
.L_x_7909:
        /* <DEDUP_REMOVED lines=11> */
.L_x_7916:
        /* <DEDUP_REMOVED lines=20> */
.L_x_7918:
[----:B------:R-:W-:Y:S05]  /*cd50*/  BSYNC B0 ;  /* 0x0000000000007941 */ /* 0x000fea0003800000 */
.L_x_7917:
[----:B------:R-:W-:Y:S01]  /*cd60*/  IMAD.SHL.U32 R2, R2, 0x100000, RZ ;  /* 0x0010000002027824 */ /* 0x000fe200078e00ff */
[----:B------:R-:W-:-:S04]  /*cd70*/  LEA R5, R0, 0x3b800000, 0x17 ;  /* 0x3b80000000057811 */ /* 0x000fc800078eb8ff */
[----:B------:R-:W-:Y:S01]  /*cd80*/  LOP3.LUT R5, R5, R2, R4, 0xfe, !PT ;  /* 0x0000000205057212 */ /* 0x000fe200078efe04 */
[----:B------:R-:W-:Y:S05]  /*cd90*/  BRA `(.L_x_7902) ;  /* 0x0000041000007947 */ /* 0x000fea0003800000 */
.L_x_7915:
        /* <DEDUP_REMOVED lines=20> */
.L_x_7920:
[----:B------:R-:W-:Y:S05]  /*cee0*/  BSYNC B0 ;  /* 0x0000000000007941 */ /* 0x000fea0003800000 */
.L_x_7919:
[----:B------:R-:W-:Y:S01]  /*cef0*/  IMAD.SHL.U32 R2, R2, 0x200000, RZ ;  /* 0x0020000002027824 */ /* 0x000fe200078e00ff */
[----:B------:R-:W-:-:S04]  /*cf00*/  LEA R5, R0, 0x37800000, 0x17 ;  /* 0x3780000000057811 */ /* 0x000fc800078eb8ff */
[----:B------:R-:W-:Y:S01]  /*cf10*/  LOP3.LUT R5, R5, R2, R4, 0xfe, !PT ;  /* 0x0000000205057212 */ /* 0x000fe200078efe04 */
[----:B------:R-:W-:Y:S05]  /*cf20*/  BRA `(.L_x_7902) ;  /* 0x0000028000007947 */ /* 0x000fea0003800000 */
.L_x_7914:
        /* <DEDUP_REMOVED lines=14> */
.L_x_7901:
        /* <DEDUP_REMOVED lines=21> */
.L_x_7922:
[----:B------:R-:W3:Y:S02]  /*d160*/  LDG.E.64 R2, [R2.64] ;  /* 0x0000002402027981 */ /* 0x000ee4000c1e1b00 */
[----:B---3--:R0:W3:Y:S01]  /*d170*/  I2F.U64 R5, R2 ;  /* 0x0000000200057312 */ /* 0x0080e20000301000 */
[----:B------:R-:W-:Y:S05]  /*d180*/  BRA `(.L_x_7902) ;  /* 0x0000002000007947 */ /* 0x000fea0003800000 */
.L_x_7921:
[----:B------:R-:W3:Y:S02]  /*d190*/  LDG.E R2, [R2.64] ;  /* 0x0000002402027981 */ /* 0x000ee4000c1e1900 */
[----:B---3--:R0:W3:Y:S02]  /*d1a0*/  I2F.U32 R5, R2 ;  /* 0x0000000200057306 */ /* 0x0080e40000201000 */
.L_x_7902:
[----:B------:R-:W-:Y:S05]  /*d1b0*/  BSYNC B6 ;  /* 0x0000000000067941 */ /* 0x000fea0003800000 */
.L_x_7896:
        /* <DEDUP_REMOVED lines=22> */
.L_x_7926:
[----:B------:R-:W0:Y:S02]  /*d320*/  F2I.S64.TRUNC R2, R2 ;  /* 0x0000000200027311 */ /* 0x000e24000020d900 */
[----:B0-----:R-:W-:-:S05]  /*d330*/  IMAD.MOV.U32 R5, RZ, RZ, R2 ;  /* 0x000000ffff057224 */ /* 0x001fca00078e0002 */
[----:B------:R0:W-:Y:S01]  /*d340*/  STG.E.U8 [R16.64], R5 ;  /* 0x0000000510007986 */ /* 0x0001e2000c101124 */
[----:B------:R-:W-:Y:S05]  /*d350*/  BRA `(.L_x_7928) ;  /* 0x00000d3000007947 */ /* 0x000fea0003800000 */
.L_x_7925:
        /* <DEDUP_REMOVED lines=9> */
.L_x_7930:
[----:B------:R-:W0:Y:S02]  /*d3f0*/  F2I.FTZ.TRUNC.NTZ R3, R2 ;  /* 0x0000000200037305 */ /* 0x000e24000021f100 */
[----:B0-----:R0:W-:Y:S01]  /*d400*/  STG.E [R16.64], R3 ;  /* 0x0000000310007986 */ /* 0x0011e2000c101924 */
[----:B------:R-:W-:Y:S05]  /*d410*/  BRA `(.L_x_7928) ;  /* 0x00000c7000007947 */ /* 0x000fea0003800000 */
.L_x_7929:
[----:B------:R-:W0:Y:S02]  /*d420*/  F2I.FTZ.TRUNC.NTZ R3, R2 ;  /* 0x0000000200037305 */ /* 0x000e24000021f100 */
[----:B0-----:R0:W-:Y:S01]  /*d430*/  STG.E.U16 [R16.64], R3 ;  /* 0x0000000310007986 */ /* 0x0011e2000c101524 */
[----:B------:R-:W-:Y:S05]  /*d440*/  BRA `(.L_x_7928) ;  /* 0x00000c4000007947 */ /* 0x000fea0003800000 */
.L_x_7924:
        /* <DEDUP_REMOVED lines=8> */
.L_x_7932:
[----:B------:R-:W-:-:S05]  /*d4d0*/  F2FP.PACK_AB R2, RZ, R2 ;  /* 0x00000002ff02723e */ /* 0x000fca00000000ff */
[----:B------:R0:W-:Y:S01]  /*d4e0*/  STG.E.U16 [R16.64], R2 ;  /* 0x0000000210007986 */ /* 0x0001e2000c101524 */
[----:B------:R-:W-:Y:S05]  /*d4f0*/  BRA `(.L_x_7928) ;  /* 0x00000b9000007947 */ /* 0x000fea0003800000 */
.L_x_7931:
        /* <DEDUP_REMOVED lines=9> */
.L_x_7934:
[----:B------:R-:W-:-:S04]  /*d590*/  F2FP.PACK_AB R3, RZ, R2 ;  /* 0x00000002ff03723e */ /* 0x000fc800000000ff */
[----:B------:R-:W-:-:S05]  /*d5a0*/  PRMT R3, R3, 0x5410, RZ ;  /* 0x0000541003037816 */ /* 0x000fca00000000ff */
[----:B------:R0:W-:Y:S01]  /*d5b0*/  STG.E [R16.64], R3 ;  /* 0x0000000310007986 */ /* 0x0001e2000c101924 */
[----:B------:R-:W-:Y:S05]  /*d5c0*/  BRA `(.L_x_7928) ;  /* 0x00000ac000007947 */ /* 0x000fea0003800000 */
.L_x_7933:
[----:B------:R-:W-:-:S06]  /*d5d0*/  FMUL.FTZ R2, R2, 1 ;  /* 0x3f80000002027820 */ /* 0x000fcc0000410000 */
[----:B------:R-:W0:Y:S02]  /*d5e0*/  F2F.F64.F32 R2, R2 ;  /* 0x0000000200027310 */ /* 0x000e240000201800 */
[----:B0-----:R0:W-:Y:S01]  /*d5f0*/  STG.E.64 [R16.64], R2 ;  /* 0x0000000210007986 */ /* 0x0011e2000c101b24 */
[----:B------:R-:W-:Y:S05]  /*d600*/  BRA `(.L_x_7928) ;  /* 0x00000a8000007947 */ /* 0x000fea0003800000 */
.L_x_7923:
        /* <DEDUP_REMOVED lines=12> */
.L_x_7937:
[----:B------:R-:W-:Y:S01]  /*d6d0*/  FMUL.FTZ R4, R2, 1 ;  /* 0x3f80000002047820 */ /* 0x000fe20000410000 */
[----:B------:R-:W-:-:S05]  /*d6e0*/  CS2R R6, SRZ ;  /* 0x0000000000067805 */ /* 0x000fca000001ff00 */
[----:B------:R-:W0:Y:S02]  /*d6f0*/  F2F.F64.F32 R4, R4 ;  /* 0x0000000400047310 */ /* 0x000e240000201800 */
[----:B0-----:R0:W-:Y:S01]  /*d700*/  STG.E.128 [R16.64], R4 ;  /* 0x0000000410007986 */ /* 0x0011e2000c101d24 */
[----:B------:R-:W-:Y:S05]  /*d710*/  BRA `(.L_x_7928) ;  /* 0x0000097000007947 */ /* 0x000fea0003800000 */
.L_x_7936:
        /* <DEDUP_REMOVED lines=20> */
.L_x_7941:
[----:B------:R-:W-:Y:S05]  /*d860*/  BSYNC B0 ;  /* 0x0000000000007941 */ /* 0x000fea0003800000 */
.L_x_7940:
[----:B------:R-:W-:-:S05]  /*d870*/  LOP3.LUT R5, R0, R5, RZ, 0xfc, !PT ;  /* 0x0000000500057212 */ /* 0x000fca00078efcff */
[----:B------:R0:W-:Y:S01]  /*d880*/  STG.E.U8 [R16.64], R5 ;  /* 0x0000000510007986 */ /* 0x0001e2000c101124 */
[----:B------:R-:W-:Y:S05]  /*d890*/  BRA `(.L_x_7928) ;  /* 0x000007f000007947 */ /* 0x000fea0003800000 */
.L_x_7939:
        /* <DEDUP_REMOVED lines=12> */
.L_x_7943:
[----:B------:R-:W-:Y:S01]  /*d960*/  IMAD.MOV.U32 R0, RZ, RZ, 0x7f ;  /* 0x0000007fff007424 */ /* 0x000fe200078e00ff */
[----:B------:R-:W-:-:S04]  /*d970*/  ISETP.GT.U32.AND P0, PT, R4, 0x7f800000, PT ;  /* 0x7f8000000400780c */ /* 0x000fc80003f04070 */
[----:B------:R-:W-:-:S04]  /*d980*/  SEL R0, R0, 0x7c, P0 ;  /* 0x0000007c00007807 */ /* 0x000fc80000000000 */
.L_x_7944:
[----:B------:R-:W-:Y:S05]  /*d990*/  BSYNC B0 ;  /* 0x0000000000007941 */ /* 0x000fea0003800000 */
.L_x_7942:
[----:B------:R-:W-:-:S04]  /*d9a0*/  LOP3.LUT R2, R2, 0x80000000, RZ, 0xc0, !PT ;  /* 0x8000000002027812 */ /* 0x000fc800078ec0ff */
[----:B------:R-:W-:-:S04]  /*d9b0*/  SHF.R.U32.HI R3, RZ, 0x18, R2 ;  /* 0x00000018ff037819 */ /* 0x000fc80000011602 */
[----:B------:R-:W-:-:S05]  /*d9c0*/  LOP3.LUT R3, R0, R3, RZ, 0xfc, !PT ;  /* 0x0000000300037212 */ /* 0x000fca00078efcff */
[----:B------:R0:W-:Y:S01]  /*d9d0*/  STG.E.U8 [R16.64], R3 ;  /* 0x0000000310007986 */ /* 0x0001e2000c101124 */
[----:B------:R-:W-:Y:S05]  /*d9e0*/  BRA `(.L_x_7928) ;  /* 0x000006a000007947 */ /* 0x000fea0003800000 */
.L_x_7938:
[----:B------:R-:W-:-:S05]  /*d9f0*/  F2FP.BF16.PACK_AB R2, RZ, R2 ;  /* 0x00000002ff02723e */ /* 0x000fca00000010ff */
[----:B------:R0:W-:Y:S01]  /*da00*/  STG.E.U16 [R16.64], R2 ;  /* 0x0000000210007986 */ /* 0x0001e2000c101524 */
[----:B------:R-:W-:Y:S05]  /*da10*/  BRA `(.L_x_7928) ;  /* 0x0000067000007947 */ /* 0x000fea0003800000 */
.L_x_7935:
        /* <DEDUP_REMOVED lines=11> */
.L_x_7947:
        /* <DEDUP_REMOVED lines=16> */
.L_x_7950:
[----:B------:R-:W-:-:S04]  /*dbd0*/  LOP3.LUT R2, R2, 0x80000000, RZ, 0xc0, !PT ;  /* 0x8000000002027812 */ /* 0x000fc800078ec0ff */
[----:B------:R-:W-:-:S04]  /*dbe0*/  SHF.R.U32.HI R3, RZ, 0x18, R2 ;  /* 0x00000018ff037819 */ /* 0x000fc80000011602 */
[----:B------:R-:W-:-:S04]  /*dbf0*/  LOP3.LUT R0, R0, R3, RZ, 0xfc, !PT ;  /* 0x0000000300007212 */ /* 0x000fc800078efcff */
[----:B------:R-:W-:Y:S02]  /*dc00*/  PRMT R8, R0, 0x7610, R8 ;  /* 0x0000761000087816 */ /* 0x000fe40000000008 */
.L_x_7949:
[----:B------:R-:W-:Y:S05]  /*dc10*/  BSYNC B0 ;  /* 0x0000000000007941 */ /* 0x000fea0003800000 */
.L_x_7948:
[----:B------:R0:W-:Y:S01]  /*dc20*/  STG.E.U8 [R16.64], R8 ;  /* 0x0000000810007986 */ /* 0x0001e2000c101124 */
[----:B------:R-:W-:Y:S05]  /*dc30*/  BRA `(.L_x_7928) ;  /* 0x0000045000007947 */ /* 0x000fea0003800000 */
.L_x_7946:
        /* <DEDUP_REMOVED lines=16> */
.L_x_7953:
[----:B------:R-:W-:-:S04]  /*dd40*/  LOP3.LUT R2, R2, 0x80000000, RZ, 0xc0, !PT ;  /* 0x8000000002027812 */ /* 0x000fc800078ec0ff */
[----:B------:R-:W-:-:S04]  /*dd50*/  SHF.R.U32.HI R3, RZ, 0x18, R2 ;  /* 0x00000018ff037819 */ /* 0x000fc80000011602 */
[----:B------:R-:W-:-:S04]  /*dd60*/  LOP3.LUT R0, R0, R3, RZ, 0xfc, !PT ;  /* 0x0000000300007212 */ /* 0x000fc800078efcff */
[----:B------:R-:W-:Y:S02]  /*dd70*/  PRMT R8, R0, 0x7610, R8 ;  /* 0x0000761000087816 */ /* 0x000fe40000000008 */
.L_x_7952:
[----:B------:R-:W-:Y:S05]  /*dd80*/  BSYNC B0 ;  /* 0x0000000000007941 */ /* 0x000fea0003800000 */
.L_x_7951:
[----:B------:R0:W-:Y:S01]  /*dd90*/  STG.E.U8 [R16.64], R8 ;  /* 0x0000000810007986 */ /* 0x0001e2000c101124 */
[----:B------:R-:W-:Y:S05]  /*dda0*/  BRA `(.L_x_7928) ;  /* 0x000002e000007947 */ /* 0x000fea0003800000 */
.L_x_7945:
        /* <DEDUP_REMOVED lines=21> */
.L_x_7927:
        /* <DEDUP_REMOVED lines=20> */
.L_x_7955:
[----:B------:R-:W0:Y:S02]  /*e040*/  F2I.U64.TRUNC R2, R2 ;  /* 0x0000000200027311 */ /* 0x000e24000020d800 */
[----:B0-----:R0:W-:Y:S01]  /*e050*/  STG.E.64 [R16.64], R2 ;  /* 0x0000000210007986 */ /* 0x0011e2000c101b24 */
[----:B------:R-:W-:Y:S05]  /*e060*/  BRA `(.L_x_7928) ;  /* 0x0000002000007947 */ /* 0x000fea0003800000 */
.L_x_7954:
[----:B------:R-:W0:Y:S02]  /*e070*/  F2I.FTZ.U32.TRUNC.NTZ R3, R2 ;  /* 0x0000000200037305 */ /* 0x000e24000021f000 */
[----:B0-----:R0:W-:Y:S02]  /*e080*/  STG.E [R16.64], R3 ;  /* 0x0000000310007986 */ /* 0x0011e4000c101924 */
.L_x_7928:
[----:B------:R-:W-:Y:S02]  /*e090*/  IADD3 R25, R25, 0x80, RZ ;  /* 0x0000008019197810 */ /* 0x000fe40007ffe0ff */
.L_x_7725:
[----:B------:R-:W-:Y:S05]  /*e0a0*/  BSYNC B7 ;  /* 0x0000000000077941 */ /* 0x000fea0003800000 */
.L_x_7724:
[----:B------:R-:W-:-:S13]  /*e0b0*/  ISETP.GE.AND P0, PT, R25, c[0x0][0x160], PT ;  /* 0x0000580019007a0c */ /* 0x000fda0003f06270 */
[----:B------:R-:W-:Y:S05]  /*e0c0*/  @P0 EXIT ;  /* 0x000000000000094d */ /* 0x000fea0003800000 */
        /* <DEDUP_REMOVED lines=281> */
.L_x_7956:
        /* <DEDUP_REMOVED lines=20> */
.L_x_7961:
[----:B------:R-:W2:Y:S02]  /*f3a0*/  LDG.E.U8 R2, [R2.64] ;  /* 0x0000002402027981 */ /* 0x000ea4000c1e1100 */
[----:B--2---:R0:W1:Y:S01]  /*f3b0*/  I2F.U16 R19, R2 ;  /* 0x0000000200137306 */ /* 0x0040620000101000 */
[----:B------:R-:W-:Y:S05]  /*f3c0*/  BRA `(.L_x_7963) ;  /* 0x00000ca000007947 */ /* 0x000fea0003800000 */
.L_x_7960:
        /* <DEDUP_REMOVED lines=9> */
.L_x_7965:
[----:B------:R-:W2:Y:S02]  /*f460*/  LDG.E R2, [R2.64] ;  /* 0x0000002402027981 */ /* 0x000ea4000c1e1900 */
[----:B--2---:R0:W1:Y:S01]  /*f470*/  I2F R19, R2 ;  /* 0x0000000200137306 */ /* 0x0040620000201400 */
[----:B------:R-:W-:Y:S05]  /*f480*/  BRA `(.L_x_7963) ;  /* 0x00000be000007947 */ /* 0x000fea0003800000 */
.L_x_7964:
[----:B------:R-:W2:Y:S02]  /*f490*/  LDG.E.U16 R2, [R2.64] ;  /* 0x0000002402027981 */ /* 0x000ea4000c1e1500 */
[----:B--2---:R0:W1:Y:S01]  /*f4a0*/  I2F.S16 R19, R2 ;  /* 0x0000000200137306 */ /* 0x0040620000101400 */
[----:B------:R-:W-:Y:S05]  /*f4b0*/  BRA `(.L_x_7963) ;  /* 0x00000bb000007947 */ /* 0x000fea0003800000 */
.L_x_7959:
        /* <DEDUP_REMOVED lines=8> */
.L_x_7967:
[----:B------:R-:W2:Y:S02]  /*f540*/  LDG.E.U16 R2, [R2.64] ;  /* 0x0000002402027981 */ /* 0x000ea4000c1e1500 */
[----:B--2---:R-:W-:Y:S01]  /*f550*/  HADD2.F32 R19, -RZ, R2.H0_H0 ;  /* 0x20000002ff137230 */ /* 0x004fe20000004100 */
[----:B------:R-:W-:Y:S05]  /*f560*/  BRA `(.L_x_7963) ;  /* 0x00000b0000007947 */ /* 0x000fea0003800000 */
.L_x_7966:
        /* <DEDUP_REMOVED lines=8> */
.L_x_7969:
[----:B------:R-:W2:Y:S02]  /*f5f0*/  LDG.E.U16 R2, [R2.64] ;  /* 0x0000002402027981 */ /* 0x000ea4000c1e1500 */
[----:B--2---:R-:W-:Y:S01]  /*f600*/  HADD2.F32 R19, -RZ, R2.H0_H0 ;  /* 0x20000002ff137230 */ /* 0x004fe20000004100 */
[----:B------:R-:W-:Y:S05]  /*f610*/  BRA `(.L_x_7963) ;  /* 0x00000a5000007947 */ /* 0x000fea0003800000 */
.L_x_7968:
[----:B------:R-:W2:Y:S02]  /*f620*/  LDG.E.64 R2, [R2.64] ;  /* 0x0000002402027981 */ /* 0x000ea4000c1e1b00 */
[----:B--2---:R-:W0:Y:S01]  /*f630*/  F2F.F32.F64 R19, R2 ;  /* 0x0000000200137310 */ /* 0x004e220000301000 */
[----:B------:R-:W0:-:S14]  /*f640*/  DSETP.GEU.AND P0, PT, |R2|, c[0x2][0x0], PT ;  /* 0x008000000200762a */ /* 0x000e1c0003f0e200 */
[----:B0-----:R-:W-:Y:S01]  /*f650*/  @!P0 FMUL R19, R19, 1.175494350822287508e-38 ;  /* 0x0080000013138820 */ /* 0x001fe20000400000 */
[----:B------:R-:W-:Y:S05]  /*f660*/  BRA `(.L_x_7963) ;  /* 0x00000a0000007947 */ /* 0x000fea0003800000 */
.L_x_7958:
        /* <DEDUP_REMOVED lines=12> */
.L_x_7972:
[----:B------:R-:W2:Y:S02]  /*f730*/  LDG.E.64 R2, [R2.64] ;  /* 0x0000002402027981 */ /* 0x000ea4000c1e1b00 */
[----:B--2---:R-:W0:Y:S01]  /*f740*/  F2F.F32.F64 R19, R2 ;  /* 0x0000000200137310 */ /* 0x004e220000301000 */
[----:B------:R-:W0:-:S14]  /*f750*/  DSETP.GEU.AND P0, PT, |R2|, c[0x2][0x0], PT ;  /* 0x008000000200762a */ /* 0x000e1c0003f0e200 */
[----:B0-----:R-:W-:Y:S01]  /*f760*/  @!P0 FMUL R19, R19, 1.175494350822287508e-38 ;  /* 0x0080000013138820 */ /* 0x001fe20000400000 */
[----:B------:R-:W-:Y:S05]  /*f770*/  BRA `(.L_x_7963) ;  /* 0x000008f000007947 */ /* 0x000fea0003800000 */
.L_x_7971:
        /* <DEDUP_REMOVED lines=26> */
.L_x_7974:
        /* <DEDUP_REMOVED lines=13> */
.L_x_7973:
[----:B------:R-:W2:Y:S02]  /*f9f0*/  LDG.E.U16 R2, [R2.64] ;  /* 0x0000002402027981 */ /* 0x000ea4000c1e1500 */
[----:B--2---:R-:W-:Y:S01]  /*fa00*/  PRMT R19, RZ, 0x5410, R2 ;  /* 0x00005410ff137816 */ /* 0x004fe20000000002 */
[----:B------:R-:W-:Y:S05]  /*fa10*/  BRA `(.L_x_7963) ;  /* 0x0000065000007947 */ /* 0x000fea0003800000 */
.L_x_7970:
        /* <DEDUP_REMOVED lines=11> */
.L_x_7977:
        /* <DEDUP_REMOVED lines=20> */
.L_x_7979:
[----:B------:R-:W-:Y:S05]  /*fc10*/  BSYNC B0 ;  /* 0x0000000000007941 */ /* 0x000fea0003800000 */
.L_x_7978:
[----:B------:R-:W-:Y:S01]  /*fc20*/  IMAD.SHL.U32 R2, R2, 0x100000, RZ ;  /* 0x0010000002027824 */ /* 0x000fe200078e00ff */
[----:B------:R-:W-:-:S04]  /*fc30*/  LEA R0, R0, 0x3b800000, 0x17 ;  /* 0x3b80000000007811 */ /* 0x000fc800078eb8ff */
[----:B------:R-:W-:Y:S01]  /*fc40*/  LOP3.LUT R19, R0, R2, R19, 0xfe, !PT ;  /* 0x0000000200137212 */ /* 0x000fe200078efe13 */
[----:B------:R-:W-:Y:S05]  /*fc50*/  BRA `(.L_x_7963) ;  /* 0x0000041000007947 */ /* 0x000fea0003800000 */
.L_x_7976:
        /* <DEDUP_REMOVED lines=20> */
.L_x_7981:
[----:B------:R-:W-:Y:S05]  /*fda0*/  BSYNC B0 ;  /* 0x0000000000007941 */ /* 0x000fea0003800000 */
.L_x_7980:
[----:B------:R-:W-:Y:S01]  /*fdb0*/  IMAD.SHL.U32 R2, R2, 0x200000, RZ ;  /* 0x0020000002027824 */ /* 0x000fe200078e00ff */
[----:B------:R-:W-:-:S04]  /*fdc0*/  LEA R0, R0, 0x37800000, 0x17 ;  /* 0x3780000000007811 */ /* 0x000fc800078eb8ff */
[----:B------:R-:W-:Y:S01]  /*fdd0*/  LOP3.LUT R19, R0, R2, R19, 0xfe, !PT ;  /* 0x0000000200137212 */ /* 0x000fe200078efe13 */
[----:B------:R-:W-:Y:S05]  /*fde0*/  BRA `(.L_x_7963) ;  /* 0x0000028000007947 */ /* 0x000fea0003800000 */
.L_x_7975:
        /* <DEDUP_REMOVED lines=14> */
.L_x_7962:
        /* <DEDUP_REMOVED lines=21> */
.L_x_7983:
[----:B------:R-:W2:Y:S02]  /*10020*/  LDG.E.64 R2, [R2.64] ;  /* 0x0000002402027981 */ /* 0x000ea4000c1e1b00 */
[----:B--2---:R0:W1:Y:S01]  /*10030*/  I2F.U64 R19, R2 ;  /* 0x0000000200137312 */ /* 0x0040620000301000 */
[----:B------:R-:W-:Y:S05]  /*10040*/  BRA `(.L_x_7963) ;  /* 0x0000002000007947 */ /* 0x000fea0003800000 */
.L_x_7982:
[----:B------:R-:W2:Y:S02]  /*10050*/  LDG.E R2, [R2.64] ;  /* 0x0000002402027981 */ /* 0x000ea4000c1e1900 */
[----:B--2---:R0:W1:Y:S02]  /*10060*/  I2F.U32 R19, R2 ;  /* 0x0000000200137306 */ /* 0x0040640000201000 */
.L_x_7963:
[----:B------:R-:W-:Y:S05]  /*10070*/  BSYNC B6 ;  /* 0x0000000000067941 */ /* 0x000fea0003800000 */
.L_x_7957:
        /* <DEDUP_REMOVED lines=18> */
.L_x_7988:
[----:B------:R-:W2:Y:S02]  /*101a0*/  LDG.E.U8 R2, [R2.64] ;  /* 0x0000002402027981 */ /* 0x000ea4000c1e1100 */
[----:B--2---:R0:W2:Y:S01]  /*101b0*/  I2F.U16 R22, R2 ;  /* 0x0000000200167306 */ /* 0x0040a20000101000 */
[----:B------:R-:W-:Y:S05]  /*101c0*/  BRA `(.L_x_7990) ;  /* 0x00000ca000007947 */ /* 0x000fea0003800000 */
.L_x_7987:
        /* <DEDUP_REMOVED lines=9> */
.L_x_7992:
[----:B------:R-:W2:Y:S02]  /*10260*/  LDG.E R2, [R2.64] ;  /* 0x0000002402027981 */ /* 0x000ea4000c1e1900 */
[----:B--2---:R0:W2:Y:S01]  /*10270*/  I2F R22, R2 ;  /* 0x0000000200167306 */ /* 0x0040a20000201400 */
[----:B------:R-:W-:Y:S05]  /*10280*/  BRA `(.L_x_7990) ;  /* 0x00000be000007947 */ /* 0x000fea0003800000 */
.L_x_7991:
[----:B------:R-:W2:Y:S02]  /*10290*/  LDG.E.U16 R2, [R2.64] ;  /* 0x0000002402027981 */ /* 0x000ea4000c1e1500 */
[----:B--2---:R0:W2:Y:S01]  /*102a0*/  I2F.S16 R22, R2 ;  /* 0x0000000200167306 */ /* 0x0040a20000101400 */
[----:B------:R-:W-:Y:S05]  /*102b0*/  BRA `(.L_x_7990) ;  /* 0x00000bb000007947 */ /* 0x000fea0003800000 */
.L_x_7986:
        /* <DEDUP_REMOVED lines=8> */
.L_x_7994:
[----:B------:R-:W2:Y:S02]  /*10340*/  LDG.E.U16 R2, [R2.64] ;  /* 0x0000002402027981 */ /* 0x000ea4000c1e1500 */
[----:B--2---:R-:W-:Y:S01]  /*10350*/  HADD2.F32 R22, -RZ, R2.H0_H0 ;  /* 0x20000002ff167230 */ /* 0x004fe20000004100 */
[----:B------:R-:W-:Y:S05]  /*10360*/  BRA `(.L_x_7990) ;  /* 0x00000b0000007947 */ /* 0x000fea0003800000 */
.L_x_7993:
        /* <DEDUP_REMOVED lines=8> */
.L_x_7996:
[----:B------:R-:W2:Y:S02]  /*103f0*/  LDG.E.U16 R2, [R2.64] ;  /* 0x0000002402027981 */ /* 0x000ea4000c1e1500 */
[----:B--2---:R-:W-:Y:S01]  /*10400*/  HADD2.F32 R22, -RZ, R2.H0_H0 ;  /* 0x20000002ff167230 */ /* 0x004fe20000004100 */
[----:B------:R-:W-:Y:S05]  /*10410*/  BRA `(.L_x_7990) ;  /* 0x00000a5000007947 */ /* 0x000fea0003800000 */
.L_x_7995:
[----:B------:R-:W2:Y:S02]  /*10420*/  LDG.E.64 R2, [R2.64] ;  /* 0x0000002402027981 */ /* 0x000ea4000c1e1b00 */
[----:B--2---:R-:W0:Y:S01]  /*10430*/  F2F.F32.F64 R22, R2 ;  /* 0x0000000200167310 */ /* 0x004e220000301000 */
[----:B------:R-:W0:-:S14]  /*10440*/  DSETP.GEU.AND P0, PT, |R2|, c[0x2][0x0], PT ;  /* 0x008000000200762a */ /* 0x000e1c0003f0e200 */
[----:B0-----:R-:W-:Y:S01]  /*10450*/  @!P0 FMUL R22, R22, 1.175494350822287508e-38 ;  /* 0x0080000016168820 */ /* 0x001fe20000400000 */
[----:B------:R-:W-:Y:S05]  /*10460*/  BRA `(.L_x_7990) ;  /* 0x00000a0000007947 */ /* 0x000fea0003800000 */
.L_x_7985:
        /* <DEDUP_REMOVED lines=12> */
.L_x_7999:
[----:B------:R-:W2:Y:S02]  /*10530*/  LDG.E.64 R2, [R2.64] ;  /* 0x0000002402027981 */ /* 0x000ea4000c1e1b00 */
[----:B--2---:R-:W0:Y:S01]  /*10540*/  F2F.F32.F64 R22, R2 ;  /* 0x0000000200167310 */ /* 0x004e220000301000 */
[----:B------:R-:W0:-:S14]  /*10550*/  DSETP.GEU.AND P0, PT, |R2|, c[0x2][0x0], PT ;  /* 0x008000000200762a */ /* 0x000e1c0003f0e200 */
[----:B0-----:R-:W-:Y:S01]  /*10560*/  @!P0 FMUL R22, R22, 1.175494350822287508e-38 ;  /* 0x0080000016168820 */ /* 0x001fe20000400000 */
[----:B------:R-:W-:Y:S05]  /*10570*/  BRA `(.L_x_7990) ;  /* 0x000008f000007947 */ /* 0x000fea0003800000 */
.L_x_7998:
        /* <DEDUP_REMOVED lines=26> */
.L_x_8001:
        /* <DEDUP_REMOVED lines=13> */
.L_x_8000:
[----:B------:R-:W2:Y:S02]  /*107f0*/  LDG.E.U16 R2, [R2.64] ;  /* 0x0000002402027981 */ /* 0x000ea4000c1e1500 */
[----:B--2---:R-:W-:Y:S01]  /*10800*/  PRMT R22, RZ, 0x5410, R2 ;  /* 0x00005410ff167816 */ /* 0x004fe20000000002 */
[----:B------:R-:W-:Y:S05]  /*10810*/  BRA `(.L_x_7990) ;  /* 0x0000065000007947 */ /* 0x000fea0003800000 */
.L_x_7997:
        /* <DEDUP_REMOVED lines=11> */
.L_x_8004:
        /* <DEDUP_REMOVED lines=20> */
.L_x_8006:
[----:B------:R-:W-:Y:S05]  /*10a10*/  BSYNC B0 ;  /* 0x0000000000007941 */ /* 0x000fea0003800000 */
.L_x_8005:
[----:B------:R-:W-:Y:S01]  /*10a20*/  IMAD.SHL.U32 R2, R2, 0x100000, RZ ;  /* 0x0010000002027824 */ /* 0x000fe200078e00ff */
[----:B------:R-:W-:-:S04]  /*10a30*/  LEA R3, R0, 0x3b800000, 0x17 ;  /* 0x3b80000000037811 */ /* 0x000fc800078eb8ff */
[----:B------:R-:W-:Y:S01]  /*10a40*/  LOP3.LUT R22, R3, R2, R22, 0xfe, !PT ;  /* 0x0000000203167212 */ /* 0x000fe200078efe16 */
[----:B------:R-:W-:Y:S05]  /*10a50*/  BRA `(.L_x_7990) ;  /* 0x0000041000007947 */ /* 0x000fea0003800000 */
.L_x_8003:
        /* <DEDUP_REMOVED lines=20> */
.L_x_8008:
[----:B------:R-:W-:Y:S05]  /*10ba0*/  BSYNC B0 ;  /* 0x0000000000007941 */ /* 0x000fea0003800000 */
.L_x_8007:
[----:B------:R-:W-:Y:S01]  /*10bb0*/  IMAD.SHL.U32 R2, R2, 0x200000, RZ ;  /* 0x0020000002027824 */ /* 0x000fe200078e00ff */
[----:B------:R-:W-:-:S04]  /*10bc0*/  LEA R3, R0, 0x37800000, 0x17 ;  /* 0x3780000000037811 */ /* 0x000fc800078eb8ff */
[----:B------:R-:W-:Y:S01]  /*10bd0*/  LOP3.LUT R22, R3, R2, R22, 0xfe, !PT ;  /* 0x0000000203167212 */ /* 0x000fe200078efe16 */
[----:B------:R-:W-:Y:S05]  /*10be0*/  BRA `(.L_x_7990) ;  /* 0x0000028000007947 */ /* 0x000fea0003800000 */
.L_x_8002:
        /* <DEDUP_REMOVED lines=14> */
.L_x_7989:
        /* <DEDUP_REMOVED lines=21> */
.L_x_8010:
[----:B------:R-:W2:Y:S02]  /*10e20*/  LDG.E.64 R22, [R2.64] ;  /* 0x0000002402167981 */ /* 0x000ea4000c1e1b00 */
[----:B--2---:R0:W2:Y:S01]  /*10e30*/  I2F.U64 R22, R22 ;  /* 0x0000001600167312 */ /* 0x0040a20000301000 */
[----:B------:R-:W-:Y:S05]  /*10e40*/  BRA `(.L_x_7990) ;  /* 0x0000002000007947 */ /* 0x000fea0003800000 */
.L_x_8009:
[----:B------:R-:W2:Y:S02]  /*10e50*/  LDG.E R2, [R2.64] ;  /* 0x0000002402027981 */ /* 0x000ea4000c1e1900 */
[----:B--2---:R0:W2:Y:S02]  /*10e60*/  I2F.U32 R22, R2 ;  /* 0x0000000200167306 */ /* 0x0040a40000201000 */
.L_x_7990:
[----:B------:R-:W-:Y:S05]  /*10e70*/  BSYNC B6 ;  /* 0x0000000000067941 */ /* 0x000fea0003800000 */
.L_x_7984:
        /* <DEDUP_REMOVED lines=18> */
.L_x_8015:
[----:B------:R-:W3:Y:S02]  /*10fa0*/  LDG.E.U8 R2, [R2.64] ;  /* 0x0000002402027981 */ /* 0x000ee4000c1e1100 */
[----:B---3--:R0:W3:Y:S01]  /*10fb0*/  I2F.U16 R5, R2 ;  /* 0x0000000200057306 */ /* 0x0080e20000101000 */
[----:B------:R-:W-:Y:S05]  /*10fc0*/  BRA `(.L_x_8017) ;  /* 0x00000ca000007947 */ /* 0x000fea0003800000 */
.L_x_8014:
        /* <DEDUP_REMOVED lines=9> */
.L_x_8019:
[----:B------:R-:W3:Y:S02]  /*11060*/  LDG.E R2, [R2.64] ;  /* 0x0000002402027981 */ /* 0x000ee4000c1e1900 */
[----:B---3--:R0:W3:Y:S01]  /*11070*/  I2F R5, R2 ;  /* 0x0000000200057306 */ /* 0x0080e20000201400 */
[----:B------:R-:W-:Y:S05]  /*11080*/  BRA `(.L_x_8017) ;  /* 0x00000be000007947 */ /* 0x000fea0003800000 */
.L_x_8018:
[----:B------:R-:W3:Y:S02]  /*11090*/  LDG.E.U16 R2, [R2.64] ;  /* 0x0000002402027981 */ /* 0x000ee4000c1e1500 */
[----:B---3--:R0:W3:Y:S01]  /*110a0*/  I2F.S16 R5, R2 ;  /* 0x0000000200057306 */ /* 0x0080e20000101400 */
[----:B------:R-:W-:Y:S05]  /*110b0*/  BRA `(.L_x_8017) ;  /* 0x00000bb000007947 */ /* 0x000fea0003800000 */
.L_x_8013:
        /* <DEDUP_REMOVED lines=8> */
.L_x_8021:
[----:B------:R-:W3:Y:S02]  /*11140*/  LDG.E.U16 R2, [R2.64] ;  /* 0x0000002402027981 */ /* 0x000ee4000c1e1500 */
[----:B---3--:R-:W-:Y:S01]  /*11150*/  HADD2.F32 R5, -RZ, R2.H0_H0 ;  /* 0x20000002ff057230 */ /* 0x008fe20000004100 */
[----:B------:R-:W-:Y:S05]  /*11160*/  BRA `(.L_x_8017) ;  /* 0x00000b0000007947 */ /* 0x000fea0003800000 */
.L_x_8020:
        /* <DEDUP_REMOVED lines=8> */
.L_x_8023:
[----:B------:R-:W3:Y:S02]  /*111f0*/  LDG.E.U16 R2, [R2.64] ;  /* 0x0000002402027981 */ /* 0x000ee4000c1e1500 */
[----:B---3--:R-:W-:Y:S01]  /*11200*/  HADD2.F32 R5, -RZ, R2.H0_H0 ;  /* 0x20000002ff057230 */ /* 0x008fe20000004100 */
[----:B------:R-:W-:Y:S05]  /*11210*/  BRA `(.L_x_8017) ;  /* 0x00000a5000007947 */ /* 0x000fea0003800000 */
.L_x_8022:
[----:B------:R-:W3:Y:S02]  /*11220*/  LDG.E.64 R2, [R2.64] ;  /* 0x0000002402027981 */ /* 0x000ee4000c1e1b00 */
[----:B---3--:R-:W0:Y:S01]  /*11230*/  F2F.F32.F64 R5, R2 ;  /* 0x0000000200057310 */ /* 0x008e220000301000 */
[----:B------:R-:W0:-:S14]  /*11240*/  DSETP.GEU.AND P0, PT, |R2|, c[0x2][0x0], PT ;  /* 0x008000000200762a */ /* 0x000e1c0003f0e200 */
[----:B0-----:R-:W-:Y:S01]  /*11250*/  @!P0 FMUL R5, R5, 1.175494350822287508e-38 ;  /* 0x0080000005058820 */ /* 0x001fe20000400000 */
[----:B------:R-:W-:Y:S05]  /*11260*/  BRA `(.L_x_8017) ;  /* 0x00000a0000007947 */ /* 0x000fea0003800000 */
.L_x_8012:
        /* <DEDUP_REMOVED lines=12> */
.L_x_8026:
[----:B------:R-:W3:Y:S02]  /*11330*/  LDG.E.64 R2, [R2.64] ;  /* 0x0000002402027981 */ /* 0x000ee4000c1e1b00 */
[----:B---3--:R-:W0:Y:S01]  /*11340*/  F2F.F32.F64 R5, R2 ;  /* 0x0000000200057310 */ /* 0x008e220000301000 */
[----:B------:R-:W0:-:S14]  /*11350*/  DSETP.GEU.AND P0, PT, |R2|, c[0x2][0x0], PT ;  /* 0x008000000200762a */ /* 0x000e1c0003f0e200 */
[----:B0-----:R-:W-:Y:S01]  /*11360*/  @!P0 FMUL R5, R5, 1.175494350822287508e-38 ;  /* 0x0080000005058820 */ /* 0x001fe20000400000 */
[----:B------:R-:W-:Y:S05]  /*11370*/  BRA `(.L_x_8017) ;  /* 0x000008f000007947 */ /* 0x000fea0003800000 */
.L_x_8025:
        /* <DEDUP_REMOVED lines=26> */
.L_x_8028:
        /* <DEDUP_REMOVED lines=13> */
.L_x_8027:
[----:B------:R-:W3:Y:S02]  /*115f0*/  LDG.E.U16 R2, [R2.64] ;  /* 0x0000002402027981 */ /* 0x000ee4000c1e1500 */
[----:B---3--:R-:W-:Y:S01]  /*11600*/  PRMT R5, RZ, 0x5410, R2 ;  /* 0x00005410ff057816 */ /* 0x008fe20000000002 */
[----:B------:R-:W-:Y:S05]  /*11610*/  BRA `(.L_x_8017) ;  /* 0x0000065000007947 */ /* 0x000fea0003800000 */
.L_x_8024:
        /* <DEDUP_REMOVED lines=11> */
.L_x_8031:
        /* <DEDUP_REMOVED lines=20> */
.L_x_8033:
[----:B------:R-:W-:Y:S05]  /*11810*/  BSYNC B0 ;  /* 0x0000000000007941 */ /* 0x000fea0003800000 */
.L_x_8032:
[----:B------:R-:W-:Y:S01]  /*11820*/  IMAD.SHL.U32 R2, R2, 0x100000, RZ ;  /* 0x0010000002027824 */ /* 0x000fe200078e00ff */
[----:B------:R-:W-:-:S04]  /*11830*/  LEA R5, R0, 0x3b800000, 0x17 ;  /* 0x3b80000000057811 */ /* 0x000fc800078eb8ff */
[----:B------:R-:W-:Y:S01]  /*11840*/  LOP3.LUT R5, R5, R2, R4, 0xfe, !PT ;  /* 0x0000000205057212 */ /* 0x000fe200078efe04 */
[----:B------:R-:W-:Y:S05]  /*11850*/  BRA `(.L_x_8017) ;  /* 0x0000041000007947 */ /* 0x000fea0003800000 */
.L_x_8030:
        /* <DEDUP_REMOVED lines=20> */
.L_x_8035:
[----:B------:R-:W-:Y:S05]  /*119a0*/  BSYNC B0 ;  /* 0x0000000000007941 */ /* 0x000fea0003800000 */
.L_x_8034:
[----:B------:R-:W-:Y:S01]  /*119b0*/  IMAD.SHL.U32 R2, R2, 0x200000, RZ ;  /* 0x0020000002027824 */ /* 0x000fe200078e00ff */
[----:B------:R-:W-:-:S04]  /*119c0*/  LEA R5, R0, 0x37800000, 0x17 ;  /* 0x3780000000057811 */ /* 0x000fc800078eb8ff */
[----:B------:R-:W-:Y:S01]  /*119d0*/  LOP3.LUT R5, R5, R2, R4, 0xfe, !PT ;  /* 0x0000000205057212 */ /* 0x000fe200078efe04 */
[----:B------:R-:W-:Y:S05]  /*119e0*/  BRA `(.L_x_8017) ;  /* 0x0000028000007947 */ /* 0x000fea0003800000 */
.L_x_8029:
        /* <DEDUP_REMOVED lines=14> */
.L_x_8016:
        /* <DEDUP_REMOVED lines=21> */
.L_x_8037:
[----:B------:R-:W3:Y:S02]  /*11c20*/  LDG.E.64 R2, [R2.64] ;  /* 0x0000002402027981 */ /* 0x000ee4000c1e1b00 */
[----:B---3--:R0:W3:Y:S01]  /*11c30*/  I2F.U64 R5, R2 ;  /* 0x0000000200057312 */ /* 0x0080e20000301000 */
[----:B------:R-:W-:Y:S05]  /*11c40*/  BRA `(.L_x_8017) ;  /* 0x0000002000007947 */ /* 0x000fea0003800000 */
.L_x_8036:
[----:B------:R-:W3:Y:S02]  /*11c50*/  LDG.E R2, [R2.64] ;  /* 0x0000002402027981 */ /* 0x000ee4000c1e1900 */
[----:B---3--:R0:W3:Y:S02]  /*11c60*/  I2F.U32 R5, R2 ;  /* 0x0000000200057306 */ /* 0x0080e40000201000 */
.L_x_8017:
[----:B------:R-:W-:Y:S05]  /*11c70*/  BSYNC B6 ;  /* 0x0000000000067941 */ /* 0x000fea0003800000 */
.L_x_8011:
        /* <DEDUP_REMOVED lines=22> */
.L_x_8041:
[----:B------:R-:W0:Y:S02]  /*11de0*/  F2I.S64.TRUNC R2, R2 ;  /* 0x0000000200027311 */ /* 0x000e24000020d900 */
[----:B0-----:R-:W-:-:S05]  /*11df0*/  IMAD.MOV.U32 R5, RZ, RZ, R2 ;  /* 0x000000ffff057224 */ /* 0x001fca00078e0002 */
[----:B------:R-:W-:Y:S01]  /*11e00*/  STG.E.U8 [R16.64], R5 ;  /* 0x0000000510007986 */ /* 0x000fe2000c101124 */
[----:B------:R-:W-:Y:S05]  /*11e10*/  EXIT ;  /* 0x000000000000794d */ /* 0x000fea0003800000 */
.L_x_8040:
        /* <DEDUP_REMOVED lines=9> */
.L_x_8044:
[----:B------:R-:W0:Y:S02]  /*11eb0*/  F2I.FTZ.TRUNC.NTZ R3, R2 ;  /* 0x0000000200037305 */ /* 0x000e24000021f100 */
[----:B0-----:R-:W-:Y:S01]  /*11ec0*/  STG.E [R16.64], R3 ;  /* 0x0000000310007986 */ /* 0x001fe2000c101924 */
[----:B------:R-:W-:Y:S05]  /*11ed0*/  EXIT ;  /* 0x000000000000794d */ /* 0x000fea0003800000 */
.L_x_8043:
[----:B------:R-:W0:Y:S02]  /*11ee0*/  F2I.FTZ.TRUNC.NTZ R3, R2 ;  /* 0x0000000200037305 */ /* 0x000e24000021f100 */
[----:B0-----:R-:W-:Y:S01]  /*11ef0*/  STG.E.U16 [R16.64], R3 ;  /* 0x0000000310007986 */ /* 0x001fe2000c101524 */
[----:B------:R-:W-:Y:S05]  /*11f00*/  EXIT ;  /* 0x000000000000794d */ /* 0x000fea0003800000 */
.L_x_8039:
        /* <DEDUP_REMOVED lines=8> */
.L_x_8046:
[----:B------:R-:W-:-:S05]  /*11f90*/  F2FP.PACK_AB R2, RZ, R2 ;  /* 0x00000002ff02723e */ /* 0x000fca00000000ff */
[----:B------:R-:W-:Y:S01]  /*11fa0*/  STG.E.U16 [R16.64], R2 ;  /* 0x0000000210007986 */ /* 0x000fe2000c101524 */
[----:B------:R-:W-:Y:S05]  /*11fb0*/  EXIT ;  /* 0x000000000000794d */ /* 0x000fea0003800000 */
.L_x_8045:
        /* <DEDUP_REMOVED lines=9> */
.L_x_8048:
[----:B------:R-:W-:-:S04]  /*12050*/  F2FP.PACK_AB R3, RZ, R2 ;  /* 0x00000002ff03723e */ /* 0x000fc800000000ff */
[----:B------:R-:W-:-:S05]  /*12060*/  PRMT R3, R3, 0x5410, RZ ;  /* 0x0000541003037816 */ /* 0x000fca00000000ff */
[----:B------:R-:W-:Y:S01]  /*12070*/  STG.E [R16.64], R3 ;  /* 0x0000000310007986 */ /* 0x000fe2000c101924 */
[----:B------:R-:W-:Y:S05]  /*12080*/  EXIT ;  /* 0x000000000000794d */ /* 0x000fea0003800000 */
.L_x_8047:
[----:B------:R-:W-:-:S06]  /*12090*/  FMUL.FTZ R2, R2, 1 ;  /* 0x3f80000002027820 */ /* 0x000fcc0000410000 */
[----:B------:R-:W0:Y:S02]  /*120a0*/  F2F.F64.F32 R2, R2 ;  /* 0x0000000200027310 */ /* 0x000e240000201800 */
[----:B0-----:R-:W-:Y:S01]  /*120b0*/  STG.E.64 [R16.64], R2 ;  /* 0x0000000210007986 */ /* 0x001fe2000c101b24 */
[----:B------:R-:W-:Y:S05]  /*120c0*/  EXIT ;  /* 0x000000000000794d */ /* 0x000fea0003800000 */
.L_x_8038:
        /* <DEDUP_REMOVED lines=12> */
.L_x_8051:
[----:B------:R-:W-:Y:S01]  /*12190*/  FMUL.FTZ R4, R2, 1 ;  /* 0x3f80000002047820 */ /* 0x000fe20000410000 */
[----:B------:R-:W-:-:S05]  /*121a0*/  CS2R R6, SRZ ;  /* 0x0000000000067805 */ /* 0x000fca000001ff00 */
[----:B------:R-:W0:Y:S02]  /*121b0*/  F2F.F64.F32 R4, R4 ;  /* 0x0000000400047310 */ /* 0x000e240000201800 */
[----:B0-----:R-:W-:Y:S01]  /*121c0*/  STG.E.128 [R16.64], R4 ;  /* 0x0000000410007986 */ /* 0x001fe2000c101d24 */
[----:B------:R-:W-:Y:S05]  /*121d0*/  EXIT ;  /* 0x000000000000794d */ /* 0x000fea0003800000 */
.L_x_8050:
        /* <DEDUP_REMOVED lines=20> */
.L_x_8055:
[----:B------:R-:W-:Y:S05]  /*12320*/  BSYNC B0 ;  /* 0x0000000000007941 */ /* 0x000fea0003800000 */
.L_x_8054:
[----:B------:R-:W-:-:S05]  /*12330*/  LOP3.LUT R5, R0, R5, RZ, 0xfc, !PT ;  /* 0x0000000500057212 */ /* 0x000fca00078efcff */
[----:B------:R-:W-:Y:S01]  /*12340*/  STG.E.U8 [R16.64], R5 ;  /* 0x0000000510007986 */ /* 0x000fe2000c101124 */
[----:B------:R-:W-:Y:S05]  /*12350*/  EXIT ;  /* 0x000000000000794d */ /* 0x000fea0003800000 */
.L_x_8053:
        /* <DEDUP_REMOVED lines=12> */
.L_x_8057:
[----:B------:R-:W-:Y:S01]  /*12420*/  IMAD.MOV.U32 R0, RZ, RZ, 0x7f ;  /* 0x0000007fff007424 */ /* 0x000fe200078e00ff */
[----:B------:R-:W-:-:S04]  /*12430*/  ISETP.GT.U32.AND P0, PT, R4, 0x7f800000, PT ;  /* 0x7f8000000400780c */ /* 0x000fc80003f04070 */
[----:B------:R-:W-:-:S04]  /*12440*/  SEL R0, R0, 0x7c, P0 ;  /* 0x0000007c00007807 */ /* 0x000fc80000000000 */
.L_x_8058:
[----:B------:R-:W-:Y:S05]  /*12450*/  BSYNC B0 ;  /* 0x0000000000007941 */ /* 0x000fea0003800000 */
.L_x_8056:
[----:B------:R-:W-:-:S04]  /*12460*/  LOP3.LUT R2, R2, 0x80000000, RZ, 0xc0, !PT ;  /* 0x8000000002027812 */ /* 0x000fc800078ec0ff */
[----:B------:R-:W-:-:S04]  /*12470*/  SHF.R.U32.HI R3, RZ, 0x18, R2 ;  /* 0x00000018ff037819 */ /* 0x000fc80000011602 */
[----:B------:R-:W-:-:S05]  /*12480*/  LOP3.LUT R3, R0, R3, RZ, 0xfc, !PT ;  /* 0x0000000300037212 */ /* 0x000fca00078efcff */
[----:B------:R-:W-:Y:S01]  /*12490*/  STG.E.U8 [R16.64], R3 ;  /* 0x0000000310007986 */ /* 0x000fe2000c101124 */
[----:B------:R-:W-:Y:S05]  /*124a0*/  EXIT ;  /* 0x000000000000794d */ /* 0x000fea0003800000 */
.L_x_8052:
[----:B------:R-:W-:-:S05]  /*124b0*/  F2FP.BF16.PACK_AB R2, RZ, R2 ;  /* 0x00000002ff02723e */ /* 0x000fca00000010ff */
[----:B------:R-:W-:Y:S01]  /*124c0*/  STG.E.U16 [R16.64], R2 ;  /* 0x0000000210007986 */ /* 0x000fe2000c101524 */
[----:B------:R-:W-:Y:S05]  /*124d0*/  EXIT ;  /* 0x000000000000794d */ /* 0x000fea0003800000 */
.L_x_8049:
        /* <DEDUP_REMOVED lines=11> */
.L_x_8061:
        /* <DEDUP_REMOVED lines=16> */
.L_x_8064:
[----:B------:R-:W-:-:S04]  /*12690*/  LOP3.LUT R2, R2, 0x80000000, RZ, 0xc0, !PT ;  /* 0x8000000002027812 */ /* 0x000fc800078ec0ff */
[----:B------:R-:W-:-:S04]  /*126a0*/  SHF.R.U32.HI R3, RZ, 0x18, R2 ;  /* 0x00000018ff037819 */ /* 0x000fc80000011602 */
[----:B------:R-:W-:-:S04]  /*126b0*/  LOP3.LUT R0, R0, R3, RZ, 0xfc, !PT ;  /* 0x0000000300007212 */ /* 0x000fc800078efcff */
[----:B------:R-:W-:Y:S02]  /*126c0*/  PRMT R8, R0, 0x7610, R8 ;  /* 0x0000761000087816 */ /* 0x000fe40000000008 */
.L_x_8063:
[----:B------:R-:W-:Y:S05]  /*126d0*/  BSYNC B0 ;  /* 0x0000000000007941 */ /* 0x000fea0003800000 */
.L_x_8062:
[----:B------:R-:W-:Y:S01]  /*126e0*/  STG.E.U8 [R16.64], R8 ;  /* 0x0000000810007986 */ /* 0x000fe2000c101124 */
[----:B------:R-:W-:Y:S05]  /*126f0*/  EXIT ;  /* 0x000000000000794d */ /* 0x000fea0003800000 */
.L_x_8060:
        /* <DEDUP_REMOVED lines=16> */
.L_x_8067:
[----:B------:R-:W-:-:S04]  /*12800*/  LOP3.LUT R2, R2, 0x80000000, RZ, 0xc0, !PT ;  /* 0x8000000002027812 */ /* 0x000fc800078ec0ff */
[----:B------:R-:W-:-:S04]  /*12810*/  SHF.R.U32.HI R3, RZ, 0x18, R2 ;  /* 0x00000018ff037819 */ /* 0x000fc80000011602 */
[----:B------:R-:W-:-:S04]  /*12820*/  LOP3.LUT R0, R0, R3, RZ, 0xfc, !PT ;  /* 0x0000000300007212 */ /* 0x000fc800078efcff */
[----:B------:R-:W-:Y:S02]  /*12830*/  PRMT R8, R0, 0x7610, R8 ;  /* 0x0000761000087816 */ /* 0x000fe40000000008 */
.L_x_8066:
[----:B------:R-:W-:Y:S05]  /*12840*/  BSYNC B0 ;  /* 0x0000000000007941 */ /* 0x000fea0003800000 */
.L_x_8065:
[----:B------:R-:W-:Y:S01]  /*12850*/  STG.E.U8 [R16.64], R8 ;  /* 0x0000000810007986 */ /* 0x000fe2000c101124 */
[----:B------:R-:W-:Y:S05]  /*12860*/  EXIT ;  /* 0x000000000000794d */ /* 0x000fea0003800000 */
.L_x_8059:
        /* <DEDUP_REMOVED lines=21> */
.L_x_8042:
        /* <DEDUP_REMOVED lines=20> */
.L_x_8069:
[----:B------:R-:W0:Y:S02]  /*12b00*/  F2I.U64.TRUNC R2, R2 ;  /* 0x0000000200027311 */ /* 0x000e24000020d800 */
[----:B0-----:R-:W-:Y:S01]  /*12b10*/  STG.E.64 [R16.64], R2 ;  /* 0x0000000210007986 */ /* 0x001fe2000c101b24 */
[----:B------:R-:W-:Y:S05]  /*12b20*/  EXIT ;  /* 0x000000000000794d */ /* 0x000fea0003800000 */
.L_x_8068:
[----:B------:R-:W0:Y:S02]  /*12b30*/  F2I.FTZ.U32.TRUNC.NTZ R3, R2 ;  /* 0x0000000200037305 */ /* 0x000e24000021f000 */
[----:B0-----:R-:W-:Y:S01]  /*12b40*/  STG.E [R16.64], R3 ;  /* 0x0000000310007986 */ /* 0x001fe2000c101924 */
[----:B------:R-:W-:Y:S05]  /*12b50*/  EXIT ;  /* 0x000000000000794d */ /* 0x000fea0003800000 */
.L_x_8070:
        /* <DEDUP_REMOVED lines=10> */
.L_x_9870:


//--------------------- .text._ZN2at6native27unrolled_elementwise_kernelIZZZN37_INTERNAL_cee6930f_7_Loss_cu_5b0651e139_GLOBAL__N__cee6930f_7_Loss_cu_5b0651e140binary_cross_entropy_backward_out_kernelERNS_6TensorERKS4_S7_S7_ENKUlvE_clEvENKUlvE0_clEvEUlfffE_St5arrayIPcLm4EELi4E23TrivialOffsetCalculatorILi3EjESE_ILi1EjENS0_6memory12LoadWithCastILi3EEENSH_13StoreWithCastILi1EEEEEviT_T0_T2_T3_T4_T5_ --------------------------
	.section	.text._ZN2at6native27unrolled_elementwise_kernelIZZZN37_INTERNAL_cee6930f_7_Loss_cu_5b0651e139_GLOBAL__N__cee6930f_7_Loss_cu_5b0651e140binary_cross_entropy_backward_out_kernelERNS_6TensorERKS4_S7_S7_ENKUlvE_clEvENKUlvE0_clEvEUlfffE_St5arrayIPcLm4EELi4E23TrivialOffsetCalculatorILi3EjESE_ILi1EjENS0_6memory12LoadWithCastILi3EEENSH_13StoreWithCastILi1EEEEEviT_T0_T2_T3_T4_T5_,"ax",@progbits
	.sectioninfo	@"SHI_REGISTERS=40"
	.align	128
        .global         _ZN2at6native27unrolled_elementwise_kernelIZZZN37_INTERNAL_cee6930f_7_Loss_cu_5b0651e139_GLOBAL__N__cee6930f_7_Loss_cu_5b0651e140binary_cross_entropy_backward_out_kernelERNS_6TensorERKS4_S7_S7_ENKUlvE_clEvENKUlvE0_clEvEUlfffE_St5arrayIPcLm4EELi4E23TrivialOffsetCalculatorILi3EjESE_ILi1EjENS0_6memory12LoadWithCastILi3EEENSH_13StoreWithCastILi1EEEEEviT_T0_T2_T3_T4_T5_
        .type           _ZN2at6native27unrolled_elementwise_kernelIZZZN37_INTERNAL_cee6930f_7_Loss_cu_5b0651e139_GLOBAL__N__cee6930f_7_Loss_cu_5b0651e140binary_cross_entropy_backward_out_kernelERNS_6TensorERKS4_S7_S7_ENKUlvE_clEvENKUlvE0_clEvEUlfffE_St5arrayIPcLm4EELi4E23TrivialOffsetCalculatorILi3EjESE_ILi1EjENS0_6memory12LoadWithCastILi3EEENSH_13StoreWithCastILi1EEEEEviT_T0_T2_T3_T4_T5_,@function
        .size           _ZN2at6native27unrolled_elementwise_kernelIZZZN37_INTERNAL_cee6930f_7_Loss_cu_5b0651e139_GLOBAL__N__cee6930f_7_Loss_cu_5b0651e140binary_cross_entropy_backward_out_kernelERNS_6TensorERKS4_S7_S7_ENKUlvE_clEvENKUlvE0_clEvEUlfffE_St5arrayIPcLm4EELi4E23TrivialOffsetCalculatorILi3EjESE_ILi1EjENS0_6memory12LoadWithCastILi3EEENSH_13StoreWithCastILi1EEEEEviT_T0_T2_T3_T4_T5_,(.L_x_9871 - _ZN2at6native27unrolled_elementwise_kernelIZZZN37_INTERNAL_cee6930f_7_Loss_cu_5b0651e139_GLOBAL__N__cee6930f_7_Loss_cu_5b0651e140binary_cross_entropy_backward_out_kernelERNS_6TensorERKS4_S7_S7_ENKUlvE_clEvENKUlvE0_clEvEUlfffE_St5arrayIPcLm4EELi4E23TrivialOffsetCalculatorILi3EjESE_ILi1EjENS0_6memory12LoadWithCastILi3EEENSH_13StoreWithCastILi1EEEEEviT_T0_T2_T3_T4_T5_)
        .other          _ZN2at6native27unrolled_elementwise_kernelIZZZN37_INTERNAL_cee6930f_7_Loss_cu_5b0651e139_GLOBAL__N__cee6930f_7_Loss_cu_5b0651e140binary_cross_entropy_backward_out_kernelERNS_6TensorERKS4_S7_S7_ENKUlvE_clEvENKUlvE0_clEvEUlfffE_St5arrayIPcLm4EELi4E23TrivialOffsetCalculatorILi3EjESE_ILi1EjENS0_6memory12LoadWithCastILi3EEENSH_13StoreWithCastILi1EEEEEviT_T0_T2_T3_T4_T5_,@"STO_CUDA_ENTRY STV_DEFAULT"
_ZN2at6native27unrolled_elementwise_kernelIZZZN37_INTERNAL_cee6930f_7_Loss_cu_5b0651e139_GLOBAL__N__cee6930f_7_Loss_cu_5b0651e140binary_cross_entropy_backward_out_kernelERNS_6TensorERKS4_S7_S7_ENKUlvE_clEvENKUlvE0_clEvEUlfffE_St5arrayIPcLm4EELi4E23TrivialOffsetCalculatorILi3EjESE_ILi1EjENS0_6memory12LoadWithCastILi3EEENSH_13StoreWithCastILi1EEEEEviT_T0_T2_T3_T4_T5_:
.text._ZN2at6native27unrolled_elementwise_kernelIZZZN37_INTERNAL_cee6930f_7_Loss_cu_5b0651e139_GLOBAL__N__cee6930f_7_Loss_cu_5b0651e140binary_cross_entropy_backward_out_kernelERNS_6TensorERKS4_S7_S7_ENKUlvE_clEvENKUlvE0_clEvEUlfffE_St5arrayIPcLm4EELi4E23TrivialOffsetCalculatorILi3EjESE_ILi1EjENS0_6memory12LoadWithCastILi3EEENSH_13StoreWithCastILi1EEEEEviT_T0_T2_T3_T4_T5_:
[----:B------:R-:W-:Y:S02]  /*0000*/  IMAD.MOV.U32 R1, RZ, RZ, c[0x0][0x28] ;  /* 0x00000a00ff017624 */ /* 0x000fe400078e00ff */
[----:B------:R-:W0:Y:S01]  /*0010*/  S2R R16, SR_CTAID.X ;  /* 0x0000000000107919 */ /* 0x000e220000002500 */
[----:B------:R-:W-:Y:S01]  /*0020*/  IMAD.MOV.U32 R3, RZ, RZ, -0x200 ;  /* 0xfffffe00ff037424 */ /* 0x000fe200078e00ff */
[----:B------:R-:W1:Y:S01]  /*0030*/  LDC.U8 R34, c[0x0][0x18c] ;  /* 0x00006300ff227b82 */ /* 0x000e620000000000 */
[----:B------:R-:W-:Y:S01]  /*0040*/  ULDC.64 UR36, c[0x0][0x118] ;  /* 0x0000460000247ab9 */ /* 0x000fe20000000a00 */
[----:B------:R-:W2:Y:S01]  /*0050*/  S2R R31, SR_TID.X ;  /* 0x00000000001f7919 */ /* 0x000ea20000002100 */
[----:B------:R-:W-:Y:S01]  /*0060*/  BSSY B7, `(.L_x_8071) ;  /* 0x00002ab000077945 */ /* 0x000fe20003800000 */
[----:B------:R-:W-:Y:S01]  /*0070*/  IMAD.MOV.U32 R19, RZ, RZ, RZ ;  /* 0x000000ffff137224 */ /* 0x000fe200078e00ff */
[----:B------:R-:W-:Y:S01]  /*0080*/  CS2R R22, SRZ ;  /* 0x0000000000167805 */ /* 0x000fe2000001ff00 */
[----:B------:R-:W-:Y:S02]  /*0090*/  IMAD.MOV.U32 R24, RZ, RZ, RZ ;  /* 0x000000ffff187224 */ /* 0x000fe400078e00ff */
[----:B------:R-:W3:Y:S08]  /*00a0*/  LDC.U8 R33, c[0x0][0x18d] ;  /* 0x00006340ff217b82 */ /* 0x000ef00000000000 */
[----:B------:R-:W4:Y:S01]  /*00b0*/  LDC.U8 R17, c[0x0][0x18e] ;  /* 0x00006380ff117b82 */ /* 0x000f220000000000 */
[----:B0-----:R-:W-:-:S05]  /*00c0*/  IMAD R18, R16, R3, c[0x0][0x160] ;  /* 0x0000580010127624 */ /* 0x001fca00078e0203 */
[----:B--2---:R-:W-:-:S13]  /*00d0*/  ISETP.GE.AND P0, PT, R31, R18, PT ;  /* 0x000000121f00720c */ /* 0x004fda0003f06270 */
[----:B------:R-:W-:Y:S05]  /*00e0*/  @P0 BRA `(.L_x_8072) ;  /* 0x00002a2000000947 */ /* 0x000fea0003800000 */
[----:B-1-34-:R-:W-:Y:S01]  /*00f0*/  PRMT R0, R34, 0x9910, RZ ;  /* 0x0000991022007816 */ /* 0x01afe200000000ff */
        /* <DEDUP_REMOVED lines=18> */
.L_x_8077:
[----:B------:R-:W2:Y:S02]  /*0220*/  LDG.E.U8 R2, [R2.64] ;  /* 0x0000002402027981 */ /* 0x000ea4000c1e1100 */
[----:B--2---:R0:W1:Y:S01]  /*0230*/  I2F.U16 R22, R2 ;  /* 0x0000000200167306 */ /* 0x0040620000101000 */
[----:B------:R-:W-:Y:S05]  /*0240*/  BRA `(.L_x_8079) ;  /* 0x00000ca000007947 */ /* 0x000fea0003800000 */
.L_x_8076:
        /* <DEDUP_REMOVED lines=9> */
.L_x_8081:
[----:B------:R-:W2:Y:S02]  /*02e0*/  LDG.E R2, [R2.64] ;  /* 0x0000002402027981 */ /* 0x000ea4000c1e1900 */
[----:B--2---:R0:W1:Y:S01]  /*02f0*/  I2F R22, R2 ;  /* 0x0000000200167306 */ /* 0x0040620000201400 */
[----:B------:R-:W-:Y:S05]  /*0300*/  BRA `(.L_x_8079) ;  /* 0x00000be000007947 */ /* 0x000fea0003800000 */
.L_x_8080:
[----:B------:R-:W2:Y:S02]  /*0310*/  LDG.E.U16 R2, [R2.64] ;  /* 0x0000002402027981 */ /* 0x000ea4000c1e1500 */
[----:B--2---:R0:W1:Y:S01]  /*0320*/  I2F.S16 R22, R2 ;  /* 0x0000000200167306 */ /* 0x0040620000101400 */
[----:B------:R-:W-:Y:S05]  /*0330*/  BRA `(.L_x_8079) ;  /* 0x00000bb000007947 */ /* 0x000fea0003800000 */
.L_x_8075:
        /* <DEDUP_REMOVED lines=8> */
.L_x_8083:
[----:B------:R-:W2:Y:S02]  /*03c0*/  LDG.E.U16 R2, [R2.64] ;  /* 0x0000002402027981 */ /* 0x000ea4000c1e1500 */
[----:B--2---:R-:W-:Y:S01]  /*03d0*/  HADD2.F32 R22, -RZ, R2.H0_H0 ;  /* 0x20000002ff167230 */ /* 0x004fe20000004100 */
[----:B------:R-:W-:Y:S05]  /*03e0*/  BRA `(.L_x_8079) ;  /* 0x00000b0000007947 */ /* 0x000fea0003800000 */
.L_x_8082:
        /* <DEDUP_REMOVED lines=8> */
.L_x_8085:
[----:B------:R-:W2:Y:S02]  /*0470*/  LDG.E.U16 R2, [R2.64] ;  /* 0x0000002402027981 */ /* 0x000ea4000c1e1500 */
[----:B--2---:R-:W-:Y:S01]  /*0480*/  HADD2.F32 R22, -RZ, R2.H0_H0 ;  /* 0x20000002ff167230 */ /* 0x004fe20000004100 */
[----:B------:R-:W-:Y:S05]  /*0490*/  BRA `(.L_x_8079) ;  /* 0x00000a5000007947 */ /* 0x000fea0003800000 */
.L_x_8084:
[----:B------:R-:W2:Y:S02]  /*04a0*/  LDG.E.64 R2, [R2.64] ;  /* 0x0000002402027981 */ /* 0x000ea4000c1e1b00 */
[----:B--2---:R-:W0:Y:S01]  /*04b0*/  F2F.F32.F64 R22, R2 ;  /* 0x0000000200167310 */ /* 0x004e220000301000 */
[----:B------:R-:W0:-:S14]  /*04c0*/  DSETP.GEU.AND P0, PT, |R2|, c[0x2][0x0], PT ;  /* 0x008000000200762a */ /* 0x000e1c0003f0e200 */
[----:B0-----:R-:W-:Y:S01]  /*04d0*/  @!P0 FMUL R22, R22, 1.175494350822287508e-38 ;  /* 0x0080000016168820 */ /* 0x001fe20000400000 */
[----:B------:R-:W-:Y:S05]  /*04e0*/  BRA `(.L_x_8079) ;  /* 0x00000a0000007947 */ /* 0x000fea0003800000 */
.L_x_8074:
        /* <DEDUP_REMOVED lines=12> */
.L_x_8088:
[----:B------:R-:W2:Y:S02]  /*05b0*/  LDG.E.64 R2, [R2.64] ;  /* 0x0000002402027981 */ /* 0x000ea4000c1e1b00 */
[----:B--2---:R-:W0:Y:S01]  /*05c0*/  F2F.F32.F64 R22, R2 ;  /* 0x0000000200167310 */ /* 0x004e220000301000 */
[----:B------:R-:W0:-:S14]  /*05d0*/  DSETP.GEU.AND P0, PT, |R2|, c[0x2][0x0], PT ;  /* 0x008000000200762a */ /* 0x000e1c0003f0e200 */
[----:B0-----:R-:W-:Y:S01]  /*05e0*/  @!P0 FMUL R22, R22, 1.175494350822287508e-38 ;  /* 0x0080000016168820 */ /* 0x001fe20000400000 */
[----:B------:R-:W-:Y:S05]  /*05f0*/  BRA `(.L_x_8079) ;  /* 0x000008f000007947 */ /* 0x000fea0003800000 */
.L_x_8087:
        /* <DEDUP_REMOVED lines=26> */
.L_x_8090:
        /* <DEDUP_REMOVED lines=13> */
.L_x_8089:
[----:B------:R-:W2:Y:S02]  /*0870*/  LDG.E.U16 R2, [R2.64] ;  /* 0x0000002402027981 */ /* 0x000ea4000c1e1500 */
[----:B--2---:R-:W-:Y:S01]  /*0880*/  PRMT R22, RZ, 0x5410, R2 ;  /* 0x00005410ff167816 */ /* 0x004fe20000000002 */
[----:B------:R-:W-:Y:S05]  /*0890*/  BRA `(.L_x_8079) ;  /* 0x0000065000007947 */ /* 0x000fea0003800000 */
.L_x_8086:
        /* <DEDUP_REMOVED lines=11> */
.L_x_8093:
        /* <DEDUP_REMOVED lines=20> */
.L_x_8095:
[----:B------:R-:W-:Y:S05]  /*0a90*/  BSYNC B0 ;  /* 0x0000000000007941 */ /* 0x000fea0003800000 */
.L_x_8094:
[----:B------:R-:W-:Y:S01]  /*0aa0*/  IMAD.SHL.U32 R2, R2, 0x100000, RZ ;  /* 0x0010000002027824 */ /* 0x000fe200078e00ff */
[----:B------:R-:W-:-:S04]  /*0ab0*/  LEA R3, R0, 0x3b800000, 0x17 ;  /* 0x3b80000000037811 */ /* 0x000fc800078eb8ff */
[----:B------:R-:W-:Y:S01]  /*0ac0*/  LOP3.LUT R22, R3, R2, R22, 0xfe, !PT ;  /* 0x0000000203167212 */ /* 0x000fe200078efe16 */
[----:B------:R-:W-:Y:S05]  /*0ad0*/  BRA `(.L_x_8079) ;  /* 0x0000041000007947 */ /* 0x000fea0003800000 */
.L_x_8092:
        /* <DEDUP_REMOVED lines=20> */
.L_x_8097:
[----:B------:R-:W-:Y:S05]  /*0c20*/  BSYNC B0 ;  /* 0x0000000000007941 */ /* 0x000fea0003800000 */
.L_x_8096:
[----:B------:R-:W-:Y:S01]  /*0c30*/  IMAD.SHL.U32 R2, R2, 0x200000, RZ ;  /* 0x0020000002027824 */ /* 0x000fe200078e00ff */
[----:B------:R-:W-:-:S04]  /*0c40*/  LEA R3, R0, 0x37800000, 0x17 ;  /* 0x3780000000037811 */ /* 0x000fc800078eb8ff */
[----:B------:R-:W-:Y:S01]  /*0c50*/  LOP3.LUT R22, R3, R2, R22, 0xfe, !PT ;  /* 0x0000000203167212 */ /* 0x000fe200078efe16 */
[----:B------:R-:W-:Y:S05]  /*0c60*/  BRA `(.L_x_8079) ;  /* 0x0000028000007947 */ /* 0x000fea0003800000 */
.L_x_8091:
        /* <DEDUP_REMOVED lines=14> */
.L_x_8078:
        /* <DEDUP_REMOVED lines=21> */
.L_x_8099:
[----:B------:R-:W2:Y:S02]  /*0ea0*/  LDG.E.64 R22, [R2.64] ;  /* 0x0000002402167981 */ /* 0x000ea4000c1e1b00 */
[----:B--2---:R0:W1:Y:S01]  /*0eb0*/  I2F.U64 R22, R22 ;  /* 0x0000001600167312 */ /* 0x0040620000301000 */
[----:B------:R-:W-:Y:S05]  /*0ec0*/  BRA `(.L_x_8079) ;  /* 0x0000002000007947 */ /* 0x000fea0003800000 */
.L_x_8098:
[----:B------:R-:W2:Y:S02]  /*0ed0*/  LDG.E R2, [R2.64] ;  /* 0x0000002402027981 */ /* 0x000ea4000c1e1900 */
[----:B--2---:R0:W1:Y:S02]  /*0ee0*/  I2F.U32 R22, R2 ;  /* 0x0000000200167306 */ /* 0x0040640000201000 */
.L_x_8079:
[----:B------:R-:W-:Y:S05]  /*0ef0*/  BSYNC B6 ;  /* 0x0000000000067941 */ /* 0x000fea0003800000 */
.L_x_8073:
        /* <DEDUP_REMOVED lines=18> */
.L_x_8104:
[----:B------:R-:W2:Y:S02]  /*1020*/  LDG.E.U8 R2, [R2.64] ;  /* 0x0000002402027981 */ /* 0x000ea4000c1e1100 */
[----:B--2---:R0:W2:Y:S01]  /*1030*/  I2F.U16 R23, R2 ;  /* 0x0000000200177306 */ /* 0x0040a20000101000 */
[----:B------:R-:W-:Y:S05]  /*1040*/  BRA `(.L_x_8106) ;  /* 0x00000ca000007947 */ /* 0x000fea0003800000 */
.L_x_8103:
        /* <DEDUP_REMOVED lines=9> */
.L_x_8108:
[----:B------:R-:W2:Y:S02]  /*10e0*/  LDG.E R2, [R2.64] ;  /* 0x0000002402027981 */ /* 0x000ea4000c1e1900 */
[----:B--2---:R0:W2:Y:S01]  /*10f0*/  I2F R23, R2 ;  /* 0x0000000200177306 */ /* 0x0040a20000201400 */
[----:B------:R-:W-:Y:S05]  /*1100*/  BRA `(.L_x_8106) ;  /* 0x00000be000007947 */ /* 0x000fea0003800000 */
.L_x_8107:
[----:B------:R-:W2:Y:S02]  /*1110*/  LDG.E.U16 R2, [R2.64] ;  /* 0x0000002402027981 */ /* 0x000ea4000c1e1500 */
[----:B--2---:R0:W2:Y:S01]  /*1120*/  I2F.S16 R23, R2 ;  /* 0x0000000200177306 */ /* 0x0040a20000101400 */
[----:B------:R-:W-:Y:S05]  /*1130*/  BRA `(.L_x_8106) ;  /* 0x00000bb000007947 */ /* 0x000fea0003800000 */
.L_x_8102:
        /* <DEDUP_REMOVED lines=8> */
.L_x_8110:
[----:B------:R-:W2:Y:S02]  /*11c0*/  LDG.E.U16 R2, [R2.64] ;  /* 0x0000002402027981 */ /* 0x000ea4000c1e1500 */
[----:B--2---:R-:W-:Y:S01]  /*11d0*/  HADD2.F32 R23, -RZ, R2.H0_H0 ;  /* 0x20000002ff177230 */ /* 0x004fe20000004100 */
[----:B------:R-:W-:Y:S05]  /*11e0*/  BRA `(.L_x_8106) ;  /* 0x00000b0000007947 */ /* 0x000fea0003800000 */
.L_x_8109:
        /* <DEDUP_REMOVED lines=8> */
.L_x_8112:
[----:B------:R-:W2:Y:S02]  /*1270*/  LDG.E.U16 R2, [R2.64] ;  /* 0x0000002402027981 */ /* 0x000ea4000c1e1500 */
[----:B--2---:R-:W-:Y:S01]  /*1280*/  HADD2.F32 R23, -RZ, R2.H0_H0 ;  /* 0x20000002ff177230 */ /* 0x004fe20000004100 */
[----:B------:R-:W-:Y:S05]  /*1290*/  BRA `(.L_x_8106) ;  /* 0x00000a5000007947 */ /* 0x000fea0003800000 */
.L_x_8111:
[----:B------:R-:W2:Y:S02]  /*12a0*/  LDG.E.64 R2, [R2.64] ;  /* 0x0000002402027981 */ /* 0x000ea4000c1e1b00 */
[----:B--2---:R-:W0:Y:S01]  /*12b0*/  F2F.F32.F64 R23, R2 ;  /* 0x0000000200177310 */ /* 0x004e220000301000 */
[----:B------:R-:W0:-:S14]  /*12c0*/  DSETP.GEU.AND P0, PT, |R2|, c[0x2][0x0], PT ;  /* 0x008000000200762a */ /* 0x000e1c0003f0e200 */
[----:B0-----:R-:W-:Y:S01]  /*12d0*/  @!P0 FMUL R23, R23, 1.175494350822287508e-38 ;  /* 0x0080000017178820 */ /* 0x001fe20000400000 */
[----:B------:R-:W-:Y:S05]  /*12e0*/  BRA `(.L_x_8106) ;  /* 0x00000a0000007947 */ /* 0x000fea0003800000 */
.L_x_8101:
        /* <DEDUP_REMOVED lines=12> */
.L_x_8115:
[----:B------:R-:W2:Y:S02]  /*13b0*/  LDG.E.64 R2, [R2.64] ;  /* 0x0000002402027981 */ /* 0x000ea4000c1e1b00 */
[----:B--2---:R-:W0:Y:S01]  /*13c0*/  F2F.F32.F64 R23, R2 ;  /* 0x0000000200177310 */ /* 0x004e220000301000 */
[----:B------:R-:W0:-:S14]  /*13d0*/  DSETP.GEU.AND P0, PT, |R2|, c[0x2][0x0], PT ;  /* 0x008000000200762a */ /* 0x000e1c0003f0e200 */
[----:B0-----:R-:W-:Y:S01]  /*13e0*/  @!P0 FMUL R23, R23, 1.175494350822287508e-38 ;  /* 0x0080000017178820 */ /* 0x001fe20000400000 */
[----:B------:R-:W-:Y:S05]  /*13f0*/  BRA `(.L_x_8106) ;  /* 0x000008f000007947 */ /* 0x000fea0003800000 */
.L_x_8114:
        /* <DEDUP_REMOVED lines=26> */
.L_x_8117:
        /* <DEDUP_REMOVED lines=13> */
.L_x_8116:
[----:B------:R-:W2:Y:S02]  /*1670*/  LDG.E.U16 R2, [R2.64] ;  /* 0x0000002402027981 */ /* 0x000ea4000c1e1500 */
[----:B--2---:R-:W-:Y:S01]  /*1680*/  PRMT R23, RZ, 0x5410, R2 ;  /* 0x00005410ff177816 */ /* 0x004fe20000000002 */
[----:B------:R-:W-:Y:S05]  /*1690*/  BRA `(.L_x_8106) ;  /* 0x0000065000007947 */ /* 0x000fea0003800000 */
.L_x_8113:
        /* <DEDUP_REMOVED lines=11> */
.L_x_8120:
        /* <DEDUP_REMOVED lines=20> */
.L_x_8122:
[----:B------:R-:W-:Y:S05]  /*1890*/  BSYNC B0 ;  /* 0x0000000000007941 */ /* 0x000fea0003800000 */
.L_x_8121:
[----:B------:R-:W-:Y:S01]  /*18a0*/  IMAD.SHL.U32 R2, R2, 0x100000, RZ ;  /* 0x0010000002027824 */ /* 0x000fe200078e00ff */
[----:B------:R-:W-:-:S04]  /*18b0*/  LEA R0, R0, 0x3b800000, 0x17 ;  /* 0x3b80000000007811 */ /* 0x000fc800078eb8ff */
[----:B------:R-:W-:Y:S01]  /*18c0*/  LOP3.LUT R23, R0, R2, R23, 0xfe, !PT ;  /* 0x0000000200177212 */ /* 0x000fe200078efe17 */
[----:B------:R-:W-:Y:S05]  /*18d0*/  BRA `(.L_x_8106) ;  /* 0x0000041000007947 */ /* 0x000fea0003800000 */
.L_x_8119:
        /* <DEDUP_REMOVED lines=20> */
.L_x_8124:
[----:B------:R-:W-:Y:S05]  /*1a20*/  BSYNC B0 ;  /* 0x0000000000007941 */ /* 0x000fea0003800000 */
.L_x_8123:
[----:B------:R-:W-:Y:S01]  /*1a30*/  IMAD.SHL.U32 R2, R2, 0x200000, RZ ;  /* 0x0020000002027824 */ /* 0x000fe200078e00ff */
[----:B------:R-:W-:-:S04]  /*1a40*/  LEA R0, R0, 0x37800000, 0x17 ;  /* 0x3780000000007811 */ /* 0x000fc800078eb8ff */
[----:B------:R-:W-:Y:S01]  /*1a50*/  LOP3.LUT R23, R0, R2, R23, 0xfe, !PT ;  /* 0x0000000200177212 */ /* 0x000fe200078efe17 */
[----:B------:R-:W-:Y:S05]  /*1a60*/  BRA `(.L_x_8106) ;  /* 0x0000028000007947 */ /* 0x000fea0003800000 */
.L_x_8118:
        /* <DEDUP_REMOVED lines=14> */
.L_x_8105:
        /* <DEDUP_REMOVED lines=21> */
.L_x_8126:
[----:B------:R-:W2:Y:S02]  /*1ca0*/  LDG.E.64 R2, [R2.64] ;  /* 0x0000002402027981 */ /* 0x000ea4000c1e1b00 */
[----:B--2---:R0:W2:Y:S01]  /*1cb0*/  I2F.U64 R23, R2 ;  /* 0x0000000200177312 */ /* 0x0040a20000301000 */
[----:B------:R-:W-:Y:S05]  /*1cc0*/  BRA `(.L_x_8106) ;  /* 0x0000002000007947 */ /* 0x000fea0003800000 */
.L_x_8125:
[----:B------:R-:W2:Y:S02]  /*1cd0*/  LDG.E R2, [R2.64] ;  /* 0x0000002402027981 */ /* 0x000ea4000c1e1900 */
[----:B--2---:R0:W2:Y:S02]  /*1ce0*/  I2F.U32 R23, R2 ;  /* 0x0000000200177306 */ /* 0x0040a40000201000 */
.L_x_8106:
[----:B------:R-:W-:Y:S05]  /*1cf0*/  BSYNC B6 ;  /* 0x0000000000067941 */ /* 0x000fea0003800000 */
.L_x_8100:
        /* <DEDUP_REMOVED lines=18> */
.L_x_8131:
[----:B------:R-:W3:Y:S02]  /*1e20*/  LDG.E.U8 R2, [R2.64] ;  /* 0x0000002402027981 */ /* 0x000ee4000c1e1100 */
[----:B---3--:R0:W3:Y:S01]  /*1e30*/  I2F.U16 R24, R2 ;  /* 0x0000000200187306 */ /* 0x0080e20000101000 */
[----:B------:R-:W-:Y:S05]  /*1e40*/  BRA `(.L_x_8133) ;  /* 0x00000ca000007947 */ /* 0x000fea0003800000 */
.L_x_8130:
        /* <DEDUP_REMOVED lines=9> */
.L_x_8135:
[----:B------:R-:W3:Y:S02]  /*1ee0*/  LDG.E R2, [R2.64] ;  /* 0x0000002402027981 */ /* 0x000ee4000c1e1900 */
[----:B---3--:R0:W3:Y:S01]  /*1ef0*/  I2F R24, R2 ;  /* 0x0000000200187306 */ /* 0x0080e20000201400 */
[----:B------:R-:W-:Y:S05]  /*1f00*/  BRA `(.L_x_8133) ;  /* 0x00000be000007947 */ /* 0x000fea0003800000 */
.L_x_8134:
[----:B------:R-:W3:Y:S02]  /*1f10*/  LDG.E.U16 R2, [R2.64] ;  /* 0x0000002402027981 */ /* 0x000ee4000c1e1500 */
[----:B---3--:R0:W3:Y:S01]  /*1f20*/  I2F.S16 R24, R2 ;  /* 0x0000000200187306 */ /* 0x0080e20000101400 */
[----:B------:R-:W-:Y:S05]  /*1f30*/  BRA `(.L_x_8133) ;  /* 0x00000bb000007947 */ /* 0x000fea0003800000 */
.L_x_8129:
        /* <DEDUP_REMOVED lines=8> */
.L_x_8137:
[----:B------:R-:W3:Y:S02]  /*1fc0*/  LDG.E.U16 R2, [R2.64] ;  /* 0x0000002402027981 */ /* 0x000ee4000c1e1500 */
[----:B---3--:R-:W-:Y:S01]  /*1fd0*/  HADD2.F32 R24, -RZ, R2.H0_H0 ;  /* 0x20000002ff187230 */ /* 0x008fe20000004100 */
[----:B------:R-:W-:Y:S05]  /*1fe0*/  BRA `(.L_x_8133) ;  /* 0x00000b0000007947 */ /* 0x000fea0003800000 */
.L_x_8136:
        /* <DEDUP_REMOVED lines=8> */
.L_x_8139:
[----:B------:R-:W3:Y:S02]  /*2070*/  LDG.E.U16 R2, [R2.64] ;  /* 0x0000002402027981 */ /* 0x000ee4000c1e1500 */
[----:B---3--:R-:W-:Y:S01]  /*2080*/  HADD2.F32 R24, -RZ, R2.H0_H0 ;  /* 0x20000002ff187230 */ /* 0x008fe20000004100 */
[----:B------:R-:W-:Y:S05]  /*2090*/  BRA `(.L_x_8133) ;  /* 0x00000a5000007947 */ /* 0x000fea0003800000 */
.L_x_8138:
[----:B------:R-:W3:Y:S02]  /*20a0*/  LDG.E.64 R2, [R2.64] ;  /* 0x0000002402027981 */ /* 0x000ee4000c1e1b00 */
[----:B---3--:R-:W0:Y:S01]  /*20b0*/  F2F.F32.F64 R24, R2 ;  /* 0x0000000200187310 */ /* 0x008e220000301000 */
[----:B------:R-:W0:-:S14]  /*20c0*/  DSETP.GEU.AND P0, PT, |R2|, c[0x2][0x0], PT ;  /* 0x008000000200762a */ /* 0x000e1c0003f0e200 */
[----:B0-----:R-:W-:Y:S01]  /*20d0*/  @!P0 FMUL R24, R24, 1.175494350822287508e-38 ;  /* 0x0080000018188820 */ /* 0x001fe20000400000 */
[----:B------:R-:W-:Y:S05]  /*20e0*/  BRA `(.L_x_8133) ;  /* 0x00000a0000007947 */ /* 0x000fea0003800000 */
.L_x_8128:
        /* <DEDUP_REMOVED lines=12> */
.L_x_8142:
[----:B------:R-:W3:Y:S02]  /*21b0*/  LDG.E.64 R2, [R2.64] ;  /* 0x0000002402027981 */ /* 0x000ee4000c1e1b00 */
[----:B---3--:R-:W0:Y:S01]  /*21c0*/  F2F.F32.F64 R24, R2 ;  /* 0x0000000200187310 */ /* 0x008e220000301000 */
[----:B------:R-:W0:-:S14]  /*21d0*/  DSETP.GEU.AND P0, PT, |R2|, c[0x2][0x0], PT ;  /* 0x008000000200762a */ /* 0x000e1c0003f0e200 */
[----:B0-----:R-:W-:Y:S01]  /*21e0*/  @!P0 FMUL R24, R24, 1.175494350822287508e-38 ;  /* 0x0080000018188820 */ /* 0x001fe20000400000 */
[----:B------:R-:W-:Y:S05]  /*21f0*/  BRA `(.L_x_8133) ;  /* 0x000008f000007947 */ /* 0x000fea0003800000 */
.L_x_8141:
        /* <DEDUP_REMOVED lines=26> */
.L_x_8144:
[----:B------:R-:W3:Y:S02]  /*23a0*/  LDG.E.U8 R2, [R2.64] ;  /* 0x0000002402027981 */ /* 0x000ee4000c1e1100 */
[C---:B---3--:R-:W-:Y:S02]  /*23b0*/  IMAD.SHL.U32 R0, R2.reuse, 0x2000000, RZ ;  /* 0x0200000002007824 */ /* 0x048fe400078e00ff */
        /* <DEDUP_REMOVED lines=11> */
.L_x_8143:
[----:B------:R-:W3:Y:S02]  /*2470*/  LDG.E.U16 R2, [R2.64] ;  /* 0x0000002402027981 */ /* 0x000ee4000c1e1500 */
[----:B---3--:R-:W-:Y:S01]  /*2480*/  PRMT R24, RZ, 0x5410, R2 ;  /* 0x00005410ff187816 */ /* 0x008fe20000000002 */
[----:B------:R-:W-:Y:S05]  /*2490*/  BRA `(.L_x_8133) ;  /* 0x0000065000007947 */ /* 0x000fea0003800000 */
.L_x_8140:
        /* <DEDUP_REMOVED lines=11> */
.L_x_8147:
        /* <DEDUP_REMOVED lines=20> */
.L_x_8149:
[----:B------:R-:W-:Y:S05]  /*2690*/  BSYNC B0 ;  /* 0x0000000000007941 */ /* 0x000fea0003800000 */
.L_x_8148:
[----:B------:R-:W-:Y:S01]  /*26a0*/  IMAD.SHL.U32 R2, R2, 0x100000, RZ ;  /* 0x0010000002027824 */ /* 0x000fe200078e00ff */
[----:B------:R-:W-:-:S04]  /*26b0*/  LEA R3, R0, 0x3b800000, 0x17 ;  /* 0x3b80000000037811 */ /* 0x000fc800078eb8ff */
[----:B------:R-:W-:Y:S01]  /*26c0*/  LOP3.LUT R24, R3, R2, R24, 0xfe, !PT ;  /* 0x0000000203187212 */ /* 0x000fe200078efe18 */
[----:B------:R-:W-:Y:S05]  /*26d0*/  BRA `(.L_x_8133) ;  /* 0x0000041000007947 */ /* 0x000fea0003800000 */
.L_x_8146:
        /* <DEDUP_REMOVED lines=20> */
.L_x_8151:
[----:B------:R-:W-:Y:S05]  /*2820*/  BSYNC B0 ;  /* 0x0000000000007941 */ /* 0x000fea0003800000 */
.L_x_8150:
[----:B------:R-:W-:Y:S01]  /*2830*/  IMAD.SHL.U32 R2, R2, 0x200000, RZ ;  /* 0x0020000002027824 */ /* 0x000fe200078e00ff */
[----:B------:R-:W-:-:S04]  /*2840*/  LEA R3, R0, 0x37800000, 0x17 ;  /* 0x3780000000037811 */ /* 0x000fc800078eb8ff */
[----:B------:R-:W-:Y:S01]  /*2850*/  LOP3.LUT R24, R3, R2, R24, 0xfe, !PT ;  /* 0x0000000203187212 */ /* 0x000fe200078efe18 */
[----:B------:R-:W-:Y:S05]  /*2860*/  BRA `(.L_x_8133) ;  /* 0x0000028000007947 */ /* 0x000fea0003800000 */
.L_x_8145:
        /* <DEDUP_REMOVED lines=14> */
.L_x_8132:
        /* <DEDUP_REMOVED lines=21> */
.L_x_8153:
[----:B------:R-:W3:Y:S02]  /*2aa0*/  LDG.E.64 R24, [R2.64] ;  /* 0x0000002402187981 */ /* 0x000ee4000c1e1b00 */
[----:B---3--:R0:W3:Y:S01]  /*2ab0*/  I2F.U64 R24, R24 ;  /* 0x0000001800187312 */ /* 0x0080e20000301000 */
[----:B------:R-:W-:Y:S05]  /*2ac0*/  BRA `(.L_x_8133) ;  /* 0x0000002000007947 */ /* 0x000fea0003800000 */
.L_x_8152:
[----:B------:R-:W3:Y:S02]  /*2ad0*/  LDG.E R2, [R2.64] ;  /* 0x0000002402027981 */ /* 0x000ee4000c1e1900 */
[----:B---3--:R0:W3:Y:S02]  /*2ae0*/  I2F.U32 R24, R2 ;  /* 0x0000000200187306 */ /* 0x0080e40000201000 */
.L_x_8133:
[----:B------:R-:W-:Y:S05]  /*2af0*/  BSYNC B6 ;  /* 0x0000000000067941 */ /* 0x000fea0003800000 */
.L_x_8127:
[----:B------:R-:W-:Y:S02]  /*2b00*/  IADD3 R31, R31, 0x80, RZ ;  /* 0x000000801f1f7810 */ /* 0x000fe40007ffe0ff */
.L_x_8072:
[----:B-1-34-:R-:W-:Y:S05]  /*2b10*/  BSYNC B7 ;  /* 0x0000000000077941 */ /* 0x01afea0003800000 */
.L_x_8071:
[----:B------:R-:W-:Y:S01]  /*2b20*/  ISETP.GE.AND P0, PT, R31, R18, PT ;  /* 0x000000121f00720c */ /* 0x000fe20003f06270 */
[----:B------:R-:W-:Y:S01]  /*2b30*/  BSSY B7, `(.L_x_8154) ;  /* 0x00002a6000077945 */ /* 0x000fe20003800000 */
[----:B0-----:R-:W-:Y:S02]  /*2b40*/  IMAD.MOV.U32 R25, RZ, RZ, RZ ;  /* 0x000000ffff197224 */ /* 0x001fe400078e00ff */
[----:B------:R-:W-:-:S09]  /*2b50*/  IMAD.MOV.U32 R26, RZ, RZ, RZ ;  /* 0x000000ffff1a7224 */ /* 0x000fd200078e00ff */
        /* <DEDUP_REMOVED lines=20> */
.L_x_8160:
[----:B------:R-:W3:Y:S02]  /*2ca0*/  LDG.E.U8 R2, [R2.64] ;  /* 0x0000002402027981 */ /* 0x000ee4000c1e1100 */
[----:B---3--:R0:W1:Y:S01]  /*2cb0*/  I2F.U16 R19, R2 ;  /* 0x0000000200137306 */ /* 0x0080620000101000 */
[----:B------:R-:W-:Y:S05]  /*2cc0*/  BRA `(.L_x_8162) ;  /* 0x00000ca000007947 */ /* 0x000fea0003800000 */
.L_x_8159:
        /* <DEDUP_REMOVED lines=9> */
.L_x_8164:
[----:B------:R-:W3:Y:S02]  /*2d60*/  LDG.E R2, [R2.64] ;  /* 0x0000002402027981 */ /* 0x000ee4000c1e1900 */
[----:B---3--:R0:W1:Y:S01]  /*2d70*/  I2F R19, R2 ;  /* 0x0000000200137306 */ /* 0x0080620000201400 */
[----:B------:R-:W-:Y:S05]  /*2d80*/  BRA `(.L_x_8162) ;  /* 0x00000be000007947 */ /* 0x000fea0003800000 */
.L_x_8163:
[----:B------:R-:W3:Y:S02]  /*2d90*/  LDG.E.U16 R2, [R2.64] ;  /* 0x0000002402027981 */ /* 0x000ee4000c1e1500 */
[----:B---3--:R0:W1:Y:S01]  /*2da0*/  I2F.S16 R19, R2 ;  /* 0x0000000200137306 */ /* 0x0080620000101400 */
[----:B------:R-:W-:Y:S05]  /*2db0*/  BRA `(.L_x_8162) ;  /* 0x00000bb000007947 */ /* 0x000fea0003800000 */
.L_x_8158:
        /* <DEDUP_REMOVED lines=8> */
.L_x_8166:
[----:B------:R-:W3:Y:S02]  /*2e40*/  LDG.E.U16 R2, [R2.64] ;  /* 0x0000002402027981 */ /* 0x000ee4000c1e1500 */
[----:B---3--:R-:W-:Y:S01]  /*2e50*/  HADD2.F32 R19, -RZ, R2.H0_H0 ;  /* 0x20000002ff137230 */ /* 0x008fe20000004100 */
[----:B------:R-:W-:Y:S05]  /*2e60*/  BRA `(.L_x_8162) ;  /* 0x00000b0000007947 */ /* 0x000fea0003800000 */
.L_x_8165:
        /* <DEDUP_REMOVED lines=8> */
.L_x_8168:
[----:B------:R-:W3:Y:S02]  /*2ef0*/  LDG.E.U16 R2, [R2.64] ;  /* 0x0000002402027981 */ /* 0x000ee4000c1e1500 */
[----:B---3--:R-:W-:Y:S01]  /*2f00*/  HADD2.F32 R19, -RZ, R2.H0_H0 ;  /* 0x20000002ff137230 */ /* 0x008fe20000004100 */
[----:B------:R-:W-:Y:S05]  /*2f10*/  BRA `(.L_x_8162) ;  /* 0x00000a5000007947 */ /* 0x000fea0003800000 */
.L_x_8167:
[----:B------:R-:W3:Y:S02]  /*2f20*/  LDG.E.64 R2, [R2.64] ;  /* 0x0000002402027981 */ /* 0x000ee4000c1e1b00 */
[----:B---3--:R-:W0:Y:S01]  /*2f30*/  F2F.F32.F64 R19, R2 ;  /* 0x0000000200137310 */ /* 0x008e220000301000 */
[----:B------:R-:W0:-:S14]  /*2f40*/  DSETP.GEU.AND P0, PT, |R2|, c[0x2][0x0], PT ;  /* 0x008000000200762a */ /* 0x000e1c0003f0e200 */
[----:B0-----:R-:W-:Y:S01]  /*2f50*/  @!P0 FMUL R19, R19, 1.175494350822287508e-38 ;  /* 0x0080000013138820 */ /* 0x001fe20000400000 */
[----:B------:R-:W-:Y:S05]  /*2f60*/  BRA `(.L_x_8162) ;  /* 0x00000a0000007947 */ /* 0x000fea0003800000 */
.L_x_8157:
        /* <DEDUP_REMOVED lines=12> */
.L_x_8171:
[----:B------:R-:W3:Y:S02]  /*3030*/  LDG.E.64 R2, [R2.64] ;  /* 0x0000002402027981 */ /* 0x000ee4000c1e1b00 */
[----:B---3--:R-:W0:Y:S01]  /*3040*/  F2F.F32.F64 R19, R2 ;  /* 0x0000000200137310 */ /* 0x008e220000301000 */
[----:B------:R-:W0:-:S14]  /*3050*/  DSETP.GEU.AND P0, PT, |R2|, c[0x2][0x0], PT ;  /* 0x008000000200762a */ /* 0x000e1c0003f0e200 */
[----:B0-----:R-:W-:Y:S01]  /*3060*/  @!P0 FMUL R19, R19, 1.175494350822287508e-38 ;  /* 0x0080000013138820 */ /* 0x001fe20000400000 */
[----:B------:R-:W-:Y:S05]  /*3070*/  BRA `(.L_x_8162) ;  /* 0x000008f000007947 */ /* 0x000fea0003800000 */
.L_x_8170:
        /* <DEDUP_REMOVED lines=26> */
.L_x_8173:
        /* <DEDUP_REMOVED lines=13> */
.L_x_8172:
[----:B------:R-:W3:Y:S02]  /*32f0*/  LDG.E.U16 R2, [R2.64] ;  /* 0x0000002402027981 */ /* 0x000ee4000c1e1500 */
[----:B---3--:R-:W-:Y:S01]  /*3300*/  PRMT R19, RZ, 0x5410, R2 ;  /* 0x00005410ff137816 */ /* 0x008fe20000000002 */
[----:B------:R-:W-:Y:S05]  /*3310*/  BRA `(.L_x_8162) ;  /* 0x0000065000007947 */ /* 0x000fea0003800000 */
.L_x_8169:
        /* <DEDUP_REMOVED lines=11> */
.L_x_8176:
        /* <DEDUP_REMOVED lines=20> */
.L_x_8178:
[----:B------:R-:W-:Y:S05]  /*3510*/  BSYNC B0 ;  /* 0x0000000000007941 */ /* 0x000fea0003800000 */
.L_x_8177:
[----:B------:R-:W-:Y:S01]  /*3520*/  IMAD.SHL.U32 R2, R2, 0x100000, RZ ;  /* 0x0010000002027824 */ /* 0x000fe200078e00ff */
[----:B------:R-:W-:-:S04]  /*3530*/  LEA R0, R0, 0x3b800000, 0x17 ;  /* 0x3b80000000007811 */ /* 0x000fc800078eb8ff */
[----:B------:R-:W-:Y:S01]  /*3540*/  LOP3.LUT R19, R0, R2, R19, 0xfe, !PT ;  /* 0x0000000200137212 */ /* 0x000fe200078efe13 */
[----:B------:R-:W-:Y:S05]  /*3550*/  BRA `(.L_x_8162) ;  /* 0x0000041000007947 */ /* 0x000fea0003800000 */
.L_x_8175:
        /* <DEDUP_REMOVED lines=20> */
.L_x_8180:
[----:B------:R-:W-:Y:S05]  /*36a0*/  BSYNC B0 ;  /* 0x0000000000007941 */ /* 0x000fea0003800000 */
.L_x_8179:
[----:B------:R-:W-:Y:S01]  /*36b0*/  IMAD.SHL.U32 R2, R2, 0x200000, RZ ;  /* 0x0020000002027824 */ /* 0x000fe200078e00ff */
[----:B------:R-:W-:-:S04]  /*36c0*/  LEA R0, R0, 0x37800000, 0x17 ;  /* 0x3780000000007811 */ /* 0x000fc800078eb8ff */
[----:B------:R-:W-:Y:S01]  /*36d0*/  LOP3.LUT R19, R0, R2, R19, 0xfe, !PT ;  /* 0x0000000200137212 */ /* 0x000fe200078efe13 */
[----:B------:R-:W-:Y:S05]  /*36e0*/  BRA `(.L_x_8162) ;  /* 0x0000028000007947 */ /* 0x000fea0003800000 */
.L_x_8174:
        /* <DEDUP_REMOVED lines=14> */
.L_x_8161:
        /* <DEDUP_REMOVED lines=21> */
.L_x_8182:
[----:B------:R-:W3:Y:S02]  /*3920*/  LDG.E.64 R2, [R2.64] ;  /* 0x0000002402027981 */ /* 0x000ee4000c1e1b00 */
[----:B---3--:R0:W1:Y:S01]  /*3930*/  I2F.U64 R19, R2 ;  /* 0x0000000200137312 */ /* 0x0080620000301000 */
[----:B------:R-:W-:Y:S05]  /*3940*/  BRA `(.L_x_8162) ;  /* 0x0000002000007947 */ /* 0x000fea0003800000 */
.L_x_8181:
[----:B------:R-:W3:Y:S02]  /*3950*/  LDG.E R2, [R2.64] ;  /* 0x0000002402027981 */ /* 0x000ee4000c1e1900 */
[----:B---3--:R0:W1:Y:S02]  /*3960*/  I2F.U32 R19, R2 ;  /* 0x0000000200137306 */ /* 0x0080640000201000 */
.L_x_8162:
[----:B------:R-:W-:Y:S05]  /*3970*/  BSYNC B6 ;  /* 0x0000000000067941 */ /* 0x000fea0003800000 */
.L_x_8156:
        /* <DEDUP_REMOVED lines=18> */
.L_x_8187:
[----:B------:R-:W3:Y:S02]  /*3aa0*/  LDG.E.U8 R2, [R2.64] ;  /* 0x0000002402027981 */ /* 0x000ee4000c1e1100 */
[----:B---3--:R0:W3:Y:S01]  /*3ab0*/  I2F.U16 R25, R2 ;  /* 0x0000000200197306 */ /* 0x0080e20000101000 */
[----:B------:R-:W-:Y:S05]  /*3ac0*/  BRA `(.L_x_8189) ;  /* 0x00000ca000007947 */ /* 0x000fea0003800000 */
.L_x_8186:
        /* <DEDUP_REMOVED lines=9> */
.L_x_8191:
[----:B------:R-:W3:Y:S02]  /*3b60*/  LDG.E R2, [R2.64] ;  /* 0x0000002402027981 */ /* 0x000ee4000c1e1900 */
[----:B---3--:R0:W3:Y:S01]  /*3b70*/  I2F R25, R2 ;  /* 0x0000000200197306 */ /* 0x0080e20000201400 */
[----:B------:R-:W-:Y:S05]  /*3b80*/  BRA `(.L_x_8189) ;  /* 0x00000be000007947 */ /* 0x000fea0003800000 */
.L_x_8190:
[----:B------:R-:W3:Y:S02]  /*3b90*/  LDG.E.U16 R2, [R2.64] ;  /* 0x0000002402027981 */ /* 0x000ee4000c1e1500 */
[----:B---3--:R0:W3:Y:S01]  /*3ba0*/  I2F.S16 R25, R2 ;  /* 0x0000000200197306 */ /* 0x0080e20000101400 */
[----:B------:R-:W-:Y:S05]  /*3bb0*/  BRA `(.L_x_8189) ;  /* 0x00000bb000007947 */ /* 0x000fea0003800000 */
.L_x_8185:
        /* <DEDUP_REMOVED lines=8> */
.L_x_8193:
[----:B------:R-:W3:Y:S02]  /*3c40*/  LDG.E.U16 R2, [R2.64] ;  /* 0x0000002402027981 */ /* 0x000ee4000c1e1500 */
[----:B---3--:R-:W-:Y:S01]  /*3c50*/  HADD2.F32 R25, -RZ, R2.H0_H0 ;  /* 0x20000002ff197230 */ /* 0x008fe20000004100 */
[----:B------:R-:W-:Y:S05]  /*3c60*/  BRA `(.L_x_8189) ;  /* 0x00000b0000007947 */ /* 0x000fea0003800000 */
.L_x_8192:
        /* <DEDUP_REMOVED lines=8> */
.L_x_8195:
[----:B------:R-:W3:Y:S02]  /*3cf0*/  LDG.E.U16 R2, [R2.64] ;  /* 0x0000002402027981 */ /* 0x000ee4000c1e1500 */
[----:B---3--:R-:W-:Y:S01]  /*3d00*/  HADD2.F32 R25, -RZ, R2.H0_H0 ;  /* 0x20000002ff197230 */ /* 0x008fe20000004100 */
[----:B------:R-:W-:Y:S05]  /*3d10*/  BRA `(.L_x_8189) ;  /* 0x00000a5000007947 */ /* 0x000fea0003800000 */
.L_x_8194:
[----:B------:R-:W3:Y:S02]  /*3d20*/  LDG.E.64 R2, [R2.64] ;  /* 0x0000002402027981 */ /* 0x000ee4000c1e1b00 */
[----:B---3--:R-:W0:Y:S01]  /*3d30*/  F2F.F32.F64 R25, R2 ;  /* 0x0000000200197310 */ /* 0x008e220000301000 */
[----:B------:R-:W0:-:S14]  /*3d40*/  DSETP.GEU.AND P0, PT, |R2|, c[0x2][0x0], PT ;  /* 0x008000000200762a */ /* 0x000e1c0003f0e200 */
[----:B0-----:R-:W-:Y:S01]  /*3d50*/  @!P0 FMUL R25, R25, 1.175494350822287508e-38 ;  /* 0x0080000019198820 */ /* 0x001fe20000400000 */
[----:B------:R-:W-:Y:S05]  /*3d60*/  BRA `(.L_x_8189) ;  /* 0x00000a0000007947 */ /* 0x000fea0003800000 */
.L_x_8184:
        /* <DEDUP_REMOVED lines=12> */
.L_x_8198:
[----:B------:R-:W3:Y:S02]  /*3e30*/  LDG.E.64 R2, [R2.64] ;  /* 0x0000002402027981 */ /* 0x000ee4000c1e1b00 */
[----:B---3--:R-:W0:Y:S01]  /*3e40*/  F2F.F32.F64 R25, R2 ;  /* 0x0000000200197310 */ /* 0x008e220000301000 */
[----:B------:R-:W0:-:S14]  /*3e50*/  DSETP.GEU.AND P0, PT, |R2|, c[0x2][0x0], PT ;  /* 0x008000000200762a */ /* 0x000e1c0003f0e200 */
[----:B0-----:R-:W-:Y:S01]  /*3e60*/  @!P0 FMUL R25, R25, 1.175494350822287508e-38 ;  /* 0x0080000019198820 */ /* 0x001fe20000400000 */
[----:B------:R-:W-:Y:S05]  /*3e70*/  BRA `(.L_x_8189) ;  /* 0x000008f000007947 */ /* 0x000fea0003800000 */
.L_x_8197:
        /* <DEDUP_REMOVED lines=26> */
.L_x_8200:
        /* <DEDUP_REMOVED lines=13> */
.L_x_8199:
[----:B------:R-:W3:Y:S02]  /*40f0*/  LDG.E.U16 R2, [R2.64] ;  /* 0x0000002402027981 */ /* 0x000ee4000c1e1500 */
[----:B---3--:R-:W-:Y:S01]  /*4100*/  PRMT R25, RZ, 0x5410, R2 ;  /* 0x00005410ff197816 */ /* 0x008fe20000000002 */
[----:B------:R-:W-:Y:S05]  /*4110*/  BRA `(.L_x_8189) ;  /* 0x0000065000007947 */ /* 0x000fea0003800000 */
.L_x_8196:
        /* <DEDUP_REMOVED lines=11> */
.L_x_8203:
        /* <DEDUP_REMOVED lines=20> */
.L_x_8205:
[----:B------:R-:W-:Y:S05]  /*4310*/  BSYNC B0 ;  /* 0x0000000000007941 */ /* 0x000fea0003800000 */
.L_x_8204:
[----:B------:R-:W-:Y:S01]  /*4320*/  IMAD.SHL.U32 R2, R2, 0x100000, RZ ;  /* 0x0010000002027824 */ /* 0x000fe200078e00ff */
[----:B------:R-:W-:-:S04]  /*4330*/  LEA R0, R0, 0x3b800000, 0x17 ;  /* 0x3b80000000007811 */ /* 0x000fc800078eb8ff */
[----:B------:R-:W-:Y:S01]  /*4340*/  LOP3.LUT R25, R0, R2, R25, 0xfe, !PT ;  /* 0x0000000200197212 */ /* 0x000fe200078efe19 */
[----:B------:R-:W-:Y:S05]  /*4350*/  BRA `(.L_x_8189) ;  /* 0x0000041000007947 */ /* 0x000fea0003800000 */
.L_x_8202:
        /* <DEDUP_REMOVED lines=20> */
.L_x_8207:
[----:B------:R-:W-:Y:S05]  /*44a0*/  BSYNC B0 ;  /* 0x0000000000007941 */ /* 0x000fea0003800000 */
.L_x_8206:
[----:B------:R-:W-:Y:S01]  /*44b0*/  IMAD.SHL.U32 R2, R2, 0x200000, RZ ;  /* 0x0020000002027824 */ /* 0x000fe200078e00ff */
[----:B------:R-:W-:-:S04]  /*44c0*/  LEA R0, R0, 0x37800000, 0x17 ;  /* 0x3780000000007811 */ /* 0x000fc800078eb8ff */
[----:B------:R-:W-:Y:S01]  /*44d0*/  LOP3.LUT R25, R0, R2, R25, 0xfe, !PT ;  /* 0x0000000200197212 */ /* 0x000fe200078efe19 */
[----:B------:R-:W-:Y:S05]  /*44e0*/  BRA `(.L_x_8189) ;  /* 0x0000028000007947 */ /* 0x000fea0003800000 */
.L_x_8201:
        /* <DEDUP_REMOVED lines=14> */
.L_x_8188:
        /* <DEDUP_REMOVED lines=21> */
.L_x_8209:
[----:B------:R-:W3:Y:S02]  /*4720*/  LDG.E.64 R2, [R2.64] ;  /* 0x0000002402027981 */ /* 0x000ee4000c1e1b00 */
[----:B---3--:R0:W3:Y:S01]  /*4730*/  I2F.U64 R25, R2 ;  /* 0x0000000200197312 */ /* 0x0080e20000301000 */
[----:B------:R-:W-:Y:S05]  /*4740*/  BRA `(.L_x_8189) ;  /* 0x0000002000007947 */ /* 0x000fea0003800000 */
.L_x_8208:
[----:B------:R-:W3:Y:S02]  /*4750*/  LDG.E R2, [R2.64] ;  /* 0x0000002402027981 */ /* 0x000ee4000c1e1900 */
[----:B---3--:R0:W3:Y:S02]  /*4760*/  I2F.U32 R25, R2 ;  /* 0x0000000200197306 */ /* 0x0080e40000201000 */
.L_x_8189:
[----:B------:R-:W-:Y:S05]  /*4770*/  BSYNC B6 ;  /* 0x0000000000067941 */ /* 0x000fea0003800000 */
.L_x_8183:
        /* <DEDUP_REMOVED lines=18> */
.L_x_8214:
[----:B------:R-:W4:Y:S02]  /*48a0*/  LDG.E.U8 R2, [R2.64] ;  /* 0x0000002402027981 */ /* 0x000f24000c1e1100 */
[----:B----4-:R0:W4:Y:S01]  /*48b0*/  I2F.U16 R26, R2 ;  /* 0x00000002001a7306 */ /* 0x0101220000101000 */
[----:B------:R-:W-:Y:S05]  /*48c0*/  BRA `(.L_x_8216) ;  /* 0x00000ca000007947 */ /* 0x000fea0003800000 */
.L_x_8213:
        /* <DEDUP_REMOVED lines=9> */
.L_x_8218:
[----:B------:R-:W4:Y:S02]  /*4960*/  LDG.E R2, [R2.64] ;  /* 0x0000002402027981 */ /* 0x000f24000c1e1900 */
[----:B----4-:R0:W4:Y:S01]  /*4970*/  I2F R26, R2 ;  /* 0x00000002001a7306 */ /* 0x0101220000201400 */
[----:B------:R-:W-:Y:S05]  /*4980*/  BRA `(.L_x_8216) ;  /* 0x00000be000007947 */ /* 0x000fea0003800000 */
.L_x_8217:
[----:B------:R-:W4:Y:S02]  /*4990*/  LDG.E.U16 R2, [R2.64] ;  /* 0x0000002402027981 */ /* 0x000f24000c1e1500 */
[----:B----4-:R0:W4:Y:S01]  /*49a0*/  I2F.S16 R26, R2 ;  /* 0x00000002001a7306 */ /* 0x0101220000101400 */
[----:B------:R-:W-:Y:S05]  /*49b0*/  BRA `(.L_x_8216) ;  /* 0x00000bb000007947 */ /* 0x000fea0003800000 */
.L_x_8212:
        /* <DEDUP_REMOVED lines=8> */
.L_x_8220:
[----:B------:R-:W4:Y:S02]  /*4a40*/  LDG.E.U16 R2, [R2.64] ;  /* 0x0000002402027981 */ /* 0x000f24000c1e1500 */
[----:B----4-:R-:W-:Y:S01]  /*4a50*/  HADD2.F32 R26, -RZ, R2.H0_H0 ;  /* 0x20000002ff1a7230 */ /* 0x010fe20000004100 */
[----:B------:R-:W-:Y:S05]  /*4a60*/  BRA `(.L_x_8216) ;  /* 0x00000b0000007947 */ /* 0x000fea0003800000 */
.L_x_8219:
        /* <DEDUP_REMOVED lines=8> */
.L_x_8222:
[----:B------:R-:W4:Y:S02]  /*4af0*/  LDG.E.U16 R2, [R2.64] ;  /* 0x0000002402027981 */ /* 0x000f24000c1e1500 */
[----:B----4-:R-:W-:Y:S01]  /*4b00*/  HADD2.F32 R26, -RZ, R2.H0_H0 ;  /* 0x20000002ff1a7230 */ /* 0x010fe20000004100 */
[----:B------:R-:W-:Y:S05]  /*4b10*/  BRA `(.L_x_8216) ;  /* 0x00000a5000007947 */ /* 0x000fea0003800000 */
.L_x_8221:
[----:B------:R-:W4:Y:S02]  /*4b20*/  LDG.E.64 R2, [R2.64] ;  /* 0x0000002402027981 */ /* 0x000f24000c1e1b00 */
[----:B----4-:R-:W0:Y:S01]  /*4b30*/  F2F.F32.F64 R26, R2 ;  /* 0x00000002001a7310 */ /* 0x010e220000301000 */
[----:B------:R-:W0:-:S14]  /*4b40*/  DSETP.GEU.AND P0, PT, |R2|, c[0x2][0x0], PT ;  /* 0x008000000200762a */ /* 0x000e1c0003f0e200 */
[----:B0-----:R-:W-:Y:S01]  /*4b50*/  @!P0 FMUL R26, R26, 1.175494350822287508e-38 ;  /* 0x008000001a1a8820 */ /* 0x001fe20000400000 */
[----:B------:R-:W-:Y:S05]  /*4b60*/  BRA `(.L_x_8216) ;  /* 0x00000a0000007947 */ /* 0x000fea0003800000 */
.L_x_8211:
        /* <DEDUP_REMOVED lines=12> */
.L_x_8225:
[----:B------:R-:W4:Y:S02]  /*4c30*/  LDG.E.64 R2, [R2.64] ;  /* 0x0000002402027981 */ /* 0x000f24000c1e1b00 */
[----:B----4-:R-:W0:Y:S01]  /*4c40*/  F2F.F32.F64 R26, R2 ;  /* 0x00000002001a7310 */ /* 0x010e220000301000 */
[----:B------:R-:W0:-:S14]  /*4c50*/  DSETP.GEU.AND P0, PT, |R2|, c[0x2][0x0], PT ;  /* 0x008000000200762a */ /* 0x000e1c0003f0e200 */
[----:B0-----:R-:W-:Y:S01]  /*4c60*/  @!P0 FMUL R26, R26, 1.175494350822287508e-38 ;  /* 0x008000001a1a8820 */ /* 0x001fe20000400000 */
[----:B------:R-:W-:Y:S05]  /*4c70*/  BRA `(.L_x_8216) ;  /* 0x000008f000007947 */ /* 0x000fea0003800000 */
.L_x_8224:
        /* <DEDUP_REMOVED lines=26> */
.L_x_8227:
[----:B------:R-:W4:Y:S02]  /*4e20*/  LDG.E.U8 R2, [R2.64] ;  /* 0x0000002402027981 */ /* 0x000f24000c1e1100 */
[C---:B----4-:R-:W-:Y:S02]  /*4e30*/  IMAD.SHL.U32 R0, R2.reuse, 0x2000000, RZ ;  /* 0x0200000002007824 */ /* 0x050fe400078e00ff */
        /* <DEDUP_REMOVED lines=11> */
.L_x_8226:
[----:B------:R-:W4:Y:S02]  /*4ef0*/  LDG.E.U16 R2, [R2.64] ;  /* 0x0000002402027981 */ /* 0x000f24000c1e1500 */
[----:B----4-:R-:W-:Y:S01]  /*4f00*/  PRMT R26, RZ, 0x5410, R2 ;  /* 0x00005410ff1a7816 */ /* 0x010fe20000000002 */
[----:B------:R-:W-:Y:S05]  /*4f10*/  BRA `(.L_x_8216) ;  /* 0x0000065000007947 */ /* 0x000fea0003800000 */
.L_x_8223:
        /* <DEDUP_REMOVED lines=11> */
.L_x_8230:
        /* <DEDUP_REMOVED lines=20> */
.L_x_8232:
[----:B------:R-:W-:Y:S05]  /*5110*/  BSYNC B0 ;  /* 0x0000000000007941 */ /* 0x000fea0003800000 */
.L_x_8231:
[----:B------:R-:W-:Y:S01]  /*5120*/  IMAD.SHL.U32 R2, R2, 0x100000, RZ ;  /* 0x0010000002027824 */ /* 0x000fe200078e00ff */
[----:B------:R-:W-:-:S04]  /*5130*/  LEA R3, R0, 0x3b800000, 0x17 ;  /* 0x3b80000000037811 */ /* 0x000fc800078eb8ff */
[----:B------:R-:W-:Y:S01]  /*5140*/  LOP3.LUT R26, R3, R2, R26, 0xfe, !PT ;  /* 0x00000002031a7212 */ /* 0x000fe200078efe1a */
[----:B------:R-:W-:Y:S05]  /*5150*/  BRA `(.L_x_8216) ;  /* 0x0000041000007947 */ /* 0x000fea0003800000 */
.L_x_8229:
        /* <DEDUP_REMOVED lines=20> */
.L_x_8234:
[----:B------:R-:W-:Y:S05]  /*52a0*/  BSYNC B0 ;  /* 0x0000000000007941 */ /* 0x000fea0003800000 */
.L_x_8233:
[----:B------:R-:W-:Y:S01]  /*52b0*/  IMAD.SHL.U32 R2, R2, 0x200000, RZ ;  /* 0x0020000002027824 */ /* 0x000fe200078e00ff */
[----:B------:R-:W-:-:S04]  /*52c0*/  LEA R3, R0, 0x37800000, 0x17 ;  /* 0x3780000000037811 */ /* 0x000fc800078eb8ff */
[----:B------:R-:W-:Y:S01]  /*52d0*/  LOP3.LUT R26, R3, R2, R26, 0xfe, !PT ;  /* 0x00000002031a7212 */ /* 0x000fe200078efe1a */
[----:B------:R-:W-:Y:S05]  /*52e0*/  BRA `(.L_x_8216) ;  /* 0x0000028000007947 */ /* 0x000fea0003800000 */
.L_x_8228:
        /* <DEDUP_REMOVED lines=14> */
.L_x_8215:
        /* <DEDUP_REMOVED lines=21> */
.L_x_8236:
[----:B------:R-:W4:Y:S02]  /*5520*/  LDG.E.64 R26, [R2.64] ;  /* 0x00000024021a7981 */ /* 0x000f24000c1e1b00 */
[----:B----4-:R0:W4:Y:S01]  /*5530*/  I2F.U64 R26, R26 ;  /* 0x0000001a001a7312 */ /* 0x0101220000301000 */
[----:B------:R-:W-:Y:S05]  /*5540*/  BRA `(.L_x_8216) ;  /* 0x0000002000007947 */ /* 0x000fea0003800000 */
.L_x_8235:
[----:B------:R-:W4:Y:S02]  /*5550*/  LDG.E R2, [R2.64] ;  /* 0x0000002402027981 */ /* 0x000f24000c1e1900 */
[----:B----4-:R0:W4:Y:S02]  /*5560*/  I2F.U32 R26, R2 ;  /* 0x00000002001a7306 */ /* 0x0101240000201000 */
.L_x_8216:
[----:B------:R-:W-:Y:S05]  /*5570*/  BSYNC B6 ;  /* 0x0000000000067941 */ /* 0x000fea0003800000 */
.L_x_8210:
[----:B------:R-:W-:Y:S02]  /*5580*/  IADD3 R31, R31, 0x80, RZ ;  /* 0x000000801f1f7810 */ /* 0x000fe40007ffe0ff */
.L_x_8155:
[----:B------:R-:W-:Y:S05]  /*5590*/  BSYNC B7 ;  /* 0x0000000000077941 */ /* 0x000fea0003800000 */
.L_x_8154:
[----:B------:R-:W-:Y:S01]  /*55a0*/  ISETP.GE.AND P0, PT, R31, R18, PT ;  /* 0x000000121f00720c */ /* 0x000fe20003f06270 */
[----:B------:R-:W-:Y:S01]  /*55b0*/  BSSY B7, `(.L_x_8237) ;  /* 0x00002a7000077945 */ /* 0x000fe20003800000 */
[----:B0-----:R-:W-:Y:S01]  /*55c0*/  IMAD.MOV.U32 R27, RZ, RZ, RZ ;  /* 0x000000ffff1b7224 */ /* 0x001fe200078e00ff */
[----:B------:R-:W-:Y:S01]  /*55d0*/  CS2R R28, SRZ ;  /* 0x00000000001c7805 */ /* 0x000fe2000001ff00 */
        /* <DEDUP_REMOVED lines=21> */
.L_x_8243:
[----:B----4-:R-:W4:Y:S02]  /*5730*/  LDG.E.U8 R2, [R2.64] ;  /* 0x0000002402027981 */ /* 0x010f24000c1e1100 */
[----:B----4-:R0:W4:Y:S01]  /*5740*/  I2F.U16 R28, R2 ;  /* 0x00000002001c7306 */ /* 0x0101220000101000 */
[----:B------:R-:W-:Y:S05]  /*5750*/  BRA `(.L_x_8245) ;  /* 0x00000ca000007947 */ /* 0x000fea0003800000 */
.L_x_8242:
        /* <DEDUP_REMOVED lines=9> */
.L_x_8247:
[----:B----4-:R-:W4:Y:S02]  /*57f0*/  LDG.E R2, [R2.64] ;  /* 0x0000002402027981 */ /* 0x010f24000c1e1900 */
[----:B----4-:R0:W4:Y:S01]  /*5800*/  I2F R28, R2 ;  /* 0x00000002001c7306 */ /* 0x0101220000201400 */
[----:B------:R-:W-:Y:S05]  /*5810*/  BRA `(.L_x_8245) ;  /* 0x00000be000007947 */ /* 0x000fea0003800000 */
.L_x_8246:
[----:B----4-:R-:W4:Y:S02]  /*5820*/  LDG.E.U16 R2, [R2.64] ;  /* 0x0000002402027981 */ /* 0x010f24000c1e1500 */
[----:B----4-:R0:W4:Y:S01]  /*5830*/  I2F.S16 R28, R2 ;  /* 0x00000002001c7306 */ /* 0x0101220000101400 */
[----:B------:R-:W-:Y:S05]  /*5840*/  BRA `(.L_x_8245) ;  /* 0x00000bb000007947 */ /* 0x000fea0003800000 */
.L_x_8241:
        /* <DEDUP_REMOVED lines=8> */
.L_x_8249:
[----:B----4-:R-:W4:Y:S02]  /*58d0*/  LDG.E.U16 R2, [R2.64] ;  /* 0x0000002402027981 */ /* 0x010f24000c1e1500 */
[----:B----4-:R-:W-:Y:S01]  /*58e0*/  HADD2.F32 R28, -RZ, R2.H0_H0 ;  /* 0x20000002ff1c7230 */ /* 0x010fe20000004100 */
[----:B------:R-:W-:Y:S05]  /*58f0*/  BRA `(.L_x_8245) ;  /* 0x00000b0000007947 */ /* 0x000fea0003800000 */
.L_x_8248:
        /* <DEDUP_REMOVED lines=8> */
.L_x_8251:
[----:B----4-:R-:W4:Y:S02]  /*5980*/  LDG.E.U16 R2, [R2.64] ;  /* 0x0000002402027981 */ /* 0x010f24000c1e1500 */
[----:B----4-:R-:W-:Y:S01]  /*5990*/  HADD2.F32 R28, -RZ, R2.H0_H0 ;  /* 0x20000002ff1c7230 */ /* 0x010fe20000004100 */
[----:B------:R-:W-:Y:S05]  /*59a0*/  BRA `(.L_x_8245) ;  /* 0x00000a5000007947 */ /* 0x000fea0003800000 */
.L_x_8250:
[----:B----4-:R-:W4:Y:S02]  /*59b0*/  LDG.E.64 R2, [R2.64] ;  /* 0x0000002402027981 */ /* 0x010f24000c1e1b00 */
[----:B----4-:R-:W0:Y:S01]  /*59c0*/  F2F.F32.F64 R28, R2 ;  /* 0x00000002001c7310 */ /* 0x010e220000301000 */
[----:B------:R-:W0:-:S14]  /*59d0*/  DSETP.GEU.AND P0, PT, |R2|, c[0x2][0x0], PT ;  /* 0x008000000200762a */ /* 0x000e1c0003f0e200 */
[----:B0-----:R-:W-:Y:S01]  /*59e0*/  @!P0 FMUL R28, R28, 1.175494350822287508e-38 ;  /* 0x008000001c1c8820 */ /* 0x001fe20000400000 */
[----:B------:R-:W-:Y:S05]  /*59f0*/  BRA `(.L_x_8245) ;  /* 0x00000a0000007947 */ /* 0x000fea0003800000 */
.L_x_8240:
        /* <DEDUP_REMOVED lines=12> */
.L_x_8254:
[----:B----4-:R-:W4:Y:S02]  /*5ac0*/  LDG.E.64 R2, [R2.64] ;  /* 0x0000002402027981 */ /* 0x010f24000c1e1b00 */
[----:B----4-:R-:W0:Y:S01]  /*5ad0*/  F2F.F32.F64 R28, R2 ;  /* 0x00000002001c7310 */ /* 0x010e220000301000 */
[----:B------:R-:W0:-:S14]  /*5ae0*/  DSETP.GEU.AND P0, PT, |R2|, c[0x2][0x0], PT ;  /* 0x008000000200762a */ /* 0x000e1c0003f0e200 */
[----:B0-----:R-:W-:Y:S01]  /*5af0*/  @!P0 FMUL R28, R28, 1.175494350822287508e-38 ;  /* 0x008000001c1c8820 */ /* 0x001fe20000400000 */
[----:B------:R-:W-:Y:S05]  /*5b00*/  BRA `(.L_x_8245) ;  /* 0x000008f000007947 */ /* 0x000fea0003800000 */
.L_x_8253:
        /* <DEDUP_REMOVED lines=26> */
.L_x_8256:
[----:B----4-:R-:W4:Y:S02]  /*5cb0*/  LDG.E.U8 R2, [R2.64] ;  /* 0x0000002402027981 */ /* 0x010f24000c1e1100 */
        /* <DEDUP_REMOVED lines=12> */
.L_x_8255:
[----:B----4-:R-:W4:Y:S02]  /*5d80*/  LDG.E.U16 R2, [R2.64] ;  /* 0x0000002402027981 */ /* 0x010f24000c1e1500 */
[----:B----4-:R-:W-:Y:S01]  /*5d90*/  PRMT R28, RZ, 0x5410, R2 ;  /* 0x00005410ff1c7816 */ /* 0x010fe20000000002 */
[----:B------:R-:W-:Y:S05]  /*5da0*/  BRA `(.L_x_8245) ;  /* 0x0000065000007947 */ /* 0x000fea0003800000 */
.L_x_8252:
        /* <DEDUP_REMOVED lines=11> */
.L_x_8259:
        /* <DEDUP_REMOVED lines=20> */
.L_x_8261:
[----:B------:R-:W-:Y:S05]  /*5fa0*/  BSYNC B0 ;  /* 0x0000000000007941 */ /* 0x000fea0003800000 */
.L_x_8260:
[----:B------:R-:W-:Y:S01]  /*5fb0*/  IMAD.SHL.U32 R2, R2, 0x100000, RZ ;  /* 0x0010000002027824 */ /* 0x000fe200078e00ff */
[----:B------:R-:W-:-:S04]  /*5fc0*/  LEA R3, R0, 0x3b800000, 0x17 ;  /* 0x3b80000000037811 */ /* 0x000fc800078eb8ff */
[----:B------:R-:W-:Y:S01]  /*5fd0*/  LOP3.LUT R28, R3, R2, R28, 0xfe, !PT ;  /* 0x00000002031c7212 */ /* 0x000fe200078efe1c */
[----:B------:R-:W-:Y:S05]  /*5fe0*/  BRA `(.L_x_8245) ;  /* 0x0000041000007947 */ /* 0x000fea0003800000 */
.L_x_8258:
        /* <DEDUP_REMOVED lines=20> */
.L_x_8263:
[----:B------:R-:W-:Y:S05]  /*6130*/  BSYNC B0 ;  /* 0x0000000000007941 */ /* 0x000fea0003800000 */
.L_x_8262:
[----:B------:R-:W-:Y:S01]  /*6140*/  IMAD.SHL.U32 R2, R2, 0x200000, RZ ;  /* 0x0020000002027824 */ /* 0x000fe200078e00ff */
[----:B------:R-:W-:-:S04]  /*6150*/  LEA R3, R0, 0x37800000, 0x17 ;  /* 0x3780000000037811 */ /* 0x000fc800078eb8ff */
[----:B------:R-:W-:Y:S01]  /*6160*/  LOP3.LUT R28, R3, R2, R28, 0xfe, !PT ;  /* 0x00000002031c7212 */ /* 0x000fe200078efe1c */
[----:B------:R-:W-:Y:S05]  /*6170*/  BRA `(.L_x_8245) ;  /* 0x0000028000007947 */ /* 0x000fea0003800000 */
.L_x_8257:
        /* <DEDUP_REMOVED lines=14> */
.L_x_8244:
        /* <DEDUP_REMOVED lines=21> */
.L_x_8265:
[----:B----4-:R-:W4:Y:S02]  /*63b0*/  LDG.E.64 R28, [R2.64] ;  /* 0x00000024021c7981 */ /* 0x010f24000c1e1b00 */
[----:B----4-:R0:W4:Y:S01]  /*63c0*/  I2F.U64 R28, R28 ;  /* 0x0000001c001c7312 */ /* 0x0101220000301000 */
[----:B------:R-:W-:Y:S05]  /*63d0*/  BRA `(.L_x_8245) ;  /* 0x0000002000007947 */ /* 0x000fea0003800000 */
.L_x_8264:
[----:B----4-:R-:W4:Y:S02]  /*63e0*/  LDG.E R2, [R2.64] ;  /* 0x0000002402027981 */ /* 0x010f24000c1e1900 */
[----:B----4-:R0:W4:Y:S02]  /*63f0*/  I2F.U32 R28, R2 ;  /* 0x00000002001c7306 */ /* 0x0101240000201000 */
.L_x_8245:
[----:B------:R-:W-:Y:S05]  /*6400*/  BSYNC B6 ;  /* 0x0000000000067941 */ /* 0x000fea0003800000 */
.L_x_8239:
        /* <DEDUP_REMOVED lines=18> */
.L_x_8270:
[----:B----4-:R-:W4:Y:S02]  /*6530*/  LDG.E.U8 R2, [R2.64] ;  /* 0x0000002402027981 */ /* 0x010f24000c1e1100 */
[----:B----4-:R0:W4:Y:S01]  /*6540*/  I2F.U16 R29, R2 ;  /* 0x00000002001d7306 */ /* 0x0101220000101000 */
[----:B------:R-:W-:Y:S05]  /*6550*/  BRA `(.L_x_8272) ;  /* 0x00000ca000007947 */ /* 0x000fea0003800000 */
.L_x_8269:
        /* <DEDUP_REMOVED lines=9> */
.L_x_8274:
[----:B----4-:R-:W4:Y:S02]  /*65f0*/  LDG.E R2, [R2.64] ;  /* 0x0000002402027981 */ /* 0x010f24000c1e1900 */
[----:B----4-:R0:W4:Y:S01]  /*6600*/  I2F R29, R2 ;  /* 0x00000002001d7306 */ /* 0x0101220000201400 */
[----:B------:R-:W-:Y:S05]  /*6610*/  BRA `(.L_x_8272) ;  /* 0x00000be000007947 */ /* 0x000fea0003800000 */
.L_x_8273:
[----:B----4-:R-:W4:Y:S02]  /*6620*/  LDG.E.U16 R2, [R2.64] ;  /* 0x0000002402027981 */ /* 0x010f24000c1e1500 */
[----:B----4-:R0:W4:Y:S01]  /*6630*/  I2F.S16 R29, R2 ;  /* 0x00000002001d7306 */ /* 0x0101220000101400 */
[----:B------:R-:W-:Y:S05]  /*6640*/  BRA `(.L_x_8272) ;  /* 0x00000bb000007947 */ /* 0x000fea0003800000 */
.L_x_8268:
        /* <DEDUP_REMOVED lines=8> */
.L_x_8276:
[----:B----4-:R-:W4:Y:S02]  /*66d0*/  LDG.E.U16 R2, [R2.64] ;  /* 0x0000002402027981 */ /* 0x010f24000c1e1500 */
[----:B----4-:R-:W-:Y:S01]  /*66e0*/  HADD2.F32 R29, -RZ, R2.H0_H0 ;  /* 0x20000002ff1d7230 */ /* 0x010fe20000004100 */
[----:B------:R-:W-:Y:S05]  /*66f0*/  BRA `(.L_x_8272) ;  /* 0x00000b0000007947 */ /* 0x000fea0003800000 */
.L_x_8275:
        /* <DEDUP_REMOVED lines=8> */
.L_x_8278:
[----:B----4-:R-:W4:Y:S02]  /*6780*/  LDG.E.U16 R2, [R2.64] ;  /* 0x0000002402027981 */ /* 0x010f24000c1e1500 */
[----:B----4-:R-:W-:Y:S01]  /*6790*/  HADD2.F32 R29, -RZ, R2.H0_H0 ;  /* 0x20000002ff1d7230 */ /* 0x010fe20000004100 */
[----:B------:R-:W-:Y:S05]  /*67a0*/  BRA `(.L_x_8272) ;  /* 0x00000a5000007947 */ /* 0x000fea0003800000 */
.L_x_8277:
[----:B----4-:R-:W4:Y:S02]  /*67b0*/  LDG.E.64 R2, [R2.64] ;  /* 0x0000002402027981 */ /* 0x010f24000c1e1b00 */
[----:B----4-:R-:W0:Y:S01]  /*67c0*/  F2F.F32.F64 R29, R2 ;  /* 0x00000002001d7310 */ /* 0x010e220000301000 */
[----:B------:R-:W0:-:S14]  /*67d0*/  DSETP.GEU.AND P0, PT, |R2|, c[0x2][0x0], PT ;  /* 0x008000000200762a */ /* 0x000e1c0003f0e200 */
[----:B0-----:R-:W-:Y:S01]  /*67e0*/  @!P0 FMUL R29, R29, 1.175494350822287508e-38 ;  /* 0x008000001d1d8820 */ /* 0x001fe20000400000 */
[----:B------:R-:W-:Y:S05]  /*67f0*/  BRA `(.L_x_8272) ;  /* 0x00000a0000007947 */ /* 0x000fea0003800000 */
.L_x_8267:
        /* <DEDUP_REMOVED lines=12> */
.L_x_8281:
[----:B----4-:R-:W4:Y:S02]  /*68c0*/  LDG.E.64 R2, [R2.64] ;  /* 0x0000002402027981 */ /* 0x010f24000c1e1b00 */
[----:B----4-:R-:W0:Y:S01]  /*68d0*/  F2F.F32.F64 R29, R2 ;  /* 0x00000002001d7310 */ /* 0x010e220000301000 */
[----:B------:R-:W0:-:S14]  /*68e0*/  DSETP.GEU.AND P0, PT, |R2|, c[0x2][0x0], PT ;  /* 0x008000000200762a */ /* 0x000e1c0003f0e200 */
[----:B0-----:R-:W-:Y:S01]  /*68f0*/  @!P0 FMUL R29, R29, 1.175494350822287508e-38 ;  /* 0x008000001d1d8820 */ /* 0x001fe20000400000 */
[----:B------:R-:W-:Y:S05]  /*6900*/  BRA `(.L_x_8272) ;  /* 0x000008f000007947 */ /* 0x000fea0003800000 */
.L_x_8280:
        /* <DEDUP_REMOVED lines=26> */
.L_x_8283:
        /* <DEDUP_REMOVED lines=13> */
.L_x_8282:
[----:B----4-:R-:W4:Y:S02]  /*6b80*/  LDG.E.U16 R2, [R2.64] ;  /* 0x0000002402027981 */ /* 0x010f24000c1e1500 */
[----:B----4-:R-:W-:Y:S01]  /*6b90*/  PRMT R29, RZ, 0x5410, R2 ;  /* 0x00005410ff1d7816 */ /* 0x010fe20000000002 */
[----:B------:R-:W-:Y:S05]  /*6ba0*/  BRA `(.L_x_8272) ;  /* 0x0000065000007947 */ /* 0x000fea0003800000 */
.L_x_8279:
        /* <DEDUP_REMOVED lines=11> */
.L_x_8286:
        /* <DEDUP_REMOVED lines=20> */
.L_x_8288:
[----:B------:R-:W-:Y:S05]  /*6da0*/  BSYNC B0 ;  /* 0x0000000000007941 */ /* 0x000fea0003800000 */
.L_x_8287:
[----:B------:R-:W-:Y:S01]  /*6db0*/  IMAD.SHL.U32 R2, R2, 0x100000, RZ ;  /* 0x0010000002027824 */ /* 0x000fe200078e00ff */
[----:B------:R-:W-:-:S04]  /*6dc0*/  LEA R0, R0, 0x3b800000, 0x17 ;  /* 0x3b80000000007811 */ /* 0x000fc800078eb8ff */
[----:B------:R-:W-:Y:S01]  /*6dd0*/  LOP3.LUT R29, R0, R2, R29, 0xfe, !PT ;  /* 0x00000002001d7212 */ /* 0x000fe200078efe1d */
[----:B------:R-:W-:Y:S05]  /*6de0*/  BRA `(.L_x_8272) ;  /* 0x0000041000007947 */ /* 0x000fea0003800000 */
.L_x_8285:
        /* <DEDUP_REMOVED lines=20> */
.L_x_8290:
[----:B------:R-:W-:Y:S05]  /*6f30*/  BSYNC B0 ;  /* 0x0000000000007941 */ /* 0x000fea0003800000 */
.L_x_8289:
[----:B------:R-:W-:Y:S01]  /*6f40*/  IMAD.SHL.U32 R2, R2, 0x200000, RZ ;  /* 0x0020000002027824 */ /* 0x000fe200078e00ff */
[----:B------:R-:W-:-:S04]  /*6f50*/  LEA R0, R0, 0x37800000, 0x17 ;  /* 0x3780000000007811 */ /* 0x000fc800078eb8ff */
[----:B------:R-:W-:Y:S01]  /*6f60*/  LOP3.LUT R29, R0, R2, R29, 0xfe, !PT ;  /* 0x00000002001d7212 */ /* 0x000fe200078efe1d */
[----:B------:R-:W-:Y:S05]  /*6f70*/  BRA `(.L_x_8272) ;  /* 0x0000028000007947 */ /* 0x000fea0003800000 */
.L_x_8284:
        /* <DEDUP_REMOVED lines=14> */
.L_x_8271:
        /* <DEDUP_REMOVED lines=21> */
.L_x_8292:
[----:B----4-:R-:W4:Y:S02]  /*71b0*/  LDG.E.64 R2, [R2.64] ;  /* 0x0000002402027981 */ /* 0x010f24000c1e1b00 */
[----:B----4-:R0:W4:Y:S01]  /*71c0*/  I2F.U64 R29, R2 ;  /* 0x00000002001d7312 */ /* 0x0101220000301000 */
[----:B------:R-:W-:Y:S05]  /*71d0*/  BRA `(.L_x_8272) ;  /* 0x0000002000007947 */ /* 0x000fea0003800000 */
.L_x_8291:
[----:B----4-:R-:W4:Y:S02]  /*71e0*/  LDG.E R2, [R2.64] ;  /* 0x0000002402027981 */ /* 0x010f24000c1e1900 */
[----:B----4-:R0:W4:Y:S02]  /*71f0*/  I2F.U32 R29, R2 ;  /* 0x00000002001d7306 */ /* 0x0101240000201000 */
.L_x_8272:
[----:B------:R-:W-:Y:S05]  /*7200*/  BSYNC B6 ;  /* 0x0000000000067941 */ /* 0x000fea0003800000 */
.L_x_8266:
        /* <DEDUP_REMOVED lines=18> */
.L_x_8297:
[----:B----4-:R-:W4:Y:S02]  /*7330*/  LDG.E.U8 R2, [R2.64] ;  /* 0x0000002402027981 */ /* 0x010f24000c1e1100 */
[----:B----4-:R0:W4:Y:S01]  /*7340*/  I2F.U16 R30, R2 ;  /* 0x00000002001e7306 */ /* 0x0101220000101000 */
[----:B------:R-:W-:Y:S05]  /*7350*/  BRA `(.L_x_8299) ;  /* 0x00000ca000007947 */ /* 0x000fea0003800000 */
.L_x_8296:
        /* <DEDUP_REMOVED lines=9> */
.L_x_8301:
[----:B----4-:R-:W4:Y:S02]  /*73f0*/  LDG.E R2, [R2.64] ;  /* 0x0000002402027981 */ /* 0x010f24000c1e1900 */
[----:B----4-:R0:W4:Y:S01]  /*7400*/  I2F R30, R2 ;  /* 0x00000002001e7306 */ /* 0x0101220000201400 */
[----:B------:R-:W-:Y:S05]  /*7410*/  BRA `(.L_x_8299) ;  /* 0x00000be000007947 */ /* 0x000fea0003800000 */
.L_x_8300:
[----:B----4-:R-:W4:Y:S02]  /*7420*/  LDG.E.U16 R2, [R2.64] ;  /* 0x0000002402027981 */ /* 0x010f24000c1e1500 */
[----:B----4-:R0:W4:Y:S01]  /*7430*/  I2F.S16 R30, R2 ;  /* 0x00000002001e7306 */ /* 0x0101220000101400 */
[----:B------:R-:W-:Y:S05]  /*7440*/  BRA `(.L_x_8299) ;  /* 0x00000bb000007947 */ /* 0x000fea0003800000 */
.L_x_8295:
        /* <DEDUP_REMOVED lines=8> */
.L_x_8303:
[----:B----4-:R-:W4:Y:S02]  /*74d0*/  LDG.E.U16 R2, [R2.64] ;  /* 0x0000002402027981 */ /* 0x010f24000c1e1500 */
[----:B----4-:R-:W-:Y:S01]  /*74e0*/  HADD2.F32 R30, -RZ, R2.H0_H0 ;  /* 0x20000002ff1e7230 */ /* 0x010fe20000004100 */
[----:B------:R-:W-:Y:S05]  /*74f0*/  BRA `(.L_x_8299) ;  /* 0x00000b0000007947 */ /* 0x000fea0003800000 */
.L_x_8302:
        /* <DEDUP_REMOVED lines=8> */
.L_x_8305:
[----:B----4-:R-:W4:Y:S02]  /*7580*/  LDG.E.U16 R2, [R2.64] ;  /* 0x0000002402027981 */ /* 0x010f24000c1e1500 */
[----:B----4-:R-:W-:Y:S01]  /*7590*/  HADD2.F32 R30, -RZ, R2.H0_H0 ;  /* 0x20000002ff1e7230 */ /* 0x010fe20000004100 */
[----:B------:R-:W-:Y:S05]  /*75a0*/  BRA `(.L_x_8299) ;  /* 0x00000a5000007947 */ /* 0x000fea0003800000 */
.L_x_8304:
[----:B----4-:R-:W4:Y:S02]  /*75b0*/  LDG.E.64 R2, [R2.64] ;  /* 0x0000002402027981 */ /* 0x010f24000c1e1b00 */
[----:B----4-:R-:W0:Y:S01]  /*75c0*/  F2F.F32.F64 R30, R2 ;  /* 0x00000002001e7310 */ /* 0x010e220000301000 */
[----:B------:R-:W0:-:S14]  /*75d0*/  DSETP.GEU.AND P0, PT, |R2|, c[0x2][0x0], PT ;  /* 0x008000000200762a */ /* 0x000e1c0003f0e200 */
[----:B0-----:R-:W-:Y:S01]  /*75e0*/  @!P0 FMUL R30, R30, 1.175494350822287508e-38 ;  /* 0x008000001e1e8820 */ /* 0x001fe20000400000 */
[----:B------:R-:W-:Y:S05]  /*75f0*/  BRA `(.L_x_8299) ;  /* 0x00000a0000007947 */ /* 0x000fea0003800000 */
.L_x_8294:
        /* <DEDUP_REMOVED lines=12> */
.L_x_8308:
[----:B----4-:R-:W4:Y:S02]  /*76c0*/  LDG.E.64 R2, [R2.64] ;  /* 0x0000002402027981 */ /* 0x010f24000c1e1b00 */
[----:B----4-:R-:W0:Y:S01]  /*76d0*/  F2F.F32.F64 R30, R2 ;  /* 0x00000002001e7310 */ /* 0x010e220000301000 */
[----:B------:R-:W0:-:S14]  /*76e0*/  DSETP.GEU.AND P0, PT, |R2|, c[0x2][0x0], PT ;  /* 0x008000000200762a */ /* 0x000e1c0003f0e200 */
[----:B0-----:R-:W-:Y:S01]  /*76f0*/  @!P0 FMUL R30, R30, 1.175494350822287508e-38 ;  /* 0x008000001e1e8820 */ /* 0x001fe20000400000 */
[----:B------:R-:W-:Y:S05]  /*7700*/  BRA `(.L_x_8299) ;  /* 0x000008f000007947 */ /* 0x000fea0003800000 */
.L_x_8307:
        /* <DEDUP_REMOVED lines=26> */
.L_x_8310:
        /* <DEDUP_REMOVED lines=13> */
.L_x_8309:
[----:B----4-:R-:W4:Y:S02]  /*7980*/  LDG.E.U16 R2, [R2.64] ;  /* 0x0000002402027981 */ /* 0x010f24000c1e1500 */
[----:B----4-:R-:W-:Y:S01]  /*7990*/  PRMT R30, RZ, 0x5410, R2 ;  /* 0x00005410ff1e7816 */ /* 0x010fe20000000002 */
[----:B------:R-:W-:Y:S05]  /*79a0*/  BRA `(.L_x_8299) ;  /* 0x0000065000007947 */ /* 0x000fea0003800000 */
.L_x_8306:
        /* <DEDUP_REMOVED lines=11> */
.L_x_8313:
        /* <DEDUP_REMOVED lines=20> */
.L_x_8315:
[----:B------:R-:W-:Y:S05]  /*7ba0*/  BSYNC B0 ;  /* 0x0000000000007941 */ /* 0x000fea0003800000 */
.L_x_8314:
[----:B------:R-:W-:Y:S01]  /*7bb0*/  IMAD.SHL.U32 R2, R2, 0x100000, RZ ;  /* 0x0010000002027824 */ /* 0x000fe200078e00ff */
[----:B------:R-:W-:-:S04]  /*7bc0*/  LEA R3, R0, 0x3b800000, 0x17 ;  /* 0x3b80000000037811 */ /* 0x000fc800078eb8ff */
[----:B------:R-:W-:Y:S01]  /*7bd0*/  LOP3.LUT R30, R3, R2, R30, 0xfe, !PT ;  /* 0x00000002031e7212 */ /* 0x000fe200078efe1e */
[----:B------:R-:W-:Y:S05]  /*7be0*/  BRA `(.L_x_8299) ;  /* 0x0000041000007947 */ /* 0x000fea0003800000 */
.L_x_8312:
        /* <DEDUP_REMOVED lines=20> */
.L_x_8317:
[----:B------:R-:W-:Y:S05]  /*7d30*/  BSYNC B0 ;  /* 0x0000000000007941 */ /* 0x000fea0003800000 */
.L_x_8316:
[----:B------:R-:W-:Y:S01]  /*7d40*/  IMAD.SHL.U32 R2, R2, 0x200000, RZ ;  /* 0x0020000002027824 */ /* 0x000fe200078e00ff */
[----:B------:R-:W-:-:S04]  /*7d50*/  LEA R3, R0, 0x37800000, 0x17 ;  /* 0x3780000000037811 */ /* 0x000fc800078eb8ff */
[----:B------:R-:W-:Y:S01]  /*7d60*/  LOP3.LUT R30, R3, R2, R30, 0xfe, !PT ;  /* 0x00000002031e7212 */ /* 0x000fe200078efe1e */
[----:B------:R-:W-:Y:S05]  /*7d70*/  BRA `(.L_x_8299) ;  /* 0x0000028000007947 */ /* 0x000fea0003800000 */
.L_x_8311:
        /* <DEDUP_REMOVED lines=14> */
.L_x_8298:
        /* <DEDUP_REMOVED lines=21> */
.L_x_8319:
[----:B----4-:R-:W4:Y:S02]  /*7fb0*/  LDG.E.64 R2, [R2.64] ;  /* 0x0000002402027981 */ /* 0x010f24000c1e1b00 */
[----:B----4-:R0:W4:Y:S01]  /*7fc0*/  I2F.U64 R30, R2 ;  /* 0x00000002001e7312 */ /* 0x0101220000301000 */
[----:B------:R-:W-:Y:S05]  /*7fd0*/  BRA `(.L_x_8299) ;  /* 0x0000002000007947 */ /* 0x000fea0003800000 */
.L_x_8318:
[----:B----4-:R-:W4:Y:S02]  /*7fe0*/  LDG.E R2, [R2.64] ;  /* 0x0000002402027981 */ /* 0x010f24000c1e1900 */
[----:B----4-:R0:W4:Y:S02]  /*7ff0*/  I2F.U32 R30, R2 ;  /* 0x00000002001e7306 */ /* 0x0101240000201000 */
.L_x_8299:
[----:B------:R-:W-:Y:S05]  /*8000*/  BSYNC B6 ;  /* 0x0000000000067941 */ /* 0x000fea0003800000 */
.L_x_8293:
[----:B------:R-:W-:Y:S02]  /*8010*/  IADD3 R31, R31, 0x80, RZ ;  /* 0x000000801f1f7810 */ /* 0x000fe40007ffe0ff */
.L_x_8238:
[----:B------:R-:W-:Y:S05]  /*8020*/  BSYNC B7 ;  /* 0x0000000000077941 */ /* 0x000fea0003800000 */
.L_x_8237:
[----:B------:R-:W-:Y:S01]  /*8030*/  ISETP.GE.AND P0, PT, R31, R18, PT ;  /* 0x000000121f00720c */ /* 0x000fe20003f06270 */
[----:B------:R-:W-:Y:S01]  /*8040*/  BSSY B7, `(.L_x_8320) ;  /* 0x00002a0000077945 */ /* 0x000fe20003800000 */
[----:B------:R-:W-:Y:S02]  /*8050*/  IMAD.MOV.U32 R32, RZ, RZ, RZ ;  /* 0x000000ffff207224 */ /* 0x000fe400078e00ff */
[----:B------:R-:W-:-:S09]  /*8060*/  IMAD.MOV.U32 R36, RZ, RZ, RZ ;  /* 0x000000ffff247224 */ /* 0x000fd200078e00ff */
        /* <DEDUP_REMOVED lines=20> */
.L_x_8326:
[----:B----4-:R-:W4:Y:S02]  /*81b0*/  LDG.E.U8 R2, [R2.64] ;  /* 0x0000002402027981 */ /* 0x010f24000c1e1100 */
[----:B----4-:R0:W4:Y:S01]  /*81c0*/  I2F.U16 R32, R2 ;  /* 0x0000000200207306 */ /* 0x0101220000101000 */
[----:B------:R-:W-:Y:S05]  /*81d0*/  BRA `(.L_x_8328) ;  /* 0x00000ca000007947 */ /* 0x000fea0003800000 */
.L_x_8325:
        /* <DEDUP_REMOVED lines=9> */
.L_x_8330:
[----:B----4-:R-:W4:Y:S02]  /*8270*/  LDG.E R2, [R2.64] ;  /* 0x0000002402027981 */ /* 0x010f24000c1e1900 */
[----:B----4-:R0:W4:Y:S01]  /*8280*/  I2F R32, R2 ;  /* 0x0000000200207306 */ /* 0x0101220000201400 */
[----:B------:R-:W-:Y:S05]  /*8290*/  BRA `(.L_x_8328) ;  /* 0x00000be000007947 */ /* 0x000fea0003800000 */
.L_x_8329:
[----:B----4-:R-:W4:Y:S02]  /*82a0*/  LDG.E.U16 R2, [R2.64] ;  /* 0x0000002402027981 */ /* 0x010f24000c1e1500 */
[----:B----4-:R0:W4:Y:S01]  /*82b0*/  I2F.S16 R32, R2 ;  /* 0x0000000200207306 */ /* 0x0101220000101400 */
[----:B------:R-:W-:Y:S05]  /*82c0*/  BRA `(.L_x_8328) ;  /* 0x00000bb000007947 */ /* 0x000fea0003800000 */
.L_x_8324:
        /* <DEDUP_REMOVED lines=8> */
.L_x_8332:
[----:B----4-:R-:W4:Y:S02]  /*8350*/  LDG.E.U16 R2, [R2.64] ;  /* 0x0000002402027981 */ /* 0x010f24000c1e1500 */
[----:B----4-:R-:W-:Y:S01]  /*8360*/  HADD2.F32 R32, -RZ, R2.H0_H0 ;  /* 0x20000002ff207230 */ /* 0x010fe20000004100 */
[----:B------:R-:W-:Y:S05]  /*8370*/  BRA `(.L_x_8328) ;  /* 0x00000b0000007947 */ /* 0x000fea0003800000 */
.L_x_8331:
        /* <DEDUP_REMOVED lines=8> */
.L_x_8334:
[----:B----4-:R-:W4:Y:S02]  /*8400*/  LDG.E.U16 R2, [R2.64] ;  /* 0x0000002402027981 */ /* 0x010f24000c1e1500 */
[----:B----4-:R-:W-:Y:S01]  /*8410*/  HADD2.F32 R32, -RZ, R2.H0_H0 ;  /* 0x20000002ff207230 */ /* 0x010fe20000004100 */
[----:B------:R-:W-:Y:S05]  /*8420*/  BRA `(.L_x_8328) ;  /* 0x00000a5000007947 */ /* 0x000fea0003800000 */
.L_x_8333:
[----:B----4-:R-:W4:Y:S02]  /*8430*/  LDG.E.64 R2, [R2.64] ;  /* 0x0000002402027981 */ /* 0x010f24000c1e1b00 */
[----:B----4-:R-:W0:Y:S01]  /*8440*/  F2F.F32.F64 R32, R2 ;  /* 0x0000000200207310 */ /* 0x010e220000301000 */
[----:B------:R-:W0:-:S14]  /*8450*/  DSETP.GEU.AND P0, PT, |R2|, c[0x2][0x0], PT ;  /* 0x008000000200762a */ /* 0x000e1c0003f0e200 */
[----:B0-----:R-:W-:Y:S01]  /*8460*/  @!P0 FMUL R32, R32, 1.175494350822287508e-38 ;  /* 0x0080000020208820 */ /* 0x001fe20000400000 */
[----:B------:R-:W-:Y:S05]  /*8470*/  BRA `(.L_x_8328) ;  /* 0x00000a0000007947 */ /* 0x000fea0003800000 */
.L_x_8323:
        /* <DEDUP_REMOVED lines=12> */
.L_x_8337:
[----:B----4-:R-:W4:Y:S02]  /*8540*/  LDG.E.64 R2, [R2.64] ;  /* 0x0000002402027981 */ /* 0x010f24000c1e1b00 */
[----:B----4-:R-:W0:Y:S01]  /*8550*/  F2F.F32.F64 R32, R2 ;  /* 0x0000000200207310 */ /* 0x010e220000301000 */
[----:B------:R-:W0:-:S14]  /*8560*/  DSETP.GEU.AND P0, PT, |R2|, c[0x2][0x0], PT ;  /* 0x008000000200762a */ /* 0x000e1c0003f0e200 */
[----:B0-----:R-:W-:Y:S01]  /*8570*/  @!P0 FMUL R32, R32, 1.175494350822287508e-38 ;  /* 0x0080000020208820 */ /* 0x001fe20000400000 */
[----:B------:R-:W-:Y:S05]  /*8580*/  BRA `(.L_x_8328) ;  /* 0x000008f000007947 */ /* 0x000fea0003800000 */
.L_x_8336:
        /* <DEDUP_REMOVED lines=26> */
.L_x_8339:
        /* <DEDUP_REMOVED lines=13> */
.L_x_8338:
[----:B----4-:R-:W4:Y:S02]  /*8800*/  LDG.E.U16 R2, [R2.64] ;  /* 0x0000002402027981 */ /* 0x010f24000c1e1500 */
[----:B----4-:R-:W-:Y:S01]  /*8810*/  PRMT R32, RZ, 0x5410, R2 ;  /* 0x00005410ff207816 */ /* 0x010fe20000000002 */
[----:B------:R-:W-:Y:S05]  /*8820*/  BRA `(.L_x_8328) ;  /* 0x0000065000007947 */ /* 0x000fea0003800000 */
.L_x_8335:
        /* <DEDUP_REMOVED lines=11> */
.L_x_8342:
        /* <DEDUP_REMOVED lines=20> */
.L_x_8344:
[----:B------:R-:W-:Y:S05]  /*8a20*/  BSYNC B0 ;  /* 0x0000000000007941 */ /* 0x000fea0003800000 */
.L_x_8343:
[----:B------:R-:W-:Y:S01]  /*8a30*/  IMAD.SHL.U32 R2, R2, 0x100000, RZ ;  /* 0x0010000002027824 */ /* 0x000fe200078e00ff */
[----:B------:R-:W-:-:S04]  /*8a40*/  LEA R3, R0, 0x3b800000, 0x17 ;  /* 0x3b80000000037811 */ /* 0x000fc800078eb8ff */
[----:B------:R-:W-:Y:S01]  /*8a50*/  LOP3.LUT R32, R3, R2, R32, 0xfe, !PT ;  /* 0x0000000203207212 */ /* 0x000fe200078efe20 */
[----:B------:R-:W-:Y:S05]  /*8a60*/  BRA `(.L_x_8328) ;  /* 0x0000041000007947 */ /* 0x000fea0003800000 */
.L_x_8341:
        /* <DEDUP_REMOVED lines=20> */
.L_x_8346:
[----:B------:R-:W-:Y:S05]  /*8bb0*/  BSYNC B0 ;  /* 0x0000000000007941 */ /* 0x000fea0003800000 */
.L_x_8345:
[----:B------:R-:W-:Y:S01]  /*8bc0*/  IMAD.SHL.U32 R2, R2, 0x200000, RZ ;  /* 0x0020000002027824 */ /* 0x000fe200078e00ff */
[----:B------:R-:W-:-:S04]  /*8bd0*/  LEA R3, R0, 0x37800000, 0x17 ;  /* 0x3780000000037811 */ /* 0x000fc800078eb8ff */
[----:B------:R-:W-:Y:S01]  /*8be0*/  LOP3.LUT R32, R3, R2, R32, 0xfe, !PT ;  /* 0x0000000203207212 */ /* 0x000fe200078efe20 */
[----:B------:R-:W-:Y:S05]  /*8bf0*/  BRA `(.L_x_8328) ;  /* 0x0000028000007947 */ /* 0x000fea0003800000 */
.L_x_8340:
        /* <DEDUP_REMOVED lines=14> */
.L_x_8327:
        /* <DEDUP_REMOVED lines=21> */
.L_x_8348:
[----:B----4-:R-:W4:Y:S02]  /*8e30*/  LDG.E.64 R2, [R2.64] ;  /* 0x0000002402027981 */ /* 0x010f24000c1e1b00 */
[----:B----4-:R0:W4:Y:S01]  /*8e40*/  I2F.U64 R32, R2 ;  /* 0x0000000200207312 */ /* 0x0101220000301000 */
[----:B------:R-:W-:Y:S05]  /*8e50*/  BRA `(.L_x_8328) ;  /* 0x0000002000007947 */ /* 0x000fea0003800000 */
.L_x_8347:
[----:B----4-:R-:W4:Y:S02]  /*8e60*/  LDG.E R2, [R2.64] ;  /* 0x0000002402027981 */ /* 0x010f24000c1e1900 */
[----:B----4-:R0:W4:Y:S02]  /*8e70*/  I2F.U32 R32, R2 ;  /* 0x0000000200207306 */ /* 0x0101240000201000 */
.L_x_8328:
[----:B------:R-:W-:Y:S05]  /*8e80*/  BSYNC B6 ;  /* 0x0000000000067941 */ /* 0x000fea0003800000 */
.L_x_8322:
        /* <DEDUP_REMOVED lines=18> */
.L_x_8353:
[----:B----4-:R-:W4:Y:S02]  /*8fb0*/  LDG.E.U8 R2, [R2.64] ;  /* 0x0000002402027981 */ /* 0x010f24000c1e1100 */
[----:B----4-:R0:W4:Y:S01]  /*8fc0*/  I2F.U16 R36, R2 ;  /* 0x0000000200247306 */ /* 0x0101220000101000 */
[----:B------:R-:W-:Y:S05]  /*8fd0*/  BRA `(.L_x_8355) ;  /* 0x00000ca000007947 */ /* 0x000fea0003800000 */
.L_x_8352:
        /* <DEDUP_REMOVED lines=9> */
.L_x_8357:
[----:B----4-:R-:W4:Y:S02]  /*9070*/  LDG.E R2, [R2.64] ;  /* 0x0000002402027981 */ /* 0x010f24000c1e1900 */
[----:B----4-:R0:W4:Y:S01]  /*9080*/  I2F R36, R2 ;  /* 0x0000000200247306 */ /* 0x0101220000201400 */
[----:B------:R-:W-:Y:S05]  /*9090*/  BRA `(.L_x_8355) ;  /* 0x00000be000007947 */ /* 0x000fea0003800000 */
.L_x_8356:
[----:B----4-:R-:W4:Y:S02]  /*90a0*/  LDG.E.U16 R2, [R2.64] ;  /* 0x0000002402027981 */ /* 0x010f24000c1e1500 */
[----:B----4-:R0:W4:Y:S01]  /*90b0*/  I2F.S16 R36, R2 ;  /* 0x0000000200247306 */ /* 0x0101220000101400 */
[----:B------:R-:W-:Y:S05]  /*90c0*/  BRA `(.L_x_8355) ;  /* 0x00000bb000007947 */ /* 0x000fea0003800000 */
.L_x_8351:
        /* <DEDUP_REMOVED lines=8> */
.L_x_8359:
[----:B----4-:R-:W4:Y:S02]  /*9150*/  LDG.E.U16 R2, [R2.64] ;  /* 0x0000002402027981 */ /* 0x010f24000c1e1500 */
[----:B----4-:R-:W-:Y:S01]  /*9160*/  HADD2.F32 R36, -RZ, R2.H0_H0 ;  /* 0x20000002ff247230 */ /* 0x010fe20000004100 */
[----:B------:R-:W-:Y:S05]  /*9170*/  BRA `(.L_x_8355) ;  /* 0x00000b0000007947 */ /* 0x000fea0003800000 */
.L_x_8358:
        /* <DEDUP_REMOVED lines=8> */
.L_x_8361:
[----:B----4-:R-:W4:Y:S02]  /*9200*/  LDG.E.U16 R2, [R2.64] ;  /* 0x0000002402027981 */ /* 0x010f24000c1e1500 */
[----:B----4-:R-:W-:Y:S01]  /*9210*/  HADD2.F32 R36, -RZ, R2.H0_H0 ;  /* 0x20000002ff247230 */ /* 0x010fe20000004100 */
[----:B------:R-:W-:Y:S05]  /*9220*/  BRA `(.L_x_8355) ;  /* 0x00000a5000007947 */ /* 0x000fea0003800000 */
.L_x_8360:
[----:B----4-:R-:W4:Y:S02]  /*9230*/  LDG.E.64 R2, [R2.64] ;  /* 0x0000002402027981 */ /* 0x010f24000c1e1b00 */
[----:B----4-:R-:W0:Y:S01]  /*9240*/  F2F.F32.F64 R36, R2 ;  /* 0x0000000200247310 */ /* 0x010e220000301000 */
[----:B------:R-:W0:-:S14]  /*9250*/  DSETP.GEU.AND P0, PT, |R2|, c[0x2][0x0], PT ;  /* 0x008000000200762a */ /* 0x000e1c0003f0e200 */
[----:B0-----:R-:W-:Y:S01]  /*9260*/  @!P0 FMUL R36, R36, 1.175494350822287508e-38 ;  /* 0x0080000024248820 */ /* 0x001fe20000400000 */
[----:B------:R-:W-:Y:S05]  /*9270*/  BRA `(.L_x_8355) ;  /* 0x00000a0000007947 */ /* 0x000fea0003800000 */
.L_x_8350:
        /* <DEDUP_REMOVED lines=12> */
.L_x_8364:
[----:B----4-:R-:W4:Y:S02]  /*9340*/  LDG.E.64 R2, [R2.64] ;  /* 0x0000002402027981 */ /* 0x010f24000c1e1b00 */
[----:B----4-:R-:W0:Y:S01]  /*9350*/  F2F.F32.F64 R36, R2 ;  /* 0x0000000200247310 */ /* 0x010e220000301000 */
[----:B------:R-:W0:-:S14]  /*9360*/  DSETP.GEU.AND P0, PT, |R2|, c[0x2][0x0], PT ;  /* 0x008000000200762a */ /* 0x000e1c0003f0e200 */
[----:B0-----:R-:W-:Y:S01]  /*9370*/  @!P0 FMUL R36, R36, 1.175494350822287508e-38 ;  /* 0x0080000024248820 */ /* 0x001fe20000400000 */
[----:B------:R-:W-:Y:S05]  /*9380*/  BRA `(.L_x_8355) ;  /* 0x000008f000007947 */ /* 0x000fea0003800000 */
.L_x_8363:
        /* <DEDUP_REMOVED lines=26> */
.L_x_8366:
        /* <DEDUP_REMOVED lines=13> */
.L_x_8365:
[----:B----4-:R-:W4:Y:S02]  /*9600*/  LDG.E.U16 R2, [R2.64] ;  /* 0x0000002402027981 */ /* 0x010f24000c1e1500 */
[----:B----4-:R-:W-:Y:S01]  /*9610*/  PRMT R36, RZ, 0x5410, R2 ;  /* 0x00005410ff247816 */ /* 0x010fe20000000002 */
[----:B------:R-:W-:Y:S05]  /*9620*/  BRA `(.L_x_8355) ;  /* 0x0000065000007947 */ /* 0x000fea0003800000 */
.L_x_8362:
        /* <DEDUP_REMOVED lines=11> */
.L_x_8369:
        /* <DEDUP_REMOVED lines=20> */
.L_x_8371:
[----:B------:R-:W-:Y:S05]  /*9820*/  BSYNC B0 ;  /* 0x0000000000007941 */ /* 0x000fea0003800000 */
.L_x_8370:
[----:B------:R-:W-:Y:S01]  /*9830*/  IMAD.SHL.U32 R2, R2, 0x100000, RZ ;  /* 0x0010000002027824 */ /* 0x000fe200078e00ff */
[----:B------:R-:W-:-:S04]  /*9840*/  LEA R3, R0, 0x3b800000, 0x17 ;  /* 0x3b80000000037811 */ /* 0x000fc800078eb8ff */
[----:B------:R-:W-:Y:S01]  /*9850*/  LOP3.LUT R36, R3, R2, R36, 0xfe, !PT ;  /* 0x0000000203247212 */ /* 0x000fe200078efe24 */
[----:B------:R-:W-:Y:S05]  /*9860*/  BRA `(.L_x_8355) ;  /* 0x0000041000007947 */ /* 0x000fea0003800000 */
.L_x_8368:
        /* <DEDUP_REMOVED lines=20> */
.L_x_8373:
[----:B------:R-:W-:Y:S05]  /*99b0*/  BSYNC B0 ;  /* 0x0000000000007941 */ /* 0x000fea0003800000 */
.L_x_8372:
[----:B------:R-:W-:Y:S01]  /*99c0*/  IMAD.SHL.U32 R2, R2, 0x200000, RZ ;  /* 0x0020000002027824 */ /* 0x000fe200078e00ff */
[----:B------:R-:W-:-:S04]  /*99d0*/  LEA R3, R0, 0x37800000, 0x17 ;  /* 0x3780000000037811 */ /* 0x000fc800078eb8ff */
[----:B------:R-:W-:Y:S01]  /*99e0*/  LOP3.LUT R36, R3, R2, R36, 0xfe, !PT ;  /* 0x0000000203247212 */ /* 0x000fe200078efe24 */
[----:B------:R-:W-:Y:S05]  /*99f0*/  BRA `(.L_x_8355) ;  /* 0x0000028000007947 */ /* 0x000fea0003800000 */
.L_x_8367:
        /* <DEDUP_REMOVED lines=14> */
.L_x_8354:
        /* <DEDUP_REMOVED lines=21> */
.L_x_8375:
[----:B----4-:R-:W4:Y:S02]  /*9c30*/  LDG.E.64 R36, [R2.64] ;  /* 0x0000002402247981 */ /* 0x010f24000c1e1b00 */
[----:B----4-:R0:W4:Y:S01]  /*9c40*/  I2F.U64 R36, R36 ;  /* 0x0000002400247312 */ /* 0x0101220000301000 */
[----:B------:R-:W-:Y:S05]  /*9c50*/  BRA `(.L_x_8355) ;  /* 0x0000002000007947 */ /* 0x000fea0003800000 */
.L_x_8374:
[----:B----4-:R-:W4:Y:S02]  /*9c60*/  LDG.E R2, [R2.64] ;  /* 0x0000002402027981 */ /* 0x010f24000c1e1900 */
[----:B----4-:R0:W4:Y:S02]  /*9c70*/  I2F.U32 R36, R2 ;  /* 0x0000000200247306 */ /* 0x0101240000201000 */
.L_x_8355:
[----:B------:R-:W-:Y:S05]  /*9c80*/  BSYNC B6 ;  /* 0x0000000000067941 */ /* 0x000fea0003800000 */
.L_x_8349:
        /* <DEDUP_REMOVED lines=17> */
.L_x_8379:
[----:B----4-:R-:W4:Y:S02]  /*9da0*/  LDG.E.U8 R2, [R2.64] ;  /* 0x0000002402027981 */ /* 0x010f24000c1e1100 */
[----:B----4-:R0:W4:Y:S01]  /*9db0*/  I2F.U16 R27, R2 ;  /* 0x00000002001b7306 */ /* 0x0101220000101000 */
[----:B------:R-:W-:Y:S05]  /*9dc0*/  BRA `(.L_x_8321) ;  /* 0x00000c7000007947 */ /* 0x000fea0003800000 */
.L_x_8378:
        /* <DEDUP_REMOVED lines=9> */
.L_x_8382:
[----:B----4-:R-:W4:Y:S02]  /*9e60*/  LDG.E R2, [R2.64] ;  /* 0x0000002402027981 */ /* 0x010f24000c1e1900 */
[----:B----4-:R0:W4:Y:S01]  /*9e70*/  I2F R27, R2 ;  /* 0x00000002001b7306 */ /* 0x0101220000201400 */
[----:B------:R-:W-:Y:S05]  /*9e80*/  BRA `(.L_x_8321) ;  /* 0x00000bb000007947 */ /* 0x000fea0003800000 */
.L_x_8381:
[----:B----4-:R-:W4:Y:S02]  /*9e90*/  LDG.E.U16 R2, [R2.64] ;  /* 0x0000002402027981 */ /* 0x010f24000c1e1500 */
[----:B----4-:R0:W4:Y:S01]  /*9ea0*/  I2F.S16 R27, R2 ;  /* 0x00000002001b7306 */ /* 0x0101220000101400 */
[----:B------:R-:W-:Y:S05]  /*9eb0*/  BRA `(.L_x_8321) ;  /* 0x00000b8000007947 */ /* 0x000fea0003800000 */
.L_x_8377:
        /* <DEDUP_REMOVED lines=8> */
.L_x_8384:
[----:B----4-:R-:W4:Y:S02]  /*9f40*/  LDG.E.U16 R2, [R2.64] ;  /* 0x0000002402027981 */ /* 0x010f24000c1e1500 */
[----:B----4-:R-:W-:Y:S01]  /*9f50*/  HADD2.F32 R27, -RZ, R2.H0_H0 ;  /* 0x20000002ff1b7230 */ /* 0x010fe20000004100 */
[----:B------:R-:W-:Y:S05]  /*9f60*/  BRA `(.L_x_8321) ;  /* 0x00000ad000007947 */ /* 0x000fea0003800000 */
.L_x_8383:
        /* <DEDUP_REMOVED lines=8> */
.L_x_8386:
[----:B----4-:R-:W4:Y:S02]  /*9ff0*/  LDG.E.U16 R2, [R2.64] ;  /* 0x0000002402027981 */ /* 0x010f24000c1e1500 */
[----:B----4-:R-:W-:Y:S01]  /*a000*/  HADD2.F32 R27, -RZ, R2.H0_H0 ;  /* 0x20000002ff1b7230 */ /* 0x010fe20000004100 */
[----:B------:R-:W-:Y:S05]  /*a010*/  BRA `(.L_x_8321) ;  /* 0x00000a2000007947 */ /* 0x000fea0003800000 */
.L_x_8385:
[----:B----4-:R-:W4:Y:S02]  /*a020*/  LDG.E.64 R2, [R2.64] ;  /* 0x0000002402027981 */ /* 0x010f24000c1e1b00 */
[----:B----4-:R-:W0:Y:S01]  /*a030*/  F2F.F32.F64 R27, R2 ;  /* 0x00000002001b7310 */ /* 0x010e220000301000 */
[----:B------:R-:W0:-:S14]  /*a040*/  DSETP.GEU.AND P0, PT, |R2|, c[0x2][0x0], PT ;  /* 0x008000000200762a */ /* 0x000e1c0003f0e200 */
[----:B0-----:R-:W-:Y:S01]  /*a050*/  @!P0 FMUL R27, R27, 1.175494350822287508e-38 ;  /* 0x008000001b1b8820 */ /* 0x001fe20000400000 */
[----:B------:R-:W-:Y:S05]  /*a060*/  BRA `(.L_x_8321) ;  /* 0x000009d000007947 */ /* 0x000fea0003800000 */
.L_x_8376:
        /* <DEDUP_REMOVED lines=12> */
.L_x_8389:
[----:B----4-:R-:W4:Y:S02]  /*a130*/  LDG.E.64 R2, [R2.64] ;  /* 0x0000002402027981 */ /* 0x010f24000c1e1b00 */
[----:B----4-:R-:W0:Y:S01]  /*a140*/  F2F.F32.F64 R27, R2 ;  /* 0x00000002001b7310 */ /* 0x010e220000301000 */
[----:B------:R-:W0:-:S14]  /*a150*/  DSETP.GEU.AND P0, PT, |R2|, c[0x2][0x0], PT ;  /* 0x008000000200762a */ /* 0x000e1c0003f0e200 */
[----:B0-----:R-:W-:Y:S01]  /*a160*/  @!P0 FMUL R27, R27, 1.175494350822287508e-38 ;  /* 0x008000001b1b8820 */ /* 0x001fe20000400000 */
[----:B------:R-:W-:Y:S05]  /*a170*/  BRA `(.L_x_8321) ;  /* 0x000008c000007947 */ /* 0x000fea0003800000 */
.L_x_8388:
        /* <DEDUP_REMOVED lines=26> */
.L_x_8391:
        /* <DEDUP_REMOVED lines=13> */
.L_x_8390:
[----:B----4-:R-:W4:Y:S02]  /*a3f0*/  LDG.E.U16 R2, [R2.64] ;  /* 0x0000002402027981 */ /* 0x010f24000c1e1500 */
[----:B----4-:R-:W-:Y:S01]  /*a400*/  PRMT R27, RZ, 0x5410, R2 ;  /* 0x00005410ff1b7816 */ /* 0x010fe20000000002 */
[----:B------:R-:W-:Y:S05]  /*a410*/  BRA `(.L_x_8321) ;  /* 0x0000062000007947 */ /* 0x000fea0003800000 */
.L_x_8387:
        /* <DEDUP_REMOVED lines=11> */
.L_x_8394:
        /* <DEDUP_REMOVED lines=19> */
.L_x_8396:
[----:B------:R-:W-:Y:S05]  /*a600*/  BSYNC B0 ;  /* 0x0000000000007941 */ /* 0x000fea0003800000 */
.L_x_8395:
[----:B------:R-:W-:Y:S01]  /*a610*/  IMAD.SHL.U32 R2, R2, 0x100000, RZ ;  /* 0x0010000002027824 */ /* 0x000fe200078e00ff */
[----:B------:R-:W-:-:S04]  /*a620*/  LEA R0, R0, 0x3b800000, 0x17 ;  /* 0x3b80000000007811 */ /* 0x000fc800078eb8ff */
[----:B------:R-:W-:Y:S01]  /*a630*/  LOP3.LUT R27, R0, R2, R27, 0xfe, !PT ;  /* 0x00000002001b7212 */ /* 0x000fe200078efe1b */
[----:B------:R-:W-:Y:S05]  /*a640*/  BRA `(.L_x_8321) ;  /* 0x000003f000007947 */ /* 0x000fea0003800000 */
.L_x_8393:
        /* <DEDUP_REMOVED lines=19> */
.L_x_8398:
[----:B------:R-:W-:Y:S05]  /*a780*/  BSYNC B0 ;  /* 0x0000000000007941 */ /* 0x000fea0003800000 */
.L_x_8397:
[----:B------:R-:W-:Y:S01]  /*a790*/  IMAD.SHL.U32 R2, R2, 0x200000, RZ ;  /* 0x0020000002027824 */ /* 0x000fe200078e00ff */
[----:B------:R-:W-:-:S04]  /*a7a0*/  LEA R0, R0, 0x37800000, 0x17 ;  /* 0x3780000000007811 */ /* 0x000fc800078eb8ff */
[----:B------:R-:W-:Y:S01]  /*a7b0*/  LOP3.LUT R27, R0, R2, R27, 0xfe, !PT ;  /* 0x00000002001b7212 */ /* 0x000fe200078efe1b */
[----:B------:R-:W-:Y:S05]  /*a7c0*/  BRA `(.L_x_8321) ;  /* 0x0000027000007947 */ /* 0x000fea0003800000 */
.L_x_8392:
        /* <DEDUP_REMOVED lines=14> */
.L_x_8380:
        /* <DEDUP_REMOVED lines=20> */
.L_x_8400:
[----:B----4-:R-:W4:Y:S02]  /*a9f0*/  LDG.E.64 R2, [R2.64] ;  /* 0x0000002402027981 */ /* 0x010f24000c1e1b00 */
[----:B----4-:R0:W4:Y:S01]  /*aa00*/  I2F.U64 R27, R2 ;  /* 0x00000002001b7312 */ /* 0x0101220000301000 */
[----:B------:R-:W-:Y:S05]  /*aa10*/  BRA `(.L_x_8321) ;  /* 0x0000002000007947 */ /* 0x000fea0003800000 */
.L_x_8399:
[----:B----4-:R-:W4:Y:S02]  /*aa20*/  LDG.E R2, [R2.64] ;  /* 0x0000002402027981 */ /* 0x010f24000c1e1900 */
[----:B----4-:R0:W4:Y:S02]  /*aa30*/  I2F.U32 R27, R2 ;  /* 0x00000002001b7306 */ /* 0x0101240000201000 */
.L_x_8321:
[----:B------:R-:W-:Y:S05]  /*aa40*/  BSYNC B7 ;  /* 0x0000000000077941 */ /* 0x000fea0003800000 */
.L_x_8320:
[----:B------:R-:W0:Y:S01]  /*aa50*/  S2R R33, SR_TID.X ;  /* 0x0000000000217919 */ /* 0x000e220000002100 */
[----:B------:R-:W4:Y:S01]  /*aa60*/  LDC.U8 R17, c[0x0][0x19c] ;  /* 0x00006700ff117b82 */ /* 0x000f220000000000 */
[----:B------:R-:W-:Y:S01]  /*aa70*/  BSSY B6, `(.L_x_8401) ;  /* 0x0000124000067945 */ /* 0x000fe20003800000 */
[C---:B0-----:R-:W-:Y:S02]  /*aa80*/  IADD3 R3, R33.reuse, 0x100, RZ ;  /* 0x0000010021037810 */ /* 0x041fe40007ffe0ff */
[----:B------:R-:W-:-:S02]  /*aa90*/  IADD3 R31, R33, 0x80, RZ ;  /* 0x00000080211f7810 */ /* 0x000fc40007ffe0ff */
[-C--:B------:R-:W-:Y:S02]  /*aaa0*/  ISETP.GE.AND P1, PT, R3, R18.reuse, PT ;  /* 0x000000120300720c */ /* 0x080fe40003f26270 */
[C---:B------:R-:W-:Y:S02]  /*aab0*/  IADD3 R3, R33.reuse, 0x180, RZ ;  /* 0x0000018021037810 */ /* 0x040fe40007ffe0ff */
[-C--:B------:R-:W-:Y:S02]  /*aac0*/  ISETP.GE.AND P3, PT, R33, R18.reuse, PT ;  /* 0x000000122100720c */ /* 0x080fe40003f66270 */
[-C--:B------:R-:W-:Y:S02]  /*aad0*/  ISETP.GE.AND P2, PT, R3, R18.reuse, PT ;  /* 0x000000120300720c */ /* 0x080fe40003f46270 */
[----:B------:R-:W-:-:S05]  /*aae0*/  ISETP.GE.AND P0, PT, R31, R18, PT ;  /* 0x000000121f00720c */ /* 0x000fca0003f06270 */
[----:B----45:R-:W-:-:S04]  /*aaf0*/  @!P1 FADD.FTZ R2, -R29, 1 ;  /* 0x3f8000001d029421 */ /* 0x030fc80000010100 */
[----:B------:R-:W-:Y:S02]  /*ab00*/  @!P1 FMUL.FTZ R3, R2, R29 ;  /* 0x0000001d02039220 */ /* 0x000fe40000410000 */
[----:B------:R-:W-:Y:S02]  /*ab10*/  @!P2 FADD.FTZ R5, -R36, 1 ;  /* 0x3f8000002405a421 */ /* 0x000fe40000010100 */
[----:B--2---:R-:W-:Y:S01]  /*ab20*/  @!P3 FADD.FTZ R0, -R23, 1 ;  /* 0x3f8000001700b421 */ /* 0x004fe20000010100 */
[----:B------:R-:W-:Y:S01]  /*ab30*/  @!P1 FMNMX.FTZ R3, R3, 9.9999999600419720025e-13, !PT ;  /* 0x2b8cbccc03039809 */ /* 0x000fe20007810000 */
[----:B---3--:R-:W-:Y:S02]  /*ab40*/  @!P0 FADD.FTZ R2, -R25, 1 ;  /* 0x3f80000019028421 */ /* 0x008fe40000010100 */
[----:B------:R-:W-:Y:S02]  /*ab50*/  @!P2 FMUL.FTZ R5, R5, R36 ;  /* 0x000000240505a220 */ /* 0x000fe40000410000 */
[----:B------:R-:W-:Y:S01]  /*ab60*/  @!P3 FMUL.FTZ R0, R0, R23 ;  /* 0x000000170000b220 */ /* 0x000fe20000410000 */
[----:B------:R-:W0:Y:S01]  /*ab70*/  @!P1 MUFU.RCP R3, R3 ;  /* 0x0000000300039308 */ /* 0x000e220000001000 */
[----:B------:R-:W-:Y:S01]  /*ab80*/  @!P0 FMUL.FTZ R2, R2, R25 ;  /* 0x0000001902028220 */ /* 0x000fe20000410000 */
[----:B------:R-:W-:Y:S01]  /*ab90*/  @!P2 FMNMX.FTZ R5, R5, 9.9999999600419720025e-13, !PT ;  /* 0x2b8cbccc0505a809 */ /* 0x000fe20007810000 */
[----:B------:R-:W-:Y:S01]  /*aba0*/  @!P3 FADD.FTZ R23, -R24, R23 ;  /* 0x000000171817b221 */ /* 0x000fe20000010100 */
[----:B------:R-:W-:Y:S01]  /*abb0*/  @!P3 FMNMX.FTZ R0, R0, 9.9999999600419720025e-13, !PT ;  /* 0x2b8cbccc0000b809 */ /* 0x000fe20007810000 */
[----:B------:R-:W-:Y:S01]  /*abc0*/  @!P1 FADD.FTZ R29, -R30, R29 ;  /* 0x0000001d1e1d9221 */ /* 0x000fe20000010100 */
[----:B------:R-:W-:Y:S01]  /*abd0*/  @!P0 FMNMX.FTZ R2, R2, 9.9999999600419720025e-13, !PT ;  /* 0x2b8cbccc02028809 */ /* 0x000fe20007810000 */
[----:B------:R-:W-:Y:S01]  /*abe0*/  @!P2 FADD.FTZ R27, R36, -R27 ;  /* 0x8000001b241ba221 */ /* 0x000fe20000010000 */
[----:B------:R-:W2:Y:S01]  /*abf0*/  @!P3 MUFU.RCP R4, R0 ;  /* 0x000000000004b308 */ /* 0x000ea20000001000 */
[----:B------:R-:W-:-:S02]  /*ac00*/  @!P0 FADD.FTZ R26, -R26, R25 ;  /* 0x000000191a1a8221 */ /* 0x000fc40000010100 */
[----:B------:R-:W-:Y:S02]  /*ac10*/  @!P3 FMUL.FTZ R23, R23, R22 ;  /* 0x000000161717b220 */ /* 0x000fe40000410000 */
[----:B------:R-:W-:Y:S02]  /*ac20*/  @!P1 FMUL.FTZ R22, R29, R28 ;  /* 0x0000001c1d169220 */ /* 0x000fe40000410000 */
[----:B------:R-:W-:Y:S01]  /*ac30*/  @!P2 FMUL.FTZ R24, R27, R32 ;  /* 0x000000201b18a220 */ /* 0x000fe20000410000 */
[----:B------:R-:W3:Y:S01]  /*ac40*/  @!P2 MUFU.RCP R5, R5 ;  /* 0x000000050005a308 */ /* 0x000ee20000001000 */
[----:B-1----:R-:W-:Y:S02]  /*ac50*/  @!P0 FMUL.FTZ R26, R26, R19 ;  /* 0x000000131a1a8220 */ /* 0x002fe40000410000 */
[----:B0-----:R-:W-:-:S05]  /*ac60*/  @!P1 FMUL.FTZ R22, R22, R3 ;  /* 0x0000000316169220 */ /* 0x001fca0000410000 */
[----:B------:R-:W0:Y:S01]  /*ac70*/  @!P0 MUFU.RCP R7, R2 ;  /* 0x0000000200078308 */ /* 0x000e220000001000 */
[----:B--2---:R-:W-:Y:S02]  /*ac80*/  @!P3 FMUL.FTZ R4, R23, R4 ;  /* 0x000000041704b220 */ /* 0x004fe40000410000 */
[----:B---3--:R-:W-:Y:S02]  /*ac90*/  @!P2 FMUL.FTZ R24, R24, R5 ;  /* 0x000000051818a220 */ /* 0x008fe40000410000 */
[----:B0-----:R-:W-:Y:S01]  /*aca0*/  @!P0 FMUL.FTZ R26, R26, R7 ;  /* 0x000000071a1a8220 */ /* 0x001fe20000410000 */
        /* <DEDUP_REMOVED lines=16> */
[----:B------:R-:W0:Y:S01]  /*adb0*/  F2I.FTZ.TRUNC.NTZ R5, R4 ;  /* 0x0000000400057305 */ /* 0x000e22000021f100 */
[----:B------:R-:W-:Y:S01]  /*adc0*/  IMAD.MOV.U32 R33, RZ, RZ, R31 ;  /* 0x000000ffff217224 */ /* 0x000fe200078e001f */
[----:B0-----:R0:W-:Y:S01]  /*add0*/  STG.E.U8 [R2.64], R5 ;  /* 0x0000000502007986 */ /* 0x0011e2000c101124 */
[----:B------:R-:W-:Y:S05]  /*ade0*/  BRA `(.L_x_8402) ;  /* 0x00000ec000007947 */ /* 0x000fea0003800000 */
.L_x_8406:
[----:B------:R-:W0:Y:S01]  /*adf0*/  F2I.S64.TRUNC R4, R4 ;  /* 0x0000000400047311 */ /* 0x000e22000020d900 */
[----:B------:R-:W-:Y:S02]  /*ae00*/  IMAD.MOV.U32 R33, RZ, RZ, R31 ;  /* 0x000000ffff217224 */ /* 0x000fe400078e001f */
[----:B0-----:R-:W-:-:S05]  /*ae10*/  IMAD.MOV.U32 R7, RZ, RZ, R4 ;  /* 0x000000ffff077224 */ /* 0x001fca00078e0004 */
[----:B------:R0:W-:Y:S01]  /*ae20*/  STG.E.U8 [R2.64], R7 ;  /* 0x0000000702007986 */ /* 0x0001e2000c101124 */
[----:B------:R-:W-:Y:S05]  /*ae30*/  BRA `(.L_x_8402) ;  /* 0x00000e7000007947 */ /* 0x000fea0003800000 */
.L_x_8405:
[----:B------:R-:W-:-:S13]  /*ae40*/  ISETP.NE.AND P0, PT, R0, 0x2, PT ;  /* 0x000000020000780c */ /* 0x000fda0003f05270 */
[----:B------:R-:W-:Y:S05]  /*ae50*/  @!P0 BRA `(.L_x_8408) ;  /* 0x000000c000008947 */ /* 0x000fea0003800000 */
[----:B------:R-:W-:-:S13]  /*ae60*/  ISETP.NE.AND P0, PT, R0, 0x3, PT ;  /* 0x000000030000780c */ /* 0x000fda0003f05270 */
[----:B------:R-:W-:Y:S05]  /*ae70*/  @!P0 BRA `(.L_x_8409) ;  /* 0x0000006000008947 */ /* 0x000fea0003800000 */
[----:B------:R-:W-:-:S13]  /*ae80*/  ISETP.NE.AND P0, PT, R0, 0x4, PT ;  /* 0x000000040000780c */ /* 0x000fda0003f05270 */
[----:B------:R-:W-:Y:S05]  /*ae90*/  @P0 BRA `(.L_x_8407) ;  /* 0x00000c5000000947 */ /* 0x000fea0003800000 */
[----:B------:R-:W0:Y:S01]  /*aea0*/  F2I.S64.TRUNC R4, R4 ;  /* 0x0000000400047311 */ /* 0x000e22000020d900 */
[----:B------:R-:W-:Y:S01]  /*aeb0*/  IMAD.MOV.U32 R33, RZ, RZ, R31 ;  /* 0x000000ffff217224 */ /* 0x000fe200078e001f */
[----:B0-----:R0:W-:Y:S01]  /*aec0*/  STG.E.64 [R2.64], R4 ;  /* 0x0000000402007986 */ /* 0x0011e2000c101b24 */
[----:B------:R-:W-:Y:S05]  /*aed0*/  BRA `(.L_x_8402) ;  /* 0x00000dd000007947 */ /* 0x000fea0003800000 */
.L_x_8409:
[----:B------:R-:W0:Y:S01]  /*aee0*/  F2I.FTZ.TRUNC.NTZ R5, R4 ;  /* 0x0000000400057305 */ /* 0x000e22000021f100 */
[----:B------:R-:W-:Y:S01]  /*aef0*/  IMAD.MOV.U32 R33, RZ, RZ, R31 ;  /* 0x000000ffff217224 */ /* 0x000fe200078e001f */
[----:B0-----:R0:W-:Y:S01]  /*af00*/  STG.E [R2.64], R5 ;  /* 0x0000000502007986 */ /* 0x0011e2000c101924 */
[----:B------:R-:W-:Y:S05]  /*af10*/  BRA `(.L_x_8402) ;  /* 0x00000d9000007947 */ /* 0x000fea0003800000 */
.L_x_8408:
[----:B------:R-:W0:Y:S01]  /*af20*/  F2I.FTZ.TRUNC.NTZ R5, R4 ;  /* 0x0000000400057305 */ /* 0x000e22000021f100 */
[----:B------:R-:W-:Y:S01]  /*af30*/  IMAD.MOV.U32 R33, RZ, RZ, R31 ;  /* 0x000000ffff217224 */ /* 0x000fe200078e001f */
[----:B0-----:R0:W-:Y:S01]  /*af40*/  STG.E.U16 [R2.64], R5 ;  /* 0x0000000502007986 */ /* 0x0011e2000c101524 */
[----:B------:R-:W-:Y:S05]  /*af50*/  BRA `(.L_x_8402) ;  /* 0x00000d5000007947 */ /* 0x000fea0003800000 */
.L_x_8404:
[----:B------:R-:W-:-:S13]  /*af60*/  ISETP.GT.AND P0, PT, R0, 0x6, PT ;  /* 0x000000060000780c */ /* 0x000fda0003f04270 */
[----:B------:R-:W-:Y:S05]  /*af70*/  @P0 BRA `(.L_x_8410) ;  /* 0x000000b000000947 */ /* 0x000fea0003800000 */
[----:B------:R-:W-:-:S13]  /*af80*/  ISETP.NE.AND P0, PT, R0, 0x5, PT ;  /* 0x000000050000780c */ /* 0x000fda0003f05270 */
[----:B------:R-:W-:Y:S05]  /*af90*/  @!P0 BRA `(.L_x_8411) ;  /* 0x0000005000008947 */ /* 0x000fea0003800000 */
[----:B------:R-:W-:-:S13]  /*afa0*/  ISETP.NE.AND P0, PT, R0, 0x6, PT ;  /* 0x000000060000780c */ /* 0x000fda0003f05270 */
[----:B------:R-:W-:Y:S05]  /*afb0*/  @P0 BRA `(.L_x_8407) ;  /* 0x00000b3000000947 */ /* 0x000fea0003800000 */
[----:B------:R0:W-:Y:S01]  /*afc0*/  STG.E [R2.64], R4 ;  /* 0x0000000402007986 */ /* 0x0001e2000c101924 */
[----:B------:R-:W-:Y:S01]  /*afd0*/  IMAD.MOV.U32 R33, RZ, RZ, R31 ;  /* 0x000000ffff217224 */ /* 0x000fe200078e001f */
[----:B------:R-:W-:Y:S05]  /*afe0*/  BRA `(.L_x_8402) ;  /* 0x00000cc000007947 */ /* 0x000fea0003800000 */
.L_x_8411:
[----:B------:R-:W-:Y:S01]  /*aff0*/  F2FP.PACK_AB R4, RZ, R4 ;  /* 0x00000004ff04723e */ /* 0x000fe200000000ff */
[----:B------:R-:W-:-:S04]  /*b000*/  IMAD.MOV.U32 R33, RZ, RZ, R31 ;  /* 0x000000ffff217224 */ /* 0x000fc800078e001f */
[----:B------:R0:W-:Y:S01]  /*b010*/  STG.E.U16 [R2.64], R4 ;  /* 0x0000000402007986 */ /* 0x0001e2000c101524 */
[----:B------:R-:W-:Y:S05]  /*b020*/  BRA `(.L_x_8402) ;  /* 0x00000c8000007947 */ /* 0x000fea0003800000 */
.L_x_8410:
[----:B------:R-:W-:-:S13]  /*b030*/  ISETP.NE.AND P0, PT, R0, 0x7, PT ;  /* 0x000000070000780c */ /* 0x000fda0003f05270 */
[----:B------:R-:W-:Y:S05]  /*b040*/  @!P0 BRA `(.L_x_8412) ;  /* 0x000000d000008947 */ /* 0x000fea0003800000 */
[----:B------:R-:W-:-:S13]  /*b050*/  ISETP.NE.AND P0, PT, R0, 0x8, PT ;  /* 0x000000080000780c */ /* 0x000fda0003f05270 */
[----:B------:R-:W-:Y:S05]  /*b060*/  @!P0 BRA `(.L_x_8413) ;  /* 0x0000006000008947 */ /* 0x000fea0003800000 */
[----:B------:R-:W-:-:S13]  /*b070*/  ISETP.NE.AND P0, PT, R0, 0x9, PT ;  /* 0x000000090000780c */ /* 0x000fda0003f05270 */
[----:B------:R-:W-:Y:S05]  /*b080*/  @P0 BRA `(.L_x_8407) ;  /* 0x00000a6000000947 */ /* 0x000fea0003800000 */
[----:B------:R-:W-:Y:S02]  /*b090*/  IMAD.MOV.U32 R5, RZ, RZ, RZ ;  /* 0x000000ffff057224 */ /* 0x000fe400078e00ff */
[----:B------:R-:W-:-:S03]  /*b0a0*/  IMAD.MOV.U32 R33, RZ, RZ, R31 ;  /* 0x000000ffff217224 */ /* 0x000fc600078e001f */
[----:B------:R0:W-:Y:S01]  /*b0b0*/  STG.E.64 [R2.64], R4 ;  /* 0x0000000402007986 */ /* 0x0001e2000c101b24 */
[----:B------:R-:W-:Y:S05]  /*b0c0*/  BRA `(.L_x_8402) ;  /* 0x00000be000007947 */ /* 0x000fea0003800000 */
.L_x_8413:
[----:B------:R-:W-:Y:S01]  /*b0d0*/  F2FP.PACK_AB R5, RZ, R4 ;  /* 0x00000004ff05723e */ /* 0x000fe200000000ff */
[----:B------:R-:W-:-:S03]  /*b0e0*/  IMAD.MOV.U32 R33, RZ, RZ, R31 ;  /* 0x000000ffff217224 */ /* 0x000fc600078e001f */
[----:B------:R-:W-:-:S05]  /*b0f0*/  PRMT R5, R5, 0x5410, RZ ;  /* 0x0000541005057816 */ /* 0x000fca00000000ff */
[----:B------:R0:W-:Y:S01]  /*b100*/  STG.E [R2.64], R5 ;  /* 0x0000000502007986 */ /* 0x0001e2000c101924 */
[----:B------:R-:W-:Y:S05]  /*b110*/  BRA `(.L_x_8402) ;  /* 0x00000b9000007947 */ /* 0x000fea0003800000 */
.L_x_8412:
[----:B------:R-:W-:Y:S02]  /*b120*/  FMUL.FTZ R4, R4, 1 ;  /* 0x3f80000004047820 */ /* 0x000fe40000410000 */
[----:B------:R-:W-:-:S04]  /*b130*/  IMAD.MOV.U32 R33, RZ, RZ, R31 ;  /* 0x000000ffff217224 */ /* 0x000fc800078e001f */
[----:B------:R-:W0:Y:S02]  /*b140*/  F2F.F64.F32 R4, R4 ;  /* 0x0000000400047310 */ /* 0x000e240000201800 */
[----:B0-----:R0:W-:Y:S01]  /*b150*/  STG.E.64 [R2.64], R4 ;  /* 0x0000000402007986 */ /* 0x0011e2000c101b24 */
[----:B------:R-:W-:Y:S05]  /*b160*/  BRA `(.L_x_8402) ;  /* 0x00000b4000007947 */ /* 0x000fea0003800000 */
.L_x_8403:
        /* <DEDUP_REMOVED lines=8> */
[----:B------:R-:W-:Y:S01]  /*b1f0*/  FSETP.NEU.FTZ.AND P0, PT, R4, RZ, PT ;  /* 0x000000ff0400720b */ /* 0x000fe20003f1d000 */
[----:B------:R-:W-:-:S03]  /*b200*/  IMAD.MOV.U32 R33, RZ, RZ, R31 ;  /* 0x000000ffff217224 */ /* 0x000fc600078e001f */
[----:B------:R-:W-:-:S05]  /*b210*/  SEL R5, RZ, 0x1, !P0 ;  /* 0x00000001ff057807 */ /* 0x000fca0004000000 */
[----:B------:R0:W-:Y:S01]  /*b220*/  STG.E.U8 [R2.64], R5 ;  /* 0x0000000502007986 */ /* 0x0001e2000c101124 */
[----:B------:R-:W-:Y:S05]  /*b230*/  BRA `(.L_x_8402) ;  /* 0x00000a7000007947 */ /* 0x000fea0003800000 */
.L_x_8416:
[----:B------:R-:W-:Y:S01]  /*b240*/  FMUL.FTZ R4, R4, 1 ;  /* 0x3f80000004047820 */ /* 0x000fe20000410000 */
[----:B------:R-:W-:Y:S01]  /*b250*/  CS2R R6, SRZ ;  /* 0x0000000000067805 */ /* 0x000fe2000001ff00 */
[----:B------:R-:W-:-:S04]  /*b260*/  IMAD.MOV.U32 R33, RZ, RZ, R31 ;  /* 0x000000ffff217224 */ /* 0x000fc800078e001f */
[----:B------:R-:W0:Y:S02]  /*b270*/  F2F.F64.F32 R4, R4 ;  /* 0x0000000400047310 */ /* 0x000e240000201800 */
[----:B0-----:R0:W-:Y:S01]  /*b280*/  STG.E.128 [R2.64], R4 ;  /* 0x0000000402007986 */ /* 0x0011e2000c101d24 */
[----:B------:R-:W-:Y:S05]  /*b290*/  BRA `(.L_x_8402) ;  /* 0x00000a1000007947 */ /* 0x000fea0003800000 */
.L_x_8415:
        /* <DEDUP_REMOVED lines=20> */
.L_x_8420:
[----:B------:R-:W-:Y:S05]  /*b3e0*/  BSYNC B0 ;  /* 0x0000000000007941 */ /* 0x000fea0003800000 */
.L_x_8419:
[----:B------:R-:W-:Y:S01]  /*b3f0*/  LOP3.LUT R7, R0, R7, RZ, 0xfc, !PT ;  /* 0x0000000700077212 */ /* 0x000fe200078efcff */
[----:B------:R-:W-:-:S04]  /*b400*/  IMAD.MOV.U32 R33, RZ, RZ, R31 ;  /* 0x000000ffff217224 */ /* 0x000fc800078e001f */
[----:B------:R0:W-:Y:S01]  /*b410*/  STG.E.U8 [R2.64], R7 ;  /* 0x0000000702007986 */ /* 0x0001e2000c101124 */
[----:B------:R-:W-:Y:S05]  /*b420*/  BRA `(.L_x_8402) ;  /* 0x0000088000007947 */ /* 0x000fea0003800000 */
.L_x_8418:
        /* <DEDUP_REMOVED lines=12> */
.L_x_8422:
[----:B------:R-:W-:Y:S01]  /*b4f0*/  IMAD.MOV.U32 R0, RZ, RZ, 0x7f ;  /* 0x0000007fff007424 */ /* 0x000fe200078e00ff */
[----:B------:R-:W-:-:S04]  /*b500*/  ISETP.GT.U32.AND P0, PT, R6, 0x7f800000, PT ;  /* 0x7f8000000600780c */ /* 0x000fc80003f04070 */
[----:B------:R-:W-:-:S04]  /*b510*/  SEL R0, R0, 0x7c, P0 ;  /* 0x0000007c00007807 */ /* 0x000fc80000000000 */
.L_x_8423:
[----:B------:R-:W-:Y:S05]  /*b520*/  BSYNC B0 ;  /* 0x0000000000007941 */ /* 0x000fea0003800000 */
.L_x_8421:
[----:B------:R-:W-:Y:S01]  /*b530*/  LOP3.LUT R4, R4, 0x80000000, RZ, 0xc0, !PT ;  /* 0x8000000004047812 */ /* 0x000fe200078ec0ff */
[----:B------:R-:W-:-:S03]  /*b540*/  IMAD.MOV.U32 R33, RZ, RZ, R31 ;  /* 0x000000ffff217224 */ /* 0x000fc600078e001f */
[----:B------:R-:W-:-:S04]  /*b550*/  SHF.R.U32.HI R5, RZ, 0x18, R4 ;  /* 0x00000018ff057819 */ /* 0x000fc80000011604 */
[----:B------:R-:W-:-:S05]  /*b560*/  LOP3.LUT R5, R0, R5, RZ, 0xfc, !PT ;  /* 0x0000000500057212 */ /* 0x000fca00078efcff */
[----:B------:R0:W-:Y:S01]  /*b570*/  STG.E.U8 [R2.64], R5 ;  /* 0x0000000502007986 */ /* 0x0001e2000c101124 */
[----:B------:R-:W-:Y:S05]  /*b580*/  BRA `(.L_x_8402) ;  /* 0x0000072000007947 */ /* 0x000fea0003800000 */
.L_x_8417:
[----:B------:R-:W-:Y:S01]  /*b590*/  F2FP.BF16.PACK_AB R4, RZ, R4 ;  /* 0x00000004ff04723e */ /* 0x000fe200000010ff */
[----:B------:R-:W-:-:S04]  /*b5a0*/  IMAD.MOV.U32 R33, RZ, RZ, R31 ;  /* 0x000000ffff217224 */ /* 0x000fc800078e001f */
[----:B------:R0:W-:Y:S01]  /*b5b0*/  STG.E.U16 [R2.64], R4 ;  /* 0x0000000402007986 */ /* 0x0001e2000c101524 */
[----:B------:R-:W-:Y:S05]  /*b5c0*/  BRA `(.L_x_8402) ;  /* 0x000006e000007947 */ /* 0x000fea0003800000 */
.L_x_8414:
        /* <DEDUP_REMOVED lines=8> */
[----:B------:R-:W0:Y:S01]  /*b650*/  F2I.FTZ.U32.TRUNC.NTZ R5, R4 ;  /* 0x0000000400057305 */ /* 0x000e22000021f000 */
[----:B------:R-:W-:Y:S01]  /*b660*/  IMAD.MOV.U32 R33, RZ, RZ, R31 ;  /* 0x000000ffff217224 */ /* 0x000fe200078e001f */
[----:B0-----:R0:W-:Y:S01]  /*b670*/  STG.E.U16 [R2.64], R5 ;  /* 0x0000000502007986 */ /* 0x0011e2000c101524 */
[----:B------:R-:W-:Y:S05]  /*b680*/  BRA `(.L_x_8402) ;  /* 0x0000062000007947 */ /* 0x000fea0003800000 */
.L_x_8426:
        /* <DEDUP_REMOVED lines=16> */
.L_x_8429:
[----:B------:R-:W-:-:S04]  /*b790*/  LOP3.LUT R4, R4, 0x80000000, RZ, 0xc0, !PT ;  /* 0x8000000004047812 */ /* 0x000fc800078ec0ff */
[----:B------:R-:W-:-:S04]  /*b7a0*/  SHF.R.U32.HI R4, RZ, 0x18, R4 ;  /* 0x00000018ff047819 */ /* 0x000fc80000011604 */
[----:B------:R-:W-:-:S04]  /*b7b0*/  LOP3.LUT R5, R5, R4, RZ, 0xfc, !PT ;  /* 0x0000000405057212 */ /* 0x000fc800078efcff */
[----:B------:R-:W-:Y:S02]  /*b7c0*/  PRMT R0, R5, 0x7610, R0 ;  /* 0x0000761005007816 */ /* 0x000fe40000000000 */
.L_x_8428:
[----:B------:R-:W-:Y:S05]  /*b7d0*/  BSYNC B0 ;  /* 0x0000000000007941 */ /* 0x000fea0003800000 */
.L_x_8427:
[----:B------:R0:W-:Y:S01]  /*b7e0*/  STG.E.U8 [R2.64], R0 ;  /* 0x0000000002007986 */ /* 0x0001e2000c101124 */
[----:B------:R-:W-:Y:S01]  /*b7f0*/  IMAD.MOV.U32 R33, RZ, RZ, R31 ;  /* 0x000000ffff217224 */ /* 0x000fe200078e001f */
[----:B------:R-:W-:Y:S05]  /*b800*/  BRA `(.L_x_8402) ;  /* 0x000004a000007947 */ /* 0x000fea0003800000 */
.L_x_8425:
        /* <DEDUP_REMOVED lines=16> */
.L_x_8432:
[----:B------:R-:W-:-:S04]  /*b910*/  LOP3.LUT R4, R4, 0x80000000, RZ, 0xc0, !PT ;  /* 0x8000000004047812 */ /* 0x000fc800078ec0ff */
[----:B------:R-:W-:-:S04]  /*b920*/  SHF.R.U32.HI R4, RZ, 0x18, R4 ;  /* 0x00000018ff047819 */ /* 0x000fc80000011604 */
[----:B------:R-:W-:-:S04]  /*b930*/  LOP3.LUT R5, R5, R4, RZ, 0xfc, !PT ;  /* 0x0000000405057212 */ /* 0x000fc800078efcff */
[----:B------:R-:W-:Y:S02]  /*b940*/  PRMT R0, R5, 0x7610, R0 ;  /* 0x0000761005007816 */ /* 0x000fe40000000000 */
.L_x_8431:
[----:B------:R-:W-:Y:S05]  /*b950*/  BSYNC B0 ;  /* 0x0000000000007941 */ /* 0x000fea0003800000 */
.L_x_8430:
[----:B------:R0:W-:Y:S01]  /*b960*/  STG.E.U8 [R2.64], R0 ;  /* 0x0000000002007986 */ /* 0x0001e2000c101124 */
[----:B------:R-:W-:Y:S01]  /*b970*/  IMAD.MOV.U32 R33, RZ, RZ, R31 ;  /* 0x000000ffff217224 */ /* 0x000fe200078e001f */
[----:B------:R-:W-:Y:S05]  /*b980*/  BRA `(.L_x_8402) ;  /* 0x0000032000007947 */ /* 0x000fea0003800000 */
.L_x_8424:
[----:B------:R-:W-:-:S13]  /*b990*/  ISETP.NE.AND P0, PT, R0, 0x1c, PT ;  /* 0x0000001c0000780c */ /* 0x000fda0003f05270 */
[----:B------:R-:W-:Y:S05]  /*b9a0*/  @!P0 BRA `(.L_x_8433) ;  /* 0x000002d000008947 */ /* 0x000fea0003800000 */
[----:B------:R-:W-:-:S13]  /*b9b0*/  ISETP.NE.AND P0, PT, R0, 0x1d, PT ;  /* 0x0000001d0000780c */ /* 0x000fda0003f05270 */
[----:B------:R-:W-:Y:S05]  /*b9c0*/  @!P0 BRA `(.L_x_8434) ;  /* 0x0000027000008947 */ /* 0x000fea0003800000 */
[----:B------:R-:W-:-:S13]  /*b9d0*/  ISETP.NE.AND P0, PT, R0, 0x2c, PT ;  /* 0x0000002c0000780c */ /* 0x000fda0003f05270 */
[----:B------:R-:W-:Y:S05]  /*b9e0*/  @P0 BRA `(.L_x_8407) ;  /* 0x0000010000000947 */ /* 0x000fea0003800000 */
[----:B------:R-:W-:Y:S01]  /*b9f0*/  SHF.R.U32.HI R6, RZ, 0x17, R4 ;  /* 0x00000017ff067819 */ /* 0x000fe20000011604 */
        /* <DEDUP_REMOVED lines=15> */
.L_x_8407:
        /* <DEDUP_REMOVED lines=21> */
.L_x_8434:
[----:B------:R-:W0:Y:S01]  /*bc40*/  F2I.U64.TRUNC R4, R4 ;  /* 0x0000000400047311 */ /* 0x000e22000020d800 */
[----:B------:R-:W-:Y:S01]  /*bc50*/  IMAD.MOV.U32 R33, RZ, RZ, R31 ;  /* 0x000000ffff217224 */ /* 0x000fe200078e001f */
[----:B0-----:R0:W-:Y:S01]  /*bc60*/  STG.E.64 [R2.64], R4 ;  /* 0x0000000402007986 */ /* 0x0011e2000c101b24 */
[----:B------:R-:W-:Y:S05]  /*bc70*/  BRA `(.L_x_8402) ;  /* 0x0000003000007947 */ /* 0x000fea0003800000 */
.L_x_8433:
[----:B------:R-:W0:Y:S01]  /*bc80*/  F2I.FTZ.U32.TRUNC.NTZ R5, R4 ;  /* 0x0000000400057305 */ /* 0x000e22000021f000 */
[----:B------:R-:W-:Y:S01]  /*bc90*/  IMAD.MOV.U32 R33, RZ, RZ, R31 ;  /* 0x000000ffff217224 */ /* 0x000fe200078e001f */
[----:B0-----:R0:W-:Y:S06]  /*bca0*/  STG.E [R2.64], R5 ;  /* 0x0000000502007986 */ /* 0x0011ec000c101924 */
.L_x_8402:
[----:B------:R-:W-:Y:S05]  /*bcb0*/  BSYNC B6 ;  /* 0x0000000000067941 */ /* 0x000fea0003800000 */
.L_x_8401:
[----:B------:R-:W-:Y:S01]  /*bcc0*/  ISETP.GE.AND P0, PT, R33, R18, PT ;  /* 0x000000122100720c */ /* 0x000fe20003f06270 */
        /* <DEDUP_REMOVED lines=21> */
.L_x_8440:
[----:B------:R-:W0:Y:S02]  /*be20*/  F2I.S64.TRUNC R26, R26 ;  /* 0x0000001a001a7311 */ /* 0x000e24000020d900 */
[----:B0-----:R-:W-:-:S05]  /*be30*/  IMAD.MOV.U32 R5, RZ, RZ, R26 ;  /* 0x000000ffff057224 */ /* 0x001fca00078e001a */
[----:B------:R0:W-:Y:S01]  /*be40*/  STG.E.U8 [R2.64], R5 ;  /* 0x0000000502007986 */ /* 0x0001e2000c101124 */
[----:B------:R-:W-:Y:S05]  /*be50*/  BRA `(.L_x_8442) ;  /* 0x00000d3000007947 */ /* 0x000fea0003800000 */
.L_x_8439:
        /* <DEDUP_REMOVED lines=9> */
.L_x_8444:
[----:B------:R-:W0:Y:S02]  /*bef0*/  F2I.FTZ.TRUNC.NTZ R5, R26 ;  /* 0x0000001a00057305 */ /* 0x000e24000021f100 */
[----:B0-----:R0:W-:Y:S01]  /*bf00*/  STG.E [R2.64], R5 ;  /* 0x0000000502007986 */ /* 0x0011e2000c101924 */
[----:B------:R-:W-:Y:S05]  /*bf10*/  BRA `(.L_x_8442) ;  /* 0x00000c7000007947 */ /* 0x000fea0003800000 */
.L_x_8443:
[----:B------:R-:W0:Y:S02]  /*bf20*/  F2I.FTZ.TRUNC.NTZ R5, R26 ;  /* 0x0000001a00057305 */ /* 0x000e24000021f100 */
[----:B0-----:R0:W-:Y:S01]  /*bf30*/  STG.E.U16 [R2.64], R5 ;  /* 0x0000000502007986 */ /* 0x0011e2000c101524 */
[----:B------:R-:W-:Y:S05]  /*bf40*/  BRA `(.L_x_8442) ;  /* 0x00000c4000007947 */ /* 0x000fea0003800000 */
.L_x_8438:
        /* <DEDUP_REMOVED lines=8> */
.L_x_8446:
[----:B------:R-:W-:-:S05]  /*bfd0*/  F2FP.PACK_AB R26, RZ, R26 ;  /* 0x0000001aff1a723e */ /* 0x000fca00000000ff */
[----:B------:R0:W-:Y:S01]  /*bfe0*/  STG.E.U16 [R2.64], R26 ;  /* 0x0000001a02007986 */ /* 0x0001e2000c101524 */
[----:B------:R-:W-:Y:S05]  /*bff0*/  BRA `(.L_x_8442) ;  /* 0x00000b9000007947 */ /* 0x000fea0003800000 */
.L_x_8445:
        /* <DEDUP_REMOVED lines=9> */
.L_x_8448:
[----:B------:R-:W-:-:S04]  /*c090*/  F2FP.PACK_AB R5, RZ, R26 ;  /* 0x0000001aff05723e */ /* 0x000fc800000000ff */
[----:B------:R-:W-:-:S05]  /*c0a0*/  PRMT R5, R5, 0x5410, RZ ;  /* 0x0000541005057816 */ /* 0x000fca00000000ff */
[----:B------:R0:W-:Y:S01]  /*c0b0*/  STG.E [R2.64], R5 ;  /* 0x0000000502007986 */ /* 0x0001e2000c101924 */
[----:B------:R-:W-:Y:S05]  /*c0c0*/  BRA `(.L_x_8442) ;  /* 0x00000ac000007947 */ /* 0x000fea0003800000 */
.L_x_8447:
[----:B------:R-:W-:-:S06]  /*c0d0*/  FMUL.FTZ R4, R26, 1 ;  /* 0x3f8000001a047820 */ /* 0x000fcc0000410000 */
[----:B------:R-:W0:Y:S02]  /*c0e0*/  F2F.F64.F32 R4, R4 ;  /* 0x0000000400047310 */ /* 0x000e240000201800 */
[----:B0-----:R0:W-:Y:S01]  /*c0f0*/  STG.E.64 [R2.64], R4 ;  /* 0x0000000402007986 */ /* 0x0011e2000c101b24 */
[----:B------:R-:W-:Y:S05]  /*c100*/  BRA `(.L_x_8442) ;  /* 0x00000a8000007947 */ /* 0x000fea0003800000 */
.L_x_8437:
        /* <DEDUP_REMOVED lines=12> */
.L_x_8451:
[----:B------:R-:W-:Y:S01]  /*c1d0*/  FMUL.FTZ R4, R26, 1 ;  /* 0x3f8000001a047820 */ /* 0x000fe20000410000 */
[----:B------:R-:W-:-:S05]  /*c1e0*/  CS2R R6, SRZ ;  /* 0x0000000000067805 */ /* 0x000fca000001ff00 */
[----:B------:R-:W0:Y:S02]  /*c1f0*/  F2F.F64.F32 R4, R4 ;  /* 0x0000000400047310 */ /* 0x000e240000201800 */
[----:B0-----:R0:W-:Y:S01]  /*c200*/  STG.E.128 [R2.64], R4 ;  /* 0x0000000402007986 */ /* 0x0011e2000c101d24 */
[----:B------:R-:W-:Y:S05]  /*c210*/  BRA `(.L_x_8442) ;  /* 0x0000097000007947 */ /* 0x000fea0003800000 */
.L_x_8450:
        /* <DEDUP_REMOVED lines=20> */
.L_x_8455:
[----:B------:R-:W-:Y:S05]  /*c360*/  BSYNC B0 ;  /* 0x0000000000007941 */ /* 0x000fea0003800000 */
.L_x_8454:
[----:B------:R-:W-:-:S05]  /*c370*/  LOP3.LUT R7, R0, R7, RZ, 0xfc, !PT ;  /* 0x0000000700077212 */ /* 0x000fca00078efcff */
[----:B------:R0:W-:Y:S01]  /*c380*/  STG.E.U8 [R2.64], R7 ;  /* 0x0000000702007986 */ /* 0x0001e2000c101124 */
[----:B------:R-:W-:Y:S05]  /*c390*/  BRA `(.L_x_8442) ;  /* 0x000007f000007947 */ /* 0x000fea0003800000 */
.L_x_8453:
[----:B------:R-:W-:Y:S01]  /*c3a0*/  LOP3.LUT R4, R26, 0x7fffffff, RZ, 0xc0, !PT ;  /* 0x7fffffff1a047812 */ /* 0x000fe200078ec0ff */
        /* <DEDUP_REMOVED lines=11> */
.L_x_8457:
[----:B------:R-:W-:Y:S01]  /*c460*/  IMAD.MOV.U32 R0, RZ, RZ, 0x7f ;  /* 0x0000007fff007424 */ /* 0x000fe200078e00ff */
[----:B------:R-:W-:-:S04]  /*c470*/  ISETP.GT.U32.AND P0, PT, R4, 0x7f800000, PT ;  /* 0x7f8000000400780c */ /* 0x000fc80003f04070 */
[----:B------:R-:W-:-:S04]  /*c480*/  SEL R0, R0, 0x7c, P0 ;  /* 0x0000007c00007807 */ /* 0x000fc80000000000 */
.L_x_8458:
[----:B------:R-:W-:Y:S05]  /*c490*/  BSYNC B0 ;  /* 0x0000000000007941 */ /* 0x000fea0003800000 */
.L_x_8456:
[----:B------:R-:W-:-:S04]  /*c4a0*/  LOP3.LUT R26, R26, 0x80000000, RZ, 0xc0, !PT ;  /* 0x800000001a1a7812 */ /* 0x000fc800078ec0ff */
[----:B------:R-:W-:-:S04]  /*c4b0*/  SHF.R.U32.HI R5, RZ, 0x18, R26 ;  /* 0x00000018ff057819 */ /* 0x000fc8000001161a */
[----:B------:R-:W-:-:S05]  /*c4c0*/  LOP3.LUT R5, R0, R5, RZ, 0xfc, !PT ;  /* 0x0000000500057212 */ /* 0x000fca00078efcff */
[----:B------:R0:W-:Y:S01]  /*c4d0*/  STG.E.U8 [R2.64], R5 ;  /* 0x0000000502007986 */ /* 0x0001e2000c101124 */
[----:B------:R-:W-:Y:S05]  /*c4e0*/  BRA `(.L_x_8442) ;  /* 0x000006a000007947 */ /* 0x000fea0003800000 */
.L_x_8452:
[----:B------:R-:W-:-:S05]  /*c4f0*/  F2FP.BF16.PACK_AB R26, RZ, R26 ;  /* 0x0000001aff1a723e */ /* 0x000fca00000010ff */
[----:B------:R0:W-:Y:S01]  /*c500*/  STG.E.U16 [R2.64], R26 ;  /* 0x0000001a02007986 */ /* 0x0001e2000c101524 */
[----:B------:R-:W-:Y:S05]  /*c510*/  BRA `(.L_x_8442) ;  /* 0x0000067000007947 */ /* 0x000fea0003800000 */
.L_x_8449:
        /* <DEDUP_REMOVED lines=11> */
.L_x_8461:
        /* <DEDUP_REMOVED lines=16> */
.L_x_8464:
[----:B------:R-:W-:-:S04]  /*c6d0*/  LOP3.LUT R26, R26, 0x80000000, RZ, 0xc0, !PT ;  /* 0x800000001a1a7812 */ /* 0x000fc800078ec0ff */
[----:B------:R-:W-:-:S04]  /*c6e0*/  SHF.R.U32.HI R5, RZ, 0x18, R26 ;  /* 0x00000018ff057819 */ /* 0x000fc8000001161a */
[----:B------:R-:W-:-:S04]  /*c6f0*/  LOP3.LUT R4, R4, R5, RZ, 0xfc, !PT ;  /* 0x0000000504047212 */ /* 0x000fc800078efcff */
[----:B------:R-:W-:Y:S02]  /*c700*/  PRMT R0, R4, 0x7610, R0 ;  /* 0x0000761004007816 */ /* 0x000fe40000000000 */
.L_x_8463:
[----:B------:R-:W-:Y:S05]  /*c710*/  BSYNC B0 ;  /* 0x0000000000007941 */ /* 0x000fea0003800000 */
.L_x_8462:
[----:B------:R0:W-:Y:S01]  /*c720*/  STG.E.U8 [R2.64], R0 ;  /* 0x0000000002007986 */ /* 0x0001e2000c101124 */
[----:B------:R-:W-:Y:S05]  /*c730*/  BRA `(.L_x_8442) ;  /* 0x0000045000007947 */ /* 0x000fea0003800000 */
.L_x_8460:
        /* <DEDUP_REMOVED lines=16> */
.L_x_8467:
[----:B------:R-:W-:-:S04]  /*c840*/  LOP3.LUT R26, R26, 0x80000000, RZ, 0xc0, !PT ;  /* 0x800000001a1a7812 */ /* 0x000fc800078ec0ff */
[----:B------:R-:W-:-:S04]  /*c850*/  SHF.R.U32.HI R5, RZ, 0x18, R26 ;  /* 0x00000018ff057819 */ /* 0x000fc8000001161a */
[----:B------:R-:W-:-:S04]  /*c860*/  LOP3.LUT R4, R4, R5, RZ, 0xfc, !PT ;  /* 0x0000000504047212 */ /* 0x000fc800078efcff */
[----:B------:R-:W-:Y:S02]  /*c870*/  PRMT R0, R4, 0x7610, R0 ;  /* 0x0000761004007816 */ /* 0x000fe40000000000 */
.L_x_8466:
[----:B------:R-:W-:Y:S05]  /*c880*/  BSYNC B0 ;  /* 0x0000000000007941 */ /* 0x000fea0003800000 */
.L_x_8465:
[----:B------:R0:W-:Y:S01]  /*c890*/  STG.E.U8 [R2.64], R0 ;  /* 0x0000000002007986 */ /* 0x0001e2000c101124 */
[----:B------:R-:W-:Y:S05]  /*c8a0*/  BRA `(.L_x_8442) ;  /* 0x000002e000007947 */ /* 0x000fea0003800000 */
.L_x_8459:
        /* <DEDUP_REMOVED lines=21> */
.L_x_8441:
        /* <DEDUP_REMOVED lines=20> */
.L_x_8469:
[----:B------:R-:W0:Y:S02]  /*cb40*/  F2I.U64.TRUNC R26, R26 ;  /* 0x0000001a001a7311 */ /* 0x000e24000020d800 */
[----:B0-----:R0:W-:Y:S01]  /*cb50*/  STG.E.64 [R2.64], R26 ;  /* 0x0000001a02007986 */ /* 0x0011e2000c101b24 */
[----:B------:R-:W-:Y:S05]  /*cb60*/  BRA `(.L_x_8442) ;  /* 0x0000002000007947 */ /* 0x000fea0003800000 */
.L_x_8468:
[----:B------:R-:W0:Y:S02]  /*cb70*/  F2I.FTZ.U32.TRUNC.NTZ R5, R26 ;  /* 0x0000001a00057305 */ /* 0x000e24000021f000 */
[----:B0-----:R0:W-:Y:S02]  /*cb80*/  STG.E [R2.64], R5 ;  /* 0x0000000502007986 */ /* 0x0011e4000c101924 */
.L_x_8442:
        /* <DEDUP_REMOVED lines=22> */
.L_x_8473:
[----:B------:R-:W0:Y:S02]  /*ccf0*/  F2I.S64.TRUNC R22, R22 ;  /* 0x0000001600167311 */ /* 0x000e24000020d900 */
[----:B0-----:R-:W-:-:S05]  /*cd00*/  IMAD.MOV.U32 R5, RZ, RZ, R22 ;  /* 0x000000ffff057224 */ /* 0x001fca00078e0016 */
[----:B------:R0:W-:Y:S01]  /*cd10*/  STG.E.U8 [R2.64], R5 ;  /* 0x0000000502007986 */ /* 0x0001e2000c101124 */
[----:B------:R-:W-:Y:S05]  /*cd20*/  BRA `(.L_x_8475) ;  /* 0x00000d3000007947 */ /* 0x000fea0003800000 */
.L_x_8472:
        /* <DEDUP_REMOVED lines=9> */
.L_x_8477:
[----:B------:R-:W0:Y:S02]  /*cdc0*/  F2I.FTZ.TRUNC.NTZ R5, R22 ;  /* 0x0000001600057305 */ /* 0x000e24000021f100 */
[----:B0-----:R0:W-:Y:S01]  /*cdd0*/  STG.E [R2.64], R5 ;  /* 0x0000000502007986 */ /* 0x0011e2000c101924 */
[----:B------:R-:W-:Y:S05]  /*cde0*/  BRA `(.L_x_8475) ;  /* 0x00000c7000007947 */ /* 0x000fea0003800000 */
.L_x_8476:
[----:B------:R-:W0:Y:S02]  /*cdf0*/  F2I.FTZ.TRUNC.NTZ R5, R22 ;  /* 0x0000001600057305 */ /* 0x000e24000021f100 */
[----:B0-----:R0:W-:Y:S01]  /*ce00*/  STG.E.U16 [R2.64], R5 ;  /* 0x0000000502007986 */ /* 0x0011e2000c101524 */
[----:B------:R-:W-:Y:S05]  /*ce10*/  BRA `(.L_x_8475) ;  /* 0x00000c4000007947 */ /* 0x000fea0003800000 */
.L_x_8471:
        /* <DEDUP_REMOVED lines=8> */
.L_x_8479:
[----:B------:R-:W-:-:S05]  /*cea0*/  F2FP.PACK_AB R22, RZ, R22 ;  /* 0x00000016ff16723e */ /* 0x000fca00000000ff */
[----:B------:R0:W-:Y:S01]  /*ceb0*/  STG.E.U16 [R2.64], R22 ;  /* 0x0000001602007986 */ /* 0x0001e2000c101524 */
[----:B------:R-:W-:Y:S05]  /*cec0*/  BRA `(.L_x_8475) ;  /* 0x00000b9000007947 */ /* 0x000fea0003800000 */
.L_x_8478:
        /* <DEDUP_REMOVED lines=9> */
.L_x_8481:
[----:B------:R-:W-:-:S04]  /*cf60*/  F2FP.PACK_AB R5, RZ, R22 ;  /* 0x00000016ff05723e */ /* 0x000fc800000000ff */
[----:B------:R-:W-:-:S05]  /*cf70*/  PRMT R5, R5, 0x5410, RZ ;  /* 0x0000541005057816 */ /* 0x000fca00000000ff */
[----:B------:R0:W-:Y:S01]  /*cf80*/  STG.E [R2.64], R5 ;  /* 0x0000000502007986 */ /* 0x0001e2000c101924 */
[----:B------:R-:W-:Y:S05]  /*cf90*/  BRA `(.L_x_8475) ;  /* 0x00000ac000007947 */ /* 0x000fea0003800000 */
.L_x_8480:
[----:B------:R-:W-:-:S06]  /*cfa0*/  FMUL.FTZ R4, R22, 1 ;  /* 0x3f80000016047820 */ /* 0x000fcc0000410000 */
[----:B------:R-:W0:Y:S02]  /*cfb0*/  F2F.F64.F32 R4, R4 ;  /* 0x0000000400047310 */ /* 0x000e240000201800 */
[----:B0-----:R0:W-:Y:S01]  /*cfc0*/  STG.E.64 [R2.64], R4 ;  /* 0x0000000402007986 */ /* 0x0011e2000c101b24 */
[----:B------:R-:W-:Y:S05]  /*cfd0*/  BRA `(.L_x_8475) ;  /* 0x00000a8000007947 */ /* 0x000fea0003800000 */
.L_x_8470:
        /* <DEDUP_REMOVED lines=12> */
.L_x_8484:
[----:B------:R-:W-:Y:S01]  /*d0a0*/  FMUL.FTZ R4, R22, 1 ;  /* 0x3f80000016047820 */ /* 0x000fe20000410000 */
[----:B------:R-:W-:-:S05]  /*d0b0*/  CS2R R6, SRZ ;  /* 0x0000000000067805 */ /* 0x000fca000001ff00 */
[----:B------:R-:W0:Y:S02]  /*d0c0*/  F2F.F64.F32 R4, R4 ;  /* 0x0000000400047310 */ /* 0x000e240000201800 */
[----:B0-----:R0:W-:Y:S01]  /*d0d0*/  STG.E.128 [R2.64], R4 ;  /* 0x0000000402007986 */ /* 0x0011e2000c101d24 */
[----:B------:R-:W-:Y:S05]  /*d0e0*/  BRA `(.L_x_8475) ;  /* 0x0000097000007947 */ /* 0x000fea0003800000 */
.L_x_8483:
        /* <DEDUP_REMOVED lines=20> */
.L_x_8488:
[----:B------:R-:W-:Y:S05]  /*d230*/  BSYNC B0 ;  /* 0x0000000000007941 */ /* 0x000fea0003800000 */
.L_x_8487:
[----:B------:R-:W-:-:S05]  /*d240*/  LOP3.LUT R7, R0, R7, RZ, 0xfc, !PT ;  /* 0x0000000700077212 */ /* 0x000fca00078efcff */
[----:B------:R0:W-:Y:S01]  /*d250*/  STG.E.U8 [R2.64], R7 ;  /* 0x0000000702007986 */ /* 0x0001e2000c101124 */
[----:B------:R-:W-:Y:S05]  /*d260*/  BRA `(.L_x_8475) ;  /* 0x000007f000007947 */ /* 0x000fea0003800000 */
.L_x_8486:
        /* <DEDUP_REMOVED lines=12> */
.L_x_8490:
[----:B------:R-:W-:Y:S01]  /*d330*/  IMAD.MOV.U32 R0, RZ, RZ, 0x7f ;  /* 0x0000007fff007424 */ /* 0x000fe200078e00ff */
[----:B------:R-:W-:-:S04]  /*d340*/  ISETP.GT.U32.AND P0, PT, R4, 0x7f800000, PT ;  /* 0x7f8000000400780c */ /* 0x000fc80003f04070 */
[----:B------:R-:W-:-:S04]  /*d350*/  SEL R0, R0, 0x7c, P0 ;  /* 0x0000007c00007807 */ /* 0x000fc80000000000 */
.L_x_8491:
[----:B------:R-:W-:Y:S05]  /*d360*/  BSYNC B0 ;  /* 0x0000000000007941 */ /* 0x000fea0003800000 */
.L_x_8489:
[----:B------:R-:W-:-:S04]  /*d370*/  LOP3.LUT R22, R22, 0x80000000, RZ, 0xc0, !PT ;  /* 0x8000000016167812 */ /* 0x000fc800078ec0ff */
[----:B------:R-:W-:-:S04]  /*d380*/  SHF.R.U32.HI R5, RZ, 0x18, R22 ;  /* 0x00000018ff057819 */ /* 0x000fc80000011616 */
[----:B------:R-:W-:-:S05]  /*d390*/  LOP3.LUT R5, R0, R5, RZ, 0xfc, !PT ;  /* 0x0000000500057212 */ /* 0x000fca00078efcff */
[----:B------:R0:W-:Y:S01]  /*d3a0*/  STG.E.U8 [R2.64], R5 ;  /* 0x0000000502007986 */ /* 0x0001e2000c101124 */
[----:B------:R-:W-:Y:S05]  /*d3b0*/  BRA `(.L_x_8475) ;  /* 0x000006a000007947 */ /* 0x000fea0003800000 */
.L_x_8485:
[----:B------:R-:W-:-:S05]  /*d3c0*/  F2FP.BF16.PACK_AB R22, RZ, R22 ;  /* 0x00000016ff16723e */ /* 0x000fca00000010ff */
[----:B------:R0:W-:Y:S01]  /*d3d0*/  STG.E.U16 [R2.64], R22 ;  /* 0x0000001602007986 */ /* 0x0001e2000c101524 */
[----:B------:R-:W-:Y:S05]  /*d3e0*/  BRA `(.L_x_8475) ;  /* 0x0000067000007947 */ /* 0x000fea0003800000 */
.L_x_8482:
        /* <DEDUP_REMOVED lines=11> */
.L_x_8494:
        /* <DEDUP_REMOVED lines=16> */
.L_x_8497:
[----:B------:R-:W-:-:S04]  /*d5a0*/  LOP3.LUT R22, R22, 0x80000000, RZ, 0xc0, !PT ;  /* 0x8000000016167812 */ /* 0x000fc800078ec0ff */
[----:B------:R-:W-:-:S04]  /*d5b0*/  SHF.R.U32.HI R5, RZ, 0x18, R22 ;  /* 0x00000018ff057819 */ /* 0x000fc80000011616 */
[----:B------:R-:W-:-:S04]  /*d5c0*/  LOP3.LUT R4, R4, R5, RZ, 0xfc, !PT ;  /* 0x0000000504047212 */ /* 0x000fc800078efcff */
[----:B------:R-:W-:Y:S02]  /*d5d0*/  PRMT R0, R4, 0x7610, R0 ;  /* 0x0000761004007816 */ /* 0x000fe40000000000 */
.L_x_8496:
[----:B------:R-:W-:Y:S05]  /*d5e0*/  BSYNC B0 ;  /* 0x0000000000007941 */ /* 0x000fea0003800000 */
.L_x_8495:
[----:B------:R0:W-:Y:S01]  /*d5f0*/  STG.E.U8 [R2.64], R0 ;  /* 0x0000000002007986 */ /* 0x0001e2000c101124 */
[----:B------:R-:W-:Y:S05]  /*d600*/  BRA `(.L_x_8475) ;  /* 0x0000045000007947 */ /* 0x000fea0003800000 */
.L_x_8493:
        /* <DEDUP_REMOVED lines=16> */
.L_x_8500:
[----:B------:R-:W-:-:S04]  /*d710*/  LOP3.LUT R22, R22, 0x80000000, RZ, 0xc0, !PT ;  /* 0x8000000016167812 */ /* 0x000fc800078ec0ff */
[----:B------:R-:W-:-:S04]  /*d720*/  SHF.R.U32.HI R5, RZ, 0x18, R22 ;  /* 0x00000018ff057819 */ /* 0x000fc80000011616 */
[----:B------:R-:W-:-:S04]  /*d730*/  LOP3.LUT R4, R4, R5, RZ, 0xfc, !PT ;  /* 0x0000000504047212 */ /* 0x000fc800078efcff */
[----:B------:R-:W-:Y:S02]  /*d740*/  PRMT R0, R4, 0x7610, R0 ;  /* 0x0000761004007816 */ /* 0x000fe40000000000 */
.L_x_8499:
[----:B------:R-:W-:Y:S05]  /*d750*/  BSYNC B0 ;  /* 0x0000000000007941 */ /* 0x000fea0003800000 */
.L_x_8498:
[----:B------:R0:W-:Y:S01]  /*d760*/  STG.E.U8 [R2.64], R0 ;  /* 0x0000000002007986 */ /* 0x0001e2000c101124 */
[----:B------:R-:W-:Y:S05]  /*d770*/  BRA `(.L_x_8475) ;  /* 0x000002e000007947 */ /* 0x000fea0003800000 */
.L_x_8492:
        /* <DEDUP_REMOVED lines=21> */
.L_x_8474:
        /* <DEDUP_REMOVED lines=20> */
.L_x_8502:
[----:B------:R-:W0:Y:S02]  /*da10*/  F2I.U64.TRUNC R22, R22 ;  /* 0x0000001600167311 */ /* 0x000e24000020d800 */
[----:B0-----:R0:W-:Y:S01]  /*da20*/  STG.E.64 [R2.64], R22 ;  /* 0x0000001602007986 */ /* 0x0011e2000c101b24 */
[----:B------:R-:W-:Y:S05]  /*da30*/  BRA `(.L_x_8475) ;  /* 0x0000002000007947 */ /* 0x000fea0003800000 */
.L_x_8501:
[----:B------:R-:W0:Y:S02]  /*da40*/  F2I.FTZ.U32.TRUNC.NTZ R5, R22 ;  /* 0x0000001600057305 */ /* 0x000e24000021f000 */
[----:B0-----:R0:W-:Y:S02]  /*da50*/  STG.E [R2.64], R5 ;  /* 0x0000000502007986 */ /* 0x0011e4000c101924 */
.L_x_8475:
[----:B------:R-:W-:Y:S02]  /*da60*/  IADD3 R33, R33, 0x80, RZ ;  /* 0x0000008021217810 */ /* 0x000fe40007ffe0ff */
.L_x_8436:
[----:B------:R-:W-:Y:S05]  /*da70*/  BSYNC B6 ;  /* 0x0000000000067941 */ /* 0x000fea0003800000 */
.L_x_8435:
        /* <DEDUP_REMOVED lines=20> */
.L_x_8506:
[----:B------:R-:W0:Y:S02]  /*dbc0*/  F2I.S64.TRUNC R24, R24 ;  /* 0x0000001800187311 */ /* 0x000e24000020d900 */
[----:B0-----:R-:W-:-:S05]  /*dbd0*/  IMAD.MOV.U32 R5, RZ, RZ, R24 ;  /* 0x000000ffff057224 */ /* 0x001fca00078e0018 */
[----:B------:R-:W-:Y:S01]  /*dbe0*/  STG.E.U8 [R2.64], R5 ;  /* 0x0000000502007986 */ /* 0x000fe2000c101124 */
[----:B------:R-:W-:Y:S05]  /*dbf0*/  EXIT ;  /* 0x000000000000794d */ /* 0x000fea0003800000 */
.L_x_8505:
        /* <DEDUP_REMOVED lines=9> */
.L_x_8509:
[----:B------:R-:W0:Y:S02]  /*dc90*/  F2I.FTZ.TRUNC.NTZ R5, R24 ;  /* 0x0000001800057305 */ /* 0x000e24000021f100 */
[----:B0-----:R-:W-:Y:S01]  /*dca0*/  STG.E [R2.64], R5 ;  /* 0x0000000502007986 */ /* 0x001fe2000c101924 */
[----:B------:R-:W-:Y:S05]  /*dcb0*/  EXIT ;  /* 0x000000000000794d */ /* 0x000fea0003800000 */
.L_x_8508:
[----:B------:R-:W0:Y:S02]  /*dcc0*/  F2I.FTZ.TRUNC.NTZ R5, R24 ;  /* 0x0000001800057305 */ /* 0x000e24000021f100 */
[----:B0-----:R-:W-:Y:S01]  /*dcd0*/  STG.E.U16 [R2.64], R5 ;  /* 0x0000000502007986 */ /* 0x001fe2000c101524 */
[----:B------:R-:W-:Y:S05]  /*dce0*/  EXIT ;  /* 0x000000000000794d */ /* 0x000fea0003800000 */
.L_x_8504:
        /* <DEDUP_REMOVED lines=8> */
.L_x_8511:
[----:B------:R-:W-:-:S05]  /*dd70*/  F2FP.PACK_AB R24, RZ, R24 ;  /* 0x00000018ff18723e */ /* 0x000fca00000000ff */
[----:B------:R-:W-:Y:S01]  /*dd80*/  STG.E.U16 [R2.64], R24 ;  /* 0x0000001802007986 */ /* 0x000fe2000c101524 */
[----:B------:R-:W-:Y:S05]  /*dd90*/  EXIT ;  /* 0x000000000000794d */ /* 0x000fea0003800000 */
.L_x_8510:
        /* <DEDUP_REMOVED lines=9> */
.L_x_8513:
[----:B------:R-:W-:-:S04]  /*de30*/  F2FP.PACK_AB R5, RZ, R24 ;  /* 0x00000018ff05723e */ /* 0x000fc800000000ff */
[----:B------:R-:W-:-:S05]  /*de40*/  PRMT R5, R5, 0x5410, RZ ;  /* 0x0000541005057816 */ /* 0x000fca00000000ff */
[----:B------:R-:W-:Y:S01]  /*de50*/  STG.E [R2.64], R5 ;  /* 0x0000000502007986 */ /* 0x000fe2000c101924 */
[----:B------:R-:W-:Y:S05]  /*de60*/  EXIT ;  /* 0x000000000000794d */ /* 0x000fea0003800000 */
.L_x_8512:
[----:B------:R-:W-:-:S06]  /*de70*/  FMUL.FTZ R4, R24, 1 ;  /* 0x3f80000018047820 */ /* 0x000fcc0000410000 */
[----:B------:R-:W0:Y:S02]  /*de80*/  F2F.F64.F32 R4, R4 ;  /* 0x0000000400047310 */ /* 0x000e240000201800 */
[----:B0-----:R-:W-:Y:S01]  /*de90*/  STG.E.64 [R2.64], R4 ;  /* 0x0000000402007986 */ /* 0x001fe2000c101b24 */
[----:B------:R-:W-:Y:S05]  /*dea0*/  EXIT ;  /* 0x000000000000794d */ /* 0x000fea0003800000 */
.L_x_8503:
        /* <DEDUP_REMOVED lines=12> */
.L_x_8516:
[----:B------:R-:W-:Y:S01]  /*df70*/  FMUL.FTZ R4, R24, 1 ;  /* 0x3f80000018047820 */ /* 0x000fe20000410000 */
[----:B------:R-:W-:-:S05]  /*df80*/  CS2R R6, SRZ ;  /* 0x0000000000067805 */ /* 0x000fca000001ff00 */
[----:B------:R-:W0:Y:S02]  /*df90*/  F2F.F64.F32 R4, R4 ;  /* 0x0000000400047310 */ /* 0x000e240000201800 */
[----:B0-----:R-:W-:Y:S01]  /*dfa0*/  STG.E.128 [R2.64], R4 ;  /* 0x0000000402007986 */ /* 0x001fe2000c101d24 */
[----:B------:R-:W-:Y:S05]  /*dfb0*/  EXIT ;  /* 0x000000000000794d */ /* 0x000fea0003800000 */
.L_x_8515:
        /* <DEDUP_REMOVED lines=20> */
.L_x_8520:
[----:B------:R-:W-:Y:S05]  /*e100*/  BSYNC B0 ;  /* 0x0000000000007941 */ /* 0x000fea0003800000 */
.L_x_8519:
[----:B------:R-:W-:-:S05]  /*e110*/  LOP3.LUT R7, R0, R7, RZ, 0xfc, !PT ;  /* 0x0000000700077212 */ /* 0x000fca00078efcff */
[----:B------:R-:W-:Y:S01]  /*e120*/  STG.E.U8 [R2.64], R7 ;  /* 0x0000000702007986 */ /* 0x000fe2000c101124 */
[----:B------:R-:W-:Y:S05]  /*e130*/  EXIT ;  /* 0x000000000000794d */ /* 0x000fea0003800000 */
.L_x_8518:
        /* <DEDUP_REMOVED lines=12> */
.L_x_8522:
[----:B------:R-:W-:Y:S01]  /*e200*/  IMAD.MOV.U32 R0, RZ, RZ, 0x7f ;  /* 0x0000007fff007424 */ /* 0x000fe200078e00ff */
[----:B------:R-:W-:-:S04]  /*e210*/  ISETP.GT.U32.AND P0, PT, R4, 0x7f800000, PT ;  /* 0x7f8000000400780c */ /* 0x000fc80003f04070 */
[----:B------:R-:W-:-:S04]  /*e220*/  SEL R0, R0, 0x7c, P0 ;  /* 0x0000007c00007807 */ /* 0x000fc80000000000 */
.L_x_8523:
[----:B------:R-:W-:Y:S05]  /*e230*/  BSYNC B0 ;  /* 0x0000000000007941 */ /* 0x000fea0003800000 */
.L_x_8521:
[----:B------:R-:W-:-:S04]  /*e240*/  LOP3.LUT R24, R24, 0x80000000, RZ, 0xc0, !PT ;  /* 0x8000000018187812 */ /* 0x000fc800078ec0ff */
[----:B------:R-:W-:-:S04]  /*e250*/  SHF.R.U32.HI R5, RZ, 0x18, R24 ;  /* 0x00000018ff057819 */ /* 0x000fc80000011618 */
[----:B------:R-:W-:-:S05]  /*e260*/  LOP3.LUT R5, R0, R5, RZ, 0xfc, !PT ;  /* 0x0000000500057212 */ /* 0x000fca00078efcff */
[----:B------:R-:W-:Y:S01]  /*e270*/  STG.E.U8 [R2.64], R5 ;  /* 0x0000000502007986 */ /* 0x000fe2000c101124 */
[----:B------:R-:W-:Y:S05]  /*e280*/  EXIT ;  /* 0x000000000000794d */ /* 0x000fea0003800000 */
.L_x_8517:
[----:B------:R-:W-:-:S05]  /*e290*/  F2FP.BF16.PACK_AB R24, RZ, R24 ;  /* 0x00000018ff18723e */ /* 0x000fca00000010ff */
[----:B------:R-:W-:Y:S01]  /*e2a0*/  STG.E.U16 [R2.64], R24 ;  /* 0x0000001802007986 */ /* 0x000fe2000c101524 */
[----:B------:R-:W-:Y:S05]  /*e2b0*/  EXIT ;  /* 0x000000000000794d */ /* 0x000fea0003800000 */
.L_x_8514:
        /* <DEDUP_REMOVED lines=11> */
.L_x_8526:
        /* <DEDUP_REMOVED lines=16> */
.L_x_8529:
[----:B------:R-:W-:-:S04]  /*e470*/  LOP3.LUT R24, R24, 0x80000000, RZ, 0xc0, !PT ;  /* 0x8000000018187812 */ /* 0x000fc800078ec0ff */
[----:B------:R-:W-:-:S04]  /*e480*/  SHF.R.U32.HI R5, RZ, 0x18, R24 ;  /* 0x00000018ff057819 */ /* 0x000fc80000011618 */
[----:B------:R-:W-:-:S04]  /*e490*/  LOP3.LUT R4, R4, R5, RZ, 0xfc, !PT ;  /* 0x0000000504047212 */ /* 0x000fc800078efcff */
[----:B------:R-:W-:Y:S02]  /*e4a0*/  PRMT R0, R4, 0x7610, R0 ;  /* 0x0000761004007816 */ /* 0x000fe40000000000 */
.L_x_8528:
[----:B------:R-:W-:Y:S05]  /*e4b0*/  BSYNC B0 ;  /* 0x0000000000007941 */ /* 0x000fea0003800000 */
.L_x_8527:
[----:B------:R-:W-:Y:S01]  /*e4c0*/  STG.E.U8 [R2.64], R0 ;  /* 0x0000000002007986 */ /* 0x000fe2000c101124 */
[----:B------:R-:W-:Y:S05]  /*e4d0*/  EXIT ;  /* 0x000000000000794d */ /* 0x000fea0003800000 */
.L_x_8525:
        /* <DEDUP_REMOVED lines=16> */
.L_x_8532:
[----:B------:R-:W-:-:S04]  /*e5e0*/  LOP3.LUT R24, R24, 0x80000000, RZ, 0xc0, !PT ;  /* 0x8000000018187812 */ /* 0x000fc800078ec0ff */
[----:B------:R-:W-:-:S04]  /*e5f0*/  SHF.R.U32.HI R5, RZ, 0x18, R24 ;  /* 0x00000018ff057819 */ /* 0x000fc80000011618 */
[----:B------:R-:W-:-:S04]  /*e600*/  LOP3.LUT R4, R4, R5, RZ, 0xfc, !PT ;  /* 0x0000000504047212 */ /* 0x000fc800078efcff */
[----:B------:R-:W-:Y:S02]  /*e610*/  PRMT R0, R4, 0x7610, R0 ;  /* 0x0000761004007816 */ /* 0x000fe40000000000 */
.L_x_8531:
[----:B------:R-:W-:Y:S05]  /*e620*/  BSYNC B0 ;  /* 0x0000000000007941 */ /* 0x000fea0003800000 */
.L_x_8530:
[----:B------:R-:W-:Y:S01]  /*e630*/  STG.E.U8 [R2.64], R0 ;  /* 0x0000000002007986 */ /* 0x000fe2000c101124 */
[----:B------:R-:W-:Y:S05]  /*e640*/  EXIT ;  /* 0x000000000000794d */ /* 0x000fea0003800000 */
.L_x_8524:
        /* <DEDUP_REMOVED lines=21> */
.L_x_8507:
        /* <DEDUP_REMOVED lines=20> */
.L_x_8534:
[----:B------:R-:W0:Y:S02]  /*e8e0*/  F2I.U64.TRUNC R24, R24 ;  /* 0x0000001800187311 */ /* 0x000e24000020d800 */
[----:B0-----:R-:W-:Y:S01]  /*e8f0*/  STG.E.64 [R2.64], R24 ;  /* 0x0000001802007986 */ /* 0x001fe2000c101b24 */
[----:B------:R-:W-:Y:S05]  /*e900*/  EXIT ;  /* 0x000000000000794d */ /* 0x000fea0003800000 */
.L_x_8533:
[----:B------:R-:W0:Y:S02]  /*e910*/  F2I.FTZ.U32.TRUNC.NTZ R5, R24 ;  /* 0x0000001800057305 */ /* 0x000e24000021f000 */
[----:B0-----:R-:W-:Y:S01]  /*e920*/  STG.E [R2.64], R5 ;  /* 0x0000000502007986 */ /* 0x001fe2000c101924 */
[----:B------:R-:W-:Y:S05]  /*e930*/  EXIT ;  /* 0x000000000000794d */ /* 0x000fea0003800000 */
.L_x_8535:
        /* <DEDUP_REMOVED lines=12> */
.L_x_9871:


//--------------------- .text._ZN2at6native18elementwise_kernelILi128ELi2EZNS0_22gpu_kernel_impl_nocastIZZZN37_INTERNAL_cee6930f_7_Loss_cu_5b0651e139_GLOBAL__N__cee6930f_7_Loss_cu_5b0651e140binary_cross_entropy_backward_out_kernelERNS_6TensorERKS5_S8_S8_ENKUlvE_clEvENKUlvE0_clEvEUlfffE_EEvRNS_18TensorIteratorBaseERKT_EUliE_EEviT1_ --------------------------
	.section	.text._ZN2at6native18elementwise_kernelILi128ELi2EZNS0_22gpu_kernel_impl_nocastIZZZN37_INTERNAL_cee6930f_7_Loss_cu_5b0651e139_GLOBAL__N__cee6930f_7_Loss_cu_5b0651e140binary_cross_entropy_backward_out_kernelERNS_6TensorERKS5_S8_S8_ENKUlvE_clEvENKUlvE0_clEvEUlfffE_EEvRNS_18TensorIteratorBaseERKT_EUliE_EEviT1_,"ax",@progbits
	.sectioninfo	@"SHI_REGISTERS=14"
	.align	128
        .global         _ZN2at6native18elementwise_kernelILi128ELi2EZNS0_22gpu_kernel_impl_nocastIZZZN37_INTERNAL_cee6930f_7_Loss_cu_5b0651e139_GLOBAL__N__cee6930f_7_Loss_cu_5b0651e140binary_cross_entropy_backward_out_kernelERNS_6TensorERKS5_S8_S8_ENKUlvE_clEvENKUlvE0_clEvEUlfffE_EEvRNS_18TensorIteratorBaseERKT_EUliE_EEviT1_
        .type           _ZN2at6native18elementwise_kernelILi128ELi2EZNS0_22gpu_kernel_impl_nocastIZZZN37_INTERNAL_cee6930f_7_Loss_cu_5b0651e139_GLOBAL__N__cee6930f_7_Loss_cu_5b0651e140binary_cross_entropy_backward_out_kernelERNS_6TensorERKS5_S8_S8_ENKUlvE_clEvENKUlvE0_clEvEUlfffE_EEvRNS_18TensorIteratorBaseERKT_EUliE_EEviT1_,@function
        .size           _ZN2at6native18elementwise_kernelILi128ELi2EZNS0_22gpu_kernel_impl_nocastIZZZN37_INTERNAL_cee6930f_7_Loss_cu_5b0651e139_GLOBAL__N__cee6930f_7_Loss_cu_5b0651e140binary_cross_entropy_backward_out_kernelERNS_6TensorERKS5_S8_S8_ENKUlvE_clEvENKUlvE0_clEvEUlfffE_EEvRNS_18TensorIteratorBaseERKT_EUliE_EEviT1_,(.L_x_9872 - _ZN2at6native18elementwise_kernelILi128ELi2EZNS0_22gpu_kernel_impl_nocastIZZZN37_INTERNAL_cee6930f_7_Loss_cu_5b0651e139_GLOBAL__N__cee6930f_7_Loss_cu_5b0651e140binary_cross_entropy_backward_out_kernelERNS_6TensorERKS5_S8_S8_ENKUlvE_clEvENKUlvE0_clEvEUlfffE_EEvRNS_18TensorIteratorBaseERKT_EUliE_EEviT1_)
        .other          _ZN2at6native18elementwise_kernelILi128ELi2EZNS0_22gpu_kernel_impl_nocastIZZZN37_INTERNAL_cee6930f_7_Loss_cu_5b0651e139_GLOBAL__N__cee6930f_7_Loss_cu_5b0651e140binary_cross_entropy_backward_out_kernelERNS_6TensorERKS5_S8_S8_ENKUlvE_clEvENKUlvE0_clEvEUlfffE_EEvRNS_18TensorIteratorBaseERKT_EUliE_EEviT1_,@"STO_CUDA_ENTRY STV_DEFAULT"
_ZN2at6native18elementwise_kernelILi128ELi2EZNS0_22gpu_kernel_impl_nocastIZZZN37_INTERNAL_cee6930f_7_Loss_cu_5b0651e139_GLOBAL__N__cee6930f_7_Loss_cu_5b0651e140binary_cross_entropy_backward_out_kernelERNS_6TensorERKS5_S8_S8_ENKUlvE_clEvENKUlvE0_clEvEUlfffE_EEvRNS_18TensorIteratorBaseERKT_EUliE_EEviT1_:
.text._ZN2at6native18elementwise_kernelILi128ELi2EZNS0_22gpu_kernel_impl_nocastIZZZN37_INTERNAL_cee6930f_7_Loss_cu_5b0651e139_GLOBAL__N__cee6930f_7_Loss_cu_5b0651e140binary_cross_entropy_backward_out_kernelERNS_6TensorERKS5_S8_S8_ENKUlvE_clEvENKUlvE0_clEvEUlfffE_EEvRNS_18TensorIteratorBaseERKT_EUliE_EEviT1_:
[----:B------:R-:W-:Y:S02]  /*0000*/  MOV R1, c[0x0][0x28] ;  /* 0x00000a0000017a02 */ /* 0x000fe40000000f00 */
[----:B------:R-:W0:Y:S01]  /*0010*/  S2R R0, SR_CTAID.X ;  /* 0x0000000000007919 */ /* 0x000e220000002500 */
[----:B------:R-:W-:Y:S01]  /*0020*/  ULDC.64 UR4, c[0x0][0x118] ;  /* 0x0000460000047ab9 */ /* 0x000fe20000000a00 */
[----:B------:R-:W-:Y:S02]  /*0030*/  BSSY B0, `(.L_x_8536) ;  /* 0x0000130000007945 */ /* 0x000fe40003800000 */
[----:B------:R-:W0:Y:S02]  /*0040*/  S2R R3, SR_TID.X ;  /* 0x0000000000037919 */ /* 0x000e240000002100 */
[----:B0-----:R-:W-:-:S04]  /*0050*/  LEA R0, R0, R3, 0x8 ;  /* 0x0000000300007211 */ /* 0x001fc800078e40ff */
[----:B------:R-:W-:Y:S02]  /*0060*/  ISETP.GE.AND P0, PT, R0, c[0x0][0x160], PT ;  /* 0x0000580000007a0c */ /* 0x000fe40003f06270 */
[----:B------:R-:W-:-:S11]  /*0070*/  MOV R9, R0 ;  /* 0x0000000000097202 */ /* 0x000fd60000000f00 */
[----:B------:R-:W-:Y:S05]  /*0080*/  @P0 BRA `(.L_x_8537) ;  /* 0x000012a000000947 */ /* 0x000fea0003800000 */
[----:B------:R-:W-:Y:S01]  /*0090*/  ISETP.NE.AND P0, PT, RZ, c[0x0][0x168], PT ;  /* 0x00005a00ff007a0c */ /* 0x000fe20003f05270 */
[----:B------:R-:W-:Y:S01]  /*00a0*/  CS2R R4, SRZ ;  /* 0x0000000000047805 */ /* 0x000fe2000001ff00 */
[----:B------:R-:W-:-:S11]  /*00b0*/  CS2R R2, SRZ ;  /* 0x0000000000027805 */ /* 0x000fd6000001ff00 */
[----:B------:R-:W-:Y:S05]  /*00c0*/  @!P0 BRA `(.L_x_8538) ;  /* 0x0000112000008947 */ /* 0x000fea0003800000 */
[----:B------:R-:W-:Y:S01]  /*00d0*/  HFMA2.MMA R2, -RZ, RZ, 0, 0 ;  /* 0x00000000ff027435 */ /* 0x000fe200000001ff */
[----:B------:R-:W-:Y:S02]  /*00e0*/  MOV R3, R9 ;  /* 0x0000000900037202 */ /* 0x000fe40000000f00 */
[----:B------:R-:W-:-:S04]  /*00f0*/  MOV R10, c[0x0][0x168] ;  /* 0x00005a00000a7a02 */ /* 0x000fc80000000f00 */
[----:B------:R-:W-:-:S03]  /*0100*/  ISETP.NE.AND P0, PT, R10, 0x1, PT ;  /* 0x000000010a00780c */ /* 0x000fc60003f05270 */
[----:B------:R-:W-:-:S05]  /*0110*/  IMAD.HI.U32 R6, R9, c[0x0][0x170], R2 ;  /* 0x00005c0009067a27 */ /* 0x000fca00078e0002 */
        /* <DEDUP_REMOVED lines=256> */
[----:B------:R-:W-:-:S05]  /*1120*/  @P0 IMAD.HI.U32 R6, R9, c[0x0][0x290], R8 ;  /* 0x0000a40009060a27 */ /* 0x000fca00078e0008 */
[----:B------:R-:W-:Y:S01]  /*1130*/  @P0 SHF.R.U32.HI R8, RZ, c[0x0][0x294], R6 ;  /* 0x0000a500ff080a19 */ /* 0x000fe20000011606 */
[----:B------:R-:W-:-:S03]  /*1140*/  IMAD R6, R11, c[0x0][0x280], R7 ;  /* 0x0000a0000b067a24 */ /* 0x000fc600078e0207 */
[----:B------:R-:W-:Y:S01]  /*1150*/  @P0 IADD3 R8, -R8, RZ, RZ ;  /* 0x000000ff08080210 */ /* 0x000fe20007ffe1ff */
[C---:B------:R-:W-:Y:S02]  /*1160*/  IMAD R2, R6.reuse, c[0x0][0x408], R2 ;  /* 0x0001020006027a24 */ /* 0x040fe400078e0202 */
[----:B------:R-:W-:Y:S02]  /*1170*/  IMAD R3, R6, c[0x0][0x40c], R3 ;  /* 0x0001030006037a24 */ /* 0x000fe400078e0203 */
[----:B------:R-:W-:Y:S02]  /*1180*/  @P0 IMAD R8, R8, c[0x0][0x28c], R9 ;  /* 0x0000a30008080a24 */ /* 0x000fe400078e0209 */
[C---:B------:R-:W-:Y:S02]  /*1190*/  IMAD R5, R6.reuse, c[0x0][0x410], R5 ;  /* 0x0001040006057a24 */ /* 0x040fe400078e0205 */
[----:B------:R-:W-:Y:S02]  /*11a0*/  IMAD R4, R6, c[0x0][0x414], R4 ;  /* 0x0001050006047a24 */ /* 0x000fe400078e0204 */
[----:B------:R-:W-:-:S02]  /*11b0*/  @P0 IMAD R2, R8, c[0x0][0x418], R2 ;  /* 0x0001060008020a24 */ /* 0x000fc400078e0202 */
[C---:B------:R-:W-:Y:S02]  /*11c0*/  @P0 IMAD R3, R8.reuse, c[0x0][0x41c], R3 ;  /* 0x0001070008030a24 */ /* 0x040fe400078e0203 */
[C---:B------:R-:W-:Y:S02]  /*11d0*/  @P0 IMAD R5, R8.reuse, c[0x0][0x420], R5 ;  /* 0x0001080008050a24 */ /* 0x040fe400078e0205 */
[----:B------:R-:W-:-:S03]  /*11e0*/  @P0 IMAD R4, R8, c[0x0][0x424], R4 ;  /* 0x0001090008040a24 */ /* 0x000fc600078e0204 */
.L_x_8538:
[----:B------:R-:W-:-:S04]  /*11f0*/  IADD3 R6, P0, R5, c[0x0][0x438], RZ ;  /* 0x00010e0005067a10 */ /* 0x000fc80007f1e0ff */
[----:B------:R-:W-:-:S05]  /*1200*/  IADD3.X R7, RZ, c[0x0][0x43c], RZ, P0, !PT ;  /* 0x00010f00ff077a10 */ /* 0x000fca00007fe4ff */
[----:B------:R-:W2:Y:S01]  /*1210*/  LDG.E R6, [R6.64] ;  /* 0x0000000406067981 */ /* 0x000ea2000c1e1900 */
[----:B------:R-:W-:Y:S02]  /*1220*/  IADD3 R4, P1, R4, c[0x0][0x440], RZ ;  /* 0x0001100004047a10 */ /* 0x000fe40007f3e0ff */
[----:B------:R-:W-:Y:S02]  /*1230*/  IADD3 R8, P0, R3, c[0x0][0x430], RZ ;  /* 0x00010c0003087a10 */ /* 0x000fe40007f1e0ff */
[----:B------:R-:W-:Y:S02]  /*1240*/  IADD3.X R5, RZ, c[0x0][0x444], RZ, P1, !PT ;  /* 0x00011100ff057a10 */ /* 0x000fe40000ffe4ff */
[----:B------:R-:W-:-:S04]  /*1250*/  IADD3.X R9, RZ, c[0x0][0x434], RZ, P0, !PT ;  /* 0x00010d00ff097a10 */ /* 0x000fc800007fe4ff */
[----:B------:R-:W3:Y:S04]  /*1260*/  LDG.E R5, [R4.64] ;  /* 0x0000000404057981 */ /* 0x000ee8000c1e1900 */
[----:B------:R-:W4:Y:S01]  /*1270*/  LDG.E R9, [R8.64] ;  /* 0x0000000408097981 */ /* 0x000f22000c1e1900 */
[----:B------:R-:W-:Y:S01]  /*1280*/  IADD3 R2, P0, R2, c[0x0][0x428], RZ ;  /* 0x00010a0002027a10 */ /* 0x000fe20007f1e0ff */
[----:B--2---:R-:W-:-:S04]  /*1290*/  FADD.FTZ R3, -R6, 1 ;  /* 0x3f80000006037421 */ /* 0x004fc80000010100 */
[----:B------:R-:W-:-:S05]  /*12a0*/  FMUL.FTZ R3, R6, R3 ;  /* 0x0000000306037220 */ /* 0x000fca0000410000 */
[----:B------:R-:W-:Y:S01]  /*12b0*/  FMNMX.FTZ R10, R3, 9.9999999600419720025e-13, !PT ;  /* 0x2b8cbccc030a7809 */ /* 0x000fe20007810000 */
[----:B---3--:R-:W-:Y:S01]  /*12c0*/  FADD.FTZ R6, R6, -R5 ;  /* 0x8000000506067221 */ /* 0x008fe20000010000 */
[----:B------:R-:W-:Y:S02]  /*12d0*/  IADD3.X R3, RZ, c[0x0][0x42c], RZ, P0, !PT ;  /* 0x00010b00ff037a10 */ /* 0x000fe400007fe4ff */
[----:B------:R-:W0:Y:S01]  /*12e0*/  MUFU.RCP R11, R10 ;  /* 0x0000000a000b7308 */ /* 0x000e220000001000 */
[----:B----4-:R-:W-:Y:S01]  /*12f0*/  FMUL.FTZ R6, R6, R9 ;  /* 0x0000000906067220 */ /* 0x010fe20000410000 */
[----:B------:R-:W-:-:S03]  /*1300*/  IADD3 R9, R0, 0x80, RZ ;  /* 0x0000008000097810 */ /* 0x000fc60007ffe0ff */
[----:B0-----:R-:W-:-:S05]  /*1310*/  FMUL.FTZ R7, R6, R11 ;  /* 0x0000000b06077220 */ /* 0x001fca0000410000 */
[----:B------:R0:W-:Y:S02]  /*1320*/  STG.E [R2.64], R7 ;  /* 0x0000000702007986 */ /* 0x0001e4000c101904 */
.L_x_8537:
[----:B------:R-:W-:Y:S05]  /*1330*/  BSYNC B0 ;  /* 0x0000000000007941 */ /* 0x000fea0003800000 */
.L_x_8536:
        /* <DEDUP_REMOVED lines=281> */
.L_x_8539:
        /* <DEDUP_REMOVED lines=9> */
[----:B--2---:R-:W-:-:S04]  /*2560*/  FADD.FTZ R9, -R4, 1 ;  /* 0x3f80000004097421 */ /* 0x004fc80000010100 */
[----:B------:R-:W-:-:S05]  /*2570*/  FMUL.FTZ R9, R4, R9 ;  /* 0x0000000904097220 */ /* 0x000fca0000410000 */
[----:B------:R-:W-:Y:S01]  /*2580*/  FMNMX.FTZ R9, R9, 9.9999999600419720025e-13, !PT ;  /* 0x2b8cbccc09097809 */ /* 0x000fe20007810000 */
[----:B---3--:R-:W-:Y:S01]  /*2590*/  FADD.FTZ R5, R4, -R7 ;  /* 0x8000000704057221 */ /* 0x008fe20000010000 */
[----:B------:R-:W-:-:S04]  /*25a0*/  IADD3 R4, P0, R0, c[0x0][0x428], RZ ;  /* 0x00010a0000047a10 */ /* 0x000fc80007f1e0ff */
[----:B------:R-:W0:Y:S01]  /*25b0*/  MUFU.RCP R9, R9 ;  /* 0x0000000900097308 */ /* 0x000e220000001000 */
[----:B----4-:R-:W-:Y:S01]  /*25c0*/  FMUL.FTZ R0, R5, R2 ;  /* 0x0000000205007220 */ /* 0x010fe20000410000 */
[----:B------:R-:W-:-:S03]  /*25d0*/  IADD3.X R5, RZ, c[0x0][0x42c], RZ, P0, !PT ;  /* 0x00010b00ff057a10 */ /* 0x000fc600007fe4ff */
[----:B0-----:R-:W-:-:S05]  /*25e0*/  FMUL.FTZ R11, R0, R9 ;  /* 0x00000009000b7220 */ /* 0x001fca0000410000 */
[----:B------:R-:W-:Y:S01]  /*25f0*/  STG.E [R4.64], R11 ;  /* 0x0000000b04007986 */ /* 0x000fe2000c101904 */
[----:B------:R-:W-:Y:S05]  /*2600*/  EXIT ;  /* 0x000000000000794d */ /* 0x000fea0003800000 */
.L_x_8540:
        /* <DEDUP_REMOVED lines=15> */
.L_x_9872:


//--------------------- .text._ZN2at6native27unrolled_elementwise_kernelIZZZN37_INTERNAL_cee6930f_7_Loss_cu_5b0651e139_GLOBAL__N__cee6930f_7_Loss_cu_5b0651e140binary_cross_entropy_backward_out_kernelERNS_6TensorERKS4_S7_S7_ENKUlvE_clEvENKUlvE0_clEvEUlfffE_St5arrayIPcLm4EELi4E23TrivialOffsetCalculatorILi3EjESE_ILi1EjENS0_6memory15LoadWithoutCastENSH_16StoreWithoutCastEEEviT_T0_T2_T3_T4_T5_ --------------------------
	.section	.text._ZN2at6native27unrolled_elementwise_kernelIZZZN37_INTERNAL_cee6930f_7_Loss_cu_5b0651e139_GLOBAL__N__cee6930f_7_Loss_cu_5b0651e140binary_cross_entropy_backward_out_kernelERNS_6TensorERKS4_S7_S7_ENKUlvE_clEvENKUlvE0_clEvEUlfffE_St5arrayIPcLm4EELi4E23TrivialOffsetCalculatorILi3EjESE_ILi1EjENS0_6memory15LoadWithoutCastENSH_16StoreWithoutCastEEEviT_T0_T2_T3_T4_T5_,"ax",@progbits
	.sectioninfo	@"SHI_REGISTERS=32"
	.align	128
        .global         _ZN2at6native27unrolled_elementwise_kernelIZZZN37_INTERNAL_cee6930f_7_Loss_cu_5b0651e139_GLOBAL__N__cee6930f_7_Loss_cu_5b0651e140binary_cross_entropy_backward_out_kernelERNS_6TensorERKS4_S7_S7_ENKUlvE_clEvENKUlvE0_clEvEUlfffE_St5arrayIPcLm4EELi4E23TrivialOffsetCalculatorILi3EjESE_ILi1EjENS0_6memory15LoadWithoutCastENSH_16StoreWithoutCastEEEviT_T0_T2_T3_T4_T5_
        .type           _ZN2at6native27unrolled_elementwise_kernelIZZZN37_INTERNAL_cee6930f_7_Loss_cu_5b0651e139_GLOBAL__N__cee6930f_7_Loss_cu_5b0651e140binary_cross_entropy_backward_out_kernelERNS_6TensorERKS4_S7_S7_ENKUlvE_clEvENKUlvE0_clEvEUlfffE_St5arrayIPcLm4EELi4E23TrivialOffsetCalculatorILi3EjESE_ILi1EjENS0_6memory15LoadWithoutCastENSH_16StoreWithoutCastEEEviT_T0_T2_T3_T4_T5_,@function
        .size           _ZN2at6native27unrolled_elementwise_kernelIZZZN37_INTERNAL_cee6930f_7_Loss_cu_5b0651e139_GLOBAL__N__cee6930f_7_Loss_cu_5b0651e140binary_cross_entropy_backward_out_kernelERNS_6TensorERKS4_S7_S7_ENKUlvE_clEvENKUlvE0_clEvEUlfffE_St5arrayIPcLm4EELi4E23TrivialOffsetCalculatorILi3EjESE_ILi1EjENS0_6memory15LoadWithoutCastENSH_16StoreWithoutCastEEEviT_T0_T2_T3_T4_T5_,(.L_x_9873 - _ZN2at6native27unrolled_elementwise_kernelIZZZN37_INTERNAL_cee6930f_7_Loss_cu_5b0651e139_GLOBAL__N__cee6930f_7_Loss_cu_5b0651e140binary_cross_entropy_backward_out_kernelERNS_6TensorERKS4_S7_S7_ENKUlvE_clEvENKUlvE0_clEvEUlfffE_St5arrayIPcLm4EELi4E23TrivialOffsetCalculatorILi3EjESE_ILi1EjENS0_6memory15LoadWithoutCastENSH_16StoreWithoutCastEEEviT_T0_T2_T3_T4_T5_)
        .other          _ZN2at6native27unrolled_elementwise_kernelIZZZN37_INTERNAL_cee6930f_7_Loss_cu_5b0651e139_GLOBAL__N__cee6930f_7_Loss_cu_5b0651e140binary_cross_entropy_backward_out_kernelERNS_6TensorERKS4_S7_S7_ENKUlvE_clEvENKUlvE0_clEvEUlfffE_St5arrayIPcLm4EELi4E23TrivialOffsetCalculatorILi3EjESE_ILi1EjENS0_6memory15LoadWithoutCastENSH_16StoreWithoutCastEEEviT_T0_T2_T3_T4_T5_,@"STO_CUDA_ENTRY STV_DEFAULT"
_ZN2at6native27unrolled_elementwise_kernelIZZZN37_INTERNAL_cee6930f_7_Loss_cu_5b0651e139_GLOBAL__N__cee6930f_7_Loss_cu_5b0651e140binary_cross_entropy_backward_out_kernelERNS_6TensorERKS4_S7_S7_ENKUlvE_clEvENKUlvE0_clEvEUlfffE_St5arrayIPcLm4EELi4E23TrivialOffsetCalculatorILi3EjESE_ILi1EjENS0_6memory15LoadWithoutCastENSH_16StoreWithoutCastEEEviT_T0_T2_T3_T4_T5_:
.text._ZN2at6native27unrolled_elementwise_kernelIZZZN37_INTERNAL_cee6930f_7_Loss_cu_5b0651e139_GLOBAL__N__cee6930f_7_Loss_cu_5b0651e140binary_cross_entropy_backward_out_kernelERNS_6TensorERKS4_S7_S7_ENKUlvE_clEvENKUlvE0_clEvEUlfffE_St5arrayIPcLm4EELi4E23TrivialOffsetCalculatorILi3EjESE_ILi1EjENS0_6memory15LoadWithoutCastENSH_16StoreWithoutCastEEEviT_T0_T2_T3_T4_T5_:
[----:B------:R-:W-:Y:S02]  /*0000*/  MOV R1, c[0x0][0x28] ;  /* 0x00000a0000017a02 */ /* 0x000fe40000000f00 */
[----:B------:R-:W0:Y:S01]  /*0010*/  S2R R0, SR_CTAID.X ;  /* 0x0000000000007919 */ /* 0x000e220000002500 */
[----:B------:R-:W-:Y:S01]  /*0020*/  MOV R3, 0xfffffe00 ;  /* 0xfffffe0000037802 */ /* 0x000fe20000000f00 */
[----:B------:R-:W-:Y:S01]  /*0030*/  CS2R R16, SRZ ;  /* 0x0000000000107805 */ /* 0x000fe2000001ff00 */
[----:B------:R-:W-:Y:S01]  /*0040*/  ULDC.64 UR4, c[0x0][0x118] ;  /* 0x0000460000047ab9 */ /* 0x000fe20000000a00 */
[----:B------:R-:W1:Y:S02]  /*0050*/  S2R R19, SR_TID.X ;  /* 0x0000000000137919 */ /* 0x000e640000002100 */
[----:B0-----:R-:W-:Y:S01]  /*0060*/  IMAD R12, R0, R3, c[0x0][0x160] ;  /* 0x00005800000c7624 */ /* 0x001fe200078e0203 */
[----:B-1----:R-:W-:-:S04]  /*0070*/  MOV R7, R19 ;  /* 0x0000001300077202 */ /* 0x002fc80000000f00 */
[----:B------:R-:W-:-:S13]  /*0080*/  ISETP.GE.AND P0, PT, R19, R12, PT ;  /* 0x0000000c1300720c */ /* 0x000fda0003f06270 */
[----:B------:R-:W-:Y:S01]  /*0090*/  @!P0 LEA R22, R0, R7, 0x9 ;  /* 0x0000000700168211 */ /* 0x000fe200078e48ff */
[----:B------:R-:W-:Y:S01]  /*00a0*/  @!P0 IMAD.MOV.U32 R23, RZ, RZ, 0x4 ;  /* 0x00000004ff178424 */ /* 0x000fe200078e00ff */
[----:B------:R-:W-:-:S03]  /*00b0*/  @!P0 IADD3 R7, R7, 0x80, RZ ;  /* 0x0000008007078810 */ /* 0x000fc60007ffe0ff */
[----:B------:R-:W-:Y:S01]  /*00c0*/  @!P0 IMAD.WIDE.U32 R2, R22, R23, c[0x0][0x178] ;  /* 0x00005e0016028625 */ /* 0x000fe200078e0017 */
[----:B------:R-:W-:-:S04]  /*00d0*/  ISETP.GE.AND P1, PT, R7, R12, PT ;  /* 0x0000000c0700720c */ /* 0x000fc80003f26270 */
[----:B------:R0:W2:Y:S09]  /*00e0*/  @!P0 LDG.E R17, [R2.64] ;  /* 0x0000000402118981 */ /* 0x0000b2000c1e1900 */
[----:B------:R-:W-:Y:S02]  /*00f0*/  @!P1 LEA R8, R0, R7, 0x9 ;  /* 0x0000000700089211 */ /* 0x000fe400078e48ff */
[----:B------:R-:W-:-:S02]  /*0100*/  @!P1 IADD3 R7, R7, 0x80, RZ ;  /* 0x0000008007079810 */ /* 0x000fc40007ffe0ff */
[----:B------:R-:W-:Y:S02]  /*0110*/  @!P1 MOV R9, 0x4 ;  /* 0x0000000400099802 */ /* 0x000fe40000000f00 */
[----:B------:R-:W-:Y:S01]  /*0120*/  ISETP.GE.AND P3, PT, R7, R12, PT ;  /* 0x0000000c0700720c */ /* 0x000fe20003f66270 */
[----:B------:R-:W-:-:S12]  /*0130*/  CS2R R14, SRZ ;  /* 0x00000000000e7805 */ /* 0x000fd8000001ff00 */
[----:B------:R-:W-:Y:S02]  /*0140*/  @!P3 LEA R10, R0, R7, 0x9 ;  /* 0x00000007000ab211 */ /* 0x000fe400078e48ff */
[----:B------:R-:W-:-:S04]  /*0150*/  @!P3 IADD3 R7, R7, 0x80, RZ ;  /* 0x000000800707b810 */ /* 0x000fc80007ffe0ff */
[----:B------:R-:W-:Y:S02]  /*0160*/  ISETP.GE.AND P2, PT, R7, R12, PT ;  /* 0x0000000c0700720c */ /* 0x000fe40003f46270 */
[----:B------:R-:W-:Y:S01]  /*0170*/  @!P3 MOV R11, 0x4 ;  /* 0x00000004000bb802 */ /* 0x000fe20000000f00 */
[----:B------:R-:W-:-:S04]  /*0180*/  @!P1 IMAD.WIDE.U32 R4, R8, R9, c[0x0][0x178] ;  /* 0x00005e0008049625 */ /* 0x000fc800078e0009 */
[----:B------:R-:W-:Y:S01]  /*0190*/  @!P3 IMAD.WIDE.U32 R26, R10, R11, c[0x0][0x178] ;  /* 0x00005e000a1ab625 */ /* 0x000fe200078e000b */
[----:B------:R1:W3:Y:S03]  /*01a0*/  @!P1 LDG.E R16, [R4.64] ;  /* 0x0000000404109981 */ /* 0x0002e6000c1e1900 */
[----:B------:R-:W-:Y:S01]  /*01b0*/  @!P0 IMAD.WIDE.U32 R28, R22, R23, c[0x0][0x180] ;  /* 0x00006000161c8625 */ /* 0x000fe200078e0017 */
[----:B------:R4:W3:Y:S01]  /*01c0*/  @!P3 LDG.E R15, [R26.64] ;  /* 0x000000041a0fb981 */ /* 0x0008e2000c1e1900 */
[----:B------:R-:W-:Y:S02]  /*01d0*/  @!P2 LEA R20, R0, R7, 0x9 ;  /* 0x000000070014a211 */ /* 0x000fe400078e48ff */
[----:B------:R-:W-:Y:S01]  /*01e0*/  @!P2 MOV R25, 0x4 ;  /* 0x000000040019a802 */ /* 0x000fe20000000f00 */
[----:B------:R-:W-:Y:S01]  /*01f0*/  IMAD.MOV.U32 R13, RZ, RZ, RZ ;  /* 0x000000ffff0d7224 */ /* 0x000fe200078e00ff */
[----:B------:R0:W3:Y:S01]  /*0200*/  @!P0 LDG.E R14, [R28.64] ;  /* 0x000000041c0e8981 */ /* 0x0000e2000c1e1900 */
[----:B------:R-:W-:-:S04]  /*0210*/  @!P0 IMAD.WIDE.U32 R22, R22, R23, c[0x0][0x170] ;  /* 0x00005c0016168625 */ /* 0x000fc800078e0017 */
[----:B------:R-:W-:Y:S01]  /*0220*/  IMAD.MOV.U32 R24, RZ, RZ, RZ ;  /* 0x000000ffff187224 */ /* 0x000fe200078e00ff */
[----:B------:R0:W3:Y:S01]  /*0230*/  @!P0 LDG.E R13, [R22.64] ;  /* 0x00000004160d8981 */ /* 0x0000e2000c1e1900 */
[----:B------:R-:W-:-:S05]  /*0240*/  @!P2 IMAD.WIDE.U32 R6, R20, R25, c[0x0][0x178] ;  /* 0x00005e001406a625 */ /* 0x000fca00078e0019 */
[----:B------:R0:W3:Y:S01]  /*0250*/  @!P2 LDG.E R24, [R6.64] ;  /* 0x000000040618a981 */ /* 0x0000e2000c1e1900 */
[----:B------:R-:W-:Y:S01]  /*0260*/  HFMA2.MMA R21, -RZ, RZ, 0, 0 ;  /* 0x00000000ff157435 */ /* 0x000fe200000001ff */
[----:B------:R-:W-:Y:S01]  /*0270*/  MOV R18, RZ ;  /* 0x000000ff00127202 */ /* 0x000fe20000000f00 */
[----:B-1----:R-:W-:Y:S01]  /*0280*/  @!P1 IMAD.WIDE.U32 R4, R8, R9, c[0x0][0x180] ;  /* 0x0000600008049625 */ /* 0x002fe200078e0009 */
[----:B----4-:R-:W-:-:S03]  /*0290*/  CS2R R26, SRZ ;  /* 0x00000000001a7805 */ /* 0x010fc6000001ff00 */
[----:B0-----:R-:W-:-:S04]  /*02a0*/  @!P3 IMAD.WIDE.U32 R2, R10, R11, c[0x0][0x180] ;  /* 0x000060000a02b625 */ /* 0x001fc800078e000b */
[----:B------:R-:W-:Y:S01]  /*02b0*/  @!P1 IMAD.WIDE.U32 R8, R8, R9, c[0x0][0x170] ;  /* 0x00005c0008089625 */ /* 0x000fe200078e0009 */
[----:B------:R0:W4:Y:S03]  /*02c0*/  @!P1 LDG.E R21, [R4.64] ;  /* 0x0000000404159981 */ /* 0x000126000c1e1900 */
[----:B------:R-:W-:Y:S01]  /*02d0*/  @!P3 IMAD.WIDE.U32 R10, R10, R11, c[0x0][0x170] ;  /* 0x00005c000a0ab625 */ /* 0x000fe200078e000b */
[----:B------:R1:W4:Y:S04]  /*02e0*/  @!P3 LDG.E R18, [R2.64] ;  /* 0x000000040212b981 */ /* 0x000328000c1e1900 */
[----:B------:R-:W4:Y:S04]  /*02f0*/  @!P1 LDG.E R26, [R8.64] ;  /* 0x00000004081a9981 */ /* 0x000f28000c1e1900 */
[----:B------:R-:W4:Y:S01]  /*0300*/  @!P3 LDG.E R27, [R10.64] ;  /* 0x000000040a1bb981 */ /* 0x000f22000c1e1900 */
[----:B0-----:R-:W-:Y:S01]  /*0310*/  @!P2 IMAD.WIDE.U32 R4, R20, R25, c[0x0][0x170] ;  /* 0x00005c001404a625 */ /* 0x001fe200078e0019 */
[----:B------:R-:W-:-:S03]  /*0320*/  CS2R R22, SRZ ;  /* 0x0000000000167805 */ /* 0x000fc6000001ff00 */
[----:B-1----:R-:W-:Y:S01]  /*0330*/  @!P2 IMAD.WIDE.U32 R2, R20, R25, c[0x0][0x180] ;  /* 0x000060001402a625 */ /* 0x002fe200078e0019 */
[----:B------:R-:W-:Y:S02]  /*0340*/  MOV R25, R19 ;  /* 0x0000001300197202 */ /* 0x000fe40000000f00 */
[----:B------:R0:W5:Y:S02]  /*0350*/  @!P2 LDG.E R22, [R4.64] ;  /* 0x000000040416a981 */ /* 0x000164000c1e1900 */
[C---:B------:R-:W-:Y:S02]  /*0360*/  IADD3 R29, R25.reuse, 0x80, RZ ;  /* 0x00000080191d7810 */ /* 0x040fe40007ffe0ff */
[----:B------:R-:W-:Y:S01]  /*0370*/  IADD3 R7, R25, 0x100, RZ ;  /* 0x0000010019077810 */ /* 0x000fe20007ffe0ff */
[----:B------:R1:W5:Y:S01]  /*0380*/  @!P2 LDG.E R23, [R2.64] ;  /* 0x000000040217a981 */ /* 0x000362000c1e1900 */
[-C--:B------:R-:W-:Y:S02]  /*0390*/  ISETP.GE.AND P2, PT, R29, R12.reuse, PT ;  /* 0x0000000c1d00720c */ /* 0x080fe40003f46270 */
[----:B------:R-:W-:-:S02]  /*03a0*/  ISETP.GE.AND P3, PT, R7, R12, PT ;  /* 0x0000000c0700720c */ /* 0x000fc40003f66270 */
[----:B-1----:R-:W-:-:S04]  /*03b0*/  IADD3 R3, R25, 0x180, RZ ;  /* 0x0000018019037810 */ /* 0x002fc80007ffe0ff */
[----:B------:R-:W-:Y:S02]  /*03c0*/  ISETP.GE.AND P1, PT, R3, R12, PT ;  /* 0x0000000c0300720c */ /* 0x000fe40003f26270 */
[----:B------:R-:W-:-:S04]  /*03d0*/  @!P0 MOV R25, R29 ;  /* 0x0000001d00198202 */ /* 0x000fc80000000f00 */
[----:B------:R-:W-:Y:S01]  /*03e0*/  ISETP.GE.AND P4, PT, R25, R12, PT ;  /* 0x0000000c1900720c */ /* 0x000fe20003f86270 */
[----:B------:R-:W-:Y:S01]  /*03f0*/  BSSY B0, `(.L_x_8541) ;  /* 0x0000028000007945 */ /* 0x000fe20003800000 */
[----:B--2---:R-:W-:-:S04]  /*0400*/  @!P0 FADD.FTZ R6, -R17, 1 ;  /* 0x3f80000011068421 */ /* 0x004fc80000010100 */
[----:B------:R-:W-:-:S05]  /*0410*/  @!P0 FMUL.FTZ R6, R6, R17 ;  /* 0x0000001106068220 */ /* 0x000fca0000410000 */
[----:B------:R-:W-:-:S06]  /*0420*/  @!P0 FMNMX.FTZ R6, R6, 9.9999999600419720025e-13, !PT ;  /* 0x2b8cbccc06068809 */ /* 0x000fcc0007810000 */
[----:B------:R-:W1:Y:S01]  /*0430*/  @!P0 MUFU.RCP R6, R6 ;  /* 0x0000000600068308 */ /* 0x000e620000001000 */
[----:B---3--:R-:W-:Y:S02]  /*0440*/  @!P2 FADD.FTZ R7, -R16, 1 ;  /* 0x3f8000001007a421 */ /* 0x008fe40000010100 */
[----:B0-----:R-:W-:Y:S02]  /*0450*/  @!P3 FADD.FTZ R4, -R15, 1 ;  /* 0x3f8000000f04b421 */ /* 0x001fe40000010100 */
[----:B------:R-:W-:Y:S02]  /*0460*/  @!P2 FMUL.FTZ R7, R7, R16 ;  /* 0x000000100707a220 */ /* 0x000fe40000410000 */
[----:B------:R-:W-:Y:S02]  /*0470*/  @!P3 FMUL.FTZ R4, R4, R15 ;  /* 0x0000000f0404b220 */ /* 0x000fe40000410000 */
[----:B------:R-:W-:Y:S01]  /*0480*/  @!P0 FADD.FTZ R14, -R14, R17 ;  /* 0x000000110e0e8221 */ /* 0x000fe20000010100 */
[----:B------:R-:W-:-:S02]  /*0490*/  @!P2 FMNMX.FTZ R2, R7, 9.9999999600419720025e-13, !PT ;  /* 0x2b8cbccc0702a809 */ /* 0x000fc40007810000 */
[----:B------:R-:W-:Y:S01]  /*04a0*/  @!P3 FMNMX.FTZ R3, R4, 9.9999999600419720025e-13, !PT ;  /* 0x2b8cbccc0403b809 */ /* 0x000fe20007810000 */
[----:B------:R-:W-:Y:S01]  /*04b0*/  @!P0 FMUL.FTZ R13, R14, R13 ;  /* 0x0000000d0e0d8220 */ /* 0x000fe20000410000 */
[----:B------:R-:W-:Y:S02]  /*04c0*/  @!P0 LEA R4, R0, R19, 0x9 ;  /* 0x0000001300048211 */ /* 0x000fe400078e48ff */
[----:B------:R-:W-:Y:S01]  /*04d0*/  @!P0 MOV R7, 0x4 ;  /* 0x0000000400078802 */ /* 0x000fe20000000f00 */
[----:B------:R-:W-:Y:S02]  /*04e0*/  @!P1 FADD.FTZ R5, -R24, 1 ;  /* 0x3f80000018059421 */ /* 0x000fe40000010100 */
[----:B-1----:R-:W-:Y:S02]  /*04f0*/  @!P0 FMUL.FTZ R13, R13, R6 ;  /* 0x000000060d0d8220 */ /* 0x002fe40000410000 */
[----:B------:R-:W-:Y:S02]  /*0500*/  @!P1 FMUL.FTZ R6, R5, R24 ;  /* 0x0000001805069220 */ /* 0x000fe40000410000 */
[----:B------:R-:W-:Y:S01]  /*0510*/  @!P0 IMAD.WIDE.U32 R4, R4, R7, c[0x0][0x168] ;  /* 0x00005a0004048625 */ /* 0x000fe200078e0007 */
[----:B------:R-:W0:Y:S04]  /*0520*/  @!P2 MUFU.RCP R2, R2 ;  /* 0x000000020002a308 */ /* 0x000e280000001000 */
[----:B------:R1:W-:Y:S04]  /*0530*/  @!P0 STG.E [R4.64], R13 ;  /* 0x0000000d04008986 */ /* 0x0003e8000c101904 */
[----:B------:R-:W2:Y:S01]  /*0540*/  @!P3 MUFU.RCP R3, R3 ;  /* 0x000000030003b308 */ /* 0x000ea20000001000 */
[----:B----4-:R-:W-:-:S02]  /*0550*/  @!P2 FADD.FTZ R21, -R21, R16 ;  /* 0x000000101515a221 */ /* 0x010fc40000010100 */
[----:B------:R-:W-:Y:S02]  /*0560*/  @!P3 FADD.FTZ R18, -R18, R15 ;  /* 0x0000000f1212b221 */ /* 0x000fe40000010100 */
[----:B------:R-:W-:Y:S02]  /*0570*/  @!P2 FMUL.FTZ R21, R21, R26 ;  /* 0x0000001a1515a220 */ /* 0x000fe40000410000 */
[----:B------:R-:W-:Y:S01]  /*0580*/  @!P3 FMUL.FTZ R18, R18, R27 ;  /* 0x0000001b1212b220 */ /* 0x000fe20000410000 */
[----:B------:R-:W-:Y:S01]  /*0590*/  @!P1 FMNMX.FTZ R6, R6, 9.9999999600419720025e-13, !PT ;  /* 0x2b8cbccc06069809 */ /* 0x000fe20007810000 */
[----:B0-----:R-:W-:Y:S02]  /*05a0*/  @!P2 FMUL.FTZ R21, R21, R2 ;  /* 0x000000021515a220 */ /* 0x001fe40000410000 */
[----:B--2---:R-:W-:Y:S01]  /*05b0*/  @!P3 FMUL.FTZ R7, R18, R3 ;  /* 0x000000031207b220 */ /* 0x004fe20000410000 */
[----:B------:R-:W-:Y:S05]  /*05c0*/  @P4 BRA `(.L_x_8542) ;  /* 0x000000a000004947 */ /* 0x000fea0003800000 */
[----:B-1----:R-:W-:Y:S01]  /*05d0*/  IMAD R2, R0, 0x200, R25 ;  /* 0x0000020000027824 */ /* 0x002fe200078e0219 */
[----:B------:R-:W-:-:S02]  /*05e0*/  IADD3 R25, R25, 0x80, RZ ;  /* 0x0000008019197810 */ /* 0x000fc40007ffe0ff */
[----:B------:R-:W-:Y:S02]  /*05f0*/  MOV R5, 0x4 ;  /* 0x0000000400057802 */ /* 0x000fe40000000f00 */
[----:B------:R-:W-:-:S03]  /*0600*/  ISETP.GE.AND P0, PT, R25, R12, PT ;  /* 0x0000000c1900720c */ /* 0x000fc60003f06270 */
[----:B------:R-:W-:-:S05]  /*0610*/  IMAD.WIDE.U32 R2, R2, R5, c[0x0][0x168] ;  /* 0x00005a0002027625 */ /* 0x000fca00078e0005 */
[----:B------:R0:W-:Y:S05]  /*0620*/  STG.E [R2.64], R21 ;  /* 0x0000001502007986 */ /* 0x0001ea000c101904 */
[----:B------:R-:W-:Y:S02]  /*0630*/  @!P0 LEA R4, R0, R25, 0x9 ;  /* 0x0000001900048211 */ /* 0x000fe400078e48ff */
[----:B------:R-:W-:-:S03]  /*0640*/  @!P0 IADD3 R25, R25, 0x80, RZ ;  /* 0x0000008019198810 */ /* 0x000fc60007ffe0ff */
[----:B------:R-:W-:-:S05]  /*0650*/  @!P0 IMAD.WIDE.U32 R4, R4, R5, c[0x0][0x168] ;  /* 0x00005a0004048625 */ /* 0x000fca00078e0005 */
[----:B------:R0:W-:Y:S02]  /*0660*/  @!P0 STG.E [R4.64], R7 ;  /* 0x0000000704008986 */ /* 0x0001e4000c101904 */
.L_x_8542:
[----:B-1----:R-:W-:Y:S05]  /*0670*/  BSYNC B0 ;  /* 0x0000000000007941 */ /* 0x002fea0003800000 */
.L_x_8541:
[----:B------:R-:W-:Y:S01]  /*0680*/  ISETP.GE.AND P0, PT, R25, R12, PT ;  /* 0x0000000c1900720c */ /* 0x000fe20003f06270 */
[----:B0-----:R0:W1:Y:S01]  /*0690*/  @!P1 MUFU.RCP R3, R6 ;  /* 0x0000000600039308 */ /* 0x0010620000001000 */
[----:B-----5:R-:W-:-:S04]  /*06a0*/  @!P1 FADD.FTZ R23, -R23, R24 ;  /* 0x0000001817179221 */ /* 0x020fc80000010100 */
[----:B------:R-:W-:-:S07]  /*06b0*/  @!P1 FMUL.FTZ R22, R23, R22 ;  /* 0x0000001617169220 */ /* 0x000fce0000410000 */
[----:B------:R-:W-:Y:S05]  /*06c0*/  @P0 EXIT ;  /* 0x000000000000094d */ /* 0x000fea0003800000 */
[----:B0-----:R-:W-:Y:S01]  /*06d0*/  HFMA2.MMA R7, -RZ, RZ, 0, 2.384185791015625e-07 ;  /* 0x00000004ff077435 */ /* 0x001fe200000001ff */
[----:B------:R-:W-:Y:S01]  /*06e0*/  LEA R2, R0, R25, 0x9 ;  /* 0x0000001900027211 */ /* 0x000fe200078e48ff */
[----:B-1----:R-:W-:-:S08]  /*06f0*/  @!P1 FMUL.FTZ R5, R22, R3 ;  /* 0x0000000316059220 */ /* 0x002fd00000410000 */
[----:B------:R-:W-:-:S05]  /*0700*/  IMAD.WIDE.U32 R2, R2, R7, c[0x0][0x168] ;  /* 0x00005a0002027625 */ /* 0x000fca00078e0007 */
[----:B------:R-:W-:Y:S01]  /*0710*/  STG.E [R2.64], R5 ;  /* 0x0000000502007986 */ /* 0x000fe2000c101904 */
[----:B------:R-:W-:Y:S05]  /*0720*/  EXIT ;  /* 0x000000000000794d */ /* 0x000fea0003800000 */
.L_x_8543:
        /* <DEDUP_REMOVED lines=13> */
.L_x_9873:


//--------------------- .text._ZN2at6native29vectorized_elementwise_kernelILi2EZZZN37_INTERNAL_cee6930f_7_Loss_cu_5b0651e139_GLOBAL__N__cee6930f_7_Loss_cu_5b0651e140binary_cross_entropy_backward_out_kernelERNS_6TensorERKS4_S7_S7_ENKUlvE_clEvENKUlvE0_clEvEUlfffE_St5arrayIPcLm4EEEEviT0_T1_ --------------------------
	.section	.text._ZN2at6native29vectorized_elementwise_kernelILi2EZZZN37_INTERNAL_cee6930f_7_Loss_cu_5b0651e139_GLOBAL__N__cee6930f_7_Loss_cu_5b0651e140binary_cross_entropy_backward_out_kernelERNS_6TensorERKS4_S7_S7_ENKUlvE_clEvENKUlvE0_clEvEUlfffE_St5arrayIPcLm4EEEEviT0_T1_,"ax",@progbits
	.sectioninfo	@"SHI_REGISTERS=32"
	.align	128
        .global         _ZN2at6native29vectorized_elementwise_kernelILi2EZZZN37_INTERNAL_cee6930f_7_Loss_cu_5b0651e139_GLOBAL__N__cee6930f_7_Loss_cu_5b0651e140binary_cross_entropy_backward_out_kernelERNS_6TensorERKS4_S7_S7_ENKUlvE_clEvENKUlvE0_clEvEUlfffE_St5arrayIPcLm4EEEEviT0_T1_
        .type           _ZN2at6native29vectorized_elementwise_kernelILi2EZZZN37_INTERNAL_cee6930f_7_Loss_cu_5b0651e139_GLOBAL__N__cee6930f_7_Loss_cu_5b0651e140binary_cross_entropy_backward_out_kernelERNS_6TensorERKS4_S7_S7_ENKUlvE_clEvENKUlvE0_clEvEUlfffE_St5arrayIPcLm4EEEEviT0_T1_,@function
        .size           _ZN2at6native29vectorized_elementwise_kernelILi2EZZZN37_INTERNAL_cee6930f_7_Loss_cu_5b0651e139_GLOBAL__N__cee6930f_7_Loss_cu_5b0651e140binary_cross_entropy_backward_out_kernelERNS_6TensorERKS4_S7_S7_ENKUlvE_clEvENKUlvE0_clEvEUlfffE_St5arrayIPcLm4EEEEviT0_T1_,(.L_x_9874 - _ZN2at6native29vectorized_elementwise_kernelILi2EZZZN37_INTERNAL_cee6930f_7_Loss_cu_5b0651e139_GLOBAL__N__cee6930f_7_Loss_cu_5b0651e140binary_cross_entropy_backward_out_kernelERNS_6TensorERKS4_S7_S7_ENKUlvE_clEvENKUlvE0_clEvEUlfffE_St5arrayIPcLm4EEEEviT0_T1_)
        .other          _ZN2at6native29vectorized_elementwise_kernelILi2EZZZN37_INTERNAL_cee6930f_7_Loss_cu_5b0651e139_GLOBAL__N__cee6930f_7_Loss_cu_5b0651e140binary_cross_entropy_backward_out_kernelERNS_6TensorERKS4_S7_S7_ENKUlvE_clEvENKUlvE0_clEvEUlfffE_St5arrayIPcLm4EEEEviT0_T1_,@"STO_CUDA_ENTRY STV_DEFAULT"
_ZN2at6native29vectorized_elementwise_kernelILi2EZZZN37_INTERNAL_cee6930f_7_Loss_cu_5b0651e139_GLOBAL__N__cee6930f_7_Loss_cu_5b0651e140binary_cross_entropy_backward_out_kernelERNS_6TensorERKS4_S7_S7_ENKUlvE_clEvENKUlvE0_clEvEUlfffE_St5arrayIPcLm4EEEEviT0_T1_:
.text._ZN2at6native29vectorized_elementwise_kernelILi2EZZZN37_INTERNAL_cee6930f_7_Loss_cu_5b0651e139_GLOBAL__N__cee6930f_7_Loss_cu_5b0651e140binary_cross_entropy_backward_out_kernelERNS_6TensorERKS4_S7_S7_ENKUlvE_clEvENKUlvE0_clEvEUlfffE_St5arrayIPcLm4EEEEviT0_T1_:
[----:B------:R-:W-:Y:S02]  /*0000*/  MOV R1, c[0x0][0x28] ;  /* 0x00000a0000017a02 */ /* 0x000fe40000000f00 */
[----:B------:R-:W0:Y:S01]  /*0010*/  S2R R0, SR_CTAID.X ;  /* 0x0000000000007919 */ /* 0x000e220000002500 */
[----:B------:R-:W-:Y:S01]  /*0020*/  ULDC.64 UR4, c[0x0][0x118] ;  /* 0x0000460000047ab9 */ /* 0x000fe20000000a00 */
[----:B0-----:R-:W-:-:S04]  /*0030*/  SHF.L.U32 R0, R0, 0xa, RZ ;  /* 0x0000000a00007819 */ /* 0x001fc800000006ff */
[----:B------:R-:W-:-:S04]  /*0040*/  IADD3 R2, -R0, c[0x0][0x160], RZ ;  /* 0x0000580000027a10 */ /* 0x000fc80007ffe1ff */
[----:B------:R-:W-:-:S13]  /*0050*/  ISETP.GE.U32.AND P0, PT, R2, 0x400, PT ;  /* 0x000004000200780c */ /* 0x000fda0003f06070 */
[----:B------:R-:W-:Y:S05]  /*0060*/  @!P0 BRA `(.L_x_8544) ;  /* 0x0000053000008947 */ /* 0x000fea0003800000 */
[----:B------:R-:W0:Y:S01]  /*0070*/  S2R R18, SR_TID.X ;  /* 0x0000000000127919 */ /* 0x000e220000002100 */
[----:B------:R-:W-:-:S10]  /*0080*/  HFMA2.MMA R19, -RZ, RZ, 0, 2.384185791015625e-07 ;  /* 0x00000004ff137435 */ /* 0x000fd400000001ff */
[----:B------:R-:W-:-:S04]  /*0090*/  IMAD.WIDE R24, R0, R19, c[0x0][0x178] ;  /* 0x00005e0000187625 */ /* 0x000fc800078e0213 */
[----:B------:R-:W-:-:S04]  /*00a0*/  IMAD.WIDE R22, R0, R19, c[0x0][0x180] ;  /* 0x0000600000167625 */ /* 0x000fc800078e0213 */
[----:B0-----:R-:W-:-:S04]  /*00b0*/  IMAD.WIDE.U32 R24, R18, 0x8, R24 ;  /* 0x0000000812187825 */ /* 0x001fc800078e0018 */
[----:B------:R-:W-:Y:S01]  /*00c0*/  IMAD.WIDE.U32 R22, R18, 0x8, R22 ;  /* 0x0000000812167825 */ /* 0x000fe200078e0016 */
[----:B------:R0:W2:Y:S04]  /*00d0*/  LDG.E.64 R2, [R24.64] ;  /* 0x0000000418027981 */ /* 0x0000a8000c1e1b00 */
[----:B------:R1:W3:Y:S01]  /*00e0*/  LDG.E.64 R4, [R22.64] ;  /* 0x0000000416047981 */ /* 0x0002e2000c1e1b00 */
[----:B------:R-:W-:-:S03]  /*00f0*/  IMAD.WIDE R28, R0, R19, c[0x0][0x170] ;  /* 0x00005c00001c7625 */ /* 0x000fc600078e0213 */
[----:B------:R0:W4:Y:S03]  /*0100*/  LDG.E.64 R8, [R24.64+0x400] ;  /* 0x0004000418087981 */ /* 0x000126000c1e1b00 */
[----:B------:R-:W-:Y:S01]  /*0110*/  IMAD.WIDE.U32 R28, R18, 0x8, R28 ;  /* 0x00000008121c7825 */ /* 0x000fe200078e001c */
[----:B------:R1:W4:Y:S04]  /*0120*/  LDG.E.64 R10, [R22.64+0x400] ;  /* 0x00040004160a7981 */ /* 0x000328000c1e1b00 */
[----:B------:R4:W5:Y:S04]  /*0130*/  LDG.E.64 R6, [R28.64] ;  /* 0x000000041c067981 */ /* 0x000968000c1e1b00 */
[----:B------:R0:W5:Y:S04]  /*0140*/  LDG.E.64 R14, [R24.64+0x800] ;  /* 0x00080004180e7981 */ /* 0x000168000c1e1b00 */
[----:B------:R4:W5:Y:S04]  /*0150*/  LDG.E.64 R12, [R28.64+0x400] ;  /* 0x000400041c0c7981 */ /* 0x000968000c1e1b00 */
[----:B------:R0:W5:Y:S01]  /*0160*/  LDG.E.64 R16, [R24.64+0xc00] ;  /* 0x000c000418107981 */ /* 0x000162000c1e1b00 */
[----:B------:R-:W-:-:S06]  /*0170*/  IMAD.WIDE.U32 R20, R0, R19, c[0x0][0x168] ;  /* 0x00005a0000147625 */ /* 0x000fcc00078e0013 */
[----:B------:R-:W-:Y:S02]  /*0180*/  IMAD.WIDE R18, R18, 0x8, R20 ;  /* 0x0000000812127825 */ /* 0x000fe400078e0214 */
[----:B------:R1:W5:Y:S04]  /*0190*/  LDG.E.64 R20, [R22.64+0x800] ;  /* 0x0008000416147981 */ /* 0x000368000c1e1b00 */
[----:B0-----:R4:W5:Y:S04]  /*01a0*/  LDG.E.64 R24, [R28.64+0x800] ;  /* 0x000800041c187981 */ /* 0x001968000c1e1b00 */
[----:B-1----:R-:W5:Y:S01]  /*01b0*/  LDG.E.64 R22, [R22.64+0xc00] ;  /* 0x000c000416167981 */ /* 0x002f62000c1e1b00 */
[----:B--2---:R-:W-:-:S02]  /*01c0*/  FADD.FTZ R27, -R2, 1 ;  /* 0x3f800000021b7421 */ /* 0x004fc40000010100 */
[C---:B---3--:R-:W-:Y:S02]  /*01d0*/  FADD.FTZ R4, R2.reuse, -R4 ;  /* 0x8000000402047221 */ /* 0x048fe40000010000 */
[----:B------:R-:W-:Y:S02]  /*01e0*/  FMUL.FTZ R2, R2, R27 ;  /* 0x0000001b02027220 */ /* 0x000fe40000410000 */
[----:B------:R4:W2:Y:S01]  /*01f0*/  LDG.E.64 R26, [R28.64+0xc00] ;  /* 0x000c00041c1a7981 */ /* 0x0008a2000c1e1b00 */
[C---:B------:R-:W-:Y:S02]  /*0200*/  FADD.FTZ R0, -R3.reuse, 1 ;  /* 0x3f80000003007421 */ /* 0x040fe40000010100 */
[----:B------:R-:W-:Y:S02]  /*0210*/  FADD.FTZ R5, R3, -R5 ;  /* 0x8000000503057221 */ /* 0x000fe40000010000 */
[----:B----4-:R-:W-:Y:S02]  /*0220*/  FADD.FTZ R29, R8, -R10 ;  /* 0x8000000a081d7221 */ /* 0x010fe40000010000 */
[----:B------:R-:W-:-:S02]  /*0230*/  FADD.FTZ R10, -R9, 1 ;  /* 0x3f800000090a7421 */ /* 0x000fc40000010100 */
[----:B-----5:R-:W-:Y:S01]  /*0240*/  FMUL.FTZ R6, R6, R4 ;  /* 0x0000000406067220 */ /* 0x020fe20000410000 */
[----:B------:R-:W-:Y:S01]  /*0250*/  FMNMX.FTZ R4, R2, 9.9999999600419720025e-13, !PT ;  /* 0x2b8cbccc02047809 */ /* 0x000fe20007810000 */
[----:B------:R-:W-:Y:S02]  /*0260*/  FMUL.FTZ R10, R9, R10 ;  /* 0x0000000a090a7220 */ /* 0x000fe40000410000 */
[----:B------:R-:W-:Y:S02]  /*0270*/  FMUL.FTZ R0, R3, R0 ;  /* 0x0000000003007220 */ /* 0x000fe40000410000 */
[----:B------:R-:W-:Y:S01]  /*0280*/  FMUL.FTZ R7, R7, R5 ;  /* 0x0000000507077220 */ /* 0x000fe20000410000 */
[----:B------:R0:W1:Y:S01]  /*0290*/  MUFU.RCP R3, R4 ;  /* 0x0000000400037308 */ /* 0x0000620000001000 */
[----:B------:R-:W-:-:S04]  /*02a0*/  FADD.FTZ R5, -R8, 1 ;  /* 0x3f80000008057421 */ /* 0x000fc80000010100 */
[----:B------:R-:W-:Y:S01]  /*02b0*/  FMUL.FTZ R5, R8, R5 ;  /* 0x0000000508057220 */ /* 0x000fe20000410000 */
[----:B0-----:R-:W-:Y:S01]  /*02c0*/  FMNMX.FTZ R4, R10, 9.9999999600419720025e-13, !PT ;  /* 0x2b8cbccc0a047809 */ /* 0x001fe20007810000 */
[----:B------:R-:W-:Y:S02]  /*02d0*/  FADD.FTZ R10, -R15, 1 ;  /* 0x3f8000000f0a7421 */ /* 0x000fe40000010100 */
[----:B------:R-:W-:Y:S02]  /*02e0*/  FADD.FTZ R8, R9, -R11 ;  /* 0x8000000b09087221 */ /* 0x000fe40000010000 */
[----:B------:R-:W-:Y:S01]  /*02f0*/  FMUL.FTZ R10, R15, R10 ;  /* 0x0000000a0f0a7220 */ /* 0x000fe20000410000 */
[----:B------:R-:W-:Y:S01]  /*0300*/  FMNMX.FTZ R2, R5, 9.9999999600419720025e-13, !PT ;  /* 0x2b8cbccc05027809 */ /* 0x000fe20007810000 */
[----:B------:R-:W-:Y:S02]  /*0310*/  FMUL.FTZ R13, R13, R8 ;  /* 0x000000080d0d7220 */ /* 0x000fe40000410000 */
[----:B------:R-:W-:Y:S01]  /*0320*/  FADD.FTZ R11, -R16, 1 ;  /* 0x3f800000100b7421 */ /* 0x000fe20000010100 */
[----:B------:R-:W-:Y:S01]  /*0330*/  FMNMX.FTZ R8, R10, 9.9999999600419720025e-13, !PT ;  /* 0x2b8cbccc0a087809 */ /* 0x000fe20007810000 */
[----:B------:R-:W-:-:S02]  /*0340*/  FADD.FTZ R5, -R14, 1 ;  /* 0x3f8000000e057421 */ /* 0x000fc40000010100 */
[C---:B------:R-:W-:Y:S02]  /*0350*/  FADD.FTZ R10, -R17.reuse, 1 ;  /* 0x3f800000110a7421 */ /* 0x040fe40000010100 */
[----:B------:R-:W-:Y:S02]  /*0360*/  FMUL.FTZ R9, R12, R29 ;  /* 0x0000001d0c097220 */ /* 0x000fe40000410000 */
[----:B------:R-:W-:Y:S02]  /*0370*/  FMUL.FTZ R11, R16, R11 ;  /* 0x0000000b100b7220 */ /* 0x000fe40000410000 */
[----:B------:R-:W-:Y:S02]  /*0380*/  FMUL.FTZ R5, R14, R5 ;  /* 0x000000050e057220 */ /* 0x000fe40000410000 */
[----:B------:R-:W-:Y:S01]  /*0390*/  FMUL.FTZ R12, R17, R10 ;  /* 0x0000000a110c7220 */ /* 0x000fe20000410000 */
[----:B------:R-:W-:Y:S02]  /*03a0*/  FMNMX.FTZ R10, R11, 9.9999999600419720025e-13, !PT ;  /* 0x2b8cbccc0b0a7809 */ /* 0x000fe40007810000 */
[----:B------:R-:W-:-:S02]  /*03b0*/  FMNMX.FTZ R0, R0, 9.9999999600419720025e-13, !PT ;  /* 0x2b8cbccc00007809 */ /* 0x000fc40007810000 */
[----:B------:R-:W-:Y:S02]  /*03c0*/  FMNMX.FTZ R5, R5, 9.9999999600419720025e-13, !PT ;  /* 0x2b8cbccc05057809 */ /* 0x000fe40007810000 */
[----:B------:R-:W-:Y:S01]  /*03d0*/  FMNMX.FTZ R11, R12, 9.9999999600419720025e-13, !PT ;  /* 0x2b8cbccc0c0b7809 */ /* 0x000fe20007810000 */
[----:B------:R-:W-:Y:S01]  /*03e0*/  MUFU.RCP R2, R2 ;  /* 0x0000000200027308 */ /* 0x000fe20000001000 */
[----:B------:R-:W-:-:S07]  /*03f0*/  FADD.FTZ R29, R14, -R20 ;  /* 0x800000140e1d7221 */ /* 0x000fce0000010000 */
[----:B------:R-:W0:Y:S01]  /*0400*/  MUFU.RCP R0, R0 ;  /* 0x0000000000007308 */ /* 0x000e220000001000 */
[----:B------:R-:W-:-:S07]  /*0410*/  FADD.FTZ R12, R15, -R21 ;  /* 0x800000150f0c7221 */ /* 0x000fce0000010000 */
[----:B------:R-:W3:Y:S08]  /*0420*/  MUFU.RCP R4, R4 ;  /* 0x0000000400047308 */ /* 0x000ef00000001000 */
[----:B------:R-:W4:Y:S08]  /*0430*/  MUFU.RCP R5, R5 ;  /* 0x0000000500057308 */ /* 0x000f300000001000 */
[----:B------:R-:W5:Y:S08]  /*0440*/  MUFU.RCP R8, R8 ;  /* 0x0000000800087308 */ /* 0x000f700000001000 */
[----:B------:R-:W0:Y:S08]  /*0450*/  MUFU.RCP R10, R10 ;  /* 0x0000000a000a7308 */ /* 0x000e300000001000 */
[----:B------:R-:W2:Y:S01]  /*0460*/  MUFU.RCP R11, R11 ;  /* 0x0000000b000b7308 */ /* 0x000ea20000001000 */
[----:B------:R-:W-:-:S02]  /*0470*/  FADD.FTZ R15, R16, -R22 ;  /* 0x80000016100f7221 */ /* 0x000fc40000010000 */
[----:B------:R-:W-:Y:S02]  /*0480*/  FADD.FTZ R14, R17, -R23 ;  /* 0x80000017110e7221 */ /* 0x000fe40000010000 */
[----:B------:R-:W-:Y:S02]  /*0490*/  FMUL.FTZ R24, R24, R29 ;  /* 0x0000001d18187220 */ /* 0x000fe40000410000 */
[----:B------:R-:W-:Y:S02]  /*04a0*/  FMUL.FTZ R25, R25, R12 ;  /* 0x0000000c19197220 */ /* 0x000fe40000410000 */
[----:B-1----:R-:W-:Y:S02]  /*04b0*/  FMUL.FTZ R6, R6, R3 ;  /* 0x0000000306067220 */ /* 0x002fe40000410000 */
[----:B0-----:R-:W-:Y:S02]  /*04c0*/  FMUL.FTZ R7, R7, R0 ;  /* 0x0000000007077220 */ /* 0x001fe40000410000 */
[----:B------:R-:W-:-:S02]  /*04d0*/  FMUL.FTZ R2, R9, R2 ;  /* 0x0000000209027220 */ /* 0x000fc40000410000 */
[----:B---3--:R-:W-:Y:S02]  /*04e0*/  FMUL.FTZ R3, R13, R4 ;  /* 0x000000040d037220 */ /* 0x008fe40000410000 */
[----:B----4-:R-:W-:Y:S02]  /*04f0*/  FMUL.FTZ R24, R24, R5 ;  /* 0x0000000518187220 */ /* 0x010fe40000410000 */
[----:B-----5:R-:W-:Y:S01]  /*0500*/  FMUL.FTZ R25, R25, R8 ;  /* 0x0000000819197220 */ /* 0x020fe20000410000 */
[----:B------:R-:W-:Y:S04]  /*0510*/  STG.E.64 [R18.64], R6 ;  /* 0x0000000612007986 */ /* 0x000fe8000c101b04 */
[----:B------:R-:W-:Y:S04]  /*0520*/  STG.E.64 [R18.64+0x400], R2 ;  /* 0x0004000212007986 */ /* 0x000fe8000c101b04 */
[----:B------:R-:W-:Y:S01]  /*0530*/  STG.E.64 [R18.64+0x800], R24 ;  /* 0x0008001812007986 */ /* 0x000fe2000c101b04 */
[----:B--2---:R-:W-:-:S02]  /*0540*/  FMUL.FTZ R15, R26, R15 ;  /* 0x0000000f1a0f7220 */ /* 0x004fc40000410000 */
[----:B------:R-:W-:Y:S02]  /*0550*/  FMUL.FTZ R14, R27, R14 ;  /* 0x0000000e1b0e7220 */ /* 0x000fe40000410000 */
[----:B------:R-:W-:Y:S02]  /*0560*/  FMUL.FTZ R10, R15, R10 ;  /* 0x0000000a0f0a7220 */ /* 0x000fe40000410000 */
[----:B------:R-:W-:-:S05]  /*0570*/  FMUL.FTZ R11, R14, R11 ;  /* 0x0000000b0e0b7220 */ /* 0x000fca0000410000 */
[----:B------:R-:W-:Y:S01]  /*0580*/  STG.E.64 [R18.64+0xc00], R10 ;  /* 0x000c000a12007986 */ /* 0x000fe2000c101b04 */
[----:B------:R-:W-:Y:S05]  /*0590*/  EXIT ;  /* 0x000000000000794d */ /* 0x000fea0003800000 */
.L_x_8544:
[----:B------:R-:W0:Y:S01]  /*05a0*/  S2R R21, SR_TID.X ;  /* 0x0000000000157919 */ /* 0x000e220000002100 */
[----:B------:R-:W-:Y:S01]  /*05b0*/  HFMA2.MMA R22, -RZ, RZ, 0, 0 ;  /* 0x00000000ff167435 */ /* 0x000fe200000001ff */
[----:B0-----:R-:W-:Y:S02]  /*05c0*/  ISETP.GE.AND P0, PT, R21, R2, PT ;  /* 0x000000021500720c */ /* 0x001fe40003f06270 */
[----:B------:R-:W-:-:S11]  /*05d0*/  MOV R11, R21 ;  /* 0x00000015000b7202 */ /* 0x000fd60000000f00 */
[----:B------:R-:W-:Y:S02]  /*05e0*/  @!P0 IADD3 R4, R0, R11, RZ ;  /* 0x0000000b00048210 */ /* 0x000fe40007ffe0ff */
[----:B------:R-:W-:-:S05]  /*05f0*/  @!P0 MOV R5, 0x4 ;  /* 0x0000000400058802 */ /* 0x000fca0000000f00 */
[----:B------:R-:W-:-:S05]  /*0600*/  @!P0 IMAD.WIDE.U32 R6, R4, R5, c[0x0][0x178] ;  /* 0x00005e0004068625 */ /* 0x000fca00078e0005 */
[----:B------:R0:W2:Y:S01]  /*0610*/  @!P0 LDG.E R22, [R6.64] ;  /* 0x0000000406168981 */ /* 0x0000a2000c1e1900 */
[----:B------:R-:W-:Y:S01]  /*0620*/  MOV R29, RZ ;  /* 0x000000ff001d7202 */ /* 0x000fe20000000f00 */
[----:B------:R-:W-:Y:S01]  /*0630*/  @!P0 IMAD.WIDE.U32 R8, R4, R5, c[0x0][0x180] ;  /* 0x0000600004088625 */ /* 0x000fe200078e0005 */
[----:B------:R-:W-:-:S04]  /*0640*/  CS2R R26, SRZ ;  /* 0x00000000001a7805 */ /* 0x000fc8000001ff00 */
[----:B------:R1:W3:Y:S01]  /*0650*/  @!P0 LDG.E R29, [R8.64] ;  /* 0x00000004081d8981 */ /* 0x0002e2000c1e1900 */
[----:B------:R-:W-:-:S05]  /*0660*/  @!P0 IMAD.WIDE.U32 R4, R4, R5, c[0x0][0x170] ;  /* 0x00005c0004048625 */ /* 0x000fca00078e0005 */
[----:B------:R4:W5:Y:S01]  /*0670*/  @!P0 LDG.E R27, [R4.64] ;  /* 0x00000004041b8981 */ /* 0x000962000c1e1900 */
[----:B------:R-:W-:Y:S01]  /*0680*/  @!P0 IADD3 R11, R11, 0x80, RZ ;  /* 0x000000800b0b8810 */ /* 0x000fe20007ffe0ff */
[----:B------:R-:W-:Y:S01]  /*0690*/  HFMA2.MMA R20, -RZ, RZ, 0, 0 ;  /* 0x00000000ff147435 */ /* 0x000fe200000001ff */
[----:B------:R-:W-:Y:S02]  /*06a0*/  MOV R3, RZ ;  /* 0x000000ff00037202 */ /* 0x000fe40000000f00 */
[----:B------:R-:W-:-:S13]  /*06b0*/  ISETP.GE.AND P1, PT, R11, R2, PT ;  /* 0x000000020b00720c */ /* 0x000fda0003f26270 */
[----:B------:R-:W-:Y:S02]  /*06c0*/  @!P1 IADD3 R16, R0, R11, RZ ;  /* 0x0000000b00109210 */ /* 0x000fe40007ffe0ff */
[----:B------:R-:W-:Y:S02]  /*06d0*/  @!P1 IADD3 R11, R11, 0x80, RZ ;  /* 0x000000800b0b9810 */ /* 0x000fe40007ffe0ff */
[----:B------:R-:W-:Y:S02]  /*06e0*/  @!P1 MOV R17, 0x4 ;  /* 0x0000000400119802 */ /* 0x000fe40000000f00 */
[----:B------:R-:W-:Y:S01]  /*06f0*/  ISETP.GE.AND P2, PT, R11, R2, PT ;  /* 0x000000020b00720c */ /* 0x000fe20003f46270 */
[----:B-1----:R-:W-:Y:S02]  /*0700*/  CS2R R8, SRZ ;  /* 0x0000000000087805 */ /* 0x002fe4000001ff00 */
[----:B----4-:R-:W-:-:S04]  /*0710*/  @!P1 IMAD.WIDE.U32 R4, R16, R17, c[0x0][0x178] ;  /* 0x00005e0010049625 */ /* 0x010fc800078e0011 */
[----:B------:R-:W-:Y:S01]  /*0720*/  @!P1 IMAD.WIDE.U32 R12, R16, R17, c[0x0][0x170] ;  /* 0x00005c00100c9625 */ /* 0x000fe200078e0011 */
[----:B------:R1:W4:Y:S05]  /*0730*/  @!P1 LDG.E R20, [R4.64] ;  /* 0x0000000404149981 */ /* 0x00032a000c1e1900 */
[----:B------:R-:W-:Y:S01]  /*0740*/  @!P2 IADD3 R14, R0, R11, RZ ;  /* 0x0000000b000ea210 */ /* 0x000fe20007ffe0ff */
[----:B------:R-:W-:Y:S01]  /*0750*/  @!P1 IMAD.WIDE.U32 R16, R16, R17, c[0x0][0x180] ;  /* 0x0000600010109625 */ /* 0x000fe200078e0011 */
[----:B------:R-:W-:Y:S01]  /*0760*/  @!P2 IADD3 R11, R11, 0x80, RZ ;  /* 0x000000800b0ba810 */ /* 0x000fe20007ffe0ff */
[----:B------:R0:W4:Y:S03]  /*0770*/  @!P1 LDG.E R3, [R12.64] ;  /* 0x000000040c039981 */ /* 0x000126000c1e1900 */
[----:B------:R-:W-:Y:S01]  /*0780*/  ISETP.GE.AND P3, PT, R11, R2, PT ;  /* 0x000000020b00720c */ /* 0x000fe20003f66270 */
[----:B------:R0:W4:Y:S01]  /*0790*/  @!P1 LDG.E R9, [R16.64] ;  /* 0x0000000410099981 */ /* 0x000122000c1e1900 */
[----:B------:R-:W-:-:S11]  /*07a0*/  @!P2 MOV R15, 0x4 ;  /* 0x00000004000fa802 */ /* 0x000fd60000000f00 */
[----:B------:R-:W-:Y:S02]  /*07b0*/  @!P3 IADD3 R24, R0, R11, RZ ;  /* 0x0000000b0018b210 */ /* 0x000fe40007ffe0ff */
[----:B------:R-:W-:-:S04]  /*07c0*/  @!P3 IADD3 R11, R11, 0x80, RZ ;  /* 0x000000800b0bb810 */ /* 0x000fc80007ffe0ff */
[----:B------:R-:W-:Y:S01]  /*07d0*/  ISETP.GE.AND P1, PT, R11, R2, PT ;  /* 0x000000020b00720c */ /* 0x000fe20003f26270 */
[----:B------:R-:W-:Y:S01]  /*07e0*/  HFMA2.MMA R25, -RZ, RZ, 0, 0 ;  /* 0x00000000ff197435 */ /* 0x000fe200000001ff */
[----:B0-----:R-:W-:Y:S01]  /*07f0*/  @!P2 IMAD.WIDE.U32 R6, R14, R15, c[0x0][0x170] ;  /* 0x00005c000e06a625 */ /* 0x001fe200078e000f */
[----:B-1----:R-:W-:-:S03]  /*0800*/  CS2R R4, SRZ ;  /* 0x0000000000047805 */ /* 0x002fc6000001ff00 */
[CC--:B------:R-:W-:Y:S01]  /*0810*/  @!P2 IMAD.WIDE.U32 R18, R14.reuse, R15.reuse, c[0x0][0x178] ;  /* 0x00005e000e12a625 */ /* 0x0c0fe200078e000f */
[----:B------:R0:W4:Y:S03]  /*0820*/  @!P2 LDG.E R26, [R6.64] ;  /* 0x00000004061aa981 */ /* 0x000126000c1e1900 */
[----:B------:R-:W-:Y:S01]  /*0830*/  @!P2 IMAD.WIDE.U32 R14, R14, R15, c[0x0][0x180] ;  /* 0x000060000e0ea625 */ /* 0x000fe200078e000f */
[----:B------:R1:W4:Y:S01]  /*0840*/  @!P2 LDG.E R25, [R18.64] ;  /* 0x000000041219a981 */ /* 0x000322000c1e1900 */
[----:B------:R-:W-:-:S03]  /*0850*/  @!P3 MOV R28, 0x4 ;  /* 0x00000004001cb802 */ /* 0x000fc60000000f00 */
[----:B------:R1:W4:Y:S01]  /*0860*/  @!P2 LDG.E R4, [R14.64] ;  /* 0x000000040e04a981 */ /* 0x000322000c1e1900 */
[----:B0-----:R-:W-:Y:S02]  /*0870*/  @!P1 IADD3 R6, R0, R11, RZ ;  /* 0x0000000b00069210 */ /* 0x001fe40007ffe0ff */
[----:B------:R-:W-:-:S04]  /*0880*/  @!P1 IADD3 R11, R11, 0x80, RZ ;  /* 0x000000800b0b9810 */ /* 0x000fc80007ffe0ff */
[----:B------:R-:W-:Y:S01]  /*0890*/  ISETP.GE.AND P2, PT, R11, R2, PT ;  /* 0x000000020b00720c */ /* 0x000fe20003f46270 */
[CC--:B------:R-:W-:Y:S01]  /*08a0*/  @!P3 IMAD.WIDE.U32 R12, R24.reuse, R28.reuse, c[0x0][0x178] ;  /* 0x00005e00180cb625 */ /* 0x0c0fe200078e001c */
[----:B------:R-:W-:Y:S01]  /*08b0*/  HFMA2.MMA R10, -RZ, RZ, 0, 0 ;  /* 0x00000000ff0a7435 */ /* 0x000fe200000001ff */
[----:B------:R-:W-:Y:S02]  /*08c0*/  @!P1 MOV R23, 0x4 ;  /* 0x0000000400179802 */ /* 0x000fe40000000f00 */
[CC--:B-1----:R-:W-:Y:S01]  /*08d0*/  @!P3 IMAD.WIDE.U32 R14, R24.reuse, R28.reuse, c[0x0][0x180] ;  /* 0x00006000180eb625 */ /* 0x0c2fe200078e001c */
[----:B------:R0:W4:Y:S01]  /*08e0*/  @!P3 LDG.E R8, [R12.64] ;  /* 0x000000040c08b981 */ /* 0x000122000c1e1900 */
[----:B------:R-:W-:Y:S02]  /*08f0*/  CS2R R18, SRZ ;  /* 0x0000000000127805 */ /* 0x000fe4000001ff00 */
[----:B------:R-:W-:Y:S01]  /*0900*/  @!P3 IMAD.WIDE.U32 R16, R24, R28, c[0x0][0x170] ;  /* 0x00005c001810b625 */ /* 0x000fe200078e001c */
[----:B------:R1:W4:Y:S01]  /*0910*/  @!P3 LDG.E R5, [R14.64] ;  /* 0x000000040e05b981 */ /* 0x000322000c1e1900 */
[----:B------:R-:W-:-:S03]  /*0920*/  HFMA2.MMA R7, -RZ, RZ, 0, 0 ;  /* 0x00000000ff077435 */ /* 0x000fc600000001ff */
[----:B------:R1:W4:Y:S01]  /*0930*/  @!P3 LDG.E R10, [R16.64] ;  /* 0x00000004100ab981 */ /* 0x000322000c1e1900 */
[----:B0-----:R-:W-:Y:S01]  /*0940*/  @!P1 IMAD.WIDE.U32 R12, R6, R23, c[0x0][0x170] ;  /* 0x00005c00060c9625 */ /* 0x001fe200078e0017 */
[----:B-1----:R-:W-:-:S04]  /*0950*/  @!P2 IADD3 R14, R0, R11, RZ ;  /* 0x0000000b000ea210 */ /* 0x002fc80007ffe0ff */
[----:B------:R0:W4:Y:S01]  /*0960*/  @!P1 LDG.E R19, [R12.64] ;  /* 0x000000040c139981 */ /* 0x000122000c1e1900 */
[----:B------:R-:W-:Y:S01]  /*0970*/  @!P2 IADD3 R11, R11, 0x80, RZ ;  /* 0x000000800b0ba810 */ /* 0x000fe20007ffe0ff */
[CC--:B------:R-:W-:Y:S01]  /*0980*/  @!P1 IMAD.WIDE.U32 R16, R6.reuse, R23.reuse, c[0x0][0x178] ;  /* 0x00005e0006109625 */ /* 0x0c0fe200078e0017 */
[----:B------:R-:W-:Y:S02]  /*0990*/  @!P2 MOV R15, 0x4 ;  /* 0x00000004000fa802 */ /* 0x000fe40000000f00 */
[----:B------:R-:W-:Y:S02]  /*09a0*/  ISETP.GE.AND P3, PT, R11, R2, PT ;  /* 0x000000020b00720c */ /* 0x000fe40003f66270 */
[----:B------:R1:W4:Y:S01]  /*09b0*/  @!P1 LDG.E R7, [R16.64] ;  /* 0x0000000410079981 */ /* 0x000322000c1e1900 */
[----:B0-----:R-:W-:Y:S01]  /*09c0*/  @!P1 IMAD.WIDE.U32 R12, R6, R23, c[0x0][0x180] ;  /* 0x00006000060c9625 */ /* 0x001fe200078e0017 */
[----:B------:R-:W-:-:S03]  /*09d0*/  HFMA2.MMA R24, -RZ, RZ, 0, 0 ;  /* 0x00000000ff187435 */ /* 0x000fc600000001ff */
[----:B-1----:R-:W-:Y:S01]  /*09e0*/  @!P2 IMAD.WIDE.U32 R16, R14, R15, c[0x0][0x170] ;  /* 0x00005c000e10a625 */ /* 0x002fe200078e000f */
[----:B------:R-:W-:-:S06]  /*09f0*/  MOV R6, RZ ;  /* 0x000000ff00067202 */ /* 0x000fcc0000000f00 */
[----:B------:R0:W4:Y:S04]  /*0a00*/  @!P1 LDG.E R24, [R12.64] ;  /* 0x000000040c189981 */ /* 0x000128000c1e1900 */
[----:B------:R3:W4:Y:S01]  /*0a10*/  @!P2 LDG.E R18, [R16.64] ;  /* 0x000000041012a981 */ /* 0x000722000c1e1900 */
[----:B0-----:R-:W-:-:S05]  /*0a20*/  @!P2 IMAD.WIDE.U32 R12, R14, R15, c[0x0][0x178] ;  /* 0x00005e000e0ca625 */ /* 0x001fca00078e000f */
[----:B------:R0:W4:Y:S01]  /*0a30*/  @!P2 LDG.E R6, [R12.64] ;  /* 0x000000040c06a981 */ /* 0x000122000c1e1900 */
[----:B------:R-:W-:Y:S01]  /*0a40*/  @!P2 IMAD.WIDE.U32 R14, R14, R15, c[0x0][0x180] ;  /* 0x000060000e0ea625 */ /* 0x000fe200078e000f */
[----:B0-----:R-:W-:-:S03]  /*0a50*/  CS2R R12, SRZ ;  /* 0x00000000000c7805 */ /* 0x001fc6000001ff00 */
[----:B--2---:R-:W-:-:S04]  /*0a60*/  @!P0 FADD.FTZ R23, -R22, 1 ;  /* 0x3f80000016178421 */ /* 0x004fc80000010100 */
[----:B------:R-:W-:-:S05]  /*0a70*/  @!P0 FMUL.FTZ R28, R23, R22 ;  /* 0x00000016171c8220 */ /* 0x000fca0000410000 */
[----:B------:R-:W-:Y:S01]  /*0a80*/  @!P0 FMNMX.FTZ R28, R28, 9.9999999600419720025e-13, !PT ;  /* 0x2b8cbccc1c1c8809 */ /* 0x000fe20007810000 */
[----:B---3--:R-:W-:Y:S01]  /*0a90*/  @!P0 FADD.FTZ R16, -R29, R22 ;  /* 0x000000161d108221 */ /* 0x008fe20000010100 */
[----:B------:R-:W-:Y:S02]  /*0aa0*/  @!P3 IADD3 R22, R0, R11, RZ ;  /* 0x0000000b0016b210 */ /* 0x000fe40007ffe0ff */
[----:B------:R-:W-:Y:S02]  /*0ab0*/  @!P3 IADD3 R11, R11, 0x80, RZ ;  /* 0x000000800b0bb810 */ /* 0x000fe40007ffe0ff */
[----:B------:R-:W0:Y:S02]  /*0ac0*/  @!P0 MUFU.RCP R28, R28 ;  /* 0x0000001c001c8308 */ /* 0x000e240000001000 */
[----:B------:R-:W-:Y:S01]  /*0ad0*/  ISETP.GE.AND P1, PT, R11, R2, PT ;  /* 0x000000020b00720c */ /* 0x000fe20003f26270 */
[----:B------:R-:W-:Y:S01]  /*0ae0*/  HFMA2.MMA R23, -RZ, RZ, 0, 0 ;  /* 0x00000000ff177435 */ /* 0x000fe200000001ff */
[----:B------:R-:W-:Y:S01]  /*0af0*/  @!P3 MOV R29, 0x4 ;  /* 0x00000004001db802 */ /* 0x000fe20000000f00 */
[----:B-----5:R-:W-:-:S04]  /*0b00*/  @!P0 FMUL.FTZ R27, R16, R27 ;  /* 0x0000001b101b8220 */ /* 0x020fc80000410000 */
[----:B------:R-:W-:-:S04]  /*0b10*/  @!P3 IMAD.WIDE.U32 R16, R22, R29, c[0x0][0x170] ;  /* 0x00005c001610b625 */ /* 0x000fc800078e001d */
[----:B------:R1:W2:Y:S01]  /*0b20*/  @!P2 LDG.E R23, [R14.64] ;  /* 0x000000040e17a981 */ /* 0x0002a2000c1e1900 */
[----:B0-----:R-:W-:-:S03]  /*0b30*/  @!P0 FMUL.FTZ R27, R27, R28 ;  /* 0x0000001c1b1b8220 */ /* 0x001fc60000410000 */
[----:B------:R0:W3:Y:S01]  /*0b40*/  @!P3 LDG.E R12, [R16.64] ;  /* 0x00000004100cb981 */ /* 0x0000e2000c1e1900 */
[----:B------:R-:W-:Y:S01]  /*0b50*/  @!P1 IADD3 R28, R0, R11, RZ ;  /* 0x0000000b001c9210 */ /* 0x000fe20007ffe0ff */
[----:B------:R-:W-:Y:S01]  /*0b60*/  HFMA2.MMA R11, -RZ, RZ, 0, 0 ;  /* 0x00000000ff0b7435 */ /* 0x000fe200000001ff */
[----:B-1----:R-:W-:-:S04]  /*0b70*/  @!P3 IMAD.WIDE.U32 R14, R22, R29, c[0x0][0x178] ;  /* 0x00005e00160eb625 */ /* 0x002fc800078e001d */
[----:B0-----:R-:W-:Y:S01]  /*0b80*/  @!P3 IMAD.WIDE.U32 R16, R22, R29, c[0x0][0x180] ;  /* 0x000060001610b625 */ /* 0x001fe200078e001d */
[----:B------:R-:W-:Y:S01]  /*0b90*/  @!P1 MOV R29, 0x4 ;  /* 0x00000004001d9802 */ /* 0x000fe20000000f00 */
[----:B------:R-:W-:Y:S01]  /*0ba0*/  HFMA2.MMA R22, -RZ, RZ, 0, 0 ;  /* 0x00000000ff167435 */ /* 0x000fe200000001ff */
[----:B------:R0:W5:Y:S09]  /*0bb0*/  @!P3 LDG.E R13, [R14.64] ;  /* 0x000000040e0db981 */ /* 0x000172000c1e1900 */
[----:B------:R1:W2:Y:S01]  /*0bc0*/  @!P3 LDG.E R22, [R16.64] ;  /* 0x000000041016b981 */ /* 0x0002a2000c1e1900 */
[----:B0-----:R-:W-:-:S05]  /*0bd0*/  @!P1 IMAD.WIDE.U32 R14, R28, R29, c[0x0][0x170] ;  /* 0x00005c001c0e9625 */ /* 0x001fca00078e001d */
[----:B------:R0:W2:Y:S01]  /*0be0*/  @!P1 LDG.E R11, [R14.64] ;  /* 0x000000040e0b9981 */ /* 0x0000a2000c1e1900 */
[----:B-1----:R-:W-:Y:S01]  /*0bf0*/  @!P1 IMAD.WIDE.U32 R16, R28, R29, c[0x0][0x178] ;  /* 0x00005e001c109625 */ /* 0x002fe200078e001d */
[----:B0-----:R-:W-:-:S06]  /*0c00*/  CS2R R14, SRZ ;  /* 0x00000000000e7805 */ /* 0x001fcc000001ff00 */
[----:B------:R4:W2:Y:S01]  /*0c10*/  @!P1 LDG.E R14, [R16.64] ;  /* 0x00000004100e9981 */ /* 0x0008a2000c1e1900 */
[----:B------:R-:W-:-:S05]  /*0c20*/  @!P1 IMAD.WIDE.U32 R28, R28, R29, c[0x0][0x180] ;  /* 0x000060001c1c9625 */ /* 0x000fca00078e001d */
[----:B------:R0:W3:Y:S02]  /*0c30*/  @!P1 LDG.E R15, [R28.64] ;  /* 0x000000041c0f9981 */ /* 0x0000e4000c1e1900 */
[----:B0-----:R-:W-:-:S04]  /*0c40*/  IADD3 R29, R21, 0x80, RZ ;  /* 0x00000080151d7810 */ /* 0x001fc80007ffe0ff */
[----:B------:R-:W-:-:S13]  /*0c50*/  ISETP.GE.AND P1, PT, R29, R2, PT ;  /* 0x000000021d00720c */ /* 0x000fda0003f26270 */
[----:B----4-:R-:W-:-:S04]  /*0c60*/  @!P1 FADD.FTZ R17, -R20, 1 ;  /* 0x3f80000014119421 */ /* 0x010fc80000010100 */
[----:B------:R-:W-:Y:S02]  /*0c70*/  @!P1 FMUL.FTZ R16, R17, R20 ;  /* 0x0000001411109220 */ /* 0x000fe40000410000 */
[----:B------:R-:W-:Y:S01]  /*0c80*/  @!P1 FADD.FTZ R20, -R9, R20 ;  /* 0x0000001409149221 */ /* 0x000fe20000010100 */
[----:B------:R-:W-:-:S04]  /*0c90*/  IADD3 R9, R21, 0x100, RZ ;  /* 0x0000010015097810 */ /* 0x000fc80007ffe0ff */
[-C--:B------:R-:W-:Y:S02]  /*0ca0*/  ISETP.GE.AND P5, PT, R9, R2.reuse, PT ;  /* 0x000000020900720c */ /* 0x080fe40003fa6270 */
[----:B------:R-:W-:Y:S02]  /*0cb0*/  IADD3 R17, R21, 0x180, RZ ;  /* 0x0000018015117810 */ /* 0x000fe40007ffe0ff */
[----:B------:R-:W-:Y:S01]  /*0cc0*/  @!P1 FMNMX.FTZ R16, R16, 9.9999999600419720025e-13, !PT ;  /* 0x2b8cbccc10109809 */ /* 0x000fe20007810000 */
[----:B------:R-:W-:Y:S01]  /*0cd0*/  @!P1 FMUL.FTZ R3, R20, R3 ;  /* 0x0000000314039220 */ /* 0x000fe20000410000 */
[-C--:B------:R-:W-:Y:S02]  /*0ce0*/  ISETP.GE.AND P6, PT, R17, R2.reuse, PT ;  /* 0x000000021100720c */ /* 0x080fe40003fc6270 */
[----:B------:R-:W-:Y:S02]  /*0cf0*/  IADD3 R17, R21, 0x200, RZ ;  /* 0x0000020015117810 */ /* 0x000fe40007ffe0ff */
[----:B------:R-:W0:Y:S03]  /*0d00*/  @!P1 MUFU.RCP R16, R16 ;  /* 0x0000001000109308 */ /* 0x000e260000001000 */
[----:B------:R-:W-:Y:S01]  /*0d10*/  @!P5 FADD.FTZ R20, -R25, 1 ;  /* 0x3f8000001914d421 */ /* 0x000fe20000010100 */
[----:B------:R-:W-:Y:S01]  /*0d20*/  ISETP.GE.AND P4, PT, R17, R2, PT ;  /* 0x000000021100720c */ /* 0x000fe20003f86270 */
[----:B------:R-:W-:Y:S01]  /*0d30*/  @!P5 FADD.FTZ R9, -R4, R25 ;  /* 0x000000190409d221 */ /* 0x000fe20000010100 */
[----:B------:R-:W-:Y:S01]  /*0d40*/  IADD3 R17, R21, 0x280, RZ ;  /* 0x0000028015117810 */ /* 0x000fe20007ffe0ff */
[----:B------:R-:W-:-:S03]  /*0d50*/  @!P5 FMUL.FTZ R25, R20, R25 ;  /* 0x000000191419d220 */ /* 0x000fc60000410000 */
[-C--:B------:R-:W-:Y:S02]  /*0d60*/  ISETP.GE.AND P3, PT, R17, R2.reuse, PT ;  /* 0x000000021100720c */ /* 0x080fe40003f66270 */
[----:B------:R-:W-:Y:S02]  /*0d70*/  IADD3 R17, R21, 0x300, RZ ;  /* 0x0000030015117810 */ /* 0x000fe40007ffe0ff */
[----:B------:R-:W-:Y:S02]  /*0d80*/  @!P5 FMNMX.FTZ R25, R25, 9.9999999600419720025e-13, !PT ;  /* 0x2b8cbccc1919d809 */ /* 0x000fe40007810000 */
[----:B------:R-:W-:Y:S02]  /*0d90*/  ISETP.GE.AND P2, PT, R17, R2, PT ;  /* 0x000000021100720c */ /* 0x000fe40003f46270 */
[----:B------:R-:W1:Y:S01]  /*0da0*/  @!P5 MUFU.RCP R4, R25 ;  /* 0x000000190004d308 */ /* 0x000e620000001000 */
[----:B------:R-:W-:Y:S01]  /*0db0*/  IADD3 R17, R21, 0x380, RZ ;  /* 0x0000038015117810 */ /* 0x000fe20007ffe0ff */
[----:B0-----:R-:W-:Y:S01]  /*0dc0*/  @!P1 FMUL.FTZ R3, R3, R16 ;  /* 0x0000001003039220 */ /* 0x001fe20000410000 */
[----:B------:R-:W-:-:S02]  /*0dd0*/  @!P0 IADD3 R16, R0, R21, RZ ;  /* 0x0000001500108210 */ /* 0x000fc40007ffe0ff */
[----:B------:R-:W-:Y:S02]  /*0de0*/  ISETP.GE.AND P1, PT, R17, R2, PT ;  /* 0x000000021100720c */ /* 0x000fe40003f26270 */
[----:B------:R-:W-:Y:S01]  /*0df0*/  @!P0 MOV R17, 0x4 ;  /* 0x0000000400118802 */ /* 0x000fe20000000f00 */
[----:B------:R-:W-:Y:S02]  /*0e00*/  @!P6 FADD.FTZ R20, -R8, 1 ;  /* 0x3f8000000814e421 */ /* 0x000fe40000010100 */
[----:B------:R-:W-:Y:S02]  /*0e10*/  @!P5 FMUL.FTZ R9, R9, R26 ;  /* 0x0000001a0909d220 */ /* 0x000fe40000410000 */
[----:B------:R-:W-:-:S04]  /*0e20*/  @!P0 IMAD.WIDE.U32 R16, R16, R17, c[0x0][0x168] ;  /* 0x00005a0010108625 */ /* 0x000fc800078e0011 */
[----:B------:R-:W-:Y:S02]  /*0e30*/  @!P6 FMUL.FTZ R20, R20, R8 ;  /* 0x000000081414e220 */ /* 0x000fe40000410000 */
[----:B------:R-:W-:Y:S01]  /*0e40*/  @!P6 FADD.FTZ R5, -R5, R8 ;  /* 0x000000080505e221 */ /* 0x000fe20000010100 */
[----:B------:R0:W-:Y:S01]  /*0e50*/  @!P0 STG.E [R16.64], R27 ;  /* 0x0000001b10008986 */ /* 0x0001e2000c101904 */
[----:B-1----:R-:W-:Y:S01]  /*0e60*/  @!P5 FMUL.FTZ R4, R9, R4 ;  /* 0x000000040904d220 */ /* 0x002fe20000410000 */
[----:B------:R-:W-:Y:S01]  /*0e70*/  @!P6 FMNMX.FTZ R9, R20, 9.9999999600419720025e-13, !PT ;  /* 0x2b8cbccc1409e809 */ /* 0x000fe20007810000 */
[----:B------:R-:W-:Y:S02]  /*0e80*/  @!P4 FADD.FTZ R26, -R7, 1 ;  /* 0x3f800000071ac421 */ /* 0x000fe40000010100 */
[----:B------:R-:W-:Y:S02]  /*0e90*/  @!P3 FADD.FTZ R25, -R6, 1 ;  /* 0x3f8000000619b421 */ /* 0x000fe40000010100 */
[----:B------:R-:W-:-:S02]  /*0ea0*/  @!P4 FMUL.FTZ R26, R26, R7 ;  /* 0x000000071a1ac220 */ /* 0x000fc40000410000 */
[----:B0-----:R-:W-:Y:S02]  /*0eb0*/  @!P6 FMUL.FTZ R16, R5, R10 ;  /* 0x0000000a0510e220 */ /* 0x001fe40000410000 */
[----:B------:R-:W-:Y:S01]  /*0ec0*/  @!P3 FMUL.FTZ R25, R25, R6 ;  /* 0x000000061919b220 */ /* 0x000fe20000410000 */
[----:B------:R-:W-:Y:S01]  /*0ed0*/  @!P4 FMNMX.FTZ R8, R26, 9.9999999600419720025e-13, !PT ;  /* 0x2b8cbccc1a08c809 */ /* 0x000fe20007810000 */
[----:B------:R-:W-:-:S03]  /*0ee0*/  @!P4 FADD.FTZ R24, -R24, R7 ;  /* 0x000000071818c221 */ /* 0x000fc60000010100 */
[----:B------:R-:W-:Y:S02]  /*0ef0*/  @!P3 FMNMX.FTZ R10, R25, 9.9999999600419720025e-13, !PT ;  /* 0x2b8cbccc190ab809 */ /* 0x000fe40007810000 */
[----:B------:R-:W-:Y:S01]  /*0f00*/  @!P0 MOV R21, R29 ;  /* 0x0000001d00158202 */ /* 0x000fe20000000f00 */
[----:B------:R-:W-:Y:S03]  /*0f10*/  @!P6 MUFU.RCP R9, R9 ;  /* 0x000000090009e308 */ /* 0x000fe60000001000 */
[----:B------:R-:W-:-:S05]  /*0f20*/  ISETP.GE.AND P0, PT, R21, R2, PT ;  /* 0x000000021500720c */ /* 0x000fca0003f06270 */
[----:B------:R-:W0:Y:S08]  /*0f30*/  @!P4 MUFU.RCP R8, R8 ;  /* 0x000000080008c308 */ /* 0x000e300000001000 */
[----:B------:R-:W1:Y:S01]  /*0f40*/  @!P3 MUFU.RCP R10, R10 ;  /* 0x0000000a000ab308 */ /* 0x000e620000001000 */
[----:B------:R-:W-:Y:S01]  /*0f50*/  @!P4 FMUL.FTZ R19, R24, R19 ;  /* 0x000000131813c220 */ /* 0x000fe20000410000 */
[----:B------:R-:W-:Y:S01]  /*0f60*/  BSSY B0, `(.L_x_8545) ;  /* 0x000003f000007945 */ /* 0x000fe20003800000 */
[----:B------:R-:W-:Y:S02]  /*0f70*/  BSSY B1, `(.L_x_8546) ;  /* 0x0000037000017945 */ /* 0x000fe40003800000 */
[----:B0-----:R-:W-:-:S02]  /*0f80*/  @!P4 FMUL.FTZ R8, R19, R8 ;  /* 0x000000081308c220 */ /* 0x001fc40000410000 */
[----:B-----5:R-:W-:-:S04]  /*0f90*/  @!P2 FADD.FTZ R20, -R13, 1 ;  /* 0x3f8000000d14a421 */ /* 0x020fc80000010100 */
[----:B------:R-:W-:-:S05]  /*0fa0*/  @!P2 FMUL.FTZ R20, R20, R13 ;  /* 0x0000000d1414a220 */ /* 0x000fca0000410000 */
[----:B------:R-:W-:-:S06]  /*0fb0*/  @!P2 FMNMX.FTZ R17, R20, 9.9999999600419720025e-13, !PT ;  /* 0x2b8cbccc1411a809 */ /* 0x000fcc0007810000 */
[----:B------:R-:W0:Y:S01]  /*0fc0*/  @!P2 MUFU.RCP R17, R17 ;  /* 0x000000110011a308 */ /* 0x000e220000001000 */
[----:B--2---:R-:W-:-:S04]  /*0fd0*/  @!P1 FADD.FTZ R5, -R14, 1 ;  /* 0x3f8000000e059421 */ /* 0x004fc80000010100 */
[----:B------:R-:W-:-:S05]  /*0fe0*/  @!P1 FMUL.FTZ R5, R5, R14 ;  /* 0x0000000e05059220 */ /* 0x000fca0000410000 */
[----:B------:R-:W-:-:S06]  /*0ff0*/  @!P1 FMNMX.FTZ R7, R5, 9.9999999600419720025e-13, !PT ;  /* 0x2b8cbccc05079809 */ /* 0x000fcc0007810000 */
[----:B------:R-:W2:Y:S01]  /*1000*/  @!P1 MUFU.RCP R7, R7 ;  /* 0x0000000700079308 */ /* 0x000ea20000001000 */
[----:B------:R-:W-:Y:S02]  /*1010*/  @!P3 FADD.FTZ R23, -R23, R6 ;  /* 0x000000061717b221 */ /* 0x000fe40000010100 */
[----:B------:R-:W-:Y:S02]  /*1020*/  @!P2 FADD.FTZ R13, -R22, R13 ;  /* 0x0000000d160da221 */ /* 0x000fe40000010100 */
[----:B---3--:R-:W-:Y:S02]  /*1030*/  @!P1 FADD.FTZ R14, -R15, R14 ;  /* 0x0000000e0f0e9221 */ /* 0x008fe40000010100 */
[----:B------:R-:W-:Y:S02]  /*1040*/  @!P3 FMUL.FTZ R23, R23, R18 ;  /* 0x000000121717b220 */ /* 0x000fe40000410000 */
[----:B------:R-:W-:Y:S02]  /*1050*/  @!P2 FMUL.FTZ R12, R13, R12 ;  /* 0x0000000c0d0ca220 */ /* 0x000fe40000410000 */
[----:B------:R-:W-:-:S02]  /*1060*/  @!P1 FMUL.FTZ R14, R14, R11 ;  /* 0x0000000b0e0e9220 */ /* 0x000fc40000410000 */
[----:B------:R-:W-:Y:S02]  /*1070*/  @!P6 FMUL.FTZ R5, R16, R9 ;  /* 0x000000091005e220 */ /* 0x000fe40000410000 */
[----:B-1----:R-:W-:Y:S02]  /*1080*/  @!P3 FMUL.FTZ R10, R23, R10 ;  /* 0x0000000a170ab220 */ /* 0x002fe40000410000 */
[----:B0-----:R-:W-:Y:S02]  /*1090*/  @!P2 FMUL.FTZ R17, R12, R17 ;  /* 0x000000110c11a220 */ /* 0x001fe40000410000 */
[----:B--2---:R-:W-:Y:S01]  /*10a0*/  @!P1 FMUL.FTZ R7, R14, R7 ;  /* 0x000000070e079220 */ /* 0x004fe20000410000 */
[----:B------:R-:W-:Y:S05]  /*10b0*/  @P0 BRA `(.L_x_8547) ;  /* 0x000000c000000947 */ /* 0x000fea0003800000 */
[----:B------:R-:W-:Y:S02]  /*10c0*/  IADD3 R12, R0, R21, RZ ;  /* 0x00000015000c7210 */ /* 0x000fe40007ffe0ff */
[----:B------:R-:W-:Y:S02]  /*10d0*/  MOV R13, 0x4 ;  /* 0x00000004000d7802 */ /* 0x000fe40000000f00 */
[----:B------:R-:W-:-:S03]  /*10e0*/  IADD3 R21, R21, 0x80, RZ ;  /* 0x0000008015157810 */ /* 0x000fc60007ffe0ff */
[----:B------:R-:W-:Y:S01]  /*10f0*/  IMAD.WIDE.U32 R12, R12, R13, c[0x0][0x168] ;  /* 0x00005a000c0c7625 */ /* 0x000fe200078e000d */
[----:B------:R-:W-:-:S04]  /*1100*/  ISETP.GE.AND P0, PT, R21, R2, PT ;  /* 0x000000021500720c */ /* 0x000fc80003f06270 */
[----:B------:R0:W-:Y:S09]  /*1110*/  STG.E [R12.64], R3 ;  /* 0x000000030c007986 */ /* 0x0001f2000c101904 */
[----:B------:R-:W-:Y:S05]  /*1120*/  @P0 BRA `(.L_x_8548) ;  /* 0x000000c000000947 */ /* 0x000fea0003800000 */
[----:B0-----:R-:W-:Y:S01]  /*1130*/  HFMA2.MMA R13, -RZ, RZ, 0, 2.384185791015625e-07 ;  /* 0x00000004ff0d7435 */ /* 0x001fe200000001ff */
[----:B------:R-:W-:-:S02]  /*1140*/  IADD3 R12, R0, R21, RZ ;  /* 0x00000015000c7210 */ /* 0x000fc40007ffe0ff */
[----:B------:R-:W-:-:S07]  /*1150*/  IADD3 R21, R21, 0x80, RZ ;  /* 0x0000008015157810 */ /* 0x000fce0007ffe0ff */
[----:B------:R-:W-:-:S05]  /*1160*/  IMAD.WIDE.U32 R12, R12, R13, c[0x0][0x168] ;  /* 0x00005a000c0c7625 */ /* 0x000fca00078e000d */
[----:B------:R0:W-:Y:S02]  /*1170*/  STG.E [R12.64], R4 ;  /* 0x000000040c007986 */ /* 0x0001e4000c101904 */
.L_x_8547:
[----:B------:R-:W-:-:S13]  /*1180*/  ISETP.GE.AND P0, PT, R21, R2, PT ;  /* 0x000000021500720c */ /* 0x000fda0003f06270 */
[----:B------:R-:W-:Y:S05]  /*1190*/  @P0 BRA `(.L_x_8549) ;  /* 0x000000c000000947 */ /* 0x000fea0003800000 */
[----:B0-----:R-:W-:Y:S02]  /*11a0*/  IADD3 R12, R0, R21, RZ ;  /* 0x00000015000c7210 */ /* 0x001fe40007ffe0ff */
[----:B------:R-:W-:Y:S02]  /*11b0*/  MOV R13, 0x4 ;  /* 0x00000004000d7802 */ /* 0x000fe40000000f00 */
[----:B------:R-:W-:-:S03]  /*11c0*/  IADD3 R21, R21, 0x80, RZ ;  /* 0x0000008015157810 */ /* 0x000fc60007ffe0ff */
[----:B------:R-:W-:-:S05]  /*11d0*/  IMAD.WIDE.U32 R12, R12, R13, c[0x0][0x168] ;  /* 0x00005a000c0c7625 */ /* 0x000fca00078e000d */
[----:B------:R0:W-:Y:S02]  /*11e0*/  STG.E [R12.64], R5 ;  /* 0x000000050c007986 */ /* 0x0001e4000c101904 */
.L_x_8548:
[----:B------:R-:W-:-:S13]  /*11f0*/  ISETP.GE.AND P0, PT, R21, R2, PT ;  /* 0x000000021500720c */ /* 0x000fda0003f06270 */
[----:B------:R-:W-:Y:S05]  /*1200*/  @P0 BRA `(.L_x_8550) ;  /* 0x000000d000000947 */ /* 0x000fea0003800000 */
[----:B0-----:R-:W-:Y:S01]  /*1210*/  HFMA2.MMA R5, -RZ, RZ, 0, 2.384185791015625e-07 ;  /* 0x00000004ff057435 */ /* 0x001fe200000001ff */
[----:B------:R-:W-:Y:S02]  /*1220*/  IADD3 R4, R0, R21, RZ ;  /* 0x0000001500047210 */ /* 0x000fe40007ffe0ff */
[----:B------:R-:W-:-:S07]  /*1230*/  IADD3 R21, R21, 0x80, RZ ;  /* 0x0000008015157810 */ /* 0x000fce0007ffe0ff */
[----:B------:R-:W-:-:S05]  /*1240*/  IMAD.WIDE.U32 R4, R4, R5, c[0x0][0x168] ;  /* 0x00005a0004047625 */ /* 0x000fca00078e0005 */
[----:B------:R0:W-:Y:S02]  /*1250*/  STG.E [R4.64], R8 ;  /* 0x0000000804007986 */ /* 0x0001e4000c101904 */
.L_x_8549:
[----:B------:R-:W-:-:S13]  /*1260*/  ISETP.GE.AND P0, PT, R21, R2, PT ;  /* 0x000000021500720c */ /* 0x000fda0003f06270 */
[----:B------:R-:W-:Y:S01]  /*1270*/  @P0 BREAK B1 ;  /* 0x0000000000010942 */ /* 0x000fe20003800000 */
[----:B------:R-:W-:Y:S05]  /*1280*/  @P0 BRA `(.L_x_8551) ;  /* 0x000000c000000947 */ /* 0x000fea0003800000 */
[----:B0-----:R-:W-:Y:S02]  /*1290*/  IADD3 R4, R0, R21, RZ ;  /* 0x0000001500047210 */ /* 0x001fe40007ffe0ff */
[----:B------:R-:W-:Y:S02]  /*12a0*/  MOV R5, 0x4 ;  /* 0x0000000400057802 */ /* 0x000fe40000000f00 */
[----:B------:R-:W-:-:S03]  /*12b0*/  IADD3 R21, R21, 0x80, RZ ;  /* 0x0000008015157810 */ /* 0x000fc60007ffe0ff */
[----:B------:R-:W-:-:S05]  /*12c0*/  IMAD.WIDE.U32 R4, R4, R5, c[0x0][0x168] ;  /* 0x00005a0004047625 */ /* 0x000fca00078e0005 */
[----:B------:R0:W-:Y:S02]  /*12d0*/  STG.E [R4.64], R10 ;  /* 0x0000000a04007986 */ /* 0x0001e4000c101904 */
.L_x_8550:
[----:B------:R-:W-:Y:S05]  /*12e0*/  BSYNC B1 ;  /* 0x0000000000017941 */ /* 0x000fea0003800000 */
.L_x_8546:
[----:B------:R-:W-:-:S13]  /*12f0*/  ISETP.GE.AND P0, PT, R21, R2, PT ;  /* 0x000000021500720c */ /* 0x000fda0003f06270 */
[----:B0-----:R-:W-:Y:S02]  /*1300*/  @!P0 IADD3 R4, R0, R21, RZ ;  /* 0x0000001500048210 */ /* 0x001fe40007ffe0ff */
[----:B------:R-:W-:Y:S02]  /*1310*/  @!P0 MOV R5, 0x4 ;  /* 0x0000000400058802 */ /* 0x000fe40000000f00 */
[----:B------:R-:W-:-:S03]  /*1320*/  @!P0 IADD3 R21, R21, 0x80, RZ ;  /* 0x0000008015158810 */ /* 0x000fc60007ffe0ff */
[----:B------:R-:W-:-:S05]  /*1330*/  @!P0 IMAD.WIDE.U32 R4, R4, R5, c[0x0][0x168] ;  /* 0x00005a0004048625 */ /* 0x000fca00078e0005 */
[----:B------:R0:W-:Y:S02]  /*1340*/  @!P0 STG.E [R4.64], R17 ;  /* 0x0000001104008986 */ /* 0x0001e4000c101904 */
.L_x_8551:
[----:B------:R-:W-:Y:S05]  /*1350*/  BSYNC B0 ;  /* 0x0000000000007941 */ /* 0x000fea0003800000 */
.L_x_8545:
[----:B------:R-:W-:Y:S01]  /*1360*/  WARPSYNC 0xffffffff ;  /* 0xffffffff00007948 */ /* 0x000fe20003800000 */
[----:B------:R-:W-:-:S13]  /*1370*/  ISETP.GE.AND P0, PT, R21, R2, PT ;  /* 0x000000021500720c */ /* 0x000fda0003f06270 */
[----:B------:R-:W-:Y:S05]  /*1380*/  @P0 EXIT ;  /* 0x000000000000094d */ /* 0x000fea0003800000 */
[----:B------:R-:W-:Y:S01]  /*1390*/  HFMA2.MMA R3, -RZ, RZ, 0, 2.384185791015625e-07 ;  /* 0x00000004ff037435 */ /* 0x000fe200000001ff */
[----:B------:R-:W-:-:S09]  /*13a0*/  IADD3 R2, R0, R21, RZ ;  /* 0x0000001500027210 */ /* 0x000fd20007ffe0ff */
[----:B------:R-:W-:-:S05]  /*13b0*/  IMAD.WIDE.U32 R2, R2, R3, c[0x0][0x168] ;  /* 0x00005a0002027625 */ /* 0x000fca00078e0003 */
[----:B------:R-:W-:Y:S01]  /*13c0*/  STG.E [R2.64], R7 ;  /* 0x0000000702007986 */ /* 0x000fe2000c101904 */
[----:B------:R-:W-:Y:S05]  /*13d0*/  EXIT ;  /* 0x000000000000794d */ /* 0x000fea0003800000 */
.L_x_8552:
        /* <DEDUP_REMOVED lines=10> */
.L_x_9874:


//--------------------- .text._ZN2at6native29vectorized_elementwise_kernelILi4EZZZN37_INTERNAL_cee6930f_7_Loss_cu_5b0651e139_GLOBAL__N__cee6930f_7_Loss_cu_5b0651e140binary_cross_entropy_backward_out_kernelERNS_6TensorERKS4_S7_S7_ENKUlvE_clEvENKUlvE0_clEvEUlfffE_St5arrayIPcLm4EEEEviT0_T1_ --------------------------
	.section	.text._ZN2at6native29vectorized_elementwise_kernelILi4EZZZN37_INTERNAL_cee6930f_7_Loss_cu_5b0651e139_GLOBAL__N__cee6930f_7_Loss_cu_5b0651e140binary_cross_entropy_backward_out_kernelERNS_6TensorERKS4_S7_S7_ENKUlvE_clEvENKUlvE0_clEvEUlfffE_St5arrayIPcLm4EEEEviT0_T1_,"ax",@progbits
	.sectioninfo	@"SHI_REGISTERS=32"
	.align	128
        .global         _ZN2at6native29vectorized_elementwise_kernelILi4EZZZN37_INTERNAL_cee6930f_7_Loss_cu_5b0651e139_GLOBAL__N__cee6930f_7_Loss_cu_5b0651e140binary_cross_entropy_backward_out_kernelERNS_6TensorERKS4_S7_S7_ENKUlvE_clEvENKUlvE0_clEvEUlfffE_St5arrayIPcLm4EEEEviT0_T1_
        .type           _ZN2at6native29vectorized_elementwise_kernelILi4EZZZN37_INTERNAL_cee6930f_7_Loss_cu_5b0651e139_GLOBAL__N__cee6930f_7_Loss_cu_5b0651e140binary_cross_entropy_backward_out_kernelERNS_6TensorERKS4_S7_S7_ENKUlvE_clEvENKUlvE0_clEvEUlfffE_St5arrayIPcLm4EEEEviT0_T1_,@function
        .size           _ZN2at6native29vectorized_elementwise_kernelILi4EZZZN37_INTERNAL_cee6930f_7_Loss_cu_5b0651e139_GLOBAL__N__cee6930f_7_Loss_cu_5b0651e140binary_cross_entropy_backward_out_kernelERNS_6TensorERKS4_S7_S7_ENKUlvE_clEvENKUlvE0_clEvEUlfffE_St5arrayIPcLm4EEEEviT0_T1_,(.L_x_9875 - _ZN2at6native29vectorized_elementwise_kernelILi4EZZZN37_INTERNAL_cee6930f_7_Loss_cu_5b0651e139_GLOBAL__N__cee6930f_7_Loss_cu_5b0651e140binary_cross_entropy_backward_out_kernelERNS_6TensorERKS4_S7_S7_ENKUlvE_clEvENKUlvE0_clEvEUlfffE_St5arrayIPcLm4EEEEviT0_T1_)
        .other          _ZN2at6native29vectorized_elementwise_kernelILi4EZZZN37_INTERNAL_cee6930f_7_Loss_cu_5b0651e139_GLOBAL__N__cee6930f_7_Loss_cu_5b0651e140binary_cross_entropy_backward_out_kernelERNS_6TensorERKS4_S7_S7_ENKUlvE_clEvENKUlvE0_clEvEUlfffE_St5arrayIPcLm4EEEEviT0_T1_,@"STO_CUDA_ENTRY STV_DEFAULT"
_ZN2at6native29vectorized_elementwise_kernelILi4EZZZN37_INTERNAL_cee6930f_7_Loss_cu_5b0651e139_GLOBAL__N__cee6930f_7_Loss_cu_5b0651e140binary_cross_entropy_backward_out_kernelERNS_6TensorERKS4_S7_S7_ENKUlvE_clEvENKUlvE0_clEvEUlfffE_St5arrayIPcLm4EEEEviT0_T1_:
.text._ZN2at6native29vectorized_elementwise_kernelILi4EZZZN37_INTERNAL_cee6930f_7_Loss_cu_5b0651e139_GLOBAL__N__cee6930f_7_Loss_cu_5b0651e140binary_cross_entropy_backward_out_kernelERNS_6TensorERKS4_S7_S7_ENKUlvE_clEvENKUlvE0_clEvEUlfffE_St5arrayIPcLm4EEEEviT0_T1_:
        /* <DEDUP_REMOVED lines=13> */
[----:B------:R0:W2:Y:S04]  /*00d0*/  LDG.E.128 R8, [R26.64] ;  /* 0x000000041a087981 */ /* 0x0000a8000c1e1d00 */
[----:B------:R-:W3:Y:S01]  /*00e0*/  LDG.E.128 R4, [R20.64] ;  /* 0x0000000414047981 */ /* 0x000ee2000c1e1d00 */
[----:B------:R-:W-:-:S03]  /*00f0*/  IMAD.WIDE R24, R0, R3, c[0x0][0x170] ;  /* 0x00005c0000187625 */ /* 0x000fc600078e0203 */
[----:B------:R0:W4:Y:S03]  /*0100*/  LDG.E.128 R12, [R26.64+0x800] ;  /* 0x000800041a0c7981 */ /* 0x000126000c1e1d00 */
[----:B------:R-:W-:-:S05]  /*0110*/  IMAD.WIDE.U32 R24, R2, 0x10, R24 ;  /* 0x0000001002187825 */ /* 0x000fca00078e0018 */
[----:B------:R0:W5:Y:S01]  /*0120*/  LDG.E.128 R16, [R24.64] ;  /* 0x0000000418107981 */ /* 0x000162000c1e1d00 */
[----:B------:R-:W-:-:S06]  /*0130*/  IMAD.WIDE.U32 R22, R0, R3, c[0x0][0x168] ;  /* 0x00005a0000167625 */ /* 0x000fcc00078e0003 */
[----:B------:R-:W-:Y:S01]  /*0140*/  IMAD.WIDE R2, R2, 0x10, R22 ;  /* 0x0000001002027825 */ /* 0x000fe200078e0216 */
[----:B0-----:R-:W4:Y:S03]  /*0150*/  LDG.E.128 R24, [R24.64+0x800] ;  /* 0x0008000418187981 */ /* 0x001f26000c1e1d00 */
[C---:B--2---:R-:W-:Y:S02]  /*0160*/  FADD.FTZ R29, -R8.reuse, 1 ;  /* 0x3f800000081d7421 */ /* 0x044fe40000010100 */
[----:B------:R-:W-:Y:S02]  /*0170*/  FADD.FTZ R22, -R9, 1 ;  /* 0x3f80000009167421 */ /* 0x000fe40000010100 */
[C---:B------:R-:W-:Y:S02]  /*0180*/  FMUL.FTZ R0, R8.reuse, R29 ;  /* 0x0000001d08007220 */ /* 0x040fe40000410000 */
[----:B---3--:R-:W-:-:S02]  /*0190*/  FADD.FTZ R29, R8, -R4 ;  /* 0x80000004081d7221 */ /* 0x008fc40000010000 */
[C---:B------:R-:W-:Y:S02]  /*01a0*/  FMUL.FTZ R4, R9.reuse, R22 ;  /* 0x0000001609047220 */ /* 0x040fe40000410000 */
[----:B------:R-:W2:Y:S01]  /*01b0*/  LDG.E.128 R20, [R20.64+0x800] ;  /* 0x0008000414147981 */ /* 0x000ea2000c1e1d00 */
[----:B------:R-:W-:Y:S02]  /*01c0*/  FADD.FTZ R8, R9, -R5 ;  /* 0x8000000509087221 */ /* 0x000fe40000010000 */
[C---:B------:R-:W-:Y:S02]  /*01d0*/  FADD.FTZ R9, -R10.reuse, 1 ;  /* 0x3f8000000a097421 */ /* 0x040fe40000010100 */
[C---:B------:R-:W-:Y:S02]  /*01e0*/  FADD.FTZ R5, R10.reuse, -R6 ;  /* 0x800000060a057221 */ /* 0x040fe40000010000 */
[----:B-----5:R-:W-:Y:S02]  /*01f0*/  FMUL.FTZ R17, R17, R8 ;  /* 0x0000000811117220 */ /* 0x020fe40000410000 */
[----:B------:R-:W-:-:S02]  /*0200*/  FMUL.FTZ R10, R10, R9 ;  /* 0x000000090a0a7220 */ /* 0x000fc40000410000 */
[----:B------:R-:W-:-:S03]  /*0210*/  FADD.FTZ R8, -R11, 1 ;  /* 0x3f8000000b087421 */ /* 0x000fc60000010100 */
[----:B------:R-:W-:Y:S01]  /*0220*/  FMNMX.FTZ R6, R10, 9.9999999600419720025e-13, !PT ;  /* 0x2b8cbccc0a067809 */ /* 0x000fe20007810000 */
[C---:B------:R-:W-:Y:S02]  /*0230*/  FMUL.FTZ R8, R11.reuse, R8 ;  /* 0x000000080b087220 */ /* 0x040fe40000410000 */
[----:B------:R-:W-:Y:S02]  /*0240*/  FADD.FTZ R10, R11, -R7 ;  /* 0x800000070b0a7221 */ /* 0x000fe40000010000 */
[----:B------:R-:W-:Y:S01]  /*0250*/  FMUL.FTZ R29, R16, R29 ;  /* 0x0000001d101d7220 */ /* 0x000fe20000410000 */
[----:B------:R-:W-:Y:S01]  /*0260*/  FMNMX.FTZ R7, R8, 9.9999999600419720025e-13, !PT ;  /* 0x2b8cbccc08077809 */ /* 0x000fe20007810000 */
[----:B----4-:R-:W-:Y:S02]  /*0270*/  FADD.FTZ R8, -R13, 1 ;  /* 0x3f8000000d087421 */ /* 0x010fe40000010100 */
[----:B------:R-:W-:Y:S02]  /*0280*/  FMUL.FTZ R16, R19, R10 ;  /* 0x0000000a13107220 */ /* 0x000fe40000410000 */
[----:B------:R-:W-:-:S02]  /*0290*/  FMUL.FTZ R9, R18, R5 ;  /* 0x0000000512097220 */ /* 0x000fc40000410000 */
[----:B------:R-:W-:Y:S02]  /*02a0*/  FADD.FTZ R19, -R14, 1 ;  /* 0x3f8000000e137421 */ /* 0x000fe40000010100 */
[----:B------:R-:W-:Y:S02]  /*02b0*/  FADD.FTZ R5, -R12, 1 ;  /* 0x3f8000000c057421 */ /* 0x000fe40000010100 */
[----:B------:R-:W-:Y:S02]  /*02c0*/  FMUL.FTZ R11, R13, R8 ;  /* 0x000000080d0b7220 */ /* 0x000fe40000410000 */
[----:B------:R-:W-:Y:S02]  /*02d0*/  FADD.FTZ R18, -R15, 1 ;  /* 0x3f8000000f127421 */ /* 0x000fe40000010100 */
[----:B------:R-:W-:Y:S02]  /*02e0*/  FMUL.FTZ R19, R14, R19 ;  /* 0x000000130e137220 */ /* 0x000fe40000410000 */
[----:B------:R-:W-:Y:S01]  /*02f0*/  FMUL.FTZ R5, R12, R5 ;  /* 0x000000050c057220 */ /* 0x000fe20000410000 */
[----:B------:R-:W-:Y:S01]  /*0300*/  FMNMX.FTZ R10, R11, 9.9999999600419720025e-13, !PT ;  /* 0x2b8cbccc0b0a7809 */ /* 0x000fe20007810000 */
[----:B------:R-:W-:Y:S01]  /*0310*/  FMUL.FTZ R18, R15, R18 ;  /* 0x000000120f127220 */ /* 0x000fe20000410000 */
[----:B------:R-:W-:-:S02]  /*0320*/  FMNMX.FTZ R4, R4, 9.9999999600419720025e-13, !PT ;  /* 0x2b8cbccc04047809 */ /* 0x000fc40007810000 */
[----:B------:R-:W-:Y:S02]  /*0330*/  FMNMX.FTZ R11, R19, 9.9999999600419720025e-13, !PT ;  /* 0x2b8cbccc130b7809 */ /* 0x000fe40007810000 */
[----:B------:R-:W-:Y:S02]  /*0340*/  FMNMX.FTZ R0, R0, 9.9999999600419720025e-13, !PT ;  /* 0x2b8cbccc00007809 */ /* 0x000fe40007810000 */
[----:B------:R-:W-:Y:S01]  /*0350*/  FMNMX.FTZ R5, R5, 9.9999999600419720025e-13, !PT ;  /* 0x2b8cbccc05057809 */ /* 0x000fe20007810000 */
[----:B------:R-:W0:Y:S01]  /*0360*/  MUFU.RCP R6, R6 ;  /* 0x0000000600067308 */ /* 0x000e220000001000 */
[----:B------:R-:W-:-:S07]  /*0370*/  FMNMX.FTZ R28, R18, 9.9999999600419720025e-13, !PT ;  /* 0x2b8cbccc121c7809 */ /* 0x000fce0007810000 */
[----:B------:R-:W-:Y:S08]  /*0380*/  MUFU.RCP R8, R5 ;  /* 0x0000000500087308 */ /* 0x000ff00000001000 */
[----:B------:R-:W-:Y:S08]  /*0390*/  MUFU.RCP R10, R10 ;  /* 0x0000000a000a7308 */ /* 0x000ff00000001000 */
[----:B------:R-:W-:Y:S08]  /*03a0*/  MUFU.RCP R4, R4 ;  /* 0x0000000400047308 */ /* 0x000ff00000001000 */
[----:B------:R-:W-:Y:S08]  /*03b0*/  MUFU.RCP R11, R11 ;  /* 0x0000000b000b7308 */ /* 0x000ff00000001000 */
[----:B------:R-:W-:Y:S08]  /*03c0*/  MUFU.RCP R0, R0 ;  /* 0x0000000000007308 */ /* 0x000ff00000001000 */
[----:B------:R-:W1:Y:S01]  /*03d0*/  MUFU.RCP R7, R7 ;  /* 0x0000000700077308 */ /* 0x000e620000001000 */
[----:B0-----:R-:W-:-:S02]  /*03e0*/  FMUL.FTZ R6, R9, R6 ;  /* 0x0000000609067220 */ /* 0x001fc40000410000 */
[----:B-1----:R-:W-:Y:S02]  /*03f0*/  FMUL.FTZ R7, R16, R7 ;  /* 0x0000000710077220 */ /* 0x002fe40000410000 */
[----:B--2---:R-:W-:-:S03]  /*0400*/  FADD.FTZ R5, R12, -R20 ;  /* 0x800000140c057221 */ /* 0x004fc60000010000 */
[----:B------:R-:W0:Y:S01]  /*0410*/  MUFU.RCP R12, R28 ;  /* 0x0000001c000c7308 */ /* 0x000e220000001000 */
[----:B------:R-:W-:Y:S02]  /*0420*/  FADD.FTZ R18, R13, -R21 ;  /* 0x800000150d127221 */ /* 0x000fe40000010000 */
[----:B------:R-:W-:Y:S02]  /*0430*/  FADD.FTZ R19, R14, -R22 ;  /* 0x800000160e137221 */ /* 0x000fe40000010000 */
[----:B------:R-:W-:Y:S02]  /*0440*/  FADD.FTZ R14, R15, -R23 ;  /* 0x800000170f0e7221 */ /* 0x000fe40000010000 */
[----:B------:R-:W-:Y:S02]  /*0450*/  FMUL.FTZ R25, R25, R18 ;  /* 0x0000001219197220 */ /* 0x000fe40000410000 */
[----:B------:R-:W-:Y:S02]  /*0460*/  FMUL.FTZ R26, R26, R19 ;  /* 0x000000131a1a7220 */ /* 0x000fe40000410000 */
[----:B------:R-:W-:-:S02]  /*0470*/  FMUL.FTZ R13, R24, R5 ;  /* 0x00000005180d7220 */ /* 0x000fc40000410000 */
[----:B------:R-:W-:Y:S02]  /*0480*/  FMUL.FTZ R27, R27, R14 ;  /* 0x0000000e1b1b7220 */ /* 0x000fe40000410000 */
[----:B------:R-:W-:Y:S02]  /*0490*/  FMUL.FTZ R9, R25, R10 ;  /* 0x0000000a19097220 */ /* 0x000fe40000410000 */
[----:B------:R-:W-:Y:S02]  /*04a0*/  FMUL.FTZ R5, R17, R4 ;  /* 0x0000000411057220 */ /* 0x000fe40000410000 */
[----:B------:R-:W-:Y:S02]  /*04b0*/  FMUL.FTZ R10, R26, R11 ;  /* 0x0000000b1a0a7220 */ /* 0x000fe40000410000 */
[----:B------:R-:W-:Y:S02]  /*04c0*/  FMUL.FTZ R4, R29, R0 ;  /* 0x000000001d047220 */ /* 0x000fe40000410000 */
[----:B------:R-:W-:-:S02]  /*04d0*/  FMUL.FTZ R8, R13, R8 ;  /* 0x000000080d087220 */ /* 0x000fc40000410000 */
[----:B0-----:R-:W-:Y:S01]  /*04e0*/  FMUL.FTZ R11, R27, R12 ;  /* 0x0000000c1b0b7220 */ /* 0x001fe20000410000 */
[----:B------:R-:W-:Y:S04]  /*04f0*/  STG.E.128 [R2.64], R4 ;  /* 0x0000000402007986 */ /* 0x000fe8000c101d04 */
[----:B------:R-:W-:Y:S01]  /*0500*/  STG.E.128 [R2.64+0x800], R8 ;  /* 0x0008000802007986 */ /* 0x000fe2000c101d04 */
[----:B------:R-:W-:Y:S05]  /*0510*/  EXIT ;  /* 0x000000000000794d */ /* 0x000fea0003800000 */
.L_x_8553:
        /* <DEDUP_REMOVED lines=190> */
.L_x_8556:
[----:B------:R-:W-:-:S13]  /*1100*/  ISETP.GE.AND P0, PT, R21, R2, PT ;  /* 0x000000021500720c */ /* 0x000fda0003f06270 */
[----:B------:R-:W-:Y:S05]  /*1110*/  @P0 BRA `(.L_x_8558) ;  /* 0x000000c000000947 */ /* 0x000fea0003800000 */
[----:B0-----:R-:W-:Y:S02]  /*1120*/  IADD3 R12, R0, R21, RZ ;  /* 0x00000015000c7210 */ /* 0x001fe40007ffe0ff */
[----:B------:R-:W-:Y:S02]  /*1130*/  MOV R13, 0x4 ;  /* 0x00000004000d7802 */ /* 0x000fe40000000f00 */
[----:B------:R-:W-:-:S03]  /*1140*/  IADD3 R21, R21, 0x80, RZ ;  /* 0x0000008015157810 */ /* 0x000fc60007ffe0ff */
[----:B------:R-:W-:-:S05]  /*1150*/  IMAD.WIDE.U32 R12, R12, R13, c[0x0][0x168] ;  /* 0x00005a000c0c7625 */ /* 0x000fca00078e000d */
[----:B------:R0:W-:Y:S02]  /*1160*/  STG.E [R12.64], R5 ;  /* 0x000000050c007986 */ /* 0x0001e4000c101904 */
.L_x_8557:
[----:B------:R-:W-:-:S13]  /*1170*/  ISETP.GE.AND P0, PT, R21, R2, PT ;  /* 0x000000021500720c */ /* 0x000fda0003f06270 */
[----:B------:R-:W-:Y:S05]  /*1180*/  @P0 BRA `(.L_x_8559) ;  /* 0x000000d000000947 */ /* 0x000fea0003800000 */
[----:B0-----:R-:W-:Y:S01]  /*1190*/  HFMA2.MMA R5, -RZ, RZ, 0, 2.384185791015625e-07 ;  /* 0x00000004ff057435 */ /* 0x001fe200000001ff */
[----:B------:R-:W-:Y:S02]  /*11a0*/  IADD3 R4, R0, R21, RZ ;  /* 0x0000001500047210 */ /* 0x000fe40007ffe0ff */
[----:B------:R-:W-:-:S07]  /*11b0*/  IADD3 R21, R21, 0x80, RZ ;  /* 0x0000008015157810 */ /* 0x000fce0007ffe0ff */
[----:B------:R-:W-:-:S05]  /*11c0*/  IMAD.WIDE.U32 R4, R4, R5, c[0x0][0x168] ;  /* 0x00005a0004047625 */ /* 0x000fca00078e0005 */
[----:B------:R0:W-:Y:S02]  /*11d0*/  STG.E [R4.64], R8 ;  /* 0x0000000804007986 */ /* 0x0001e4000c101904 */
.L_x_8558:
        /* <DEDUP_REMOVED lines=8> */
.L_x_8559:
[----:B------:R-:W-:Y:S05]  /*1260*/  BSYNC B1 ;  /* 0x0000000000017941 */ /* 0x000fea0003800000 */
.L_x_8555:
[----:B------:R-:W-:-:S13]  /*1270*/  ISETP.GE.AND P0, PT, R21, R2, PT ;  /* 0x000000021500720c */ /* 0x000fda0003f06270 */
[----:B0-----:R-:W-:Y:S02]  /*1280*/  @!P0 IADD3 R4, R0, R21, RZ ;  /* 0x0000001500048210 */ /* 0x001fe40007ffe0ff */
[----:B------:R-:W-:Y:S02]  /*1290*/  @!P0 MOV R5, 0x4 ;  /* 0x0000000400058802 */ /* 0x000fe40000000f00 */
[----:B------:R-:W-:-:S03]  /*12a0*/  @!P0 IADD3 R21, R21, 0x80, RZ ;  /* 0x0000008015158810 */ /* 0x000fc60007ffe0ff */
[----:B------:R-:W-:-:S05]  /*12b0*/  @!P0 IMAD.WIDE.U32 R4, R4, R5, c[0x0][0x168] ;  /* 0x00005a0004048625 */ /* 0x000fca00078e0005 */
[----:B------:R0:W-:Y:S02]  /*12c0*/  @!P0 STG.E [R4.64], R17 ;  /* 0x0000001104008986 */ /* 0x0001e4000c101904 */
.L_x_8560:
[----:B------:R-:W-:Y:S05]  /*12d0*/  BSYNC B0 ;  /* 0x0000000000007941 */ /* 0x000fea0003800000 */
.L_x_8554:
        /* <DEDUP_REMOVED lines=8> */
.L_x_8561:
        /* <DEDUP_REMOVED lines=10> */
.L_x_9875:


//--------------------- .text._ZN2at6native29vectorized_elementwise_kernelILi8EZZZN37_INTERNAL_cee6930f_7_Loss_cu_5b0651e139_GLOBAL__N__cee6930f_7_Loss_cu_5b0651e140binary_cross_entropy_backward_out_kernelERNS_6TensorERKS4_S7_S7_ENKUlvE_clEvENKUlvE0_clEvEUlfffE_St5arrayIPcLm4EEEEviT0_T1_ --------------------------
	.section	.text._ZN2at6native29vectorized_elementwise_kernelILi8EZZZN37_INTERNAL_cee6930f_7_Loss_cu_5b0651e139_GLOBAL__N__cee6930f_7_Loss_cu_5b0651e140binary_cross_entropy_backward_out_kernelERNS_6TensorERKS4_S7_S7_ENKUlvE_clEvENKUlvE0_clEvEUlfffE_St5arrayIPcLm4EEEEviT0_T1_,"ax",@progbits
	.sectioninfo	@"SHI_REGISTERS=4"
	.align	128
        .global         _ZN2at6native29vectorized_elementwise_kernelILi8EZZZN37_INTERNAL_cee6930f_7_Loss_cu_5b0651e139_GLOBAL__N__cee6930f_7_Loss_cu_5b0651e140binary_cross_entropy_backward_out_kernelERNS_6TensorERKS4_S7_S7_ENKUlvE_clEvENKUlvE0_clEvEUlfffE_St5arrayIPcLm4EEEEviT0_T1_
        .type           _ZN2at6native29vectorized_elementwise_kernelILi8EZZZN37_INTERNAL_cee6930f_7_Loss_cu_5b0651e139_GLOBAL__N__cee6930f_7_Loss_cu_5b0651e140binary_cross_entropy_backward_out_kernelERNS_6TensorERKS4_S7_S7_ENKUlvE_clEvENKUlvE0_clEvEUlfffE_St5arrayIPcLm4EEEEviT0_T1_,@function
        .size           _ZN2at6native29vectorized_elementwise_kernelILi8EZZZN37_INTERNAL_cee6930f_7_Loss_cu_5b0651e139_GLOBAL__N__cee6930f_7_Loss_cu_5b0651e140binary_cross_entropy_backward_out_kernelERNS_6TensorERKS4_S7_S7_ENKUlvE_clEvENKUlvE0_clEvEUlfffE_St5arrayIPcLm4EEEEviT0_T1_,(.L_x_9876 - _ZN2at6native29vectorized_elementwise_kernelILi8EZZZN37_INTERNAL_cee6930f_7_Loss_cu_5b0651e139_GLOBAL__N__cee6930f_7_Loss_cu_5b0651e140binary_cross_entropy_backward_out_kernelERNS_6TensorERKS4_S7_S7_ENKUlvE_clEvENKUlvE0_clEvEUlfffE_St5arrayIPcLm4EEEEviT0_T1_)
        .other          _ZN2at6native29vectorized_elementwise_kernelILi8EZZZN37_INTERNAL_cee6930f_7_Loss_cu_5b0651e139_GLOBAL__N__cee6930f_7_Loss_cu_5b0651e140binary_cross_entropy_backward_out_kernelERNS_6TensorERKS4_S7_S7_ENKUlvE_clEvENKUlvE0_clEvEUlfffE_St5arrayIPcLm4EEEEviT0_T1_,@"STO_CUDA_ENTRY STV_DEFAULT"
_ZN2at6native29vectorized_elementwise_kernelILi8EZZZN37_INTERNAL_cee6930f_7_Loss_cu_5b0651e139_GLOBAL__N__cee6930f_7_Loss_cu_5b0651e140binary_cross_entropy_backward_out_kernelERNS_6TensorERKS4_S7_S7_ENKUlvE_clEvENKUlvE0_clEvEUlfffE_St5arrayIPcLm4EEEEviT0_T1_:
.text._ZN2at6native29vectorized_elementwise_kernelILi8EZZZN37_INTERNAL_cee6930f_7_Loss_cu_5b0651e139_GLOBAL__N__cee6930f_7_Loss_cu_5b0651e140binary_cross_entropy_backward_out_kernelERNS_6TensorERKS4_S7_S7_ENKUlvE_clEvENKUlvE0_clEvEUlfffE_St5arrayIPcLm4EEEEviT0_T1_:
[----:B------:R-:W-:Y:S02]  /*0000*/  MOV R1, c[0x0][0x28] ;  /* 0x00000a0000017a02 */ /* 0x000fe40000000f00 */
[----:B------:R-:W-:Y:S05]  /*0010*/  EXIT ;  /* 0x000000000000794d */ /* 0x000fea0003800000 */
.L_x_8562:
        /* <DEDUP_REMOVED lines=14> */
.L_x_9876:


//--------------------- .text._ZN2at6native18elementwise_kernelILi128ELi4EZNS0_15gpu_kernel_implIZZZN37_INTERNAL_cee6930f_7_Loss_cu_5b0651e139_GLOBAL__N__cee6930f_7_Loss_cu_5b0651e140binary_cross_entropy_backward_out_kernelERNS_6TensorERKS5_S8_S8_ENKUlvE_clEvENKUlvE_clEvEUldddE_EEvRNS_18TensorIteratorBaseERKT_EUliE_EEviT1_ --------------------------
	.section	.text._ZN2at6native18elementwise_kernelILi128ELi4EZNS0_15gpu_kernel_implIZZZN37_INTERNAL_cee6930f_7_Loss_cu_5b0651e139_GLOBAL__N__cee6930f_7_Loss_cu_5b0651e140binary_cross_entropy_backward_out_kernelERNS_6TensorERKS5_S8_S8_ENKUlvE_clEvENKUlvE_clEvEUldddE_EEvRNS_18TensorIteratorBaseERKT_EUliE_EEviT1_,"ax",@progbits
	.sectioninfo	@"SHI_REGISTERS=30"
	.align	128
        .global         _ZN2at6native18elementwise_kernelILi128ELi4EZNS0_15gpu_kernel_implIZZZN37_INTERNAL_cee6930f_7_Loss_cu_5b0651e139_GLOBAL__N__cee6930f_7_Loss_cu_5b0651e140binary_cross_entropy_backward_out_kernelERNS_6TensorERKS5_S8_S8_ENKUlvE_clEvENKUlvE_clEvEUldddE_EEvRNS_18TensorIteratorBaseERKT_EUliE_EEviT1_
        .type           _ZN2at6native18elementwise_kernelILi128ELi4EZNS0_15gpu_kernel_implIZZZN37_INTERNAL_cee6930f_7_Loss_cu_5b0651e139_GLOBAL__N__cee6930f_7_Loss_cu_5b0651e140binary_cross_entropy_backward_out_kernelERNS_6TensorERKS5_S8_S8_ENKUlvE_clEvENKUlvE_clEvEUldddE_EEvRNS_18TensorIteratorBaseERKT_EUliE_EEviT1_,@function
        .size           _ZN2at6native18elementwise_kernelILi128ELi4EZNS0_15gpu_kernel_implIZZZN37_INTERNAL_cee6930f_7_Loss_cu_5b0651e139_GLOBAL__N__cee6930f_7_Loss_cu_5b0651e140binary_cross_entropy_backward_out_kernelERNS_6TensorERKS5_S8_S8_ENKUlvE_clEvENKUlvE_clEvEUldddE_EEvRNS_18TensorIteratorBaseERKT_EUliE_EEviT1_,(.L_x_9822 - _ZN2at6native18elementwise_kernelILi128ELi4EZNS0_15gpu_kernel_implIZZZN37_INTERNAL_cee6930f_7_Loss_cu_5b0651e139_GLOBAL__N__cee6930f_7_Loss_cu_5b0651e140binary_cross_entropy_backward_out_kernelERNS_6TensorERKS5_S8_S8_ENKUlvE_clEvENKUlvE_clEvEUldddE_EEvRNS_18TensorIteratorBaseERKT_EUliE_EEviT1_)
        .other          _ZN2at6native18elementwise_kernelILi128ELi4EZNS0_15gpu_kernel_implIZZZN37_INTERNAL_cee6930f_7_Loss_cu_5b0651e139_GLOBAL__N__cee6930f_7_Loss_cu_5b0651e140binary_cross_entropy_backward_out_kernelERNS_6TensorERKS5_S8_S8_ENKUlvE_clEvENKUlvE_clEvEUldddE_EEvRNS_18TensorIteratorBaseERKT_EUliE_EEviT1_,@"STO_CUDA_ENTRY STV_DEFAULT"
_ZN2at6native18elementwise_kernelILi128ELi4EZNS0_15gpu_kernel_implIZZZN37_INTERNAL_cee6930f_7_Loss_cu_5b0651e139_GLOBAL__N__cee6930f_7_Loss_cu_5b0651e140binary_cross_entropy_backward_out_kernelERNS_6TensorERKS5_S8_S8_ENKUlvE_clEvENKUlvE_clEvEUldddE_EEvRNS_18TensorIteratorBaseERKT_EUliE_EEviT1_:
.text._ZN2at6native18elementwise_kernelILi128ELi4EZNS0_15gpu_kernel_implIZZZN37_INTERNAL_cee6930f_7_Loss_cu_5b0651e139_GLOBAL__N__cee6930f_7_Loss_cu_5b0651e140binary_cross_entropy_backward_out_kernelERNS_6TensorERKS5_S8_S8_ENKUlvE_clEvENKUlvE_clEvEUldddE_EEvRNS_18TensorIteratorBaseERKT_EUliE_EEviT1_:
        /* <DEDUP_REMOVED lines=289> */
.L_x_8565:
        /* <DEDUP_REMOVED lines=19> */
.L_x_8569:
[----:B------:R-:W2:Y:S02]  /*1340*/  LDG.E.U8 R4, [R4.64] ;  /* 0x0000002404047981 */ /* 0x000ea4000c1e1100 */
[----:B--2---:R0:W1:Y:S01]  /*1350*/  I2F.F64.U16 R22, R4 ;  /* 0x0000000400167312 */ /* 0x0040620000101800 */
[----:B------:R-:W-:Y:S05]  /*1360*/  BRA `(.L_x_8571) ;  /* 0x00000df000007947 */ /* 0x000fea0003800000 */
.L_x_8568:
        /* <DEDUP_REMOVED lines=9> */
.L_x_8573:
[----:B------:R-:W2:Y:S02]  /*1400*/  LDG.E R4, [R4.64] ;  /* 0x0000002404047981 */ /* 0x000ea4000c1e1900 */
[----:B--2---:R0:W1:Y:S01]  /*1410*/  I2F.F64 R22, R4 ;  /* 0x0000000400167312 */ /* 0x0040620000201c00 */
[----:B------:R-:W-:Y:S05]  /*1420*/  BRA `(.L_x_8571) ;  /* 0x00000d3000007947 */ /* 0x000fea0003800000 */
.L_x_8572:
[----:B------:R-:W2:Y:S02]  /*1430*/  LDG.E.U16 R4, [R4.64] ;  /* 0x0000002404047981 */ /* 0x000ea4000c1e1500 */
[----:B--2---:R0:W1:Y:S01]  /*1440*/  I2F.F64.S16 R22, R4 ;  /* 0x0000000400167312 */ /* 0x0040620000101c00 */
[----:B------:R-:W-:Y:S05]  /*1450*/  BRA `(.L_x_8571) ;  /* 0x00000d0000007947 */ /* 0x000fea0003800000 */
.L_x_8567:
        /* <DEDUP_REMOVED lines=10> */
.L_x_8575:
[----:B------:R-:W2:Y:S02]  /*1500*/  LDG.E.U16 R0, [R4.64] ;  /* 0x0000002404007981 */ /* 0x000ea4000c1e1500 */
[----:B--2---:R-:W-:-:S05]  /*1510*/  HADD2.F32 R0, -RZ, R0.H0_H0 ;  /* 0x20000000ff007230 */ /* 0x004fca0000004100 */
[----:B------:R-:W-:-:S04]  /*1520*/  FMUL.FTZ R0, R0, 1 ;  /* 0x3f80000000007820 */ /* 0x000fc80000410000 */
[----:B------:R0:W1:Y:S01]  /*1530*/  F2F.F64.F32 R22, R0 ;  /* 0x0000000000167310 */ /* 0x0000620000201800 */
[----:B------:R-:W-:Y:S05]  /*1540*/  BRA `(.L_x_8571) ;  /* 0x00000c1000007947 */ /* 0x000fea0003800000 */
.L_x_8574:
        /* <DEDUP_REMOVED lines=10> */
.L_x_8577:
[----:B------:R-:W2:Y:S02]  /*15f0*/  LDG.E.U16 R4, [R4.64] ;  /* 0x0000002404047981 */ /* 0x000ea4000c1e1500 */
[----:B--2---:R-:W-:-:S05]  /*1600*/  HADD2.F32 R0, -RZ, R4.H0_H0 ;  /* 0x20000004ff007230 */ /* 0x004fca0000004100 */
[----:B------:R-:W-:-:S04]  /*1610*/  FMUL.FTZ R0, R0, 1 ;  /* 0x3f80000000007820 */ /* 0x000fc80000410000 */
[----:B------:R0:W1:Y:S01]  /*1620*/  F2F.F64.F32 R22, R0 ;  /* 0x0000000000167310 */ /* 0x0000620000201800 */
[----:B------:R-:W-:Y:S05]  /*1630*/  BRA `(.L_x_8571) ;  /* 0x00000b2000007947 */ /* 0x000fea0003800000 */
.L_x_8576:
[----:B------:R0:W5:Y:S01]  /*1640*/  LDG.E.64 R22, [R4.64] ;  /* 0x0000002404167981 */ /* 0x000162000c1e1b00 */
[----:B------:R-:W-:Y:S05]  /*1650*/  BRA `(.L_x_8571) ;  /* 0x00000b0000007947 */ /* 0x000fea0003800000 */
.L_x_8566:
        /* <DEDUP_REMOVED lines=13> */
.L_x_8580:
[----:B------:R0:W5:Y:S01]  /*1730*/  LDG.E.64 R22, [R4.64] ;  /* 0x0000002404167981 */ /* 0x000162000c1e1b00 */
[----:B------:R-:W-:Y:S05]  /*1740*/  BRA `(.L_x_8571) ;  /* 0x00000a1000007947 */ /* 0x000fea0003800000 */
.L_x_8579:
        /* <DEDUP_REMOVED lines=28> */
.L_x_8582:
        /* <DEDUP_REMOVED lines=15> */
.L_x_8581:
[----:B------:R-:W2:Y:S02]  /*1a00*/  LDG.E.U16 R0, [R4.64] ;  /* 0x0000002404007981 */ /* 0x000ea4000c1e1500 */
[----:B--2---:R-:W-:-:S05]  /*1a10*/  PRMT R0, RZ, 0x5410, R0 ;  /* 0x00005410ff007816 */ /* 0x004fca0000000000 */
[----:B------:R-:W-:-:S04]  /*1a20*/  FMUL.FTZ R0, R0, 1 ;  /* 0x3f80000000007820 */ /* 0x000fc80000410000 */
[----:B------:R0:W1:Y:S01]  /*1a30*/  F2F.F64.F32 R22, R0 ;  /* 0x0000000000167310 */ /* 0x0000620000201800 */
[----:B------:R-:W-:Y:S05]  /*1a40*/  BRA `(.L_x_8571) ;  /* 0x0000071000007947 */ /* 0x000fea0003800000 */
.L_x_8578:
        /* <DEDUP_REMOVED lines=11> */
.L_x_8585:
        /* <DEDUP_REMOVED lines=21> */
.L_x_8589:
[----:B------:R-:W-:Y:S05]  /*1c50*/  BSYNC B1 ;  /* 0x0000000000017941 */ /* 0x000fea0003800000 */
.L_x_8588:
[----:B------:R-:W-:Y:S01]  /*1c60*/  LEA R5, R0, 0x3b800000, 0x17 ;  /* 0x3b80000000057811 */ /* 0x000fe200078eb8ff */
[----:B------:R-:W-:-:S05]  /*1c70*/  IMAD.SHL.U32 R0, R3, 0x100000, RZ ;  /* 0x0010000003007824 */ /* 0x000fca00078e00ff */
[----:B------:R-:W-:Y:S02]  /*1c80*/  LOP3.LUT R0, R5, R0, R6, 0xfe, !PT ;  /* 0x0000000005007212 */ /* 0x000fe400078efe06 */
.L_x_8587:
[----:B------:R-:W-:Y:S05]  /*1c90*/  BSYNC B0 ;  /* 0x0000000000007941 */ /* 0x000fea0003800000 */
.L_x_8586:
[----:B------:R-:W-:-:S04]  /*1ca0*/  FMUL.FTZ R0, R0, 1 ;  /* 0x3f80000000007820 */ /* 0x000fc80000410000 */
[----:B------:R0:W1:Y:S01]  /*1cb0*/  F2F.F64.F32 R22, R0 ;  /* 0x0000000000167310 */ /* 0x0000620000201800 */
[----:B------:R-:W-:Y:S05]  /*1cc0*/  BRA `(.L_x_8571) ;  /* 0x0000049000007947 */ /* 0x000fea0003800000 */
.L_x_8584:
        /* <DEDUP_REMOVED lines=21> */
.L_x_8593:
[----:B------:R-:W-:Y:S05]  /*1e20*/  BSYNC B1 ;  /* 0x0000000000017941 */ /* 0x000fea0003800000 */
.L_x_8592:
[----:B------:R-:W-:Y:S01]  /*1e30*/  LEA R5, R0, 0x37800000, 0x17 ;  /* 0x3780000000057811 */ /* 0x000fe200078eb8ff */
[----:B------:R-:W-:-:S05]  /*1e40*/  IMAD.SHL.U32 R0, R3, 0x200000, RZ ;  /* 0x0020000003007824 */ /* 0x000fca00078e00ff */
[----:B------:R-:W-:Y:S02]  /*1e50*/  LOP3.LUT R0, R5, R0, R6, 0xfe, !PT ;  /* 0x0000000005007212 */ /* 0x000fe400078efe06 */
.L_x_8591:
[----:B------:R-:W-:Y:S05]  /*1e60*/  BSYNC B0 ;  /* 0x0000000000007941 */ /* 0x000fea0003800000 */
.L_x_8590:
[----:B------:R-:W-:-:S04]  /*1e70*/  FMUL.FTZ R0, R0, 1 ;  /* 0x3f80000000007820 */ /* 0x000fc80000410000 */
[----:B------:R0:W1:Y:S01]  /*1e80*/  F2F.F64.F32 R22, R0 ;  /* 0x0000000000167310 */ /* 0x0000620000201800 */
[----:B------:R-:W-:Y:S05]  /*1e90*/  BRA `(.L_x_8571) ;  /* 0x000002c000007947 */ /* 0x000fea0003800000 */
.L_x_8583:
        /* <DEDUP_REMOVED lines=14> */
.L_x_8597:
[----:B------:R-:W-:Y:S05]  /*1f80*/  BSYNC B0 ;  /* 0x0000000000007941 */ /* 0x000fea0003800000 */
.L_x_8596:
[----:B------:R-:W-:-:S04]  /*1f90*/  FMUL.FTZ R0, R0, 1 ;  /* 0x3f80000000007820 */ /* 0x000fc80000410000 */
[----:B------:R0:W1:Y:S01]  /*1fa0*/  F2F.F64.F32 R22, R0 ;  /* 0x0000000000167310 */ /* 0x0000620000201800 */
[----:B------:R-:W-:Y:S05]  /*1fb0*/  BRA `(.L_x_8571) ;  /* 0x000001a000007947 */ /* 0x000fea0003800000 */
.L_x_8570:
        /* <DEDUP_REMOVED lines=21> */
.L_x_8595:
[----:B------:R-:W2:Y:S02]  /*2110*/  LDG.E.64 R22, [R4.64] ;  /* 0x0000002404167981 */ /* 0x000ea4000c1e1b00 */
[----:B--2---:R-:W0:Y:S01]  /*2120*/  I2F.F64.U64 R22, R22 ;  /* 0x0000001600167312 */ /* 0x004e220000301800 */
[----:B------:R-:W-:Y:S05]  /*2130*/  BRA `(.L_x_8571) ;  /* 0x0000002000007947 */ /* 0x000fea0003800000 */
.L_x_8594:
[----:B------:R-:W2:Y:S02]  /*2140*/  LDG.E R4, [R4.64] ;  /* 0x0000002404047981 */ /* 0x000ea4000c1e1900 */
[----:B--2---:R0:W1:Y:S02]  /*2150*/  I2F.F64.U32 R22, R4 ;  /* 0x0000000400167312 */ /* 0x0040640000201800 */
.L_x_8571:
[----:B------:R-:W2:Y:S01]  /*2160*/  LDC.U8 R3, c[0x0][0x44b] ;  /* 0x000112c0ff037b82 */ /* 0x000ea20000000000 */
[----:B------:R-:W-:-:S05]  /*2170*/  IADD3 R26, P1, R26, c[0x0][0x438], RZ ;  /* 0x00010e001a1a7a10 */ /* 0x000fca0007f3e0ff */
[----:B------:R-:W-:Y:S01]  /*2180*/  IMAD.X R27, RZ, RZ, c[0x0][0x43c], P1 ;  /* 0x00010f00ff1b7624 */ /* 0x000fe200008e06ff */
[----:B0-2---:R-:W-:-:S04]  /*2190*/  PRMT R0, R3, 0x9910, RZ ;  /* 0x0000991003007816 */ /* 0x005fc800000000ff */
        /* <DEDUP_REMOVED lines=11> */
[----:B--2---:R-:W0:Y:S01]  /*2250*/  I2F.F64.S16 R18, R18 ;  /* 0x0000001200127312 */ /* 0x004e220000101c00 */
[----:B------:R-:W-:Y:S05]  /*2260*/  BRA `(.L_x_8603) ;  /* 0x00000e2000007947 */ /* 0x000fea0003800000 */
.L_x_8601:
[----:B------:R-:W2:Y:S02]  /*2270*/  LDG.E.U8 R18, [R26.64] ;  /* 0x000000241a127981 */ /* 0x000ea4000c1e1100 */
[----:B--2---:R-:W0:Y:S01]  /*2280*/  I2F.F64.U16 R18, R18 ;  /* 0x0000001200127312 */ /* 0x004e220000101800 */
[----:B------:R-:W-:Y:S05]  /*2290*/  BRA `(.L_x_8603) ;  /* 0x00000df000007947 */ /* 0x000fea0003800000 */
.L_x_8600:
        /* <DEDUP_REMOVED lines=9> */
.L_x_8605:
[----:B------:R-:W2:Y:S02]  /*2330*/  LDG.E R18, [R26.64] ;  /* 0x000000241a127981 */ /* 0x000ea4000c1e1900 */
[----:B--2---:R-:W0:Y:S01]  /*2340*/  I2F.F64 R18, R18 ;  /* 0x0000001200127312 */ /* 0x004e220000201c00 */
[----:B------:R-:W-:Y:S05]  /*2350*/  BRA `(.L_x_8603) ;  /* 0x00000d3000007947 */ /* 0x000fea0003800000 */
.L_x_8604:
[----:B------:R-:W2:Y:S02]  /*2360*/  LDG.E.U16 R18, [R26.64] ;  /* 0x000000241a127981 */ /* 0x000ea4000c1e1500 */
[----:B--2---:R-:W0:Y:S01]  /*2370*/  I2F.F64.S16 R18, R18 ;  /* 0x0000001200127312 */ /* 0x004e220000101c00 */
[----:B------:R-:W-:Y:S05]  /*2380*/  BRA `(.L_x_8603) ;  /* 0x00000d0000007947 */ /* 0x000fea0003800000 */
.L_x_8599:
        /* <DEDUP_REMOVED lines=10> */
.L_x_8607:
[----:B------:R-:W2:Y:S02]  /*2430*/  LDG.E.U16 R0, [R26.64] ;  /* 0x000000241a007981 */ /* 0x000ea4000c1e1500 */
[----:B--2---:R-:W-:-:S05]  /*2440*/  HADD2.F32 R0, -RZ, R0.H0_H0 ;  /* 0x20000000ff007230 */ /* 0x004fca0000004100 */
[----:B------:R-:W-:-:S04]  /*2450*/  FMUL.FTZ R0, R0, 1 ;  /* 0x3f80000000007820 */ /* 0x000fc80000410000 */
[----:B------:R0:W2:Y:S01]  /*2460*/  F2F.F64.F32 R18, R0 ;  /* 0x0000000000127310 */ /* 0x0000a20000201800 */
[----:B------:R-:W-:Y:S05]  /*2470*/  BRA `(.L_x_8603) ;  /* 0x00000c1000007947 */ /* 0x000fea0003800000 */
.L_x_8606:
        /* <DEDUP_REMOVED lines=10> */
.L_x_8609:
[----:B------:R-:W2:Y:S02]  /*2520*/  LDG.E.U16 R26, [R26.64] ;  /* 0x000000241a1a7981 */ /* 0x000ea4000c1e1500 */
[----:B--2---:R-:W-:-:S05]  /*2530*/  HADD2.F32 R0, -RZ, R26.H0_H0 ;  /* 0x2000001aff007230 */ /* 0x004fca0000004100 */
[----:B------:R-:W-:-:S04]  /*2540*/  FMUL.FTZ R0, R0, 1 ;  /* 0x3f80000000007820 */ /* 0x000fc80000410000 */
[----:B------:R0:W2:Y:S01]  /*2550*/  F2F.F64.F32 R18, R0 ;  /* 0x0000000000127310 */ /* 0x0000a20000201800 */
[----:B------:R-:W-:Y:S05]  /*2560*/  BRA `(.L_x_8603) ;  /* 0x00000b2000007947 */ /* 0x000fea0003800000 */
.L_x_8608:
[----:B------:R0:W5:Y:S01]  /*2570*/  LDG.E.64 R18, [R26.64] ;  /* 0x000000241a127981 */ /* 0x000162000c1e1b00 */
[----:B------:R-:W-:Y:S05]  /*2580*/  BRA `(.L_x_8603) ;  /* 0x00000b0000007947 */ /* 0x000fea0003800000 */
.L_x_8598:
        /* <DEDUP_REMOVED lines=13> */
.L_x_8612:
[----:B------:R0:W5:Y:S01]  /*2660*/  LDG.E.64 R18, [R26.64] ;  /* 0x000000241a127981 */ /* 0x000162000c1e1b00 */
[----:B------:R-:W-:Y:S05]  /*2670*/  BRA `(.L_x_8603) ;  /* 0x00000a1000007947 */ /* 0x000fea0003800000 */
.L_x_8611:
        /* <DEDUP_REMOVED lines=24> */
[----:B------:R-:W-:-:S05]  /*2800*/  LOP3.LUT R5, R5, 0x80000000, R0, 0xf8, !PT ;  /* 0x8000000005057812 */ /* 0x000fca00078ef800 */
[----:B------:R-:W-:-:S04]  /*2810*/  FMUL.FTZ R5, R5, 1 ;  /* 0x3f80000005057820 */ /* 0x000fc80000410000 */
[----:B------:R0:W2:Y:S01]  /*2820*/  F2F.F64.F32 R18, R5 ;  /* 0x0000000500127310 */ /* 0x0000a20000201800 */
[----:B------:R-:W-:Y:S05]  /*2830*/  BRA `(.L_x_8603) ;  /* 0x0000085000007947 */ /* 0x000fea0003800000 */
.L_x_8614:
        /* <DEDUP_REMOVED lines=15> */
.L_x_8613:
[----:B------:R-:W2:Y:S02]  /*2930*/  LDG.E.U16 R0, [R26.64] ;  /* 0x000000241a007981 */ /* 0x000ea4000c1e1500 */
[----:B--2---:R-:W-:-:S05]  /*2940*/  PRMT R0, RZ, 0x5410, R0 ;  /* 0x00005410ff007816 */ /* 0x004fca0000000000 */
[----:B------:R-:W-:-:S04]  /*2950*/  FMUL.FTZ R0, R0, 1 ;  /* 0x3f80000000007820 */ /* 0x000fc80000410000 */
[----:B------:R0:W2:Y:S01]  /*2960*/  F2F.F64.F32 R18, R0 ;  /* 0x0000000000127310 */ /* 0x0000a20000201800 */
[----:B------:R-:W-:Y:S05]  /*2970*/  BRA `(.L_x_8603) ;  /* 0x0000071000007947 */ /* 0x000fea0003800000 */
.L_x_8610:
        /* <DEDUP_REMOVED lines=9> */
[----:B--2---:R-:W0:Y:S01]  /*2a10*/  I2F.F64.U16 R18, R18 ;  /* 0x0000001200127312 */ /* 0x004e220000101800 */
[----:B------:R-:W-:Y:S05]  /*2a20*/  BRA `(.L_x_8603) ;  /* 0x0000066000007947 */ /* 0x000fea0003800000 */
.L_x_8617:
        /* <DEDUP_REMOVED lines=21> */
.L_x_8621:
[----:B------:R-:W-:Y:S05]  /*2b80*/  BSYNC B1 ;  /* 0x0000000000017941 */ /* 0x000fea0003800000 */
.L_x_8620:
[----:B------:R-:W-:Y:S01]  /*2b90*/  LEA R5, R0, 0x3b800000, 0x17 ;  /* 0x3b80000000057811 */ /* 0x000fe200078eb8ff */
[----:B------:R-:W-:-:S05]  /*2ba0*/  IMAD.SHL.U32 R0, R3, 0x100000, RZ ;  /* 0x0010000003007824 */ /* 0x000fca00078e00ff */
[----:B------:R-:W-:Y:S02]  /*2bb0*/  LOP3.LUT R0, R5, R0, R6, 0xfe, !PT ;  /* 0x0000000005007212 */ /* 0x000fe400078efe06 */
.L_x_8619:
[----:B------:R-:W-:Y:S05]  /*2bc0*/  BSYNC B0 ;  /* 0x0000000000007941 */ /* 0x000fea0003800000 */
.L_x_8618:
[----:B------:R-:W-:-:S04]  /*2bd0*/  FMUL.FTZ R0, R0, 1 ;  /* 0x3f80000000007820 */ /* 0x000fc80000410000 */
[----:B------:R0:W2:Y:S01]  /*2be0*/  F2F.F64.F32 R18, R0 ;  /* 0x0000000000127310 */ /* 0x0000a20000201800 */
[----:B------:R-:W-:Y:S05]  /*2bf0*/  BRA `(.L_x_8603) ;  /* 0x0000049000007947 */ /* 0x000fea0003800000 */
.L_x_8616:
        /* <DEDUP_REMOVED lines=21> */
.L_x_8625:
[----:B------:R-:W-:Y:S05]  /*2d50*/  BSYNC B1 ;  /* 0x0000000000017941 */ /* 0x000fea0003800000 */
.L_x_8624:
[----:B------:R-:W-:Y:S01]  /*2d60*/  LEA R5, R0, 0x37800000, 0x17 ;  /* 0x3780000000057811 */ /* 0x000fe200078eb8ff */
[----:B------:R-:W-:-:S05]  /*2d70*/  IMAD.SHL.U32 R0, R3, 0x200000, RZ ;  /* 0x0020000003007824 */ /* 0x000fca00078e00ff */
[----:B------:R-:W-:Y:S02]  /*2d80*/  LOP3.LUT R0, R5, R0, R6, 0xfe, !PT ;  /* 0x0000000005007212 */ /* 0x000fe400078efe06 */
.L_x_8623:
[----:B------:R-:W-:Y:S05]  /*2d90*/  BSYNC B0 ;  /* 0x0000000000007941 */ /* 0x000fea0003800000 */
.L_x_8622:
[----:B------:R-:W-:-:S04]  /*2da0*/  FMUL.FTZ R0, R0, 1 ;  /* 0x3f80000000007820 */ /* 0x000fc80000410000 */
[----:B------:R0:W2:Y:S01]  /*2db0*/  F2F.F64.F32 R18, R0 ;  /* 0x0000000000127310 */ /* 0x0000a20000201800 */
[----:B------:R-:W-:Y:S05]  /*2dc0*/  BRA `(.L_x_8603) ;  /* 0x000002c000007947 */ /* 0x000fea0003800000 */
.L_x_8615:
        /* <DEDUP_REMOVED lines=14> */
.L_x_8629:
[----:B------:R-:W-:Y:S05]  /*2eb0*/  BSYNC B0 ;  /* 0x0000000000007941 */ /* 0x000fea0003800000 */
.L_x_8628:
[----:B------:R-:W-:-:S04]  /*2ec0*/  FMUL.FTZ R0, R0, 1 ;  /* 0x3f80000000007820 */ /* 0x000fc80000410000 */
[----:B------:R0:W2:Y:S01]  /*2ed0*/  F2F.F64.F32 R18, R0 ;  /* 0x0000000000127310 */ /* 0x0000a20000201800 */
[----:B------:R-:W-:Y:S05]  /*2ee0*/  BRA `(.L_x_8603) ;  /* 0x000001a000007947 */ /* 0x000fea0003800000 */
.L_x_8602:
        /* <DEDUP_REMOVED lines=21> */
.L_x_8627:
[----:B------:R-:W2:Y:S02]  /*3040*/  LDG.E.64 R18, [R26.64] ;  /* 0x000000241a127981 */ /* 0x000ea4000c1e1b00 */
[----:B--2---:R-:W0:Y:S01]  /*3050*/  I2F.F64.U64 R18, R18 ;  /* 0x0000001200127312 */ /* 0x004e220000301800 */
[----:B------:R-:W-:Y:S05]  /*3060*/  BRA `(.L_x_8603) ;  /* 0x0000002000007947 */ /* 0x000fea0003800000 */
.L_x_8626:
[----:B------:R-:W2:Y:S02]  /*3070*/  LDG.E R18, [R26.64] ;  /* 0x000000241a127981 */ /* 0x000ea4000c1e1900 */
[----:B--2---:R-:W0:Y:S02]  /*3080*/  I2F.F64.U32 R18, R18 ;  /* 0x0000001200127312 */ /* 0x004e240000201800 */
.L_x_8603:
[----:B------:R-:W3:Y:S01]  /*3090*/  LDC.U8 R3, c[0x0][0x44c] ;  /* 0x00011300ff037b82 */ /* 0x000ee20000000000 */
[----:B------:R-:W-:-:S05]  /*30a0*/  IADD3 R4, P1, R24, c[0x0][0x440], RZ ;  /* 0x0001100018047a10 */ /* 0x000fca0007f3e0ff */
[----:B0-----:R-:W-:Y:S01]  /*30b0*/  IMAD.X R5, RZ, RZ, c[0x0][0x444], P1 ;  /* 0x00011100ff057624 */ /* 0x001fe200008e06ff */
        /* <DEDUP_REMOVED lines=14> */
.L_x_8633:
[----:B------:R-:W3:Y:S02]  /*31a0*/  LDG.E.U8 R4, [R4.64] ;  /* 0x0000002404047981 */ /* 0x000ee4000c1e1100 */
[----:B---3--:R0:W3:Y:S01]  /*31b0*/  I2F.F64.U16 R6, R4 ;  /* 0x0000000400067312 */ /* 0x0080e20000101800 */
[----:B------:R-:W-:Y:S05]  /*31c0*/  BRA `(.L_x_8635) ;  /* 0x00000df000007947 */ /* 0x000fea0003800000 */
.L_x_8632:
        /* <DEDUP_REMOVED lines=9> */
.L_x_8637:
[----:B------:R-:W3:Y:S02]  /*3260*/  LDG.E R4, [R4.64] ;  /* 0x0000002404047981 */ /* 0x000ee4000c1e1900 */
[----:B---3--:R0:W3:Y:S01]  /*3270*/  I2F.F64 R6, R4 ;  /* 0x0000000400067312 */ /* 0x0080e20000201c00 */
[----:B------:R-:W-:Y:S05]  /*3280*/  BRA `(.L_x_8635) ;  /* 0x00000d3000007947 */ /* 0x000fea0003800000 */
.L_x_8636:
[----:B------:R-:W3:Y:S02]  /*3290*/  LDG.E.U16 R4, [R4.64] ;  /* 0x0000002404047981 */ /* 0x000ee4000c1e1500 */
[----:B---3--:R0:W3:Y:S01]  /*32a0*/  I2F.F64.S16 R6, R4 ;  /* 0x0000000400067312 */ /* 0x0080e20000101c00 */
[----:B------:R-:W-:Y:S05]  /*32b0*/  BRA `(.L_x_8635) ;  /* 0x00000d0000007947 */ /* 0x000fea0003800000 */
.L_x_8631:
        /* <DEDUP_REMOVED lines=10> */
.L_x_8639:
[----:B------:R-:W3:Y:S02]  /*3360*/  LDG.E.U16 R0, [R4.64] ;  /* 0x0000002404007981 */ /* 0x000ee4000c1e1500 */
[----:B---3--:R-:W-:-:S05]  /*3370*/  HADD2.F32 R0, -RZ, R0.H0_H0 ;  /* 0x20000000ff007230 */ /* 0x008fca0000004100 */
[----:B------:R-:W-:-:S04]  /*3380*/  FMUL.FTZ R0, R0, 1 ;  /* 0x3f80000000007820 */ /* 0x000fc80000410000 */
[----:B------:R0:W3:Y:S01]  /*3390*/  F2F.F64.F32 R6, R0 ;  /* 0x0000000000067310 */ /* 0x0000e20000201800 */
[----:B------:R-:W-:Y:S05]  /*33a0*/  BRA `(.L_x_8635) ;  /* 0x00000c1000007947 */ /* 0x000fea0003800000 */
.L_x_8638:
        /* <DEDUP_REMOVED lines=10> */
.L_x_8641:
[----:B------:R-:W3:Y:S02]  /*3450*/  LDG.E.U16 R4, [R4.64] ;  /* 0x0000002404047981 */ /* 0x000ee4000c1e1500 */
[----:B---3--:R-:W-:-:S05]  /*3460*/  HADD2.F32 R0, -RZ, R4.H0_H0 ;  /* 0x20000004ff007230 */ /* 0x008fca0000004100 */
[----:B------:R-:W-:-:S04]  /*3470*/  FMUL.FTZ R0, R0, 1 ;  /* 0x3f80000000007820 */ /* 0x000fc80000410000 */
[----:B------:R0:W3:Y:S01]  /*3480*/  F2F.F64.F32 R6, R0 ;  /* 0x0000000000067310 */ /* 0x0000e20000201800 */
[----:B------:R-:W-:Y:S05]  /*3490*/  BRA `(.L_x_8635) ;  /* 0x00000b2000007947 */ /* 0x000fea0003800000 */
.L_x_8640:
[----:B------:R0:W5:Y:S01]  /*34a0*/  LDG.E.64 R6, [R4.64] ;  /* 0x0000002404067981 */ /* 0x000162000c1e1b00 */
[----:B------:R-:W-:Y:S05]  /*34b0*/  BRA `(.L_x_8635) ;  /* 0x00000b0000007947 */ /* 0x000fea0003800000 */
.L_x_8630:
        /* <DEDUP_REMOVED lines=13> */
.L_x_8644:
[----:B------:R0:W5:Y:S01]  /*3590*/  LDG.E.64 R6, [R4.64] ;  /* 0x0000002404067981 */ /* 0x000162000c1e1b00 */
[----:B------:R-:W-:Y:S05]  /*35a0*/  BRA `(.L_x_8635) ;  /* 0x00000a1000007947 */ /* 0x000fea0003800000 */
.L_x_8643:
        /* <DEDUP_REMOVED lines=25> */
[----:B------:R-:W-:-:S06]  /*3740*/  FMUL.FTZ R7, R7, 1 ;  /* 0x3f80000007077820 */ /* 0x000fcc0000410000 */
[----:B------:R-:W0:Y:S01]  /*3750*/  F2F.F64.F32 R6, R7 ;  /* 0x0000000700067310 */ /* 0x000e220000201800 */
[----:B------:R-:W-:Y:S05]  /*3760*/  BRA `(.L_x_8635) ;  /* 0x0000085000007947 */ /* 0x000fea0003800000 */
.L_x_8646:
        /* <DEDUP_REMOVED lines=15> */
.L_x_8645:
[----:B------:R-:W3:Y:S02]  /*3860*/  LDG.E.U16 R0, [R4.64] ;  /* 0x0000002404007981 */ /* 0x000ee4000c1e1500 */
[----:B---3--:R-:W-:-:S05]  /*3870*/  PRMT R0, RZ, 0x5410, R0 ;  /* 0x00005410ff007816 */ /* 0x008fca0000000000 */
[----:B------:R-:W-:-:S04]  /*3880*/  FMUL.FTZ R0, R0, 1 ;  /* 0x3f80000000007820 */ /* 0x000fc80000410000 */
[----:B------:R0:W3:Y:S01]  /*3890*/  F2F.F64.F32 R6, R0 ;  /* 0x0000000000067310 */ /* 0x0000e20000201800 */
[----:B------:R-:W-:Y:S05]  /*38a0*/  BRA `(.L_x_8635) ;  /* 0x0000071000007947 */ /* 0x000fea0003800000 */
.L_x_8642:
        /* <DEDUP_REMOVED lines=11> */
.L_x_8649:
        /* <DEDUP_REMOVED lines=21> */
.L_x_8653:
[----:B------:R-:W-:Y:S05]  /*3ab0*/  BSYNC B1 ;  /* 0x0000000000017941 */ /* 0x000fea0003800000 */
.L_x_8652:
[----:B------:R-:W-:Y:S01]  /*3ac0*/  LEA R5, R0, 0x3b800000, 0x17 ;  /* 0x3b80000000057811 */ /* 0x000fe200078eb8ff */
[----:B------:R-:W-:-:S05]  /*3ad0*/  IMAD.SHL.U32 R0, R3, 0x100000, RZ ;  /* 0x0010000003007824 */ /* 0x000fca00078e00ff */
[----:B------:R-:W-:Y:S02]  /*3ae0*/  LOP3.LUT R0, R5, R0, R6, 0xfe, !PT ;  /* 0x0000000005007212 */ /* 0x000fe400078efe06 */
.L_x_8651:
[----:B------:R-:W-:Y:S05]  /*3af0*/  BSYNC B0 ;  /* 0x0000000000007941 */ /* 0x000fea0003800000 */
.L_x_8650:
[----:B------:R-:W-:-:S04]  /*3b00*/  FMUL.FTZ R0, R0, 1 ;  /* 0x3f80000000007820 */ /* 0x000fc80000410000 */
[----:B------:R0:W3:Y:S01]  /*3b10*/  F2F.F64.F32 R6, R0 ;  /* 0x0000000000067310 */ /* 0x0000e20000201800 */
[----:B------:R-:W-:Y:S05]  /*3b20*/  BRA `(.L_x_8635) ;  /* 0x0000049000007947 */ /* 0x000fea0003800000 */
.L_x_8648:
        /* <DEDUP_REMOVED lines=21> */
.L_x_8657:
[----:B------:R-:W-:Y:S05]  /*3c80*/  BSYNC B1 ;  /* 0x0000000000017941 */ /* 0x000fea0003800000 */
.L_x_8656:
[----:B------:R-:W-:Y:S01]  /*3c90*/  LEA R5, R0, 0x37800000, 0x17 ;  /* 0x3780000000057811 */ /* 0x000fe200078eb8ff */
[----:B------:R-:W-:-:S05]  /*3ca0*/  IMAD.SHL.U32 R0, R3, 0x200000, RZ ;  /* 0x0020000003007824 */ /* 0x000fca00078e00ff */
[----:B------:R-:W-:Y:S02]  /*3cb0*/  LOP3.LUT R0, R5, R0, R6, 0xfe, !PT ;  /* 0x0000000005007212 */ /* 0x000fe400078efe06 */
.L_x_8655:
[----:B------:R-:W-:Y:S05]  /*3cc0*/  BSYNC B0 ;  /* 0x0000000000007941 */ /* 0x000fea0003800000 */
.L_x_8654:
[----:B------:R-:W-:-:S04]  /*3cd0*/  FMUL.FTZ R0, R0, 1 ;  /* 0x3f80000000007820 */ /* 0x000fc80000410000 */
[----:B------:R0:W3:Y:S01]  /*3ce0*/  F2F.F64.F32 R6, R0 ;  /* 0x0000000000067310 */ /* 0x0000e20000201800 */
[----:B------:R-:W-:Y:S05]  /*3cf0*/  BRA `(.L_x_8635) ;  /* 0x000002c000007947 */ /* 0x000fea0003800000 */
.L_x_8647:
        /* <DEDUP_REMOVED lines=14> */
.L_x_8661:
[----:B------:R-:W-:Y:S05]  /*3de0*/  BSYNC B0 ;  /* 0x0000000000007941 */ /* 0x000fea0003800000 */
.L_x_8660:
[----:B------:R-:W-:-:S04]  /*3df0*/  FMUL.FTZ R0, R0, 1 ;  /* 0x3f80000000007820 */ /* 0x000fc80000410000 */
[----:B------:R0:W3:Y:S01]  /*3e00*/  F2F.F64.F32 R6, R0 ;  /* 0x0000000000067310 */ /* 0x0000e20000201800 */
[----:B------:R-:W-:Y:S05]  /*3e10*/  BRA `(.L_x_8635) ;  /* 0x000001a000007947 */ /* 0x000fea0003800000 */
.L_x_8634:
        /* <DEDUP_REMOVED lines=21> */
.L_x_8659:
[----:B------:R-:W3:Y:S02]  /*3f70*/  LDG.E.64 R6, [R4.64] ;  /* 0x0000002404067981 */ /* 0x000ee4000c1e1b00 */
[----:B---3--:R-:W0:Y:S01]  /*3f80*/  I2F.F64.U64 R6, R6 ;  /* 0x0000000600067312 */ /* 0x008e220000301800 */
[----:B------:R-:W-:Y:S05]  /*3f90*/  BRA `(.L_x_8635) ;  /* 0x0000002000007947 */ /* 0x000fea0003800000 */
.L_x_8658:
[----:B------:R-:W3:Y:S02]  /*3fa0*/  LDG.E R4, [R4.64] ;  /* 0x0000002404047981 */ /* 0x000ee4000c1e1900 */
[----:B---3--:R0:W3:Y:S02]  /*3fb0*/  I2F.F64.U32 R6, R4 ;  /* 0x0000000400067312 */ /* 0x0080e40000201800 */
.L_x_8635:
[----:B0-2--5:R-:W0:Y:S01]  /*3fc0*/  DADD R4, -R18, 1 ;  /* 0x3ff0000012047429 */ /* 0x025e220000000100 */
[----:B------:R-:W-:Y:S01]  /*3fd0*/  IMAD.MOV.U32 R8, RZ, RZ, c[0x2][0x4] ;  /* 0x00800100ff087624 */ /* 0x000fe200078e00ff */
[----:B------:R-:W-:Y:S02]  /*3fe0*/  BSSY B0, `(.L_x_8662) ;  /* 0x000001d000007945 */ /* 0x000fe40003800000 */
[----:B---3--:R-:W2:-:S04]  /*3ff0*/  DADD R6, -R6, R18 ;  /* 0x0000000006067229 */ /* 0x008e880000000112 */
[----:B0-----:R-:W0:-:S04]  /*4000*/  DMUL R4, R4, R18 ;  /* 0x0000001204047228 */ /* 0x001e080000000000 */
[----:B-12---:R-:W-:-:S04]  /*4010*/  DMUL R22, R6, R22 ;  /* 0x0000001606167228 */ /* 0x006fc80000000000 */
[----:B0-----:R-:W0:Y:S02]  /*4020*/  DSETP.MAX.AND P0, P1, R4, c[0x2][0x0], PT ;  /* 0x008000000400762a */ /* 0x001e24000390f000 */
[----:B------:R-:W-:-:S04]  /*4030*/  IMAD.MOV.U32 R0, RZ, RZ, R5 ;  /* 0x000000ffff007224 */ /* 0x000fc800078e0005 */
[----:B0-----:R-:W-:Y:S02]  /*4040*/  SEL R4, R4, c[0x2][0x0], P0 ;  /* 0x0080000004047a07 */ /* 0x001fe40000000000 */
[----:B------:R-:W-:-:S06]  /*4050*/  FSEL R3, R0, c[0x2][0x4], P0 ;  /* 0x0080010000037a08 */ /* 0x000fcc0000000000 */
[----:B------:R-:W-:Y:S01]  /*4060*/  @P1 LOP3.LUT R3, R8, 0x80000, RZ, 0xfc, !PT ;  /* 0x0008000008031812 */ /* 0x000fe200078efcff */
[----:B------:R-:W-:Y:S01]  /*4070*/  IMAD.MOV.U32 R8, RZ, RZ, 0x1 ;  /* 0x00000001ff087424 */ /* 0x000fe200078e00ff */
[----:B------:R-:W-:-:S03]  /*4080*/  FSETP.GEU.AND P1, PT, |R23|, 6.5827683646048100446e-37, PT ;  /* 0x036000001700780b */ /* 0x000fc60003f2e200 */
[----:B------:R-:W-:-:S04]  /*4090*/  IMAD.MOV.U32 R5, RZ, RZ, R3 ;  /* 0x000000ffff057224 */ /* 0x000fc800078e0003 */
[----:B------:R-:W0:Y:S02]  /*40a0*/  MUFU.RCP64H R9, R5 ;  /* 0x0000000500097308 */ /* 0x000e240000001800 */
        /* <DEDUP_REMOVED lines=15> */
[----:B------:R-:W-:Y:S05]  /*41a0*/  CALL.REL.NOINC `($__internal_12_$__cuda_sm20_div_rn_f64_full) ;  /* 0x0001052000007944 */ /* 0x000fea0003c00000 */
.L_x_8663:
[----:B------:R-:W-:Y:S05]  /*41b0*/  BSYNC B0 ;  /* 0x0000000000007941 */ /* 0x000fea0003800000 */
.L_x_8662:
[----:B------:R-:W0:Y:S02]  /*41c0*/  LDC.U8 R3, c[0x0][0x449] ;  /* 0x00011240ff037b82 */ /* 0x000e240000000000 */
        /* <DEDUP_REMOVED lines=14> */
.L_x_8667:
[----:B------:R-:W0:Y:S02]  /*42b0*/  F2I.S64.F64.TRUNC R8, R8 ;  /* 0x0000000800087311 */ /* 0x000e24000030d900 */
[----:B0-----:R-:W-:-:S05]  /*42c0*/  IMAD.MOV.U32 R3, RZ, RZ, R8 ;  /* 0x000000ffff037224 */ /* 0x001fca00078e0008 */
[----:B------:R0:W-:Y:S01]  /*42d0*/  STG.E.U8 [R16.64], R3 ;  /* 0x0000000310007986 */ /* 0x0001e2000c101124 */
[----:B------:R-:W-:Y:S05]  /*42e0*/  BRA `(.L_x_8669) ;  /* 0x00000eb000007947 */ /* 0x000fea0003800000 */
.L_x_8666:
        /* <DEDUP_REMOVED lines=9> */
.L_x_8671:
[----:B------:R-:W0:Y:S02]  /*4380*/  F2I.F64.TRUNC R9, R8 ;  /* 0x0000000800097311 */ /* 0x000e24000030d100 */
[----:B0-----:R0:W-:Y:S01]  /*4390*/  STG.E [R16.64], R9 ;  /* 0x0000000910007986 */ /* 0x0011e2000c101924 */
[----:B------:R-:W-:Y:S05]  /*43a0*/  BRA `(.L_x_8669) ;  /* 0x00000df000007947 */ /* 0x000fea0003800000 */
.L_x_8670:
[----:B------:R-:W0:Y:S02]  /*43b0*/  F2I.F64.TRUNC R9, R8 ;  /* 0x0000000800097311 */ /* 0x000e24000030d100 */
[----:B0-----:R0:W-:Y:S01]  /*43c0*/  STG.E.U16 [R16.64], R9 ;  /* 0x0000000910007986 */ /* 0x0011e2000c101524 */
[----:B------:R-:W-:Y:S05]  /*43d0*/  BRA `(.L_x_8669) ;  /* 0x00000dc000007947 */ /* 0x000fea0003800000 */
.L_x_8665:
        /* <DEDUP_REMOVED lines=11> */
.L_x_8673:
[----:B------:R-:W0:Y:S01]  /*4490*/  F2F.F32.F64 R0, R8 ;  /* 0x0000000800007310 */ /* 0x000e220000301000 */
[----:B------:R-:W0:-:S14]  /*44a0*/  DSETP.GEU.AND P0, PT, |R8|, c[0x2][0x8], PT ;  /* 0x008002000800762a */ /* 0x000e1c0003f0e200 */
[----:B0-----:R-:W-:-:S05]  /*44b0*/  @!P0 FMUL R0, R0, 1.175494350822287508e-38 ;  /* 0x0080000000008820 */ /* 0x001fca0000400000 */
[----:B------:R-:W-:-:S05]  /*44c0*/  F2FP.PACK_AB R0, RZ, R0 ;  /* 0x00000000ff00723e */ /* 0x000fca00000000ff */
[----:B------:R0:W-:Y:S01]  /*44d0*/  STG.E.U16 [R16.64], R0 ;  /* 0x0000000010007986 */ /* 0x0001e2000c101524 */
[----:B------:R-:W-:Y:S05]  /*44e0*/  BRA `(.L_x_8669) ;  /* 0x00000cb000007947 */ /* 0x000fea0003800000 */
.L_x_8672:
        /* <DEDUP_REMOVED lines=12> */
.L_x_8675:
[----:B------:R-:W0:Y:S01]  /*45b0*/  F2F.F32.F64 R0, R8 ;  /* 0x0000000800007310 */ /* 0x000e220000301000 */
[----:B------:R-:W0:-:S14]  /*45c0*/  DSETP.GEU.AND P0, PT, |R8|, c[0x2][0x8], PT ;  /* 0x008002000800762a */ /* 0x000e1c0003f0e200 */
[----:B0-----:R-:W-:-:S05]  /*45d0*/  @!P0 FMUL R0, R0, 1.175494350822287508e-38 ;  /* 0x0080000000008820 */ /* 0x001fca0000400000 */
[----:B------:R-:W-:-:S04]  /*45e0*/  F2FP.PACK_AB R3, RZ, R0 ;  /* 0x00000000ff03723e */ /* 0x000fc800000000ff */
[----:B------:R-:W-:-:S05]  /*45f0*/  PRMT R3, R3, 0x5410, RZ ;  /* 0x0000541003037816 */ /* 0x000fca00000000ff */
[----:B------:R0:W-:Y:S01]  /*4600*/  STG.E [R16.64], R3 ;  /* 0x0000000310007986 */ /* 0x0001e2000c101924 */
[----:B------:R-:W-:Y:S05]  /*4610*/  BRA `(.L_x_8669) ;  /* 0x00000b8000007947 */ /* 0x000fea0003800000 */
.L_x_8674:
[----:B------:R0:W-:Y:S01]  /*4620*/  STG.E.64 [R16.64], R8 ;  /* 0x0000000810007986 */ /* 0x0001e2000c101b24 */
[----:B------:R-:W-:Y:S05]  /*4630*/  BRA `(.L_x_8669) ;  /* 0x00000b6000007947 */ /* 0x000fea0003800000 */
.L_x_8664:
        /* <DEDUP_REMOVED lines=12> */
.L_x_8678:
[----:B------:R-:W-:-:S05]  /*4700*/  CS2R R10, SRZ ;  /* 0x00000000000a7805 */ /* 0x000fca000001ff00 */
[----:B------:R0:W-:Y:S01]  /*4710*/  STG.E.128 [R16.64], R8 ;  /* 0x0000000810007986 */ /* 0x0001e2000c101d24 */
[----:B------:R-:W-:Y:S05]  /*4720*/  BRA `(.L_x_8669) ;  /* 0x00000a7000007947 */ /* 0x000fea0003800000 */
.L_x_8677:
        /* <DEDUP_REMOVED lines=23> */
.L_x_8682:
[----:B------:R-:W-:Y:S05]  /*48a0*/  BSYNC B0 ;  /* 0x0000000000007941 */ /* 0x000fea0003800000 */
.L_x_8681:
[----:B------:R-:W-:-:S05]  /*48b0*/  LOP3.LUT R5, R0, R5, RZ, 0xfc, !PT ;  /* 0x0000000500057212 */ /* 0x000fca00078efcff */
[----:B------:R0:W-:Y:S01]  /*48c0*/  STG.E.U8 [R16.64], R5 ;  /* 0x0000000510007986 */ /* 0x0001e2000c101124 */
[----:B------:R-:W-:Y:S05]  /*48d0*/  BRA `(.L_x_8669) ;  /* 0x000008c000007947 */ /* 0x000fea0003800000 */
.L_x_8680:
        /* <DEDUP_REMOVED lines=15> */
.L_x_8684:
[----:B------:R-:W-:Y:S01]  /*49d0*/  IMAD.MOV.U32 R0, RZ, RZ, 0x7f ;  /* 0x0000007fff007424 */ /* 0x000fe200078e00ff */
[----:B------:R-:W-:-:S04]  /*49e0*/  ISETP.GT.U32.AND P0, PT, R3, 0x7f800000, PT ;  /* 0x7f8000000300780c */ /* 0x000fc80003f04070 */
[----:B------:R-:W-:-:S04]  /*49f0*/  SEL R0, R0, 0x7c, P0 ;  /* 0x0000007c00007807 */ /* 0x000fc80000000000 */
.L_x_8685:
[----:B------:R-:W-:Y:S05]  /*4a00*/  BSYNC B0 ;  /* 0x0000000000007941 */ /* 0x000fea0003800000 */
.L_x_8683:
[----:B------:R-:W-:-:S04]  /*4a10*/  LOP3.LUT R3, R5, 0x80000000, RZ, 0xc0, !PT ;  /* 0x8000000005037812 */ /* 0x000fc800078ec0ff */
[----:B------:R-:W-:-:S04]  /*4a20*/  SHF.R.U32.HI R3, RZ, 0x18, R3 ;  /* 0x00000018ff037819 */ /* 0x000fc80000011603 */
[----:B------:R-:W-:-:S05]  /*4a30*/  LOP3.LUT R3, R0, R3, RZ, 0xfc, !PT ;  /* 0x0000000300037212 */ /* 0x000fca00078efcff */
[----:B------:R0:W-:Y:S01]  /*4a40*/  STG.E.U8 [R16.64], R3 ;  /* 0x0000000310007986 */ /* 0x0001e2000c101124 */
[----:B------:R-:W-:Y:S05]  /*4a50*/  BRA `(.L_x_8669) ;  /* 0x0000074000007947 */ /* 0x000fea0003800000 */
.L_x_8679:
[----:B------:R-:W0:Y:S01]  /*4a60*/  F2F.F32.F64 R0, R8 ;  /* 0x0000000800007310 */ /* 0x000e220000301000 */
[----:B------:R-:W0:-:S14]  /*4a70*/  DSETP.GEU.AND P0, PT, |R8|, c[0x2][0x8], PT ;  /* 0x008002000800762a */ /* 0x000e1c0003f0e200 */
[----:B0-----:R-:W-:-:S05]  /*4a80*/  @!P0 FMUL R0, R0, 1.175494350822287508e-38 ;  /* 0x0080000000008820 */ /* 0x001fca0000400000 */
[----:B------:R-:W-:-:S05]  /*4a90*/  F2FP.BF16.PACK_AB R0, RZ, R0 ;  /* 0x00000000ff00723e */ /* 0x000fca00000010ff */
[----:B------:R0:W-:Y:S01]  /*4aa0*/  STG.E.U16 [R16.64], R0 ;  /* 0x0000000010007986 */ /* 0x0001e2000c101524 */
[----:B------:R-:W-:Y:S05]  /*4ab0*/  BRA `(.L_x_8669) ;  /* 0x000006e000007947 */ /* 0x000fea0003800000 */
.L_x_8676:
        /* <DEDUP_REMOVED lines=11> */
.L_x_8688:
        /* <DEDUP_REMOVED lines=19> */
.L_x_8691:
[----:B------:R-:W-:-:S04]  /*4ca0*/  LOP3.LUT R0, R5, 0x80000000, RZ, 0xc0, !PT ;  /* 0x8000000005007812 */ /* 0x000fc800078ec0ff */
[----:B------:R-:W-:-:S04]  /*4cb0*/  SHF.R.U32.HI R0, RZ, 0x18, R0 ;  /* 0x00000018ff007819 */ /* 0x000fc80000011600 */
[----:B------:R-:W-:Y:S02]  /*4cc0*/  LOP3.LUT R0, R3, R0, RZ, 0xfc, !PT ;  /* 0x0000000003007212 */ /* 0x000fe400078efcff */
.L_x_8690:
[----:B------:R-:W-:Y:S05]  /*4cd0*/  BSYNC B0 ;  /* 0x0000000000007941 */ /* 0x000fea0003800000 */
.L_x_8689:
[----:B------:R0:W-:Y:S01]  /*4ce0*/  STG.E.U8 [R16.64], R0 ;  /* 0x0000000010007986 */ /* 0x0001e2000c101124 */
[----:B------:R-:W-:Y:S05]  /*4cf0*/  BRA `(.L_x_8669) ;  /* 0x000004a000007947 */ /* 0x000fea0003800000 */
.L_x_8687:
        /* <DEDUP_REMOVED lines=19> */
.L_x_8694:
[----:B------:R-:W-:-:S04]  /*4e30*/  LOP3.LUT R0, R5, 0x80000000, RZ, 0xc0, !PT ;  /* 0x8000000005007812 */ /* 0x000fc800078ec0ff */
[----:B------:R-:W-:-:S04]  /*4e40*/  SHF.R.U32.HI R0, RZ, 0x18, R0 ;  /* 0x00000018ff007819 */ /* 0x000fc80000011600 */
[----:B------:R-:W-:Y:S02]  /*4e50*/  LOP3.LUT R0, R3, R0, RZ, 0xfc, !PT ;  /* 0x0000000003007212 */ /* 0x000fe400078efcff */
.L_x_8693:
[----:B------:R-:W-:Y:S05]  /*4e60*/  BSYNC B0 ;  /* 0x0000000000007941 */ /* 0x000fea0003800000 */
.L_x_8692:
[----:B------:R0:W-:Y:S01]  /*4e70*/  STG.E.U8 [R16.64], R0 ;  /* 0x0000000010007986 */ /* 0x0001e2000c101124 */
[----:B------:R-:W-:Y:S05]  /*4e80*/  BRA `(.L_x_8669) ;  /* 0x0000031000007947 */ /* 0x000fea0003800000 */
.L_x_8686:
        /* <DEDUP_REMOVED lines=24> */
.L_x_8668:
        /* <DEDUP_REMOVED lines=20> */
.L_x_8696:
[----:B------:R-:W0:Y:S02]  /*5150*/  F2I.U64.F64.TRUNC R8, R8 ;  /* 0x0000000800087311 */ /* 0x000e24000030d800 */
[----:B0-----:R0:W-:Y:S01]  /*5160*/  STG.E.64 [R16.64], R8 ;  /* 0x0000000810007986 */ /* 0x0011e2000c101b24 */
[----:B------:R-:W-:Y:S05]  /*5170*/  BRA `(.L_x_8669) ;  /* 0x0000002000007947 */ /* 0x000fea0003800000 */
.L_x_8695:
[----:B------:R-:W0:Y:S02]  /*5180*/  F2I.U32.F64.TRUNC R9, R8 ;  /* 0x0000000800097311 */ /* 0x000e24000030d000 */
[----:B0-----:R0:W-:Y:S02]  /*5190*/  STG.E [R16.64], R9 ;  /* 0x0000000910007986 */ /* 0x0011e4000c101924 */
.L_x_8669:
[----:B------:R-:W-:-:S05]  /*51a0*/  IMAD R2, R25, 0x200, R2 ;  /* 0x0000020019027824 */ /* 0x000fca00078e0202 */
[----:B------:R-:W-:Y:S02]  /*51b0*/  IADD3 R19, R2, 0x80, RZ ;  /* 0x0000008002137810 */ /* 0x000fe40007ffe0ff */
.L_x_8564:
[----:B------:R-:W-:Y:S05]  /*51c0*/  BSYNC B6 ;  /* 0x0000000000067941 */ /* 0x000fea0003800000 */
.L_x_8563:
        /* <DEDUP_REMOVED lines=284> */
.L_x_8699:
        /* <DEDUP_REMOVED lines=19> */
.L_x_8703:
[----:B------:R-:W2:Y:S02]  /*64c0*/  LDG.E.U8 R2, [R2.64] ;  /* 0x0000002402027981 */ /* 0x000ea4000c1e1100 */
[----:B--2---:R0:W2:Y:S01]  /*64d0*/  I2F.F64.U16 R24, R2 ;  /* 0x0000000200187312 */ /* 0x0040a20000101800 */
[----:B------:R-:W-:Y:S05]  /*64e0*/  BRA `(.L_x_8705) ;  /* 0x00000df000007947 */ /* 0x000fea0003800000 */
.L_x_8702:
        /* <DEDUP_REMOVED lines=9> */
.L_x_8707:
[----:B------:R-:W2:Y:S02]  /*6580*/  LDG.E R2, [R2.64] ;  /* 0x0000002402027981 */ /* 0x000ea4000c1e1900 */
[----:B--2---:R0:W2:Y:S01]  /*6590*/  I2F.F64 R24, R2 ;  /* 0x0000000200187312 */ /* 0x0040a20000201c00 */
[----:B------:R-:W-:Y:S05]  /*65a0*/  BRA `(.L_x_8705) ;  /* 0x00000d3000007947 */ /* 0x000fea0003800000 */
.L_x_8706:
[----:B------:R-:W2:Y:S02]  /*65b0*/  LDG.E.U16 R2, [R2.64] ;  /* 0x0000002402027981 */ /* 0x000ea4000c1e1500 */
[----:B--2---:R0:W2:Y:S01]  /*65c0*/  I2F.F64.S16 R24, R2 ;  /* 0x0000000200187312 */ /* 0x0040a20000101c00 */
[----:B------:R-:W-:Y:S05]  /*65d0*/  BRA `(.L_x_8705) ;  /* 0x00000d0000007947 */ /* 0x000fea0003800000 */
.L_x_8701:
        /* <DEDUP_REMOVED lines=10> */
.L_x_8709:
[----:B------:R-:W2:Y:S02]  /*6680*/  LDG.E.U16 R0, [R2.64] ;  /* 0x0000002402007981 */ /* 0x000ea4000c1e1500 */
[----:B--2---:R-:W-:-:S05]  /*6690*/  HADD2.F32 R0, -RZ, R0.H0_H0 ;  /* 0x20000000ff007230 */ /* 0x004fca0000004100 */
[----:B------:R-:W-:-:S04]  /*66a0*/  FMUL.FTZ R0, R0, 1 ;  /* 0x3f80000000007820 */ /* 0x000fc80000410000 */
[----:B------:R0:W2:Y:S01]  /*66b0*/  F2F.F64.F32 R24, R0 ;  /* 0x0000000000187310 */ /* 0x0000a20000201800 */
[----:B------:R-:W-:Y:S05]  /*66c0*/  BRA `(.L_x_8705) ;  /* 0x00000c1000007947 */ /* 0x000fea0003800000 */
.L_x_8708:
        /* <DEDUP_REMOVED lines=10> */
.L_x_8711:
[----:B------:R-:W2:Y:S02]  /*6770*/  LDG.E.U16 R2, [R2.64] ;  /* 0x0000002402027981 */ /* 0x000ea4000c1e1500 */
[----:B--2---:R-:W-:-:S05]  /*6780*/  HADD2.F32 R0, -RZ, R2.H0_H0 ;  /* 0x20000002ff007230 */ /* 0x004fca0000004100 */
[----:B------:R-:W-:-:S04]  /*6790*/  FMUL.FTZ R0, R0, 1 ;  /* 0x3f80000000007820 */ /* 0x000fc80000410000 */
[----:B------:R0:W2:Y:S01]  /*67a0*/  F2F.F64.F32 R24, R0 ;  /* 0x0000000000187310 */ /* 0x0000a20000201800 */
[----:B------:R-:W-:Y:S05]  /*67b0*/  BRA `(.L_x_8705) ;  /* 0x00000b2000007947 */ /* 0x000fea0003800000 */
.L_x_8710:
[----:B------:R0:W5:Y:S01]  /*67c0*/  LDG.E.64 R24, [R2.64] ;  /* 0x0000002402187981 */ /* 0x000162000c1e1b00 */
[----:B------:R-:W-:Y:S05]  /*67d0*/  BRA `(.L_x_8705) ;  /* 0x00000b0000007947 */ /* 0x000fea0003800000 */
.L_x_8700:
        /* <DEDUP_REMOVED lines=13> */
.L_x_8714:
[----:B------:R0:W5:Y:S01]  /*68b0*/  LDG.E.64 R24, [R2.64] ;  /* 0x0000002402187981 */ /* 0x000162000c1e1b00 */
[----:B------:R-:W-:Y:S05]  /*68c0*/  BRA `(.L_x_8705) ;  /* 0x00000a1000007947 */ /* 0x000fea0003800000 */
.L_x_8713:
        /* <DEDUP_REMOVED lines=28> */
.L_x_8716:
        /* <DEDUP_REMOVED lines=15> */
.L_x_8715:
[----:B------:R-:W2:Y:S02]  /*6b80*/  LDG.E.U16 R0, [R2.64] ;  /* 0x0000002402007981 */ /* 0x000ea4000c1e1500 */
[----:B--2---:R-:W-:-:S05]  /*6b90*/  PRMT R0, RZ, 0x5410, R0 ;  /* 0x00005410ff007816 */ /* 0x004fca0000000000 */
[----:B------:R-:W-:-:S04]  /*6ba0*/  FMUL.FTZ R0, R0, 1 ;  /* 0x3f80000000007820 */ /* 0x000fc80000410000 */
[----:B------:R0:W2:Y:S01]  /*6bb0*/  F2F.F64.F32 R24, R0 ;  /* 0x0000000000187310 */ /* 0x0000a20000201800 */
[----:B------:R-:W-:Y:S05]  /*6bc0*/  BRA `(.L_x_8705) ;  /* 0x0000071000007947 */ /* 0x000fea0003800000 */
.L_x_8712:
        /* <DEDUP_REMOVED lines=11> */
.L_x_8719:
        /* <DEDUP_REMOVED lines=21> */
.L_x_8723:
[----:B------:R-:W-:Y:S05]  /*6dd0*/  BSYNC B1 ;  /* 0x0000000000017941 */ /* 0x000fea0003800000 */
.L_x_8722:
[----:B------:R-:W-:Y:S01]  /*6de0*/  LEA R3, R0, 0x3b800000, 0x17 ;  /* 0x3b80000000037811 */ /* 0x000fe200078eb8ff */
[----:B------:R-:W-:-:S05]  /*6df0*/  IMAD.SHL.U32 R0, R2, 0x100000, RZ ;  /* 0x0010000002007824 */ /* 0x000fca00078e00ff */
[----:B------:R-:W-:Y:S02]  /*6e00*/  LOP3.LUT R0, R3, R0, R4, 0xfe, !PT ;  /* 0x0000000003007212 */ /* 0x000fe400078efe04 */
.L_x_8721:
[----:B------:R-:W-:Y:S05]  /*6e10*/  BSYNC B0 ;  /* 0x0000000000007941 */ /* 0x000fea0003800000 */
.L_x_8720:
[----:B------:R-:W-:-:S04]  /*6e20*/  FMUL.FTZ R0, R0, 1 ;  /* 0x3f80000000007820 */ /* 0x000fc80000410000 */
[----:B------:R0:W2:Y:S01]  /*6e30*/  F2F.F64.F32 R24, R0 ;  /* 0x0000000000187310 */ /* 0x0000a20000201800 */
[----:B------:R-:W-:Y:S05]  /*6e40*/  BRA `(.L_x_8705) ;  /* 0x0000049000007947 */ /* 0x000fea0003800000 */
.L_x_8718:
        /* <DEDUP_REMOVED lines=21> */
.L_x_8727:
[----:B------:R-:W-:Y:S05]  /*6fa0*/  BSYNC B1 ;  /* 0x0000000000017941 */ /* 0x000fea0003800000 */
.L_x_8726:
[----:B------:R-:W-:Y:S01]  /*6fb0*/  LEA R3, R0, 0x37800000, 0x17 ;  /* 0x3780000000037811 */ /* 0x000fe200078eb8ff */
[----:B------:R-:W-:-:S05]  /*6fc0*/  IMAD.SHL.U32 R0, R2, 0x200000, RZ ;  /* 0x0020000002007824 */ /* 0x000fca00078e00ff */
[----:B------:R-:W-:Y:S02]  /*6fd0*/  LOP3.LUT R0, R3, R0, R4, 0xfe, !PT ;  /* 0x0000000003007212 */ /* 0x000fe400078efe04 */
.L_x_8725:
[----:B------:R-:W-:Y:S05]  /*6fe0*/  BSYNC B0 ;  /* 0x0000000000007941 */ /* 0x000fea0003800000 */
.L_x_8724:
[----:B------:R-:W-:-:S04]  /*6ff0*/  FMUL.FTZ R0, R0, 1 ;  /* 0x3f80000000007820 */ /* 0x000fc80000410000 */
[----:B------:R0:W2:Y:S01]  /*7000*/  F2F.F64.F32 R24, R0 ;  /* 0x0000000000187310 */ /* 0x0000a20000201800 */
[----:B------:R-:W-:Y:S05]  /*7010*/  BRA `(.L_x_8705) ;  /* 0x000002c000007947 */ /* 0x000fea0003800000 */
.L_x_8717:
        /* <DEDUP_REMOVED lines=14> */
.L_x_8731:
[----:B------:R-:W-:Y:S05]  /*7100*/  BSYNC B0 ;  /* 0x0000000000007941 */ /* 0x000fea0003800000 */
.L_x_8730:
[----:B------:R-:W-:-:S04]  /*7110*/  FMUL.FTZ R0, R0, 1 ;  /* 0x3f80000000007820 */ /* 0x000fc80000410000 */
[----:B------:R0:W2:Y:S01]  /*7120*/  F2F.F64.F32 R24, R0 ;  /* 0x0000000000187310 */ /* 0x0000a20000201800 */
[----:B------:R-:W-:Y:S05]  /*7130*/  BRA `(.L_x_8705) ;  /* 0x000001a000007947 */ /* 0x000fea0003800000 */
.L_x_8704:
        /* <DEDUP_REMOVED lines=19> */
[----:B------:R-:W-:Y:S01]  /*7270*/  CS2R R24, SRZ ;  /* 0x0000000000187805 */ /* 0x000fe2000001ff00 */
[----:B------:R-:W-:Y:S05]  /*7280*/  BRA `(.L_x_8705) ;  /* 0x0000005000007947 */ /* 0x000fea0003800000 */
.L_x_8729:
[----:B------:R-:W2:Y:S02]  /*7290*/  LDG.E.64 R24, [R2.64] ;  /* 0x0000002402187981 */ /* 0x000ea4000c1e1b00 */
[----:B--2---:R-:W0:Y:S01]  /*72a0*/  I2F.F64.U64 R24, R24 ;  /* 0x0000001800187312 */ /* 0x004e220000301800 */
[----:B------:R-:W-:Y:S05]  /*72b0*/  BRA `(.L_x_8705) ;  /* 0x0000002000007947 */ /* 0x000fea0003800000 */
.L_x_8728:
[----:B------:R-:W2:Y:S02]  /*72c0*/  LDG.E R2, [R2.64] ;  /* 0x0000002402027981 */ /* 0x000ea4000c1e1900 */
[----:B--2---:R0:W2:Y:S02]  /*72d0*/  I2F.F64.U32 R24, R2 ;  /* 0x0000000200187312 */ /* 0x0040a40000201800 */
.L_x_8705:
        /* <DEDUP_REMOVED lines=17> */
.L_x_8735:
[----:B------:R-:W3:Y:S02]  /*73f0*/  LDG.E.U8 R2, [R2.64] ;  /* 0x0000002402027981 */ /* 0x000ee4000c1e1100 */
[----:B---3--:R0:W3:Y:S01]  /*7400*/  I2F.F64.U16 R22, R2 ;  /* 0x0000000200167312 */ /* 0x0080e20000101800 */
[----:B------:R-:W-:Y:S05]  /*7410*/  BRA `(.L_x_8737) ;  /* 0x00000df000007947 */ /* 0x000fea0003800000 */
.L_x_8734:
        /* <DEDUP_REMOVED lines=9> */
.L_x_8739:
[----:B------:R-:W3:Y:S02]  /*74b0*/  LDG.E R2, [R2.64] ;  /* 0x0000002402027981 */ /* 0x000ee4000c1e1900 */
[----:B---3--:R0:W3:Y:S01]  /*74c0*/  I2F.F64 R22, R2 ;  /* 0x0000000200167312 */ /* 0x0080e20000201c00 */
[----:B------:R-:W-:Y:S05]  /*74d0*/  BRA `(.L_x_8737) ;  /* 0x00000d3000007947 */ /* 0x000fea0003800000 */
.L_x_8738:
[----:B------:R-:W3:Y:S02]  /*74e0*/  LDG.E.U16 R2, [R2.64] ;  /* 0x0000002402027981 */ /* 0x000ee4000c1e1500 */
[----:B---3--:R0:W3:Y:S01]  /*74f0*/  I2F.F64.S16 R22, R2 ;  /* 0x0000000200167312 */ /* 0x0080e20000101c00 */
[----:B------:R-:W-:Y:S05]  /*7500*/  BRA `(.L_x_8737) ;  /* 0x00000d0000007947 */ /* 0x000fea0003800000 */
.L_x_8733:
        /* <DEDUP_REMOVED lines=10> */
.L_x_8741:
[----:B------:R-:W3:Y:S02]  /*75b0*/  LDG.E.U16 R0, [R2.64] ;  /* 0x0000002402007981 */ /* 0x000ee4000c1e1500 */
[----:B---3--:R-:W-:-:S05]  /*75c0*/  HADD2.F32 R0, -RZ, R0.H0_H0 ;  /* 0x20000000ff007230 */ /* 0x008fca0000004100 */
[----:B------:R-:W-:-:S04]  /*75d0*/  FMUL.FTZ R0, R0, 1 ;  /* 0x3f80000000007820 */ /* 0x000fc80000410000 */
[----:B------:R0:W3:Y:S01]  /*75e0*/  F2F.F64.F32 R22, R0 ;  /* 0x0000000000167310 */ /* 0x0000e20000201800 */
[----:B------:R-:W-:Y:S05]  /*75f0*/  BRA `(.L_x_8737) ;  /* 0x00000c1000007947 */ /* 0x000fea0003800000 */
.L_x_8740:
        /* <DEDUP_REMOVED lines=10> */
.L_x_8743:
[----:B------:R-:W3:Y:S02]  /*76a0*/  LDG.E.U16 R2, [R2.64] ;  /* 0x0000002402027981 */ /* 0x000ee4000c1e1500 */
[----:B---3--:R-:W-:-:S05]  /*76b0*/  HADD2.F32 R0, -RZ, R2.H0_H0 ;  /* 0x20000002ff007230 */ /* 0x008fca0000004100 */
[----:B------:R-:W-:-:S04]  /*76c0*/  FMUL.FTZ R0, R0, 1 ;  /* 0x3f80000000007820 */ /* 0x000fc80000410000 */
[----:B------:R0:W3:Y:S01]  /*76d0*/  F2F.F64.F32 R22, R0 ;  /* 0x0000000000167310 */ /* 0x0000e20000201800 */
[----:B------:R-:W-:Y:S05]  /*76e0*/  BRA `(.L_x_8737) ;  /* 0x00000b2000007947 */ /* 0x000fea0003800000 */
.L_x_8742:
[----:B------:R0:W5:Y:S01]  /*76f0*/  LDG.E.64 R22, [R2.64] ;  /* 0x0000002402167981 */ /* 0x000162000c1e1b00 */
[----:B------:R-:W-:Y:S05]  /*7700*/  BRA `(.L_x_8737) ;  /* 0x00000b0000007947 */ /* 0x000fea0003800000 */
.L_x_8732:
        /* <DEDUP_REMOVED lines=13> */
.L_x_8746:
[----:B------:R0:W5:Y:S01]  /*77e0*/  LDG.E.64 R22, [R2.64] ;  /* 0x0000002402167981 */ /* 0x000162000c1e1b00 */
[----:B------:R-:W-:Y:S05]  /*77f0*/  BRA `(.L_x_8737) ;  /* 0x00000a1000007947 */ /* 0x000fea0003800000 */
.L_x_8745:
        /* <DEDUP_REMOVED lines=28> */
.L_x_8748:
        /* <DEDUP_REMOVED lines=13> */
[----:B------:R0:W3:Y:S01]  /*7a90*/  F2F.F64.F32 R22, R4 ;  /* 0x0000000400167310 */ /* 0x0000e20000201800 */
[----:B------:R-:W-:Y:S05]  /*7aa0*/  BRA `(.L_x_8737) ;  /* 0x0000076000007947 */ /* 0x000fea0003800000 */
.L_x_8747:
[----:B------:R-:W3:Y:S02]  /*7ab0*/  LDG.E.U16 R0, [R2.64] ;  /* 0x0000002402007981 */ /* 0x000ee4000c1e1500 */
[----:B---3--:R-:W-:-:S05]  /*7ac0*/  PRMT R0, RZ, 0x5410, R0 ;  /* 0x00005410ff007816 */ /* 0x008fca0000000000 */
[----:B------:R-:W-:-:S04]  /*7ad0*/  FMUL.FTZ R0, R0, 1 ;  /* 0x3f80000000007820 */ /* 0x000fc80000410000 */
[----:B------:R0:W3:Y:S01]  /*7ae0*/  F2F.F64.F32 R22, R0 ;  /* 0x0000000000167310 */ /* 0x0000e20000201800 */
[----:B------:R-:W-:Y:S05]  /*7af0*/  BRA `(.L_x_8737) ;  /* 0x0000071000007947 */ /* 0x000fea0003800000 */
.L_x_8744:
        /* <DEDUP_REMOVED lines=11> */
.L_x_8751:
        /* <DEDUP_REMOVED lines=21> */
.L_x_8755:
[----:B------:R-:W-:Y:S05]  /*7d00*/  BSYNC B1 ;  /* 0x0000000000017941 */ /* 0x000fea0003800000 */
.L_x_8754:
[----:B------:R-:W-:Y:S01]  /*7d10*/  LEA R3, R0, 0x3b800000, 0x17 ;  /* 0x3b80000000037811 */ /* 0x000fe200078eb8ff */
[----:B------:R-:W-:-:S05]  /*7d20*/  IMAD.SHL.U32 R0, R2, 0x100000, RZ ;  /* 0x0010000002007824 */ /* 0x000fca00078e00ff */
[----:B------:R-:W-:Y:S02]  /*7d30*/  LOP3.LUT R0, R3, R0, R4, 0xfe, !PT ;  /* 0x0000000003007212 */ /* 0x000fe400078efe04 */
.L_x_8753:
[----:B------:R-:W-:Y:S05]  /*7d40*/  BSYNC B0 ;  /* 0x0000000000007941 */ /* 0x000fea0003800000 */
.L_x_8752:
[----:B------:R-:W-:-:S04]  /*7d50*/  FMUL.FTZ R0, R0, 1 ;  /* 0x3f80000000007820 */ /* 0x000fc80000410000 */
[----:B------:R0:W3:Y:S01]  /*7d60*/  F2F.F64.F32 R22, R0 ;  /* 0x0000000000167310 */ /* 0x0000e20000201800 */
[----:B------:R-:W-:Y:S05]  /*7d70*/  BRA `(.L_x_8737) ;  /* 0x0000049000007947 */ /* 0x000fea0003800000 */
.L_x_8750:
        /* <DEDUP_REMOVED lines=21> */
.L_x_8759:
[----:B------:R-:W-:Y:S05]  /*7ed0*/  BSYNC B1 ;  /* 0x0000000000017941 */ /* 0x000fea0003800000 */
.L_x_8758:
[----:B------:R-:W-:Y:S01]  /*7ee0*/  LEA R3, R0, 0x37800000, 0x17 ;  /* 0x3780000000037811 */ /* 0x000fe200078eb8ff */
[----:B------:R-:W-:-:S05]  /*7ef0*/  IMAD.SHL.U32 R0, R2, 0x200000, RZ ;  /* 0x0020000002007824 */ /* 0x000fca00078e00ff */
[----:B------:R-:W-:Y:S02]  /*7f00*/  LOP3.LUT R0, R3, R0, R4, 0xfe, !PT ;  /* 0x0000000003007212 */ /* 0x000fe400078efe04 */
.L_x_8757:
[----:B------:R-:W-:Y:S05]  /*7f10*/  BSYNC B0 ;  /* 0x0000000000007941 */ /* 0x000fea0003800000 */
.L_x_8756:
[----:B------:R-:W-:-:S04]  /*7f20*/  FMUL.FTZ R0, R0, 1 ;  /* 0x3f80000000007820 */ /* 0x000fc80000410000 */
[----:B------:R0:W3:Y:S01]  /*7f30*/  F2F.F64.F32 R22, R0 ;  /* 0x0000000000167310 */ /* 0x0000e20000201800 */
[----:B------:R-:W-:Y:S05]  /*7f40*/  BRA `(.L_x_8737) ;  /* 0x000002c000007947 */ /* 0x000fea0003800000 */
.L_x_8749:
        /* <DEDUP_REMOVED lines=14> */
.L_x_8763:
[----:B------:R-:W-:Y:S05]  /*8030*/  BSYNC B0 ;  /* 0x0000000000007941 */ /* 0x000fea0003800000 */
.L_x_8762:
[----:B------:R-:W-:-:S04]  /*8040*/  FMUL.FTZ R0, R0, 1 ;  /* 0x3f80000000007820 */ /* 0x000fc80000410000 */
[----:B------:R0:W3:Y:S01]  /*8050*/  F2F.F64.F32 R22, R0 ;  /* 0x0000000000167310 */ /* 0x0000e20000201800 */
[----:B------:R-:W-:Y:S05]  /*8060*/  BRA `(.L_x_8737) ;  /* 0x000001a000007947 */ /* 0x000fea0003800000 */
.L_x_8736:
        /* <DEDUP_REMOVED lines=21> */
.L_x_8761:
[----:B------:R-:W3:Y:S02]  /*81c0*/  LDG.E.64 R22, [R2.64] ;  /* 0x0000002402167981 */ /* 0x000ee4000c1e1b00 */
[----:B---3--:R-:W0:Y:S01]  /*81d0*/  I2F.F64.U64 R22, R22 ;  /* 0x0000001600167312 */ /* 0x008e220000301800 */
[----:B------:R-:W-:Y:S05]  /*81e0*/  BRA `(.L_x_8737) ;  /* 0x0000002000007947 */ /* 0x000fea0003800000 */
.L_x_8760:
[----:B------:R-:W3:Y:S02]  /*81f0*/  LDG.E R2, [R2.64] ;  /* 0x0000002402027981 */ /* 0x000ee4000c1e1900 */
[----:B---3--:R0:W3:Y:S02]  /*8200*/  I2F.F64.U32 R22, R2 ;  /* 0x0000000200167312 */ /* 0x0080e40000201800 */
.L_x_8737:
        /* <DEDUP_REMOVED lines=17> */
.L_x_8767:
[----:B------:R-:W4:Y:S02]  /*8320*/  LDG.E.U8 R2, [R2.64] ;  /* 0x0000002402027981 */ /* 0x000f24000c1e1100 */
[----:B----4-:R0:W4:Y:S01]  /*8330*/  I2F.F64.U16 R4, R2 ;  /* 0x0000000200047312 */ /* 0x0101220000101800 */
[----:B------:R-:W-:Y:S05]  /*8340*/  BRA `(.L_x_8769) ;  /* 0x00000df000007947 */ /* 0x000fea0003800000 */
.L_x_8766:
        /* <DEDUP_REMOVED lines=9> */
.L_x_8771:
[----:B------:R-:W4:Y:S02]  /*83e0*/  LDG.E R2, [R2.64] ;  /* 0x0000002402027981 */ /* 0x000f24000c1e1900 */
[----:B----4-:R0:W4:Y:S01]  /*83f0*/  I2F.F64 R4, R2 ;  /* 0x0000000200047312 */ /* 0x0101220000201c00 */
[----:B------:R-:W-:Y:S05]  /*8400*/  BRA `(.L_x_8769) ;  /* 0x00000d3000007947 */ /* 0x000fea0003800000 */
.L_x_8770:
[----:B------:R-:W4:Y:S02]  /*8410*/  LDG.E.U16 R2, [R2.64] ;  /* 0x0000002402027981 */ /* 0x000f24000c1e1500 */
[----:B----4-:R0:W4:Y:S01]  /*8420*/  I2F.F64.S16 R4, R2 ;  /* 0x0000000200047312 */ /* 0x0101220000101c00 */
[----:B------:R-:W-:Y:S05]  /*8430*/  BRA `(.L_x_8769) ;  /* 0x00000d0000007947 */ /* 0x000fea0003800000 */
.L_x_8765:
        /* <DEDUP_REMOVED lines=10> */
.L_x_8773:
[----:B------:R-:W4:Y:S02]  /*84e0*/  LDG.E.U16 R0, [R2.64] ;  /* 0x0000002402007981 */ /* 0x000f24000c1e1500 */
[----:B----4-:R-:W-:-:S05]  /*84f0*/  HADD2.F32 R0, -RZ, R0.H0_H0 ;  /* 0x20000000ff007230 */ /* 0x010fca0000004100 */
[----:B------:R-:W-:-:S04]  /*8500*/  FMUL.FTZ R0, R0, 1 ;  /* 0x3f80000000007820 */ /* 0x000fc80000410000 */
[----:B------:R0:W4:Y:S01]  /*8510*/  F2F.F64.F32 R4, R0 ;  /* 0x0000000000047310 */ /* 0x0001220000201800 */
[----:B------:R-:W-:Y:S05]  /*8520*/  BRA `(.L_x_8769) ;  /* 0x00000c1000007947 */ /* 0x000fea0003800000 */
.L_x_8772:
        /* <DEDUP_REMOVED lines=10> */
.L_x_8775:
[----:B------:R-:W4:Y:S02]  /*85d0*/  LDG.E.U16 R2, [R2.64] ;  /* 0x0000002402027981 */ /* 0x000f24000c1e1500 */
[----:B----4-:R-:W-:-:S05]  /*85e0*/  HADD2.F32 R0, -RZ, R2.H0_H0 ;  /* 0x20000002ff007230 */ /* 0x010fca0000004100 */
[----:B------:R-:W-:-:S04]  /*85f0*/  FMUL.FTZ R0, R0, 1 ;  /* 0x3f80000000007820 */ /* 0x000fc80000410000 */
[----:B------:R0:W4:Y:S01]  /*8600*/  F2F.F64.F32 R4, R0 ;  /* 0x0000000000047310 */ /* 0x0001220000201800 */
[----:B------:R-:W-:Y:S05]  /*8610*/  BRA `(.L_x_8769) ;  /* 0x00000b2000007947 */ /* 0x000fea0003800000 */
.L_x_8774:
[----:B------:R0:W5:Y:S01]  /*8620*/  LDG.E.64 R4, [R2.64] ;  /* 0x0000002402047981 */ /* 0x000162000c1e1b00 */
[----:B------:R-:W-:Y:S05]  /*8630*/  BRA `(.L_x_8769) ;  /* 0x00000b0000007947 */ /* 0x000fea0003800000 */
.L_x_8764:
        /* <DEDUP_REMOVED lines=13> */
.L_x_8778:
[----:B------:R0:W5:Y:S01]  /*8710*/  LDG.E.64 R4, [R2.64] ;  /* 0x0000002402047981 */ /* 0x000162000c1e1b00 */
[----:B------:R-:W-:Y:S05]  /*8720*/  BRA `(.L_x_8769) ;  /* 0x00000a1000007947 */ /* 0x000fea0003800000 */
.L_x_8777:
        /* <DEDUP_REMOVED lines=28> */
.L_x_8780:
        /* <DEDUP_REMOVED lines=12> */
[----:B------:R-:W-:-:S06]  /*89b0*/  FMUL.FTZ R4, R4, 1 ;  /* 0x3f80000004047820 */ /* 0x000fcc0000410000 */
[----:B------:R-:W0:Y:S01]  /*89c0*/  F2F.F64.F32 R4, R4 ;  /* 0x0000000400047310 */ /* 0x000e220000201800 */
[----:B------:R-:W-:Y:S05]  /*89d0*/  BRA `(.L_x_8769) ;  /* 0x0000076000007947 */ /* 0x000fea0003800000 */
.L_x_8779:
[----:B------:R-:W4:Y:S02]  /*89e0*/  LDG.E.U16 R0, [R2.64] ;  /* 0x0000002402007981 */ /* 0x000f24000c1e1500 */
[----:B----4-:R-:W-:-:S05]  /*89f0*/  PRMT R0, RZ, 0x5410, R0 ;  /* 0x00005410ff007816 */ /* 0x010fca0000000000 */
[----:B------:R-:W-:-:S04]  /*8a00*/  FMUL.FTZ R0, R0, 1 ;  /* 0x3f80000000007820 */ /* 0x000fc80000410000 */
[----:B------:R0:W4:Y:S01]  /*8a10*/  F2F.F64.F32 R4, R0 ;  /* 0x0000000000047310 */ /* 0x0001220000201800 */
[----:B------:R-:W-:Y:S05]  /*8a20*/  BRA `(.L_x_8769) ;  /* 0x0000071000007947 */ /* 0x000fea0003800000 */
.L_x_8776:
        /* <DEDUP_REMOVED lines=11> */
.L_x_8783:
        /* <DEDUP_REMOVED lines=21> */
.L_x_8787:
[----:B------:R-:W-:Y:S05]  /*8c30*/  BSYNC B1 ;  /* 0x0000000000017941 */ /* 0x000fea0003800000 */
.L_x_8786:
[----:B------:R-:W-:Y:S01]  /*8c40*/  LEA R3, R0, 0x3b800000, 0x17 ;  /* 0x3b80000000037811 */ /* 0x000fe200078eb8ff */
[----:B------:R-:W-:-:S05]  /*8c50*/  IMAD.SHL.U32 R0, R2, 0x100000, RZ ;  /* 0x0010000002007824 */ /* 0x000fca00078e00ff */
[----:B------:R-:W-:Y:S02]  /*8c60*/  LOP3.LUT R0, R3, R0, R4, 0xfe, !PT ;  /* 0x0000000003007212 */ /* 0x000fe400078efe04 */
.L_x_8785:
[----:B------:R-:W-:Y:S05]  /*8c70*/  BSYNC B0 ;  /* 0x0000000000007941 */ /* 0x000fea0003800000 */
.L_x_8784:
[----:B------:R-:W-:-:S04]  /*8c80*/  FMUL.FTZ R0, R0, 1 ;  /* 0x3f80000000007820 */ /* 0x000fc80000410000 */
[----:B------:R0:W4:Y:S01]  /*8c90*/  F2F.F64.F32 R4, R0 ;  /* 0x0000000000047310 */ /* 0x0001220000201800 */
[----:B------:R-:W-:Y:S05]  /*8ca0*/  BRA `(.L_x_8769) ;  /* 0x0000049000007947 */ /* 0x000fea0003800000 */
.L_x_8782:
        /* <DEDUP_REMOVED lines=21> */
.L_x_8791:
[----:B------:R-:W-:Y:S05]  /*8e00*/  BSYNC B1 ;  /* 0x0000000000017941 */ /* 0x000fea0003800000 */
.L_x_8790:
[----:B------:R-:W-:Y:S01]  /*8e10*/  LEA R3, R0, 0x37800000, 0x17 ;  /* 0x3780000000037811 */ /* 0x000fe200078eb8ff */
[----:B------:R-:W-:-:S05]  /*8e20*/  IMAD.SHL.U32 R0, R2, 0x200000, RZ ;  /* 0x0020000002007824 */ /* 0x000fca00078e00ff */
[----:B------:R-:W-:Y:S02]  /*8e30*/  LOP3.LUT R0, R3, R0, R4, 0xfe, !PT ;  /* 0x0000000003007212 */ /* 0x000fe400078efe04 */
.L_x_8789:
[----:B------:R-:W-:Y:S05]  /*8e40*/  BSYNC B0 ;  /* 0x0000000000007941 */ /* 0x000fea0003800000 */
.L_x_8788:
[----:B------:R-:W-:-:S04]  /*8e50*/  FMUL.FTZ R0, R0, 1 ;  /* 0x3f80000000007820 */ /* 0x000fc80000410000 */
[----:B------:R0:W4:Y:S01]  /*8e60*/  F2F.F64.F32 R4, R0 ;  /* 0x0000000000047310 */ /* 0x0001220000201800 */
[----:B------:R-:W-:Y:S05]  /*8e70*/  BRA `(.L_x_8769) ;  /* 0x000002c000007947 */ /* 0x000fea0003800000 */
.L_x_8781:
        /* <DEDUP_REMOVED lines=14> */
.L_x_8795:
[----:B------:R-:W-:Y:S05]  /*8f60*/  BSYNC B0 ;  /* 0x0000000000007941 */ /* 0x000fea0003800000 */
.L_x_8794:
[----:B------:R-:W-:-:S04]  /*8f70*/  FMUL.FTZ R0, R0, 1 ;  /* 0x3f80000000007820 */ /* 0x000fc80000410000 */
[----:B------:R0:W4:Y:S01]  /*8f80*/  F2F.F64.F32 R4, R0 ;  /* 0x0000000000047310 */ /* 0x0001220000201800 */
[----:B------:R-:W-:Y:S05]  /*8f90*/  BRA `(.L_x_8769) ;  /* 0x000001a000007947 */ /* 0x000fea0003800000 */
.L_x_8768:
        /* <DEDUP_REMOVED lines=21> */
.L_x_8793:
[----:B------:R-:W4:Y:S02]  /*90f0*/  LDG.E.64 R4, [R2.64] ;  /* 0x0000002402047981 */ /* 0x000f24000c1e1b00 */
[----:B----4-:R-:W0:Y:S01]  /*9100*/  I2F.F64.U64 R4, R4 ;  /* 0x0000000400047312 */ /* 0x010e220000301800 */
[----:B------:R-:W-:Y:S05]  /*9110*/  BRA `(.L_x_8769) ;  /* 0x0000002000007947 */ /* 0x000fea0003800000 */
.L_x_8792:
[----:B------:R-:W4:Y:S02]  /*9120*/  LDG.E R2, [R2.64] ;  /* 0x0000002402027981 */ /* 0x000f24000c1e1900 */
[----:B----4-:R0:W4:Y:S02]  /*9130*/  I2F.F64.U32 R4, R2 ;  /* 0x0000000200047312 */ /* 0x0101240000201800 */
.L_x_8769:
[----:B0--3-5:R-:W0:Y:S01]  /*9140*/  DADD R2, -R22, 1 ;  /* 0x3ff0000016027429 */ /* 0x029e220000000100 */
[----:B------:R-:W-:Y:S01]  /*9150*/  IMAD.MOV.U32 R6, RZ, RZ, c[0x2][0x4] ;  /* 0x00800100ff067624 */ /* 0x000fe200078e00ff */
[----:B------:R-:W-:Y:S02]  /*9160*/  BSSY B0, `(.L_x_8796) ;  /* 0x0000020000007945 */ /* 0x000fe40003800000 */
[----:B----4-:R-:W3:-:S04]  /*9170*/  DADD R4, -R4, R22 ;  /* 0x0000000004047229 */ /* 0x010ec80000000116 */
[----:B0-----:R-:W0:-:S04]  /*9180*/  DMUL R2, R2, R22 ;  /* 0x0000001602027228 */ /* 0x001e080000000000 */
[----:B--23--:R-:W-:-:S04]  /*9190*/  DMUL R24, R4, R24 ;  /* 0x0000001804187228 */ /* 0x00cfc80000000000 */
        /* <DEDUP_REMOVED lines=25> */
[----:B-1----:R-:W-:Y:S05]  /*9330*/  CALL.REL.NOINC `($__internal_12_$__cuda_sm20_div_rn_f64_full) ;  /* 0x0000b39000007944 */ /* 0x002fea0003c00000 */
[----:B------:R-:W-:Y:S02]  /*9340*/  IMAD.MOV.U32 R4, RZ, RZ, R8 ;  /* 0x000000ffff047224 */ /* 0x000fe400078e0008 */
[----:B------:R-:W-:Y:S02]  /*9350*/  IMAD.MOV.U32 R5, RZ, RZ, R9 ;  /* 0x000000ffff057224 */ /* 0x000fe400078e0009 */
.L_x_8797:
[----:B------:R-:W-:Y:S05]  /*9360*/  BSYNC B0 ;  /* 0x0000000000007941 */ /* 0x000fea0003800000 */
.L_x_8796:
        /* <DEDUP_REMOVED lines=15> */
.L_x_8801:
[----:B------:R-:W0:Y:S02]  /*9460*/  F2I.S64.F64.TRUNC R4, R4 ;  /* 0x0000000400047311 */ /* 0x000e24000030d900 */
[----:B0-----:R-:W-:-:S05]  /*9470*/  IMAD.MOV.U32 R3, RZ, RZ, R4 ;  /* 0x000000ffff037224 */ /* 0x001fca00078e0004 */
[----:B------:R0:W-:Y:S01]  /*9480*/  STG.E.U8 [R16.64], R3 ;  /* 0x0000000310007986 */ /* 0x0001e2000c101124 */
[----:B------:R-:W-:Y:S05]  /*9490*/  BRA `(.L_x_8803) ;  /* 0x00000ed000007947 */ /* 0x000fea0003800000 */
.L_x_8800:
        /* <DEDUP_REMOVED lines=9> */
.L_x_8805:
[----:B------:R-:W0:Y:S02]  /*9530*/  F2I.F64.TRUNC R5, R4 ;  /* 0x0000000400057311 */ /* 0x000e24000030d100 */
[----:B0-----:R0:W-:Y:S01]  /*9540*/  STG.E [R16.64], R5 ;  /* 0x0000000510007986 */ /* 0x0011e2000c101924 */
[----:B------:R-:W-:Y:S05]  /*9550*/  BRA `(.L_x_8803) ;  /* 0x00000e1000007947 */ /* 0x000fea0003800000 */
.L_x_8804:
[----:B------:R-:W0:Y:S02]  /*9560*/  F2I.F64.TRUNC R5, R4 ;  /* 0x0000000400057311 */ /* 0x000e24000030d100 */
[----:B0-----:R0:W-:Y:S01]  /*9570*/  STG.E.U16 [R16.64], R5 ;  /* 0x0000000510007986 */ /* 0x0011e2000c101524 */
[----:B------:R-:W-:Y:S05]  /*9580*/  BRA `(.L_x_8803) ;  /* 0x00000de000007947 */ /* 0x000fea0003800000 */
.L_x_8799:
        /* <DEDUP_REMOVED lines=11> */
.L_x_8807:
[----:B------:R-:W0:Y:S01]  /*9640*/  F2F.F32.F64 R0, R4 ;  /* 0x0000000400007310 */ /* 0x000e220000301000 */
[----:B------:R-:W0:-:S14]  /*9650*/  DSETP.GEU.AND P0, PT, |R4|, c[0x2][0x8], PT ;  /* 0x008002000400762a */ /* 0x000e1c0003f0e200 */
[----:B0-----:R-:W-:-:S05]  /*9660*/  @!P0 FMUL R0, R0, 1.175494350822287508e-38 ;  /* 0x0080000000008820 */ /* 0x001fca0000400000 */
[----:B------:R-:W-:-:S05]  /*9670*/  F2FP.PACK_AB R0, RZ, R0 ;  /* 0x00000000ff00723e */ /* 0x000fca00000000ff */
[----:B------:R0:W-:Y:S01]  /*9680*/  STG.E.U16 [R16.64], R0 ;  /* 0x0000000010007986 */ /* 0x0001e2000c101524 */
[----:B------:R-:W-:Y:S05]  /*9690*/  BRA `(.L_x_8803) ;  /* 0x00000cd000007947 */ /* 0x000fea0003800000 */
.L_x_8806:
        /* <DEDUP_REMOVED lines=12> */
.L_x_8809:
[----:B------:R-:W0:Y:S01]  /*9760*/  F2F.F32.F64 R0, R4 ;  /* 0x0000000400007310 */ /* 0x000e220000301000 */
[----:B------:R-:W0:-:S14]  /*9770*/  DSETP.GEU.AND P0, PT, |R4|, c[0x2][0x8], PT ;  /* 0x008002000400762a */ /* 0x000e1c0003f0e200 */
[----:B0-----:R-:W-:-:S05]  /*9780*/  @!P0 FMUL R0, R0, 1.175494350822287508e-38 ;  /* 0x0080000000008820 */ /* 0x001fca0000400000 */
[----:B------:R-:W-:-:S04]  /*9790*/  F2FP.PACK_AB R3, RZ, R0 ;  /* 0x00000000ff03723e */ /* 0x000fc800000000ff */
[----:B------:R-:W-:-:S05]  /*97a0*/  PRMT R3, R3, 0x5410, RZ ;  /* 0x0000541003037816 */ /* 0x000fca00000000ff */
[----:B------:R0:W-:Y:S01]  /*97b0*/  STG.E [R16.64], R3 ;  /* 0x0000000310007986 */ /* 0x0001e2000c101924 */
[----:B------:R-:W-:Y:S05]  /*97c0*/  BRA `(.L_x_8803) ;  /* 0x00000ba000007947 */ /* 0x000fea0003800000 */
.L_x_8808:
[----:B------:R0:W-:Y:S01]  /*97d0*/  STG.E.64 [R16.64], R4 ;  /* 0x0000000410007986 */ /* 0x0001e2000c101b24 */
[----:B------:R-:W-:Y:S05]  /*97e0*/  BRA `(.L_x_8803) ;  /* 0x00000b8000007947 */ /* 0x000fea0003800000 */
.L_x_8798:
        /* <DEDUP_REMOVED lines=12> */
.L_x_8812:
[----:B------:R-:W-:-:S05]  /*98b0*/  CS2R R6, SRZ ;  /* 0x0000000000067805 */ /* 0x000fca000001ff00 */
[----:B------:R0:W-:Y:S01]  /*98c0*/  STG.E.128 [R16.64], R4 ;  /* 0x0000000410007986 */ /* 0x0001e2000c101d24 */
[----:B------:R-:W-:Y:S05]  /*98d0*/  BRA `(.L_x_8803) ;  /* 0x00000a9000007947 */ /* 0x000fea0003800000 */
.L_x_8811:
        /* <DEDUP_REMOVED lines=23> */
.L_x_8816:
[----:B------:R-:W-:Y:S05]  /*9a50*/  BSYNC B0 ;  /* 0x0000000000007941 */ /* 0x000fea0003800000 */
.L_x_8815:
[----:B------:R-:W-:-:S05]  /*9a60*/  LOP3.LUT R3, R0, R3, RZ, 0xfc, !PT ;  /* 0x0000000300037212 */ /* 0x000fca00078efcff */
[----:B------:R0:W-:Y:S01]  /*9a70*/  STG.E.U8 [R16.64], R3 ;  /* 0x0000000310007986 */ /* 0x0001e2000c101124 */
[----:B------:R-:W-:Y:S05]  /*9a80*/  BRA `(.L_x_8803) ;  /* 0x000008e000007947 */ /* 0x000fea0003800000 */
.L_x_8814:
        /* <DEDUP_REMOVED lines=15> */
.L_x_8818:
[----:B------:R-:W-:Y:S01]  /*9b80*/  IMAD.MOV.U32 R0, RZ, RZ, 0x7f ;  /* 0x0000007fff007424 */ /* 0x000fe200078e00ff */
[----:B------:R-:W-:-:S04]  /*9b90*/  ISETP.GT.U32.AND P0, PT, R2, 0x7f800000, PT ;  /* 0x7f8000000200780c */ /* 0x000fc80003f04070 */
[----:B------:R-:W-:-:S04]  /*9ba0*/  SEL R0, R0, 0x7c, P0 ;  /* 0x0000007c00007807 */ /* 0x000fc80000000000 */
.L_x_8819:
[----:B------:R-:W-:Y:S05]  /*9bb0*/  BSYNC B0 ;  /* 0x0000000000007941 */ /* 0x000fea0003800000 */
.L_x_8817:
[----:B------:R-:W-:-:S04]  /*9bc0*/  LOP3.LUT R2, R3, 0x80000000, RZ, 0xc0, !PT ;  /* 0x8000000003027812 */ /* 0x000fc800078ec0ff */
[----:B------:R-:W-:-:S04]  /*9bd0*/  SHF.R.U32.HI R3, RZ, 0x18, R2 ;  /* 0x00000018ff037819 */ /* 0x000fc80000011602 */
[----:B------:R-:W-:-:S05]  /*9be0*/  LOP3.LUT R3, R0, R3, RZ, 0xfc, !PT ;  /* 0x0000000300037212 */ /* 0x000fca00078efcff */
[----:B------:R0:W-:Y:S01]  /*9bf0*/  STG.E.U8 [R16.64], R3 ;  /* 0x0000000310007986 */ /* 0x0001e2000c101124 */
[----:B------:R-:W-:Y:S05]  /*9c00*/  BRA `(.L_x_8803) ;  /* 0x0000076000007947 */ /* 0x000fea0003800000 */
.L_x_8813:
[----:B------:R-:W0:Y:S01]  /*9c10*/  F2F.F32.F64 R0, R4 ;  /* 0x0000000400007310 */ /* 0x000e220000301000 */
[----:B------:R-:W0:-:S14]  /*9c20*/  DSETP.GEU.AND P0, PT, |R4|, c[0x2][0x8], PT ;  /* 0x008002000400762a */ /* 0x000e1c0003f0e200 */
[----:B0-----:R-:W-:-:S05]  /*9c30*/  @!P0 FMUL R0, R0, 1.175494350822287508e-38 ;  /* 0x0080000000008820 */ /* 0x001fca0000400000 */
[----:B------:R-:W-:-:S05]  /*9c40*/  F2FP.BF16.PACK_AB R0, RZ, R0 ;  /* 0x00000000ff00723e */ /* 0x000fca00000010ff */
[----:B------:R0:W-:Y:S01]  /*9c50*/  STG.E.U16 [R16.64], R0 ;  /* 0x0000000010007986 */ /* 0x0001e2000c101524 */
[----:B------:R-:W-:Y:S05]  /*9c60*/  BRA `(.L_x_8803) ;  /* 0x0000070000007947 */ /* 0x000fea0003800000 */
.L_x_8810:
        /* <DEDUP_REMOVED lines=11> */
.L_x_8822:
        /* <DEDUP_REMOVED lines=19> */
.L_x_8825:
[----:B------:R-:W-:-:S04]  /*9e50*/  LOP3.LUT R2, R3, 0x80000000, RZ, 0xc0, !PT ;  /* 0x8000000003027812 */ /* 0x000fc800078ec0ff */
[----:B------:R-:W-:-:S04]  /*9e60*/  SHF.R.U32.HI R3, RZ, 0x18, R2 ;  /* 0x00000018ff037819 */ /* 0x000fc80000011602 */
[----:B------:R-:W-:-:S04]  /*9e70*/  LOP3.LUT R0, R0, R3, RZ, 0xfc, !PT ;  /* 0x0000000300007212 */ /* 0x000fc800078efcff */
[----:B------:R-:W-:Y:S02]  /*9e80*/  PRMT R8, R0, 0x7610, R8 ;  /* 0x0000761000087816 */ /* 0x000fe40000000008 */
.L_x_8824:
[----:B------:R-:W-:Y:S05]  /*9e90*/  BSYNC B0 ;  /* 0x0000000000007941 */ /* 0x000fea0003800000 */
.L_x_8823:
[----:B------:R0:W-:Y:S01]  /*9ea0*/  STG.E.U8 [R16.64], R8 ;  /* 0x0000000810007986 */ /* 0x0001e2000c101124 */
[----:B------:R-:W-:Y:S05]  /*9eb0*/  BRA `(.L_x_8803) ;  /* 0x000004b000007947 */ /* 0x000fea0003800000 */
.L_x_8821:
        /* <DEDUP_REMOVED lines=19> */
.L_x_8828:
[----:B------:R-:W-:-:S04]  /*9ff0*/  LOP3.LUT R2, R3, 0x80000000, RZ, 0xc0, !PT ;  /* 0x8000000003027812 */ /* 0x000fc800078ec0ff */
[----:B------:R-:W-:-:S04]  /*a000*/  SHF.R.U32.HI R3, RZ, 0x18, R2 ;  /* 0x00000018ff037819 */ /* 0x000fc80000011602 */
[----:B------:R-:W-:-:S04]  /*a010*/  LOP3.LUT R0, R0, R3, RZ, 0xfc, !PT ;  /* 0x0000000300007212 */ /* 0x000fc800078efcff */
[----:B------:R-:W-:Y:S02]  /*a020*/  PRMT R8, R0, 0x7610, R8 ;  /* 0x0000761000087816 */ /* 0x000fe40000000008 */
.L_x_8827:
[----:B------:R-:W-:Y:S05]  /*a030*/  BSYNC B0 ;  /* 0x0000000000007941 */ /* 0x000fea0003800000 */
.L_x_8826:
[----:B------:R0:W-:Y:S01]  /*a040*/  STG.E.U8 [R16.64], R8 ;  /* 0x0000000810007986 */ /* 0x0001e2000c101124 */
[----:B------:R-:W-:Y:S05]  /*a050*/  BRA `(.L_x_8803) ;  /* 0x0000031000007947 */ /* 0x000fea0003800000 */
.L_x_8820:
        /* <DEDUP_REMOVED lines=24> */
.L_x_8802:
        /* <DEDUP_REMOVED lines=20> */
.L_x_8830:
[----:B------:R-:W0:Y:S02]  /*a320*/  F2I.U64.F64.TRUNC R4, R4 ;  /* 0x0000000400047311 */ /* 0x000e24000030d800 */
[----:B0-----:R0:W-:Y:S01]  /*a330*/  STG.E.64 [R16.64], R4 ;  /* 0x0000000410007986 */ /* 0x0011e2000c101b24 */
[----:B------:R-:W-:Y:S05]  /*a340*/  BRA `(.L_x_8803) ;  /* 0x0000002000007947 */ /* 0x000fea0003800000 */
.L_x_8829:
[----:B------:R-:W0:Y:S02]  /*a350*/  F2I.U32.F64.TRUNC R5, R4 ;  /* 0x0000000400057311 */ /* 0x000e24000030d000 */
[----:B0-----:R0:W-:Y:S02]  /*a360*/  STG.E [R16.64], R5 ;  /* 0x0000000510007986 */ /* 0x0011e4000c101924 */
.L_x_8803:
        /* <DEDUP_REMOVED lines=284> */
.L_x_8831:
        /* <DEDUP_REMOVED lines=19> */
.L_x_8835:
[----:B------:R-:W2:Y:S02]  /*b660*/  LDG.E.U8 R2, [R2.64] ;  /* 0x0000002402027981 */ /* 0x000ea4000c1e1100 */
[----:B--2---:R0:W2:Y:S01]  /*b670*/  I2F.F64.U16 R24, R2 ;  /* 0x0000000200187312 */ /* 0x0040a20000101800 */
[----:B------:R-:W-:Y:S05]  /*b680*/  BRA `(.L_x_8837) ;  /* 0x00000df000007947 */ /* 0x000fea0003800000 */
.L_x_8834:
        /* <DEDUP_REMOVED lines=9> */
.L_x_8839:
[----:B------:R-:W2:Y:S02]  /*b720*/  LDG.E R2, [R2.64] ;  /* 0x0000002402027981 */ /* 0x000ea4000c1e1900 */
[----:B--2---:R0:W2:Y:S01]  /*b730*/  I2F.F64 R24, R2 ;  /* 0x0000000200187312 */ /* 0x0040a20000201c00 */
[----:B------:R-:W-:Y:S05]  /*b740*/  BRA `(.L_x_8837) ;  /* 0x00000d3000007947 */ /* 0x000fea0003800000 */
.L_x_8838:
[----:B------:R-:W2:Y:S02]  /*b750*/  LDG.E.U16 R2, [R2.64] ;  /* 0x0000002402027981 */ /* 0x000ea4000c1e1500 */
[----:B--2---:R0:W2:Y:S01]  /*b760*/  I2F.F64.S16 R24, R2 ;  /* 0x0000000200187312 */ /* 0x0040a20000101c00 */
[----:B------:R-:W-:Y:S05]  /*b770*/  BRA `(.L_x_8837) ;  /* 0x00000d0000007947 */ /* 0x000fea0003800000 */
.L_x_8833:
        /* <DEDUP_REMOVED lines=10> */
.L_x_8841:
[----:B------:R-:W2:Y:S02]  /*b820*/  LDG.E.U16 R0, [R2.64] ;  /* 0x0000002402007981 */ /* 0x000ea4000c1e1500 */
[----:B--2---:R-:W-:-:S05]  /*b830*/  HADD2.F32 R0, -RZ, R0.H0_H0 ;  /* 0x20000000ff007230 */ /* 0x004fca0000004100 */
[----:B------:R-:W-:-:S04]  /*b840*/  FMUL.FTZ R0, R0, 1 ;  /* 0x3f80000000007820 */ /* 0x000fc80000410000 */
[----:B------:R0:W2:Y:S01]  /*b850*/  F2F.F64.F32 R24, R0 ;  /* 0x0000000000187310 */ /* 0x0000a20000201800 */
[----:B------:R-:W-:Y:S05]  /*b860*/  BRA `(.L_x_8837) ;  /* 0x00000c1000007947 */ /* 0x000fea0003800000 */
.L_x_8840:
        /* <DEDUP_REMOVED lines=10> */
.L_x_8843:
[----:B------:R-:W2:Y:S02]  /*b910*/  LDG.E.U16 R2, [R2.64] ;  /* 0x0000002402027981 */ /* 0x000ea4000c1e1500 */
[----:B--2---:R-:W-:-:S05]  /*b920*/  HADD2.F32 R0, -RZ, R2.H0_H0 ;  /* 0x20000002ff007230 */ /* 0x004fca0000004100 */
[----:B------:R-:W-:-:S04]  /*b930*/  FMUL.FTZ R0, R0, 1 ;  /* 0x3f80000000007820 */ /* 0x000fc80000410000 */
[----:B------:R0:W2:Y:S01]  /*b940*/  F2F.F64.F32 R24, R0 ;  /* 0x0000000000187310 */ /* 0x0000a20000201800 */
[----:B------:R-:W-:Y:S05]  /*b950*/  BRA `(.L_x_8837) ;  /* 0x00000b2000007947 */ /* 0x000fea0003800000 */
.L_x_8842:
[----:B------:R0:W5:Y:S01]  /*b960*/  LDG.E.64 R24, [R2.64] ;  /* 0x0000002402187981 */ /* 0x000162000c1e1b00 */
[----:B------:R-:W-:Y:S05]  /*b970*/  BRA `(.L_x_8837) ;  /* 0x00000b0000007947 */ /* 0x000fea0003800000 */
.L_x_8832:
        /* <DEDUP_REMOVED lines=13> */
.L_x_8846:
[----:B------:R0:W5:Y:S01]  /*ba50*/  LDG.E.64 R24, [R2.64] ;  /* 0x0000002402187981 */ /* 0x000162000c1e1b00 */
[----:B------:R-:W-:Y:S05]  /*ba60*/  BRA `(.L_x_8837) ;  /* 0x00000a1000007947 */ /* 0x000fea0003800000 */
.L_x_8845:
        /* <DEDUP_REMOVED lines=28> */
.L_x_8848:
        /* <DEDUP_REMOVED lines=15> */
.L_x_8847:
[----:B------:R-:W2:Y:S02]  /*bd20*/  LDG.E.U16 R0, [R2.64] ;  /* 0x0000002402007981 */ /* 0x000ea4000c1e1500 */
[----:B--2---:R-:W-:-:S05]  /*bd30*/  PRMT R0, RZ, 0x5410, R0 ;  /* 0x00005410ff007816 */ /* 0x004fca0000000000 */
[----:B------:R-:W-:-:S04]  /*bd40*/  FMUL.FTZ R0, R0, 1 ;  /* 0x3f80000000007820 */ /* 0x000fc80000410000 */
[----:B------:R0:W2:Y:S01]  /*bd50*/  F2F.F64.F32 R24, R0 ;  /* 0x0000000000187310 */ /* 0x0000a20000201800 */
[----:B------:R-:W-:Y:S05]  /*bd60*/  BRA `(.L_x_8837) ;  /* 0x0000071000007947 */ /* 0x000fea0003800000 */
.L_x_8844:
        /* <DEDUP_REMOVED lines=11> */
.L_x_8851:
        /* <DEDUP_REMOVED lines=21> */
.L_x_8855:
[----:B------:R-:W-:Y:S05]  /*bf70*/  BSYNC B1 ;  /* 0x0000000000017941 */ /* 0x000fea0003800000 */
.L_x_8854:
[----:B------:R-:W-:Y:S01]  /*bf80*/  LEA R3, R0, 0x3b800000, 0x17 ;  /* 0x3b80000000037811 */ /* 0x000fe200078eb8ff */
[----:B------:R-:W-:-:S05]  /*bf90*/  IMAD.SHL.U32 R0, R2, 0x100000, RZ ;  /* 0x0010000002007824 */ /* 0x000fca00078e00ff */
[----:B------:R-:W-:Y:S02]  /*bfa0*/  LOP3.LUT R0, R3, R0, R4, 0xfe, !PT ;  /* 0x0000000003007212 */ /* 0x000fe400078efe04 */
.L_x_8853:
[----:B------:R-:W-:Y:S05]  /*bfb0*/  BSYNC B0 ;  /* 0x0000000000007941 */ /* 0x000fea0003800000 */
.L_x_8852:
[----:B------:R-:W-:-:S04]  /*bfc0*/  FMUL.FTZ R0, R0, 1 ;  /* 0x3f80000000007820 */ /* 0x000fc80000410000 */
[----:B------:R0:W2:Y:S01]  /*bfd0*/  F2F.F64.F32 R24, R0 ;  /* 0x0000000000187310 */ /* 0x0000a20000201800 */
[----:B------:R-:W-:Y:S05]  /*bfe0*/  BRA `(.L_x_8837) ;  /* 0x0000049000007947 */ /* 0x000fea0003800000 */
.L_x_8850:
        /* <DEDUP_REMOVED lines=21> */
.L_x_8859:
[----:B------:R-:W-:Y:S05]  /*c140*/  BSYNC B1 ;  /* 0x0000000000017941 */ /* 0x000fea0003800000 */
.L_x_8858:
[----:B------:R-:W-:Y:S01]  /*c150*/  LEA R3, R0, 0x37800000, 0x17 ;  /* 0x3780000000037811 */ /* 0x000fe200078eb8ff */
[----:B------:R-:W-:-:S05]  /*c160*/  IMAD.SHL.U32 R0, R2, 0x200000, RZ ;  /* 0x0020000002007824 */ /* 0x000fca00078e00ff */
[----:B------:R-:W-:Y:S02]  /*c170*/  LOP3.LUT R0, R3, R0, R4, 0xfe, !PT ;  /* 0x0000000003007212 */ /* 0x000fe400078efe04 */
.L_x_8857:
[----:B------:R-:W-:Y:S05]  /*c180*/  BSYNC B0 ;  /* 0x0000000000007941 */ /* 0x000fea0003800000 */
.L_x_8856:
[----:B------:R-:W-:-:S04]  /*c190*/  FMUL.FTZ R0, R0, 1 ;  /* 0x3f80000000007820 */ /* 0x000fc80000410000 */
[----:B------:R0:W2:Y:S01]  /*c1a0*/  F2F.F64.F32 R24, R0 ;  /* 0x0000000000187310 */ /* 0x0000a20000201800 */
[----:B------:R-:W-:Y:S05]  /*c1b0*/  BRA `(.L_x_8837) ;  /* 0x000002c000007947 */ /* 0x000fea0003800000 */
.L_x_8849:
        /* <DEDUP_REMOVED lines=14> */
.L_x_8863:
[----:B------:R-:W-:Y:S05]  /*c2a0*/  BSYNC B0 ;  /* 0x0000000000007941 */ /* 0x000fea0003800000 */
.L_x_8862:
[----:B------:R-:W-:-:S04]  /*c2b0*/  FMUL.FTZ R0, R0, 1 ;  /* 0x3f80000000007820 */ /* 0x000fc80000410000 */
[----:B------:R0:W2:Y:S01]  /*c2c0*/  F2F.F64.F32 R24, R0 ;  /* 0x0000000000187310 */ /* 0x0000a20000201800 */
[----:B------:R-:W-:Y:S05]  /*c2d0*/  BRA `(.L_x_8837) ;  /* 0x000001a000007947 */ /* 0x000fea0003800000 */
.L_x_8836:
        /* <DEDUP_REMOVED lines=21> */
.L_x_8861:
[----:B------:R-:W2:Y:S02]  /*c430*/  LDG.E.64 R24, [R2.64] ;  /* 0x0000002402187981 */ /* 0x000ea4000c1e1b00 */
[----:B--2---:R-:W0:Y:S01]  /*c440*/  I2F.F64.U64 R24, R24 ;  /* 0x0000001800187312 */ /* 0x004e220000301800 */
[----:B------:R-:W-:Y:S05]  /*c450*/  BRA `(.L_x_8837) ;  /* 0x0000002000007947 */ /* 0x000fea0003800000 */
.L_x_8860:
[----:B------:R-:W2:Y:S02]  /*c460*/  LDG.E R2, [R2.64] ;  /* 0x0000002402027981 */ /* 0x000ea4000c1e1900 */
[----:B--2---:R0:W2:Y:S02]  /*c470*/  I2F.F64.U32 R24, R2 ;  /* 0x0000000200187312 */ /* 0x0040a40000201800 */
.L_x_8837:
        /* <DEDUP_REMOVED lines=17> */
.L_x_8867:
[----:B------:R-:W3:Y:S02]  /*c590*/  LDG.E.U8 R2, [R2.64] ;  /* 0x0000002402027981 */ /* 0x000ee4000c1e1100 */
[----:B---3--:R0:W3:Y:S01]  /*c5a0*/  I2F.F64.U16 R22, R2 ;  /* 0x0000000200167312 */ /* 0x0080e20000101800 */
[----:B------:R-:W-:Y:S05]  /*c5b0*/  BRA `(.L_x_8869) ;  /* 0x00000df000007947 */ /* 0x000fea0003800000 */
.L_x_8866:
        /* <DEDUP_REMOVED lines=9> */
.L_x_8871:
[----:B------:R-:W3:Y:S02]  /*c650*/  LDG.E R2, [R2.64] ;  /* 0x0000002402027981 */ /* 0x000ee4000c1e1900 */
[----:B---3--:R0:W3:Y:S01]  /*c660*/  I2F.F64 R22, R2 ;  /* 0x0000000200167312 */ /* 0x0080e20000201c00 */
[----:B------:R-:W-:Y:S05]  /*c670*/  BRA `(.L_x_8869) ;  /* 0x00000d3000007947 */ /* 0x000fea0003800000 */
.L_x_8870:
[----:B------:R-:W3:Y:S02]  /*c680*/  LDG.E.U16 R2, [R2.64] ;  /* 0x0000002402027981 */ /* 0x000ee4000c1e1500 */
[----:B---3--:R0:W3:Y:S01]  /*c690*/  I2F.F64.S16 R22, R2 ;  /* 0x0000000200167312 */ /* 0x0080e20000101c00 */
[----:B------:R-:W-:Y:S05]  /*c6a0*/  BRA `(.L_x_8869) ;  /* 0x00000d0000007947 */ /* 0x000fea0003800000 */
.L_x_8865:
        /* <DEDUP_REMOVED lines=10> */
.L_x_8873:
[----:B------:R-:W3:Y:S02]  /*c750*/  LDG.E.U16 R0, [R2.64] ;  /* 0x0000002402007981 */ /* 0x000ee4000c1e1500 */
[----:B---3--:R-:W-:-:S05]  /*c760*/  HADD2.F32 R0, -RZ, R0.H0_H0 ;  /* 0x20000000ff007230 */ /* 0x008fca0000004100 */
[----:B------:R-:W-:-:S04]  /*c770*/  FMUL.FTZ R0, R0, 1 ;  /* 0x3f80000000007820 */ /* 0x000fc80000410000 */
[----:B------:R0:W3:Y:S01]  /*c780*/  F2F.F64.F32 R22, R0 ;  /* 0x0000000000167310 */ /* 0x0000e20000201800 */
[----:B------:R-:W-:Y:S05]  /*c790*/  BRA `(.L_x_8869) ;  /* 0x00000c1000007947 */ /* 0x000fea0003800000 */
.L_x_8872:
        /* <DEDUP_REMOVED lines=10> */
.L_x_8875:
[----:B------:R-:W3:Y:S02]  /*c840*/  LDG.E.U16 R2, [R2.64] ;  /* 0x0000002402027981 */ /* 0x000ee4000c1e1500 */
[----:B---3--:R-:W-:-:S05]  /*c850*/  HADD2.F32 R0, -RZ, R2.H0_H0 ;  /* 0x20000002ff007230 */ /* 0x008fca0000004100 */
[----:B------:R-:W-:-:S04]  /*c860*/  FMUL.FTZ R0, R0, 1 ;  /* 0x3f80000000007820 */ /* 0x000fc80000410000 */
[----:B------:R0:W3:Y:S01]  /*c870*/  F2F.F64.F32 R22, R0 ;  /* 0x0000000000167310 */ /* 0x0000e20000201800 */
[----:B------:R-:W-:Y:S05]  /*c880*/  BRA `(.L_x_8869) ;  /* 0x00000b2000007947 */ /* 0x000fea0003800000 */
.L_x_8874:
[----:B------:R0:W5:Y:S01]  /*c890*/  LDG.E.64 R22, [R2.64] ;  /* 0x0000002402167981 */ /* 0x000162000c1e1b00 */
[----:B------:R-:W-:Y:S05]  /*c8a0*/  BRA `(.L_x_8869) ;  /* 0x00000b0000007947 */ /* 0x000fea0003800000 */
.L_x_8864:
        /* <DEDUP_REMOVED lines=13> */
.L_x_8878:
[----:B------:R0:W5:Y:S01]  /*c980*/  LDG.E.64 R22, [R2.64] ;  /* 0x0000002402167981 */ /* 0x000162000c1e1b00 */
[----:B------:R-:W-:Y:S05]  /*c990*/  BRA `(.L_x_8869) ;  /* 0x00000a1000007947 */ /* 0x000fea0003800000 */
.L_x_8877:
        /* <DEDUP_REMOVED lines=28> */
.L_x_8880:
        /* <DEDUP_REMOVED lines=15> */
.L_x_8879:
[----:B------:R-:W3:Y:S02]  /*cc50*/  LDG.E.U16 R0, [R2.64] ;  /* 0x0000002402007981 */ /* 0x000ee4000c1e1500 */
[----:B---3--:R-:W-:-:S05]  /*cc60*/  PRMT R0, RZ, 0x5410, R0 ;  /* 0x00005410ff007816 */ /* 0x008fca0000000000 */
[----:B------:R-:W-:-:S04]  /*cc70*/  FMUL.FTZ R0, R0, 1 ;  /* 0x3f80000000007820 */ /* 0x000fc80000410000 */
[----:B------:R0:W3:Y:S01]  /*cc80*/  F2F.F64.F32 R22, R0 ;  /* 0x0000000000167310 */ /* 0x0000e20000201800 */
[----:B------:R-:W-:Y:S05]  /*cc90*/  BRA `(.L_x_8869) ;  /* 0x0000071000007947 */ /* 0x000fea0003800000 */
.L_x_8876:
        /* <DEDUP_REMOVED lines=11> */
.L_x_8883:
        /* <DEDUP_REMOVED lines=21> */
.L_x_8887:
[----:B------:R-:W-:Y:S05]  /*cea0*/  BSYNC B1 ;  /* 0x0000000000017941 */ /* 0x000fea0003800000 */
.L_x_8886:
[----:B------:R-:W-:Y:S01]  /*ceb0*/  LEA R3, R0, 0x3b800000, 0x17 ;  /* 0x3b80000000037811 */ /* 0x000fe200078eb8ff */
[----:B------:R-:W-:-:S05]  /*cec0*/  IMAD.SHL.U32 R0, R2, 0x100000, RZ ;  /* 0x0010000002007824 */ /* 0x000fca00078e00ff */
[----:B------:R-:W-:Y:S02]  /*ced0*/  LOP3.LUT R0, R3, R0, R4, 0xfe, !PT ;  /* 0x0000000003007212 */ /* 0x000fe400078efe04 */
.L_x_8885:
[----:B------:R-:W-:Y:S05]  /*cee0*/  BSYNC B0 ;  /* 0x0000000000007941 */ /* 0x000fea0003800000 */
.L_x_8884:
[----:B------:R-:W-:-:S04]  /*cef0*/  FMUL.FTZ R0, R0, 1 ;  /* 0x3f80000000007820 */ /* 0x000fc80000410000 */
[----:B------:R0:W3:Y:S01]  /*cf00*/  F2F.F64.F32 R22, R0 ;  /* 0x0000000000167310 */ /* 0x0000e20000201800 */
[----:B------:R-:W-:Y:S05]  /*cf10*/  BRA `(.L_x_8869) ;  /* 0x0000049000007947 */ /* 0x000fea0003800000 */
.L_x_8882:
        /* <DEDUP_REMOVED lines=21> */
.L_x_8891:
[----:B------:R-:W-:Y:S05]  /*d070*/  BSYNC B1 ;  /* 0x0000000000017941 */ /* 0x000fea0003800000 */
.L_x_8890:
[----:B------:R-:W-:Y:S01]  /*d080*/  LEA R3, R0, 0x37800000, 0x17 ;  /* 0x3780000000037811 */ /* 0x000fe200078eb8ff */
[----:B------:R-:W-:-:S05]  /*d090*/  IMAD.SHL.U32 R0, R2, 0x200000, RZ ;  /* 0x0020000002007824 */ /* 0x000fca00078e00ff */
[----:B------:R-:W-:Y:S02]  /*d0a0*/  LOP3.LUT R0, R3, R0, R4, 0xfe, !PT ;  /* 0x0000000003007212 */ /* 0x000fe400078efe04 */
.L_x_8889:
[----:B------:R-:W-:Y:S05]  /*d0b0*/  BSYNC B0 ;  /* 0x0000000000007941 */ /* 0x000fea0003800000 */
.L_x_8888:
[----:B------:R-:W-:-:S04]  /*d0c0*/  FMUL.FTZ R0, R0, 1 ;  /* 0x3f80000000007820 */ /* 0x000fc80000410000 */
[----:B------:R0:W3:Y:S01]  /*d0d0*/  F2F.F64.F32 R22, R0 ;  /* 0x0000000000167310 */ /* 0x0000e20000201800 */
[----:B------:R-:W-:Y:S05]  /*d0e0*/  BRA `(.L_x_8869) ;  /* 0x000002c000007947 */ /* 0x000fea0003800000 */
.L_x_8881:
        /* <DEDUP_REMOVED lines=14> */
.L_x_8895:
[----:B------:R-:W-:Y:S05]  /*d1d0*/  BSYNC B0 ;  /* 0x0000000000007941 */ /* 0x000fea0003800000 */
.L_x_8894:
[----:B------:R-:W-:-:S04]  /*d1e0*/  FMUL.FTZ R0, R0, 1 ;  /* 0x3f80000000007820 */ /* 0x000fc80000410000 */
[----:B------:R0:W3:Y:S01]  /*d1f0*/  F2F.F64.F32 R22, R0 ;  /* 0x0000000000167310 */ /* 0x0000e20000201800 */
[----:B------:R-:W-:Y:S05]  /*d200*/  BRA `(.L_x_8869) ;  /* 0x000001a000007947 */ /* 0x000fea0003800000 */
.L_x_8868:
        /* <DEDUP_REMOVED lines=21> */
.L_x_8893:
[----:B------:R-:W3:Y:S02]  /*d360*/  LDG.E.64 R22, [R2.64] ;  /* 0x0000002402167981 */ /* 0x000ee4000c1e1b00 */
[----:B---3--:R-:W0:Y:S01]  /*d370*/  I2F.F64.U64 R22, R22 ;  /* 0x0000001600167312 */ /* 0x008e220000301800 */
[----:B------:R-:W-:Y:S05]  /*d380*/  BRA `(.L_x_8869) ;  /* 0x0000002000007947 */ /* 0x000fea0003800000 */
.L_x_8892:
[----:B------:R-:W3:Y:S02]  /*d390*/  LDG.E R2, [R2.64] ;  /* 0x0000002402027981 */ /* 0x000ee4000c1e1900 */
[----:B---3--:R0:W3:Y:S02]  /*d3a0*/  I2F.F64.U32 R22, R2 ;  /* 0x0000000200167312 */ /* 0x0080e40000201800 */
.L_x_8869:
        /* <DEDUP_REMOVED lines=17> */
.L_x_8899:
[----:B------:R-:W4:Y:S02]  /*d4c0*/  LDG.E.U8 R2, [R2.64] ;  /* 0x0000002402027981 */ /* 0x000f24000c1e1100 */
[----:B----4-:R0:W4:Y:S01]  /*d4d0*/  I2F.F64.U16 R4, R2 ;  /* 0x0000000200047312 */ /* 0x0101220000101800 */
[----:B------:R-:W-:Y:S05]  /*d4e0*/  BRA `(.L_x_8901) ;  /* 0x00000df000007947 */ /* 0x000fea0003800000 */
.L_x_8898:
        /* <DEDUP_REMOVED lines=9> */
.L_x_8903:
[----:B------:R-:W4:Y:S02]  /*d580*/  LDG.E R2, [R2.64] ;  /* 0x0000002402027981 */ /* 0x000f24000c1e1900 */
[----:B----4-:R0:W4:Y:S01]  /*d590*/  I2F.F64 R4, R2 ;  /* 0x0000000200047312 */ /* 0x0101220000201c00 */
[----:B------:R-:W-:Y:S05]  /*d5a0*/  BRA `(.L_x_8901) ;  /* 0x00000d3000007947 */ /* 0x000fea0003800000 */
.L_x_8902:
[----:B------:R-:W4:Y:S02]  /*d5b0*/  LDG.E.U16 R2, [R2.64] ;  /* 0x0000002402027981 */ /* 0x000f24000c1e1500 */
[----:B----4-:R0:W4:Y:S01]  /*d5c0*/  I2F.F64.S16 R4, R2 ;  /* 0x0000000200047312 */ /* 0x0101220000101c00 */
[----:B------:R-:W-:Y:S05]  /*d5d0*/  BRA `(.L_x_8901) ;  /* 0x00000d0000007947 */ /* 0x000fea0003800000 */
.L_x_8897:
        /* <DEDUP_REMOVED lines=10> */
.L_x_8905:
[----:B------:R-:W4:Y:S02]  /*d680*/  LDG.E.U16 R0, [R2.64] ;  /* 0x0000002402007981 */ /* 0x000f24000c1e1500 */
[----:B----4-:R-:W-:-:S05]  /*d690*/  HADD2.F32 R0, -RZ, R0.H0_H0 ;  /* 0x20000000ff007230 */ /* 0x010fca0000004100 */
[----:B------:R-:W-:-:S04]  /*d6a0*/  FMUL.FTZ R0, R0, 1 ;  /* 0x3f80000000007820 */ /* 0x000fc80000410000 */
[----:B------:R0:W4:Y:S01]  /*d6b0*/  F2F.F64.F32 R4, R0 ;  /* 0x0000000000047310 */ /* 0x0001220000201800 */
[----:B------:R-:W-:Y:S05]  /*d6c0*/  BRA `(.L_x_8901) ;  /* 0x00000c1000007947 */ /* 0x000fea0003800000 */
.L_x_8904:
        /* <DEDUP_REMOVED lines=10> */
.L_x_8907:
[----:B------:R-:W4:Y:S02]  /*d770*/  LDG.E.U16 R2, [R2.64] ;  /* 0x0000002402027981 */ /* 0x000f24000c1e1500 */
[----:B----4-:R-:W-:-:S05]  /*d780*/  HADD2.F32 R0, -RZ, R2.H0_H0 ;  /* 0x20000002ff007230 */ /* 0x010fca0000004100 */
[----:B------:R-:W-:-:S04]  /*d790*/  FMUL.FTZ R0, R0, 1 ;  /* 0x3f80000000007820 */ /* 0x000fc80000410000 */
[----:B------:R0:W4:Y:S01]  /*d7a0*/  F2F.F64.F32 R4, R0 ;  /* 0x0000000000047310 */ /* 0x0001220000201800 */
[----:B------:R-:W-:Y:S05]  /*d7b0*/  BRA `(.L_x_8901) ;  /* 0x00000b2000007947 */ /* 0x000fea0003800000 */
.L_x_8906:
[----:B------:R0:W5:Y:S01]  /*d7c0*/  LDG.E.64 R4, [R2.64] ;  /* 0x0000002402047981 */ /* 0x000162000c1e1b00 */
[----:B------:R-:W-:Y:S05]  /*d7d0*/  BRA `(.L_x_8901) ;  /* 0x00000b0000007947 */ /* 0x000fea0003800000 */
.L_x_8896:
        /* <DEDUP_REMOVED lines=13> */
.L_x_8910:
[----:B------:R0:W5:Y:S01]  /*d8b0*/  LDG.E.64 R4, [R2.64] ;  /* 0x0000002402047981 */ /* 0x000162000c1e1b00 */
[----:B------:R-:W-:Y:S05]  /*d8c0*/  BRA `(.L_x_8901) ;  /* 0x00000a1000007947 */ /* 0x000fea0003800000 */
.L_x_8909:
        /* <DEDUP_REMOVED lines=28> */
.L_x_8912:
        /* <DEDUP_REMOVED lines=15> */
.L_x_8911:
[----:B------:R-:W4:Y:S02]  /*db80*/  LDG.E.U16 R0, [R2.64] ;  /* 0x0000002402007981 */ /* 0x000f24000c1e1500 */
[----:B----4-:R-:W-:-:S05]  /*db90*/  PRMT R0, RZ, 0x5410, R0 ;  /* 0x00005410ff007816 */ /* 0x010fca0000000000 */
[----:B------:R-:W-:-:S04]  /*dba0*/  FMUL.FTZ R0, R0, 1 ;  /* 0x3f80000000007820 */ /* 0x000fc80000410000 */
[----:B------:R0:W4:Y:S01]  /*dbb0*/  F2F.F64.F32 R4, R0 ;  /* 0x0000000000047310 */ /* 0x0001220000201800 */
[----:B------:R-:W-:Y:S05]  /*dbc0*/  BRA `(.L_x_8901) ;  /* 0x0000071000007947 */ /* 0x000fea0003800000 */
.L_x_8908:
        /* <DEDUP_REMOVED lines=11> */
.L_x_8915:
        /* <DEDUP_REMOVED lines=21> */
.L_x_8919:
[----:B------:R-:W-:Y:S05]  /*ddd0*/  BSYNC B1 ;  /* 0x0000000000017941 */ /* 0x000fea0003800000 */
.L_x_8918:
[----:B------:R-:W-:Y:S01]  /*dde0*/  LEA R3, R0, 0x3b800000, 0x17 ;  /* 0x3b80000000037811 */ /* 0x000fe200078eb8ff */
[----:B------:R-:W-:-:S05]  /*ddf0*/  IMAD.SHL.U32 R0, R2, 0x100000, RZ ;  /* 0x0010000002007824 */ /* 0x000fca00078e00ff */
[----:B------:R-:W-:Y:S02]  /*de00*/  LOP3.LUT R0, R3, R0, R4, 0xfe, !PT ;  /* 0x0000000003007212 */ /* 0x000fe400078efe04 */
.L_x_8917:
[----:B------:R-:W-:Y:S05]  /*de10*/  BSYNC B0 ;  /* 0x0000000000007941 */ /* 0x000fea0003800000 */
.L_x_8916:
[----:B------:R-:W-:-:S04]  /*de20*/  FMUL.FTZ R0, R0, 1 ;  /* 0x3f80000000007820 */ /* 0x000fc80000410000 */
[----:B------:R0:W4:Y:S01]  /*de30*/  F2F.F64.F32 R4, R0 ;  /* 0x0000000000047310 */ /* 0x0001220000201800 */
[----:B------:R-:W-:Y:S05]  /*de40*/  BRA `(.L_x_8901) ;  /* 0x0000049000007947 */ /* 0x000fea0003800000 */
.L_x_8914:
        /* <DEDUP_REMOVED lines=21> */
.L_x_8923:
[----:B------:R-:W-:Y:S05]  /*dfa0*/  BSYNC B1 ;  /* 0x0000000000017941 */ /* 0x000fea0003800000 */
.L_x_8922:
[----:B------:R-:W-:Y:S01]  /*dfb0*/  LEA R3, R0, 0x37800000, 0x17 ;  /* 0x3780000000037811 */ /* 0x000fe200078eb8ff */
[----:B------:R-:W-:-:S05]  /*dfc0*/  IMAD.SHL.U32 R0, R2, 0x200000, RZ ;  /* 0x0020000002007824 */ /* 0x000fca00078e00ff */
[----:B------:R-:W-:Y:S02]  /*dfd0*/  LOP3.LUT R0, R3, R0, R4, 0xfe, !PT ;  /* 0x0000000003007212 */ /* 0x000fe400078efe04 */
.L_x_8921:
[----:B------:R-:W-:Y:S05]  /*dfe0*/  BSYNC B0 ;  /* 0x0000000000007941 */ /* 0x000fea0003800000 */
.L_x_8920:
[----:B------:R-:W-:-:S04]  /*dff0*/  FMUL.FTZ R0, R0, 1 ;  /* 0x3f80000000007820 */ /* 0x000fc80000410000 */
[----:B------:R0:W4:Y:S01]  /*e000*/  F2F.F64.F32 R4, R0 ;  /* 0x0000000000047310 */ /* 0x0001220000201800 */
[----:B------:R-:W-:Y:S05]  /*e010*/  BRA `(.L_x_8901) ;  /* 0x000002c000007947 */ /* 0x000fea0003800000 */
.L_x_8913:
        /* <DEDUP_REMOVED lines=14> */
.L_x_8927:
[----:B------:R-:W-:Y:S05]  /*e100*/  BSYNC B0 ;  /* 0x0000000000007941 */ /* 0x000fea0003800000 */
.L_x_8926:
[----:B------:R-:W-:-:S04]  /*e110*/  FMUL.FTZ R0, R0, 1 ;  /* 0x3f80000000007820 */ /* 0x000fc80000410000 */
[----:B------:R0:W4:Y:S01]  /*e120*/  F2F.F64.F32 R4, R0 ;  /* 0x0000000000047310 */ /* 0x0001220000201800 */
[----:B------:R-:W-:Y:S05]  /*e130*/  BRA `(.L_x_8901) ;  /* 0x000001a000007947 */ /* 0x000fea0003800000 */
.L_x_8900:
        /* <DEDUP_REMOVED lines=21> */
.L_x_8925:
[----:B------:R-:W4:Y:S02]  /*e290*/  LDG.E.64 R4, [R2.64] ;  /* 0x0000002402047981 */ /* 0x000f24000c1e1b00 */
[----:B----4-:R-:W0:Y:S01]  /*e2a0*/  I2F.F64.U64 R4, R4 ;  /* 0x0000000400047312 */ /* 0x010e220000301800 */
[----:B------:R-:W-:Y:S05]  /*e2b0*/  BRA `(.L_x_8901) ;  /* 0x0000002000007947 */ /* 0x000fea0003800000 */
.L_x_8924:
[----:B------:R-:W4:Y:S02]  /*e2c0*/  LDG.E R2, [R2.64] ;  /* 0x0000002402027981 */ /* 0x000f24000c1e1900 */
[----:B----4-:R0:W4:Y:S02]  /*e2d0*/  I2F.F64.U32 R4, R2 ;  /* 0x0000000200047312 */ /* 0x0101240000201800 */
.L_x_8901:
        /* <DEDUP_REMOVED lines=34> */
.L_x_8929:
[----:B------:R-:W-:Y:S05]  /*e500*/  BSYNC B0 ;  /* 0x0000000000007941 */ /* 0x000fea0003800000 */
.L_x_8928:
        /* <DEDUP_REMOVED lines=15> */
.L_x_8933:
[----:B------:R-:W0:Y:S02]  /*e600*/  F2I.S64.F64.TRUNC R4, R4 ;  /* 0x0000000400047311 */ /* 0x000e24000030d900 */
[----:B0-----:R-:W-:-:S05]  /*e610*/  IMAD.MOV.U32 R3, RZ, RZ, R4 ;  /* 0x000000ffff037224 */ /* 0x001fca00078e0004 */
[----:B------:R0:W-:Y:S01]  /*e620*/  STG.E.U8 [R16.64], R3 ;  /* 0x0000000310007986 */ /* 0x0001e2000c101124 */
[----:B------:R-:W-:Y:S05]  /*e630*/  BRA `(.L_x_8935) ;  /* 0x00000ed000007947 */ /* 0x000fea0003800000 */
.L_x_8932:
        /* <DEDUP_REMOVED lines=9> */
.L_x_8937:
[----:B------:R-:W0:Y:S02]  /*e6d0*/  F2I.F64.TRUNC R5, R4 ;  /* 0x0000000400057311 */ /* 0x000e24000030d100 */
[----:B0-----:R0:W-:Y:S01]  /*e6e0*/  STG.E [R16.64], R5 ;  /* 0x0000000510007986 */ /* 0x0011e2000c101924 */
[----:B------:R-:W-:Y:S05]  /*e6f0*/  BRA `(.L_x_8935) ;  /* 0x00000e1000007947 */ /* 0x000fea0003800000 */
.L_x_8936:
[----:B------:R-:W0:Y:S02]  /*e700*/  F2I.F64.TRUNC R5, R4 ;  /* 0x0000000400057311 */ /* 0x000e24000030d100 */
[----:B0-----:R0:W-:Y:S01]  /*e710*/  STG.E.U16 [R16.64], R5 ;  /* 0x0000000510007986 */ /* 0x0011e2000c101524 */
[----:B------:R-:W-:Y:S05]  /*e720*/  BRA `(.L_x_8935) ;  /* 0x00000de000007947 */ /* 0x000fea0003800000 */
.L_x_8931:
        /* <DEDUP_REMOVED lines=11> */
.L_x_8939:
[----:B------:R-:W0:Y:S01]  /*e7e0*/  F2F.F32.F64 R0, R4 ;  /* 0x0000000400007310 */ /* 0x000e220000301000 */
[----:B------:R-:W0:-:S14]  /*e7f0*/  DSETP.GEU.AND P0, PT, |R4|, c[0x2][0x8], PT ;  /* 0x008002000400762a */ /* 0x000e1c0003f0e200 */
[----:B0-----:R-:W-:-:S05]  /*e800*/  @!P0 FMUL R0, R0, 1.175494350822287508e-38 ;  /* 0x0080000000008820 */ /* 0x001fca0000400000 */
[----:B------:R-:W-:-:S05]  /*e810*/  F2FP.PACK_AB R0, RZ, R0 ;  /* 0x00000000ff00723e */ /* 0x000fca00000000ff */
[----:B------:R0:W-:Y:S01]  /*e820*/  STG.E.U16 [R16.64], R0 ;  /* 0x0000000010007986 */ /* 0x0001e2000c101524 */
[----:B------:R-:W-:Y:S05]  /*e830*/  BRA `(.L_x_8935) ;  /* 0x00000cd000007947 */ /* 0x000fea0003800000 */
.L_x_8938:
        /* <DEDUP_REMOVED lines=12> */
.L_x_8941:
[----:B------:R-:W0:Y:S01]  /*e900*/  F2F.F32.F64 R0, R4 ;  /* 0x0000000400007310 */ /* 0x000e220000301000 */
[----:B------:R-:W0:-:S14]  /*e910*/  DSETP.GEU.AND P0, PT, |R4|, c[0x2][0x8], PT ;  /* 0x008002000400762a */ /* 0x000e1c0003f0e200 */
[----:B0-----:R-:W-:-:S05]  /*e920*/  @!P0 FMUL R0, R0, 1.175494350822287508e-38 ;  /* 0x0080000000008820 */ /* 0x001fca0000400000 */
[----:B------:R-:W-:-:S04]  /*e930*/  F2FP.PACK_AB R3, RZ, R0 ;  /* 0x00000000ff03723e */ /* 0x000fc800000000ff */
[----:B------:R-:W-:-:S05]  /*e940*/  PRMT R3, R3, 0x5410, RZ ;  /* 0x0000541003037816 */ /* 0x000fca00000000ff */
[----:B------:R0:W-:Y:S01]  /*e950*/  STG.E [R16.64], R3 ;  /* 0x0000000310007986 */ /* 0x0001e2000c101924 */
[----:B------:R-:W-:Y:S05]  /*e960*/  BRA `(.L_x_8935) ;  /* 0x00000ba000007947 */ /* 0x000fea0003800000 */
.L_x_8940:
[----:B------:R0:W-:Y:S01]  /*e970*/  STG.E.64 [R16.64], R4 ;  /* 0x0000000410007986 */ /* 0x0001e2000c101b24 */
[----:B------:R-:W-:Y:S05]  /*e980*/  BRA `(.L_x_8935) ;  /* 0x00000b8000007947 */ /* 0x000fea0003800000 */
.L_x_8930:
        /* <DEDUP_REMOVED lines=12> */
.L_x_8944:
[----:B------:R-:W-:-:S05]  /*ea50*/  CS2R R6, SRZ ;  /* 0x0000000000067805 */ /* 0x000fca000001ff00 */
[----:B------:R0:W-:Y:S01]  /*ea60*/  STG.E.128 [R16.64], R4 ;  /* 0x0000000410007986 */ /* 0x0001e2000c101d24 */
[----:B------:R-:W-:Y:S05]  /*ea70*/  BRA `(.L_x_8935) ;  /* 0x00000a9000007947 */ /* 0x000fea0003800000 */
.L_x_8943:
        /* <DEDUP_REMOVED lines=23> */
.L_x_8948:
[----:B------:R-:W-:Y:S05]  /*ebf0*/  BSYNC B0 ;  /* 0x0000000000007941 */ /* 0x000fea0003800000 */
.L_x_8947:
[----:B------:R-:W-:-:S05]  /*ec00*/  LOP3.LUT R3, R0, R3, RZ, 0xfc, !PT ;  /* 0x0000000300037212 */ /* 0x000fca00078efcff */
[----:B------:R0:W-:Y:S01]  /*ec10*/  STG.E.U8 [R16.64], R3 ;  /* 0x0000000310007986 */ /* 0x0001e2000c101124 */
[----:B------:R-:W-:Y:S05]  /*ec20*/  BRA `(.L_x_8935) ;  /* 0x000008e000007947 */ /* 0x000fea0003800000 */
.L_x_8946:
        /* <DEDUP_REMOVED lines=15> */
.L_x_8950:
[----:B------:R-:W-:Y:S01]  /*ed20*/  IMAD.MOV.U32 R0, RZ, RZ, 0x7f ;  /* 0x0000007fff007424 */ /* 0x000fe200078e00ff */
[----:B------:R-:W-:-:S04]  /*ed30*/  ISETP.GT.U32.AND P0, PT, R2, 0x7f800000, PT ;  /* 0x7f8000000200780c */ /* 0x000fc80003f04070 */
[----:B------:R-:W-:-:S04]  /*ed40*/  SEL R0, R0, 0x7c, P0 ;  /* 0x0000007c00007807 */ /* 0x000fc80000000000 */
.L_x_8951:
[----:B------:R-:W-:Y:S05]  /*ed50*/  BSYNC B0 ;  /* 0x0000000000007941 */ /* 0x000fea0003800000 */
.L_x_8949:
[----:B------:R-:W-:-:S04]  /*ed60*/  LOP3.LUT R2, R3, 0x80000000, RZ, 0xc0, !PT ;  /* 0x8000000003027812 */ /* 0x000fc800078ec0ff */
[----:B------:R-:W-:-:S04]  /*ed70*/  SHF.R.U32.HI R3, RZ, 0x18, R2 ;  /* 0x00000018ff037819 */ /* 0x000fc80000011602 */
[----:B------:R-:W-:-:S05]  /*ed80*/  LOP3.LUT R3, R0, R3, RZ, 0xfc, !PT ;  /* 0x0000000300037212 */ /* 0x000fca00078efcff */
[----:B------:R0:W-:Y:S01]  /*ed90*/  STG.E.U8 [R16.64], R3 ;  /* 0x0000000310007986 */ /* 0x0001e2000c101124 */
[----:B------:R-:W-:Y:S05]  /*eda0*/  BRA `(.L_x_8935) ;  /* 0x0000076000007947 */ /* 0x000fea0003800000 */
.L_x_8945:
[----:B------:R-:W0:Y:S01]  /*edb0*/  F2F.F32.F64 R0, R4 ;  /* 0x0000000400007310 */ /* 0x000e220000301000 */
[----:B------:R-:W0:-:S14]  /*edc0*/  DSETP.GEU.AND P0, PT, |R4|, c[0x2][0x8], PT ;  /* 0x008002000400762a */ /* 0x000e1c0003f0e200 */
[----:B0-----:R-:W-:-:S05]  /*edd0*/  @!P0 FMUL R0, R0, 1.175494350822287508e-38 ;  /* 0x0080000000008820 */ /* 0x001fca0000400000 */
[----:B------:R-:W-:-:S05]  /*ede0*/  F2FP.BF16.PACK_AB R0, RZ, R0 ;  /* 0x00000000ff00723e */ /* 0x000fca00000010ff */
[----:B------:R0:W-:Y:S01]  /*edf0*/  STG.E.U16 [R16.64], R0 ;  /* 0x0000000010007986 */ /* 0x0001e2000c101524 */
[----:B------:R-:W-:Y:S05]  /*ee00*/  BRA `(.L_x_8935) ;  /* 0x0000070000007947 */ /* 0x000fea0003800000 */
.L_x_8942:
        /* <DEDUP_REMOVED lines=11> */
.L_x_8954:
        /* <DEDUP_REMOVED lines=19> */
.L_x_8957:
[----:B------:R-:W-:-:S04]  /*eff0*/  LOP3.LUT R2, R3, 0x80000000, RZ, 0xc0, !PT ;  /* 0x8000000003027812 */ /* 0x000fc800078ec0ff */
[----:B------:R-:W-:-:S04]  /*f000*/  SHF.R.U32.HI R3, RZ, 0x18, R2 ;  /* 0x00000018ff037819 */ /* 0x000fc80000011602 */
[----:B------:R-:W-:-:S04]  /*f010*/  LOP3.LUT R0, R0, R3, RZ, 0xfc, !PT ;  /* 0x0000000300007212 */ /* 0x000fc800078efcff */
[----:B------:R-:W-:Y:S02]  /*f020*/  PRMT R8, R0, 0x7610, R8 ;  /* 0x0000761000087816 */ /* 0x000fe40000000008 */
.L_x_8956:
[----:B------:R-:W-:Y:S05]  /*f030*/  BSYNC B0 ;  /* 0x0000000000007941 */ /* 0x000fea0003800000 */
.L_x_8955:
[----:B------:R0:W-:Y:S01]  /*f040*/  STG.E.U8 [R16.64], R8 ;  /* 0x0000000810007986 */ /* 0x0001e2000c101124 */
[----:B------:R-:W-:Y:S05]  /*f050*/  BRA `(.L_x_8935) ;  /* 0x000004b000007947 */ /* 0x000fea0003800000 */
.L_x_8953:
        /* <DEDUP_REMOVED lines=19> */
.L_x_8960:
[----:B------:R-:W-:-:S04]  /*f190*/  LOP3.LUT R2, R3, 0x80000000, RZ, 0xc0, !PT ;  /* 0x8000000003027812 */ /* 0x000fc800078ec0ff */
[----:B------:R-:W-:-:S04]  /*f1a0*/  SHF.R.U32.HI R3, RZ, 0x18, R2 ;  /* 0x00000018ff037819 */ /* 0x000fc80000011602 */
[----:B------:R-:W-:-:S04]  /*f1b0*/  LOP3.LUT R0, R0, R3, RZ, 0xfc, !PT ;  /* 0x0000000300007212 */ /* 0x000fc800078efcff */
[----:B------:R-:W-:Y:S02]  /*f1c0*/  PRMT R8, R0, 0x7610, R8 ;  /* 0x0000761000087816 */ /* 0x000fe40000000008 */
.L_x_8959:
[----:B------:R-:W-:Y:S05]  /*f1d0*/  BSYNC B0 ;  /* 0x0000000000007941 */ /* 0x000fea0003800000 */
.L_x_8958:
[----:B------:R0:W-:Y:S01]  /*f1e0*/  STG.E.U8 [R16.64], R8 ;  /* 0x0000000810007986 */ /* 0x0001e2000c101124 */
[----:B------:R-:W-:Y:S05]  /*f1f0*/  BRA `(.L_x_8935) ;  /* 0x0000031000007947 */ /* 0x000fea0003800000 */
.L_x_8952:
        /* <DEDUP_REMOVED lines=24> */
.L_x_8934:
        /* <DEDUP_REMOVED lines=20> */
.L_x_8962:
[----:B------:R-:W0:Y:S02]  /*f4c0*/  F2I.U64.F64.TRUNC R4, R4 ;  /* 0x0000000400047311 */ /* 0x000e24000030d800 */
[----:B0-----:R0:W-:Y:S01]  /*f4d0*/  STG.E.64 [R16.64], R4 ;  /* 0x0000000410007986 */ /* 0x0011e2000c101b24 */
[----:B------:R-:W-:Y:S05]  /*f4e0*/  BRA `(.L_x_8935) ;  /* 0x0000002000007947 */ /* 0x000fea0003800000 */
.L_x_8961:
[----:B------:R-:W0:Y:S02]  /*f4f0*/  F2I.U32.F64.TRUNC R5, R4 ;  /* 0x0000000400057311 */ /* 0x000e24000030d000 */
[----:B0-----:R0:W-:Y:S02]  /*f500*/  STG.E [R16.64], R5 ;  /* 0x0000000510007986 */ /* 0x0011e4000c101924 */
.L_x_8935:
[----:B------:R-:W-:Y:S02]  /*f510*/  IADD3 R19, R19, 0x80, RZ ;  /* 0x0000008013137810 */ /* 0x000fe40007ffe0ff */
.L_x_8698:
[----:B------:R-:W-:Y:S05]  /*f520*/  BSYNC B6 ;  /* 0x0000000000067941 */ /* 0x000fea0003800000 */
.L_x_8697:
        /* <DEDUP_REMOVED lines=283> */
.L_x_8963:
        /* <DEDUP_REMOVED lines=19> */
.L_x_8967:
[----:B------:R-:W2:Y:S02]  /*10810*/  LDG.E.U8 R2, [R2.64] ;  /* 0x0000002402027981 */ /* 0x000ea4000c1e1100 */
[----:B--2---:R0:W2:Y:S01]  /*10820*/  I2F.F64.U16 R22, R2 ;  /* 0x0000000200167312 */ /* 0x0040a20000101800 */
[----:B------:R-:W-:Y:S05]  /*10830*/  BRA `(.L_x_8969) ;  /* 0x00000df000007947 */ /* 0x000fea0003800000 */
.L_x_8966:
        /* <DEDUP_REMOVED lines=9> */
.L_x_8971:
[----:B------:R-:W2:Y:S02]  /*108d0*/  LDG.E R2, [R2.64] ;  /* 0x0000002402027981 */ /* 0x000ea4000c1e1900 */
[----:B--2---:R0:W2:Y:S01]  /*108e0*/  I2F.F64 R22, R2 ;  /* 0x0000000200167312 */ /* 0x0040a20000201c00 */
[----:B------:R-:W-:Y:S05]  /*108f0*/  BRA `(.L_x_8969) ;  /* 0x00000d3000007947 */ /* 0x000fea0003800000 */
.L_x_8970:
[----:B------:R-:W2:Y:S02]  /*10900*/  LDG.E.U16 R2, [R2.64] ;  /* 0x0000002402027981 */ /* 0x000ea4000c1e1500 */
[----:B--2---:R0:W2:Y:S01]  /*10910*/  I2F.F64.S16 R22, R2 ;  /* 0x0000000200167312 */ /* 0x0040a20000101c00 */
[----:B------:R-:W-:Y:S05]  /*10920*/  BRA `(.L_x_8969) ;  /* 0x00000d0000007947 */ /* 0x000fea0003800000 */
.L_x_8965:
        /* <DEDUP_REMOVED lines=10> */
.L_x_8973:
[----:B------:R-:W2:Y:S02]  /*109d0*/  LDG.E.U16 R0, [R2.64] ;  /* 0x0000002402007981 */ /* 0x000ea4000c1e1500 */
[----:B--2---:R-:W-:-:S05]  /*109e0*/  HADD2.F32 R0, -RZ, R0.H0_H0 ;  /* 0x20000000ff007230 */ /* 0x004fca0000004100 */
[----:B------:R-:W-:-:S04]  /*109f0*/  FMUL.FTZ R0, R0, 1 ;  /* 0x3f80000000007820 */ /* 0x000fc80000410000 */
[----:B------:R0:W2:Y:S01]  /*10a00*/  F2F.F64.F32 R22, R0 ;  /* 0x0000000000167310 */ /* 0x0000a20000201800 */
[----:B------:R-:W-:Y:S05]  /*10a10*/  BRA `(.L_x_8969) ;  /* 0x00000c1000007947 */ /* 0x000fea0003800000 */
.L_x_8972:
        /* <DEDUP_REMOVED lines=10> */
.L_x_8975:
[----:B------:R-:W2:Y:S02]  /*10ac0*/  LDG.E.U16 R2, [R2.64] ;  /* 0x0000002402027981 */ /* 0x000ea4000c1e1500 */
[----:B--2---:R-:W-:-:S05]  /*10ad0*/  HADD2.F32 R0, -RZ, R2.H0_H0 ;  /* 0x20000002ff007230 */ /* 0x004fca0000004100 */
[----:B------:R-:W-:-:S04]  /*10ae0*/  FMUL.FTZ R0, R0, 1 ;  /* 0x3f80000000007820 */ /* 0x000fc80000410000 */
[----:B------:R0:W2:Y:S01]  /*10af0*/  F2F.F64.F32 R22, R0 ;  /* 0x0000000000167310 */ /* 0x0000a20000201800 */
[----:B------:R-:W-:Y:S05]  /*10b00*/  BRA `(.L_x_8969) ;  /* 0x00000b2000007947 */ /* 0x000fea0003800000 */
.L_x_8974:
[----:B------:R0:W5:Y:S01]  /*10b10*/  LDG.E.64 R22, [R2.64] ;  /* 0x0000002402167981 */ /* 0x000162000c1e1b00 */
[----:B------:R-:W-:Y:S05]  /*10b20*/  BRA `(.L_x_8969) ;  /* 0x00000b0000007947 */ /* 0x000fea0003800000 */
.L_x_8964:
        /* <DEDUP_REMOVED lines=13> */
.L_x_8978:
[----:B------:R0:W5:Y:S01]  /*10c00*/  LDG.E.64 R22, [R2.64] ;  /* 0x0000002402167981 */ /* 0x000162000c1e1b00 */
[----:B------:R-:W-:Y:S05]  /*10c10*/  BRA `(.L_x_8969) ;  /* 0x00000a1000007947 */ /* 0x000fea0003800000 */
.L_x_8977:
        /* <DEDUP_REMOVED lines=28> */
.L_x_8980:
        /* <DEDUP_REMOVED lines=15> */
.L_x_8979:
[----:B------:R-:W2:Y:S02]  /*10ed0*/  LDG.E.U16 R0, [R2.64] ;  /* 0x0000002402007981 */ /* 0x000ea4000c1e1500 */
[----:B--2---:R-:W-:-:S05]  /*10ee0*/  PRMT R0, RZ, 0x5410, R0 ;  /* 0x00005410ff007816 */ /* 0x004fca0000000000 */
[----:B------:R-:W-:-:S04]  /*10ef0*/  FMUL.FTZ R0, R0, 1 ;  /* 0x3f80000000007820 */ /* 0x000fc80000410000 */
[----:B------:R0:W2:Y:S01]  /*10f00*/  F2F.F64.F32 R22, R0 ;  /* 0x0000000000167310 */ /* 0x0000a20000201800 */
[----:B------:R-:W-:Y:S05]  /*10f10*/  BRA `(.L_x_8969) ;  /* 0x0000071000007947 */ /* 0x000fea0003800000 */
.L_x_8976:
        /* <DEDUP_REMOVED lines=11> */
.L_x_8983:
        /* <DEDUP_REMOVED lines=21> */
.L_x_8987:
[----:B------:R-:W-:Y:S05]  /*11120*/  BSYNC B1 ;  /* 0x0000000000017941 */ /* 0x000fea0003800000 */
.L_x_8986:
[----:B------:R-:W-:Y:S01]  /*11130*/  LEA R3, R0, 0x3b800000, 0x17 ;  /* 0x3b80000000037811 */ /* 0x000fe200078eb8ff */
[----:B------:R-:W-:-:S05]  /*11140*/  IMAD.SHL.U32 R0, R2, 0x100000, RZ ;  /* 0x0010000002007824 */ /* 0x000fca00078e00ff */
[----:B------:R-:W-:Y:S02]  /*11150*/  LOP3.LUT R0, R3, R0, R4, 0xfe, !PT ;  /* 0x0000000003007212 */ /* 0x000fe400078efe04 */
.L_x_8985:
[----:B------:R-:W-:Y:S05]  /*11160*/  BSYNC B0 ;  /* 0x0000000000007941 */ /* 0x000fea0003800000 */
.L_x_8984:
[----:B------:R-:W-:-:S04]  /*11170*/  FMUL.FTZ R0, R0, 1 ;  /* 0x3f80000000007820 */ /* 0x000fc80000410000 */
[----:B------:R0:W2:Y:S01]  /*11180*/  F2F.F64.F32 R22, R0 ;  /* 0x0000000000167310 */ /* 0x0000a20000201800 */
[----:B------:R-:W-:Y:S05]  /*11190*/  BRA `(.L_x_8969) ;  /* 0x0000049000007947 */ /* 0x000fea0003800000 */
.L_x_8982:
        /* <DEDUP_REMOVED lines=21> */
.L_x_8991:
[----:B------:R-:W-:Y:S05]  /*112f0*/  BSYNC B1 ;  /* 0x0000000000017941 */ /* 0x000fea0003800000 */
.L_x_8990:
[----:B------:R-:W-:Y:S01]  /*11300*/  LEA R3, R0, 0x37800000, 0x17 ;  /* 0x3780000000037811 */ /* 0x000fe200078eb8ff */
[----:B------:R-:W-:-:S05]  /*11310*/  IMAD.SHL.U32 R0, R2, 0x200000, RZ ;  /* 0x0020000002007824 */ /* 0x000fca00078e00ff */
[----:B------:R-:W-:Y:S02]  /*11320*/  LOP3.LUT R0, R3, R0, R4, 0xfe, !PT ;  /* 0x0000000003007212 */ /* 0x000fe400078efe04 */
.L_x_8989:
[----:B------:R-:W-:Y:S05]  /*11330*/  BSYNC B0 ;  /* 0x0000000000007941 */ /* 0x000fea0003800000 */
.L_x_8988:
[----:B------:R-:W-:-:S04]  /*11340*/  FMUL.FTZ R0, R0, 1 ;  /* 0x3f80000000007820 */ /* 0x000fc80000410000 */
[----:B------:R0:W2:Y:S01]  /*11350*/  F2F.F64.F32 R22, R0 ;  /* 0x0000000000167310 */ /* 0x0000a20000201800 */
[----:B------:R-:W-:Y:S05]  /*11360*/  BRA `(.L_x_8969) ;  /* 0x000002c000007947 */ /* 0x000fea0003800000 */
.L_x_8981:
        /* <DEDUP_REMOVED lines=14> */
.L_x_8995:
[----:B------:R-:W-:Y:S05]  /*11450*/  BSYNC B0 ;  /* 0x0000000000007941 */ /* 0x000fea0003800000 */
.L_x_8994:
[----:B------:R-:W-:-:S04]  /*11460*/  FMUL.FTZ R0, R0, 1 ;  /* 0x3f80000000007820 */ /* 0x000fc80000410000 */
[----:B------:R0:W2:Y:S01]  /*11470*/  F2F.F64.F32 R22, R0 ;  /* 0x0000000000167310 */ /* 0x0000a20000201800 */
[----:B------:R-:W-:Y:S05]  /*11480*/  BRA `(.L_x_8969) ;  /* 0x000001a000007947 */ /* 0x000fea0003800000 */
.L_x_8968:
        /* <DEDUP_REMOVED lines=21> */
.L_x_8993:
[----:B------:R-:W2:Y:S02]  /*115e0*/  LDG.E.64 R22, [R2.64] ;  /* 0x0000002402167981 */ /* 0x000ea4000c1e1b00 */
[----:B--2---:R-:W0:Y:S01]  /*115f0*/  I2F.F64.U64 R22, R22 ;  /* 0x0000001600167312 */ /* 0x004e220000301800 */
[----:B------:R-:W-:Y:S05]  /*11600*/  BRA `(.L_x_8969) ;  /* 0x0000002000007947 */ /* 0x000fea0003800000 */
.L_x_8992:
[----:B------:R-:W2:Y:S02]  /*11610*/  LDG.E R2, [R2.64] ;  /* 0x0000002402027981 */ /* 0x000ea4000c1e1900 */
[----:B--2---:R0:W2:Y:S02]  /*11620*/  I2F.F64.U32 R22, R2 ;  /* 0x0000000200167312 */ /* 0x0040a40000201800 */
.L_x_8969:
        /* <DEDUP_REMOVED lines=17> */
.L_x_8999:
[----:B------:R-:W3:Y:S02]  /*11740*/  LDG.E.U8 R2, [R2.64] ;  /* 0x0000002402027981 */ /* 0x000ee4000c1e1100 */
[----:B---3--:R0:W3:Y:S01]  /*11750*/  I2F.F64.U16 R18, R2 ;  /* 0x0000000200127312 */ /* 0x0080e20000101800 */
[----:B------:R-:W-:Y:S05]  /*11760*/  BRA `(.L_x_9001) ;  /* 0x00000df000007947 */ /* 0x000fea0003800000 */
.L_x_8998:
        /* <DEDUP_REMOVED lines=9> */
.L_x_9003:
[----:B------:R-:W3:Y:S02]  /*11800*/  LDG.E R2, [R2.64] ;  /* 0x0000002402027981 */ /* 0x000ee4000c1e1900 */
[----:B---3--:R0:W3:Y:S01]  /*11810*/  I2F.F64 R18, R2 ;  /* 0x0000000200127312 */ /* 0x0080e20000201c00 */
[----:B------:R-:W-:Y:S05]  /*11820*/  BRA `(.L_x_9001) ;  /* 0x00000d3000007947 */ /* 0x000fea0003800000 */
.L_x_9002:
[----:B------:R-:W3:Y:S02]  /*11830*/  LDG.E.U16 R2, [R2.64] ;  /* 0x0000002402027981 */ /* 0x000ee4000c1e1500 */
[----:B---3--:R0:W3:Y:S01]  /*11840*/  I2F.F64.S16 R18, R2 ;  /* 0x0000000200127312 */ /* 0x0080e20000101c00 */
[----:B------:R-:W-:Y:S05]  /*11850*/  BRA `(.L_x_9001) ;  /* 0x00000d0000007947 */ /* 0x000fea0003800000 */
.L_x_8997:
        /* <DEDUP_REMOVED lines=10> */
.L_x_9005:
[----:B------:R-:W3:Y:S02]  /*11900*/  LDG.E.U16 R0, [R2.64] ;  /* 0x0000002402007981 */ /* 0x000ee4000c1e1500 */
[----:B---3--:R-:W-:-:S05]  /*11910*/  HADD2.F32 R0, -RZ, R0.H0_H0 ;  /* 0x20000000ff007230 */ /* 0x008fca0000004100 */
[----:B------:R-:W-:-:S04]  /*11920*/  FMUL.FTZ R0, R0, 1 ;  /* 0x3f80000000007820 */ /* 0x000fc80000410000 */
[----:B------:R0:W3:Y:S01]  /*11930*/  F2F.F64.F32 R18, R0 ;  /* 0x0000000000127310 */ /* 0x0000e20000201800 */
[----:B------:R-:W-:Y:S05]  /*11940*/  BRA `(.L_x_9001) ;  /* 0x00000c1000007947 */ /* 0x000fea0003800000 */
.L_x_9004:
        /* <DEDUP_REMOVED lines=10> */
.L_x_9007:
[----:B------:R-:W3:Y:S02]  /*119f0*/  LDG.E.U16 R2, [R2.64] ;  /* 0x0000002402027981 */ /* 0x000ee4000c1e1500 */
[----:B---3--:R-:W-:-:S05]  /*11a00*/  HADD2.F32 R0, -RZ, R2.H0_H0 ;  /* 0x20000002ff007230 */ /* 0x008fca0000004100 */
[----:B------:R-:W-:-:S04]  /*11a10*/  FMUL.FTZ R0, R0, 1 ;  /* 0x3f80000000007820 */ /* 0x000fc80000410000 */
[----:B------:R0:W3:Y:S01]  /*11a20*/  F2F.F64.F32 R18, R0 ;  /* 0x0000000000127310 */ /* 0x0000e20000201800 */
[----:B------:R-:W-:Y:S05]  /*11a30*/  BRA `(.L_x_9001) ;  /* 0x00000b2000007947 */ /* 0x000fea0003800000 */
.L_x_9006:
[----:B------:R0:W5:Y:S01]  /*11a40*/  LDG.E.64 R18, [R2.64] ;  /* 0x0000002402127981 */ /* 0x000162000c1e1b00 */
[----:B------:R-:W-:Y:S05]  /*11a50*/  BRA `(.L_x_9001) ;  /* 0x00000b0000007947 */ /* 0x000fea0003800000 */
.L_x_8996:
        /* <DEDUP_REMOVED lines=13> */
.L_x_9010:
[----:B------:R0:W5:Y:S01]  /*11b30*/  LDG.E.64 R18, [R2.64] ;  /* 0x0000002402127981 */ /* 0x000162000c1e1b00 */
[----:B------:R-:W-:Y:S05]  /*11b40*/  BRA `(.L_x_9001) ;  /* 0x00000a1000007947 */ /* 0x000fea0003800000 */
.L_x_9009:
        /* <DEDUP_REMOVED lines=28> */
.L_x_9012:
        /* <DEDUP_REMOVED lines=15> */
.L_x_9011:
[----:B------:R-:W3:Y:S02]  /*11e00*/  LDG.E.U16 R0, [R2.64] ;  /* 0x0000002402007981 */ /* 0x000ee4000c1e1500 */
[----:B---3--:R-:W-:-:S05]  /*11e10*/  PRMT R0, RZ, 0x5410, R0 ;  /* 0x00005410ff007816 */ /* 0x008fca0000000000 */
[----:B------:R-:W-:-:S04]  /*11e20*/  FMUL.FTZ R0, R0, 1 ;  /* 0x3f80000000007820 */ /* 0x000fc80000410000 */
[----:B------:R0:W3:Y:S01]  /*11e30*/  F2F.F64.F32 R18, R0 ;  /* 0x0000000000127310 */ /* 0x0000e20000201800 */
[----:B------:R-:W-:Y:S05]  /*11e40*/  BRA `(.L_x_9001) ;  /* 0x0000071000007947 */ /* 0x000fea0003800000 */
.L_x_9008:
        /* <DEDUP_REMOVED lines=11> */
.L_x_9015:
        /* <DEDUP_REMOVED lines=21> */
.L_x_9019:
[----:B------:R-:W-:Y:S05]  /*12050*/  BSYNC B1 ;  /* 0x0000000000017941 */ /* 0x000fea0003800000 */
.L_x_9018:
[----:B------:R-:W-:Y:S01]  /*12060*/  LEA R3, R0, 0x3b800000, 0x17 ;  /* 0x3b80000000037811 */ /* 0x000fe200078eb8ff */
[----:B------:R-:W-:-:S05]  /*12070*/  IMAD.SHL.U32 R0, R2, 0x100000, RZ ;  /* 0x0010000002007824 */ /* 0x000fca00078e00ff */
[----:B------:R-:W-:Y:S02]  /*12080*/  LOP3.LUT R0, R3, R0, R4, 0xfe, !PT ;  /* 0x0000000003007212 */ /* 0x000fe400078efe04 */
.L_x_9017:
[----:B------:R-:W-:Y:S05]  /*12090*/  BSYNC B0 ;  /* 0x0000000000007941 */ /* 0x000fea0003800000 */
.L_x_9016:
[----:B------:R-:W-:-:S04]  /*120a0*/  FMUL.FTZ R0, R0, 1 ;  /* 0x3f80000000007820 */ /* 0x000fc80000410000 */
[----:B------:R0:W3:Y:S01]  /*120b0*/  F2F.F64.F32 R18, R0 ;  /* 0x0000000000127310 */ /* 0x0000e20000201800 */
[----:B------:R-:W-:Y:S05]  /*120c0*/  BRA `(.L_x_9001) ;  /* 0x0000049000007947 */ /* 0x000fea0003800000 */
.L_x_9014:
        /* <DEDUP_REMOVED lines=21> */
.L_x_9023:
[----:B------:R-:W-:Y:S05]  /*12220*/  BSYNC B1 ;  /* 0x0000000000017941 */ /* 0x000fea0003800000 */
.L_x_9022:
[----:B------:R-:W-:Y:S01]  /*12230*/  LEA R3, R0, 0x37800000, 0x17 ;  /* 0x3780000000037811 */ /* 0x000fe200078eb8ff */
[----:B------:R-:W-:-:S05]  /*12240*/  IMAD.SHL.U32 R0, R2, 0x200000, RZ ;  /* 0x0020000002007824 */ /* 0x000fca00078e00ff */
[----:B------:R-:W-:Y:S02]  /*12250*/  LOP3.LUT R0, R3, R0, R4, 0xfe, !PT ;  /* 0x0000000003007212 */ /* 0x000fe400078efe04 */
.L_x_9021:
[----:B------:R-:W-:Y:S05]  /*12260*/  BSYNC B0 ;  /* 0x0000000000007941 */ /* 0x000fea0003800000 */
.L_x_9020:
[----:B------:R-:W-:-:S04]  /*12270*/  FMUL.FTZ R0, R0, 1 ;  /* 0x3f80000000007820 */ /* 0x000fc80000410000 */
[----:B------:R0:W3:Y:S01]  /*12280*/  F2F.F64.F32 R18, R0 ;  /* 0x0000000000127310 */ /* 0x0000e20000201800 */
[----:B------:R-:W-:Y:S05]  /*12290*/  BRA `(.L_x_9001) ;  /* 0x000002c000007947 */ /* 0x000fea0003800000 */
.L_x_9013:
        /* <DEDUP_REMOVED lines=14> */
.L_x_9027:
[----:B------:R-:W-:Y:S05]  /*12380*/  BSYNC B0 ;  /* 0x0000000000007941 */ /* 0x000fea0003800000 */
.L_x_9026:
[----:B------:R-:W-:-:S04]  /*12390*/  FMUL.FTZ R0, R0, 1 ;  /* 0x3f80000000007820 */ /* 0x000fc80000410000 */
[----:B------:R0:W3:Y:S01]  /*123a0*/  F2F.F64.F32 R18, R0 ;  /* 0x0000000000127310 */ /* 0x0000e20000201800 */
[----:B------:R-:W-:Y:S05]  /*123b0*/  BRA `(.L_x_9001) ;  /* 0x000001a000007947 */ /* 0x000fea0003800000 */
.L_x_9000:
        /* <DEDUP_REMOVED lines=21> */
.L_x_9025:
[----:B------:R-:W3:Y:S02]  /*12510*/  LDG.E.64 R18, [R2.64] ;  /* 0x0000002402127981 */ /* 0x000ee4000c1e1b00 */
[----:B---3--:R-:W0:Y:S01]  /*12520*/  I2F.F64.U64 R18, R18 ;  /* 0x0000001200127312 */ /* 0x008e220000301800 */
[----:B------:R-:W-:Y:S05]  /*12530*/  BRA `(.L_x_9001) ;  /* 0x0000002000007947 */ /* 0x000fea0003800000 */
.L_x_9024:
[----:B------:R-:W3:Y:S02]  /*12540*/  LDG.E R2, [R2.64] ;  /* 0x0000002402027981 */ /* 0x000ee4000c1e1900 */
[----:B---3--:R0:W3:Y:S02]  /*12550*/  I2F.F64.U32 R18, R2 ;  /* 0x0000000200127312 */ /* 0x0080e40000201800 */
.L_x_9001:
        /* <DEDUP_REMOVED lines=15> */
[----:B----4-:R-:W0:Y:S01]  /*12650*/  I2F.F64.S16 R4, R4 ;  /* 0x0000000400047312 */ /* 0x010e220000101c00 */
[----:B------:R-:W-:Y:S05]  /*12660*/  BRA `(.L_x_9033) ;  /* 0x00000e2000007947 */ /* 0x000fea0003800000 */
.L_x_9031:
[----:B------:R-:W4:Y:S02]  /*12670*/  LDG.E.U8 R4, [R24.64] ;  /* 0x0000002418047981 */ /* 0x000f24000c1e1100 */
[----:B----4-:R-:W0:Y:S01]  /*12680*/  I2F.F64.U16 R4, R4 ;  /* 0x0000000400047312 */ /* 0x010e220000101800 */
[----:B------:R-:W-:Y:S05]  /*12690*/  BRA `(.L_x_9033) ;  /* 0x00000df000007947 */ /* 0x000fea0003800000 */
.L_x_9030:
        /* <DEDUP_REMOVED lines=9> */
.L_x_9035:
[----:B------:R-:W4:Y:S02]  /*12730*/  LDG.E R4, [R24.64] ;  /* 0x0000002418047981 */ /* 0x000f24000c1e1900 */
[----:B----4-:R-:W0:Y:S01]  /*12740*/  I2F.F64 R4, R4 ;  /* 0x0000000400047312 */ /* 0x010e220000201c00 */
[----:B------:R-:W-:Y:S05]  /*12750*/  BRA `(.L_x_9033) ;  /* 0x00000d3000007947 */ /* 0x000fea0003800000 */
.L_x_9034:
[----:B------:R-:W4:Y:S02]  /*12760*/  LDG.E.U16 R4, [R24.64] ;  /* 0x0000002418047981 */ /* 0x000f24000c1e1500 */
[----:B----4-:R-:W0:Y:S01]  /*12770*/  I2F.F64.S16 R4, R4 ;  /* 0x0000000400047312 */ /* 0x010e220000101c00 */
[----:B------:R-:W-:Y:S05]  /*12780*/  BRA `(.L_x_9033) ;  /* 0x00000d0000007947 */ /* 0x000fea0003800000 */
.L_x_9029:
        /* <DEDUP_REMOVED lines=10> */
.L_x_9037:
[----:B------:R-:W4:Y:S02]  /*12830*/  LDG.E.U16 R0, [R24.64] ;  /* 0x0000002418007981 */ /* 0x000f24000c1e1500 */
[----:B----4-:R-:W-:-:S05]  /*12840*/  HADD2.F32 R0, -RZ, R0.H0_H0 ;  /* 0x20000000ff007230 */ /* 0x010fca0000004100 */
[----:B------:R-:W-:-:S04]  /*12850*/  FMUL.FTZ R0, R0, 1 ;  /* 0x3f80000000007820 */ /* 0x000fc80000410000 */
[----:B------:R0:W4:Y:S01]  /*12860*/  F2F.F64.F32 R4, R0 ;  /* 0x0000000000047310 */ /* 0x0001220000201800 */
[----:B------:R-:W-:Y:S05]  /*12870*/  BRA `(.L_x_9033) ;  /* 0x00000c1000007947 */ /* 0x000fea0003800000 */
.L_x_9036:
        /* <DEDUP_REMOVED lines=10> */
.L_x_9039:
[----:B------:R-:W4:Y:S02]  /*12920*/  LDG.E.U16 R24, [R24.64] ;  /* 0x0000002418187981 */ /* 0x000f24000c1e1500 */
[----:B----4-:R-:W-:-:S05]  /*12930*/  HADD2.F32 R0, -RZ, R24.H0_H0 ;  /* 0x20000018ff007230 */ /* 0x010fca0000004100 */
[----:B------:R-:W-:-:S04]  /*12940*/  FMUL.FTZ R0, R0, 1 ;  /* 0x3f80000000007820 */ /* 0x000fc80000410000 */
[----:B------:R0:W4:Y:S01]  /*12950*/  F2F.F64.F32 R4, R0 ;  /* 0x0000000000047310 */ /* 0x0001220000201800 */
[----:B------:R-:W-:Y:S05]  /*12960*/  BRA `(.L_x_9033) ;  /* 0x00000b2000007947 */ /* 0x000fea0003800000 */
.L_x_9038:
[----:B------:R0:W5:Y:S01]  /*12970*/  LDG.E.64 R4, [R24.64] ;  /* 0x0000002418047981 */ /* 0x000162000c1e1b00 */
[----:B------:R-:W-:Y:S05]  /*12980*/  BRA `(.L_x_9033) ;  /* 0x00000b0000007947 */ /* 0x000fea0003800000 */
.L_x_9028:
        /* <DEDUP_REMOVED lines=13> */
.L_x_9042:
[----:B------:R0:W5:Y:S01]  /*12a60*/  LDG.E.64 R4, [R24.64] ;  /* 0x0000002418047981 */ /* 0x000162000c1e1b00 */
[----:B------:R-:W-:Y:S05]  /*12a70*/  BRA `(.L_x_9033) ;  /* 0x00000a1000007947 */ /* 0x000fea0003800000 */
.L_x_9041:
        /* <DEDUP_REMOVED lines=26> */
[----:B------:R0:W4:Y:S01]  /*12c20*/  F2F.F64.F32 R4, R3 ;  /* 0x0000000300047310 */ /* 0x0001220000201800 */
[----:B------:R-:W-:Y:S05]  /*12c30*/  BRA `(.L_x_9033) ;  /* 0x0000085000007947 */ /* 0x000fea0003800000 */
.L_x_9044:
[----:B------:R-:W4:Y:S02]  /*12c40*/  LDG.E.U8 R3, [R24.64] ;  /* 0x0000002418037981 */ /* 0x000f24000c1e1100 */
[----:B----4-:R-:W-:-:S05]  /*12c50*/  IMAD.SHL.U32 R0, R3, 0x2000000, RZ ;  /* 0x0200000003007824 */ /* 0x010fca00078e00ff */
        /* <DEDUP_REMOVED lines=9> */
[----:B------:R-:W-:-:S05]  /*12cf0*/  LOP3.LUT R2, R2, 0x80000000, R3, 0xf8, !PT ;  /* 0x8000000002027812 */ /* 0x000fca00078ef803 */
[----:B------:R-:W-:-:S04]  /*12d00*/  FMUL.FTZ R2, R2, 1 ;  /* 0x3f80000002027820 */ /* 0x000fc80000410000 */
[----:B------:R0:W4:Y:S01]  /*12d10*/  F2F.F64.F32 R4, R2 ;  /* 0x0000000200047310 */ /* 0x0001220000201800 */
[----:B------:R-:W-:Y:S05]  /*12d20*/  BRA `(.L_x_9033) ;  /* 0x0000076000007947 */ /* 0x000fea0003800000 */
.L_x_9043:
[----:B------:R-:W4:Y:S02]  /*12d30*/  LDG.E.U16 R0, [R24.64] ;  /* 0x0000002418007981 */ /* 0x000f24000c1e1500 */
[----:B----4-:R-:W-:-:S05]  /*12d40*/  PRMT R0, RZ, 0x5410, R0 ;  /* 0x00005410ff007816 */ /* 0x010fca0000000000 */
[----:B------:R-:W-:-:S04]  /*12d50*/  FMUL.FTZ R0, R0, 1 ;  /* 0x3f80000000007820 */ /* 0x000fc80000410000 */
[----:B------:R0:W4:Y:S01]  /*12d60*/  F2F.F64.F32 R4, R0 ;  /* 0x0000000000047310 */ /* 0x0001220000201800 */
[----:B------:R-:W-:Y:S05]  /*12d70*/  BRA `(.L_x_9033) ;  /* 0x0000071000007947 */ /* 0x000fea0003800000 */
.L_x_9040:
        /* <DEDUP_REMOVED lines=9> */
[----:B----4-:R-:W0:Y:S01]  /*12e10*/  I2F.F64.U16 R4, R4 ;  /* 0x0000000400047312 */ /* 0x010e220000101800 */
[----:B------:R-:W-:Y:S05]  /*12e20*/  BRA `(.L_x_9033) ;  /* 0x0000066000007947 */ /* 0x000fea0003800000 */
.L_x_9047:
        /* <DEDUP_REMOVED lines=21> */
.L_x_9051:
[----:B------:R-:W-:Y:S05]  /*12f80*/  BSYNC B1 ;  /* 0x0000000000017941 */ /* 0x000fea0003800000 */
.L_x_9050:
[----:B------:R-:W-:Y:S01]  /*12f90*/  LEA R3, R0, 0x3b800000, 0x17 ;  /* 0x3b80000000037811 */ /* 0x000fe200078eb8ff */
[----:B------:R-:W-:-:S05]  /*12fa0*/  IMAD.SHL.U32 R0, R2, 0x100000, RZ ;  /* 0x0010000002007824 */ /* 0x000fca00078e00ff */
[----:B------:R-:W-:Y:S02]  /*12fb0*/  LOP3.LUT R0, R3, R0, R4, 0xfe, !PT ;  /* 0x0000000003007212 */ /* 0x000fe400078efe04 */
.L_x_9049:
[----:B------:R-:W-:Y:S05]  /*12fc0*/  BSYNC B0 ;  /* 0x0000000000007941 */ /* 0x000fea0003800000 */
.L_x_9048:
[----:B------:R-:W-:-:S04]  /*12fd0*/  FMUL.FTZ R0, R0, 1 ;  /* 0x3f80000000007820 */ /* 0x000fc80000410000 */
[----:B------:R0:W4:Y:S01]  /*12fe0*/  F2F.F64.F32 R4, R0 ;  /* 0x0000000000047310 */ /* 0x0001220000201800 */
[----:B------:R-:W-:Y:S05]  /*12ff0*/  BRA `(.L_x_9033) ;  /* 0x0000049000007947 */ /* 0x000fea0003800000 */
.L_x_9046:
        /* <DEDUP_REMOVED lines=21> */
.L_x_9055:
[----:B------:R-:W-:Y:S05]  /*13150*/  BSYNC B1 ;  /* 0x0000000000017941 */ /* 0x000fea0003800000 */
.L_x_9054:
[----:B------:R-:W-:Y:S01]  /*13160*/  LEA R3, R0, 0x37800000, 0x17 ;  /* 0x3780000000037811 */ /* 0x000fe200078eb8ff */
[----:B------:R-:W-:-:S05]  /*13170*/  IMAD.SHL.U32 R0, R2, 0x200000, RZ ;  /* 0x0020000002007824 */ /* 0x000fca00078e00ff */
[----:B------:R-:W-:Y:S02]  /*13180*/  LOP3.LUT R0, R3, R0, R4, 0xfe, !PT ;  /* 0x0000000003007212 */ /* 0x000fe400078efe04 */
.L_x_9053:
[----:B------:R-:W-:Y:S05]  /*13190*/  BSYNC B0 ;  /* 0x0000000000007941 */ /* 0x000fea0003800000 */
.L_x_9052:
[----:B------:R-:W-:-:S04]  /*131a0*/  FMUL.FTZ R0, R0, 1 ;  /* 0x3f80000000007820 */ /* 0x000fc80000410000 */
[----:B------:R0:W4:Y:S01]  /*131b0*/  F2F.F64.F32 R4, R0 ;  /* 0x0000000000047310 */ /* 0x0001220000201800 */
[----:B------:R-:W-:Y:S05]  /*131c0*/  BRA `(.L_x_9033) ;  /* 0x000002c000007947 */ /* 0x000fea0003800000 */
.L_x_9045:
        /* <DEDUP_REMOVED lines=14> */
.L_x_9059:
[----:B------:R-:W-:Y:S05]  /*132b0*/  BSYNC B0 ;  /* 0x0000000000007941 */ /* 0x000fea0003800000 */
.L_x_9058:
[----:B------:R-:W-:-:S04]  /*132c0*/  FMUL.FTZ R0, R0, 1 ;  /* 0x3f80000000007820 */ /* 0x000fc80000410000 */
[----:B------:R0:W4:Y:S01]  /*132d0*/  F2F.F64.F32 R4, R0 ;  /* 0x0000000000047310 */ /* 0x0001220000201800 */
[----:B------:R-:W-:Y:S05]  /*132e0*/  BRA `(.L_x_9033) ;  /* 0x000001a000007947 */ /* 0x000fea0003800000 */
.L_x_9032:
        /* <DEDUP_REMOVED lines=21> */
.L_x_9057:
[----:B------:R-:W4:Y:S02]  /*13440*/  LDG.E.64 R4, [R24.64] ;  /* 0x0000002418047981 */ /* 0x000f24000c1e1b00 */
[----:B----4-:R-:W0:Y:S01]  /*13450*/  I2F.F64.U64 R4, R4 ;  /* 0x0000000400047312 */ /* 0x010e220000301800 */
[----:B------:R-:W-:Y:S05]  /*13460*/  BRA `(.L_x_9033) ;  /* 0x0000002000007947 */ /* 0x000fea0003800000 */
.L_x_9056:
[----:B------:R-:W4:Y:S02]  /*13470*/  LDG.E R4, [R24.64] ;  /* 0x0000002418047981 */ /* 0x000f24000c1e1900 */
[----:B----4-:R-:W0:Y:S02]  /*13480*/  I2F.F64.U32 R4, R4 ;  /* 0x0000000400047312 */ /* 0x010e240000201800 */
.L_x_9033:
        /* <DEDUP_REMOVED lines=34> */
.L_x_9061:
[----:B------:R-:W-:Y:S05]  /*136b0*/  BSYNC B0 ;  /* 0x0000000000007941 */ /* 0x000fea0003800000 */
.L_x_9060:
        /* <DEDUP_REMOVED lines=15> */
.L_x_9065:
[----:B------:R-:W0:Y:S02]  /*137b0*/  F2I.S64.F64.TRUNC R4, R4 ;  /* 0x0000000400047311 */ /* 0x000e24000030d900 */
[----:B0-----:R-:W-:-:S05]  /*137c0*/  IMAD.MOV.U32 R3, RZ, RZ, R4 ;  /* 0x000000ffff037224 */ /* 0x001fca00078e0004 */
[----:B------:R-:W-:Y:S01]  /*137d0*/  STG.E.U8 [R16.64], R3 ;  /* 0x0000000310007986 */ /* 0x000fe2000c101124 */
[----:B------:R-:W-:Y:S05]  /*137e0*/  EXIT ;  /* 0x000000000000794d */ /* 0x000fea0003800000 */
.L_x_9064:
        /* <DEDUP_REMOVED lines=9> */
.L_x_9068:
[----:B------:R-:W0:Y:S02]  /*13880*/  F2I.F64.TRUNC R5, R4 ;  /* 0x0000000400057311 */ /* 0x000e24000030d100 */
[----:B0-----:R-:W-:Y:S01]  /*13890*/  STG.E [R16.64], R5 ;  /* 0x0000000510007986 */ /* 0x001fe2000c101924 */
[----:B------:R-:W-:Y:S05]  /*138a0*/  EXIT ;  /* 0x000000000000794d */ /* 0x000fea0003800000 */
.L_x_9067:
[----:B------:R-:W0:Y:S02]  /*138b0*/  F2I.F64.TRUNC R5, R4 ;  /* 0x0000000400057311 */ /* 0x000e24000030d100 */
[----:B0-----:R-:W-:Y:S01]  /*138c0*/  STG.E.U16 [R16.64], R5 ;  /* 0x0000000510007986 */ /* 0x001fe2000c101524 */
[----:B------:R-:W-:Y:S05]  /*138d0*/  EXIT ;  /* 0x000000000000794d */ /* 0x000fea0003800000 */
.L_x_9063:
        /* <DEDUP_REMOVED lines=11> */
.L_x_9070:
[----:B------:R-:W0:Y:S01]  /*13990*/  F2F.F32.F64 R0, R4 ;  /* 0x0000000400007310 */ /* 0x000e220000301000 */
[----:B------:R-:W0:-:S14]  /*139a0*/  DSETP.GEU.AND P0, PT, |R4|, c[0x2][0x8], PT ;  /* 0x008002000400762a */ /* 0x000e1c0003f0e200 */
[----:B0-----:R-:W-:-:S05]  /*139b0*/  @!P0 FMUL R0, R0, 1.175494350822287508e-38 ;  /* 0x0080000000008820 */ /* 0x001fca0000400000 */
[----:B------:R-:W-:-:S05]  /*139c0*/  F2FP.PACK_AB R0, RZ, R0 ;  /* 0x00000000ff00723e */ /* 0x000fca00000000ff */
[----:B------:R-:W-:Y:S01]  /*139d0*/  STG.E.U16 [R16.64], R0 ;  /* 0x0000000010007986 */ /* 0x000fe2000c101524 */
[----:B------:R-:W-:Y:S05]  /*139e0*/  EXIT ;  /* 0x000000000000794d */ /* 0x000fea0003800000 */
.L_x_9069:
        /* <DEDUP_REMOVED lines=12> */
.L_x_9072:
[----:B------:R-:W0:Y:S01]  /*13ab0*/  F2F.F32.F64 R0, R4 ;  /* 0x0000000400007310 */ /* 0x000e220000301000 */
[----:B------:R-:W0:-:S14]  /*13ac0*/  DSETP.GEU.AND P0, PT, |R4|, c[0x2][0x8], PT ;  /* 0x008002000400762a */ /* 0x000e1c0003f0e200 */
[----:B0-----:R-:W-:-:S05]  /*13ad0*/  @!P0 FMUL R0, R0, 1.175494350822287508e-38 ;  /* 0x0080000000008820 */ /* 0x001fca0000400000 */
[----:B------:R-:W-:-:S04]  /*13ae0*/  F2FP.PACK_AB R3, RZ, R0 ;  /* 0x00000000ff03723e */ /* 0x000fc800000000ff */
[----:B------:R-:W-:-:S05]  /*13af0*/  PRMT R3, R3, 0x5410, RZ ;  /* 0x0000541003037816 */ /* 0x000fca00000000ff */
[----:B------:R-:W-:Y:S01]  /*13b00*/  STG.E [R16.64], R3 ;  /* 0x0000000310007986 */ /* 0x000fe2000c101924 */
[----:B------:R-:W-:Y:S05]  /*13b10*/  EXIT ;  /* 0x000000000000794d */ /* 0x000fea0003800000 */
.L_x_9071:
[----:B------:R-:W-:Y:S01]  /*13b20*/  STG.E.64 [R16.64], R4 ;  /* 0x0000000410007986 */ /* 0x000fe2000c101b24 */
[----:B------:R-:W-:Y:S05]  /*13b30*/  EXIT ;  /* 0x000000000000794d */ /* 0x000fea0003800000 */
.L_x_9062:
        /* <DEDUP_REMOVED lines=12> */
.L_x_9075:
[----:B------:R-:W-:-:S05]  /*13c00*/  CS2R R6, SRZ ;  /* 0x0000000000067805 */ /* 0x000fca000001ff00 */
[----:B------:R-:W-:Y:S01]  /*13c10*/  STG.E.128 [R16.64], R4 ;  /* 0x0000000410007986 */ /* 0x000fe2000c101d24 */
[----:B------:R-:W-:Y:S05]  /*13c20*/  EXIT ;  /* 0x000000000000794d */ /* 0x000fea0003800000 */
.L_x_9074:
        /* <DEDUP_REMOVED lines=23> */
.L_x_9079:
[----:B------:R-:W-:Y:S05]  /*13da0*/  BSYNC B0 ;  /* 0x0000000000007941 */ /* 0x000fea0003800000 */
.L_x_9078:
[----:B------:R-:W-:-:S05]  /*13db0*/  LOP3.LUT R3, R0, R3, RZ, 0xfc, !PT ;  /* 0x0000000300037212 */ /* 0x000fca00078efcff */
[----:B------:R-:W-:Y:S01]  /*13dc0*/  STG.E.U8 [R16.64], R3 ;  /* 0x0000000310007986 */ /* 0x000fe2000c101124 */
[----:B------:R-:W-:Y:S05]  /*13dd0*/  EXIT ;  /* 0x000000000000794d */ /* 0x000fea0003800000 */
.L_x_9077:
        /* <DEDUP_REMOVED lines=15> */
.L_x_9081:
[----:B------:R-:W-:Y:S01]  /*13ed0*/  IMAD.MOV.U32 R0, RZ, RZ, 0x7f ;  /* 0x0000007fff007424 */ /* 0x000fe200078e00ff */
[----:B------:R-:W-:-:S04]  /*13ee0*/  ISETP.GT.U32.AND P0, PT, R2, 0x7f800000, PT ;  /* 0x7f8000000200780c */ /* 0x000fc80003f04070 */
[----:B------:R-:W-:-:S04]  /*13ef0*/  SEL R0, R0, 0x7c, P0 ;  /* 0x0000007c00007807 */ /* 0x000fc80000000000 */
.L_x_9082:
[----:B------:R-:W-:Y:S05]  /*13f00*/  BSYNC B0 ;  /* 0x0000000000007941 */ /* 0x000fea0003800000 */
.L_x_9080:
[----:B------:R-:W-:-:S04]  /*13f10*/  LOP3.LUT R2, R3, 0x80000000, RZ, 0xc0, !PT ;  /* 0x8000000003027812 */ /* 0x000fc800078ec0ff */
[----:B------:R-:W-:-:S04]  /*13f20*/  SHF.R.U32.HI R3, RZ, 0x18, R2 ;  /* 0x00000018ff037819 */ /* 0x000fc80000011602 */
[----:B------:R-:W-:-:S05]  /*13f30*/  LOP3.LUT R3, R0, R3, RZ, 0xfc, !PT ;  /* 0x0000000300037212 */ /* 0x000fca00078efcff */
[----:B------:R-:W-:Y:S01]  /*13f40*/  STG.E.U8 [R16.64], R3 ;  /* 0x0000000310007986 */ /* 0x000fe2000c101124 */
[----:B------:R-:W-:Y:S05]  /*13f50*/  EXIT ;  /* 0x000000000000794d */ /* 0x000fea0003800000 */
.L_x_9076:
[----:B------:R-:W0:Y:S01]  /*13f60*/  F2F.F32.F64 R0, R4 ;  /* 0x0000000400007310 */ /* 0x000e220000301000 */
[----:B------:R-:W0:-:S14]  /*13f70*/  DSETP.GEU.AND P0, PT, |R4|, c[0x2][0x8], PT ;  /* 0x008002000400762a */ /* 0x000e1c0003f0e200 */
[----:B0-----:R-:W-:-:S05]  /*13f80*/  @!P0 FMUL R0, R0, 1.175494350822287508e-38 ;  /* 0x0080000000008820 */ /* 0x001fca0000400000 */
[----:B------:R-:W-:-:S05]  /*13f90*/  F2FP.BF16.PACK_AB R0, RZ, R0 ;  /* 0x00000000ff00723e */ /* 0x000fca00000010ff */
[----:B------:R-:W-:Y:S01]  /*13fa0*/  STG.E.U16 [R16.64], R0 ;  /* 0x0000000010007986 */ /* 0x000fe2000c101524 */
[----:B------:R-:W-:Y:S05]  /*13fb0*/  EXIT ;  /* 0x000000000000794d */ /* 0x000fea0003800000 */
.L_x_9073:
        /* <DEDUP_REMOVED lines=11> */
.L_x_9085:
        /* <DEDUP_REMOVED lines=19> */
.L_x_9088:
[----:B------:R-:W-:-:S04]  /*141a0*/  LOP3.LUT R2, R3, 0x80000000, RZ, 0xc0, !PT ;  /* 0x8000000003027812 */ /* 0x000fc800078ec0ff */
[----:B------:R-:W-:-:S04]  /*141b0*/  SHF.R.U32.HI R3, RZ, 0x18, R2 ;  /* 0x00000018ff037819 */ /* 0x000fc80000011602 */
[----:B------:R-:W-:-:S04]  /*141c0*/  LOP3.LUT R0, R0, R3, RZ, 0xfc, !PT ;  /* 0x0000000300007212 */ /* 0x000fc800078efcff */
[----:B------:R-:W-:Y:S02]  /*141d0*/  PRMT R8, R0, 0x7610, R8 ;  /* 0x0000761000087816 */ /* 0x000fe40000000008 */
.L_x_9087:
[----:B------:R-:W-:Y:S05]  /*141e0*/  BSYNC B0 ;  /* 0x0000000000007941 */ /* 0x000fea0003800000 */
.L_x_9086:
[----:B------:R-:W-:Y:S01]  /*141f0*/  STG.E.U8 [R16.64], R8 ;  /* 0x0000000810007986 */ /* 0x000fe2000c101124 */
[----:B------:R-:W-:Y:S05]  /*14200*/  EXIT ;  /* 0x000000000000794d */ /* 0x000fea0003800000 */
.L_x_9084:
        /* <DEDUP_REMOVED lines=19> */
.L_x_9091:
[----:B------:R-:W-:-:S04]  /*14340*/  LOP3.LUT R2, R3, 0x80000000, RZ, 0xc0, !PT ;  /* 0x8000000003027812 */ /* 0x000fc800078ec0ff */
[----:B------:R-:W-:-:S04]  /*14350*/  SHF.R.U32.HI R3, RZ, 0x18, R2 ;  /* 0x00000018ff037819 */ /* 0x000fc80000011602 */
[----:B------:R-:W-:-:S04]  /*14360*/  LOP3.LUT R0, R0, R3, RZ, 0xfc, !PT ;  /* 0x0000000300007212 */ /* 0x000fc800078efcff */
[----:B------:R-:W-:Y:S02]  /*14370*/  PRMT R8, R0, 0x7610, R8 ;  /* 0x0000761000087816 */ /* 0x000fe40000000008 */
.L_x_9090:
[----:B------:R-:W-:Y:S05]  /*14380*/  BSYNC B0 ;  /* 0x0000000000007941 */ /* 0x000fea0003800000 */
.L_x_9089:
[----:B------:R-:W-:Y:S01]  /*14390*/  STG.E.U8 [R16.64], R8 ;  /* 0x0000000810007986 */ /* 0x000fe2000c101124 */
[----:B------:R-:W-:Y:S05]  /*143a0*/  EXIT ;  /* 0x000000000000794d */ /* 0x000fea0003800000 */
.L_x_9083:
        /* <DEDUP_REMOVED lines=24> */
.L_x_9066:
        /* <DEDUP_REMOVED lines=19> */
[----:B------:R-:W-:Y:S05]  /*14660*/  EXIT ;  /* 0x000000000000794d */ /* 0x000fea0003800000 */
.L_x_9093:
[----:B------:R-:W0:Y:S02]  /*14670*/  F2I.U64.F64.TRUNC R4, R4 ;  /* 0x0000000400047311 */ /* 0x000e24000030d800 */
[----:B0-----:R-:W-:Y:S01]  /*14680*/  STG.E.64 [R16.64], R4 ;  /* 0x0000000410007986 */ /* 0x001fe2000c101b24 */
[----:B------:R-:W-:Y:S05]  /*14690*/  EXIT ;  /* 0x000000000000794d */ /* 0x000fea0003800000 */
.L_x_9092:
[----:B------:R-:W0:Y:S02]  /*146a0*/  F2I.U32.F64.TRUNC R5, R4 ;  /* 0x0000000400057311 */ /* 0x000e24000030d000 */
[----:B0-----:R-:W-:Y:S01]  /*146b0*/  STG.E [R16.64], R5 ;  /* 0x0000000510007986 */ /* 0x001fe2000c101924 */
[----:B------:R-:W-:Y:S05]  /*146c0*/  EXIT ;  /* 0x000000000000794d */ /* 0x000fea0003800000 */
        .weak           $__internal_12_$__cuda_sm20_div_rn_f64_full
        .type           $__internal_12_$__cuda_sm20_div_rn_f64_full,@function
        .size           $__internal_12_$__cuda_sm20_div_rn_f64_full,(.L_x_9822 - $__internal_12_$__cuda_sm20_div_rn_f64_full)
$__internal_12_$__cuda_sm20_div_rn_f64_full:
[C---:B------:R-:W-:Y:S01]  /*146d0*/  FSETP.GEU.AND P0, PT, |R7|.reuse, 1.469367938527859385e-39, PT ;  /* 0x001000000700780b */ /* 0x040fe20003f0e200 */
[----:B------:R-:W-:Y:S01]  /*146e0*/  IMAD.MOV.U32 R5, RZ, RZ, R9 ;  /* 0x000000ffff057224 */ /* 0x000fe200078e0009 */
[C---:B------:R-:W-:Y:S01]  /*146f0*/  LOP3.LUT R22, R7.reuse, 0x800fffff, RZ, 0xc0, !PT ;  /* 0x800fffff07167812 */ /* 0x040fe200078ec0ff */
[--C-:B------:R-:W-:Y:S01]  /*14700*/  IMAD.MOV.U32 R6, RZ, RZ, R4.reuse ;  /* 0x000000ffff067224 */ /* 0x100fe200078e0004 */
[----:B------:R-:W-:Y:S01]  /*14710*/  LOP3.LUT R18, R7, 0x7ff00000, RZ, 0xc0, !PT ;  /* 0x7ff0000007127812 */ /* 0x000fe200078ec0ff */
[----:B------:R-:W-:Y:S01]  /*14720*/  IMAD.MOV.U32 R14, RZ, RZ, 0x1ca00000 ;  /* 0x1ca00000ff0e7424 */ /* 0x000fe200078e00ff */
[C---:B------:R-:W-:Y:S01]  /*14730*/  FSETP.GEU.AND P2, PT, |R5|.reuse, 1.469367938527859385e-39, PT ;  /* 0x001000000500780b */ /* 0x040fe20003f4e200 */
[----:B------:R-:W-:Y:S01]  /*14740*/  IMAD.MOV.U32 R20, RZ, RZ, 0x1 ;  /* 0x00000001ff147424 */ /* 0x000fe200078e00ff */
[----:B------:R-:W-:Y:S01]  /*14750*/  LOP3.LUT R23, R22, 0x3ff00000, RZ, 0xfc, !PT ;  /* 0x3ff0000016177812 */ /* 0x000fe200078efcff */
[----:B------:R-:W-:Y:S01]  /*14760*/  IMAD.MOV.U32 R22, RZ, RZ, R4 ;  /* 0x000000ffff167224 */ /* 0x000fe200078e0004 */
[----:B------:R-:W-:Y:S01]  /*14770*/  LOP3.LUT R3, R5, 0x7ff00000, RZ, 0xc0, !PT ;  /* 0x7ff0000005037812 */ /* 0x000fe200078ec0ff */
[----:B------:R-:W-:Y:S01]  /*14780*/  IMAD.MOV.U32 R4, RZ, RZ, R8 ;  /* 0x000000ffff047224 */ /* 0x000fe200078e0008 */
[----:B------:R-:W-:Y:S01]  /*14790*/  BSSY B1, `(.L_x_9094) ;  /* 0x000004f000017945 */ /* 0x000fe20003800000 */
[----:B------:R-:W0:Y:S01]  /*147a0*/  @!P0 DMUL R22, R6, 8.98846567431157953865e+307 ;  /* 0x7fe0000006168828 */ /* 0x000e220000000000 */
[----:B------:R-:W-:Y:S01]  /*147b0*/  ISETP.GE.U32.AND P1, PT, R3, R18, PT ;  /* 0x000000120300720c */ /* 0x000fe20003f26070 */
[----:B------:R-:W-:-:S03]  /*147c0*/  IMAD.MOV.U32 R15, RZ, RZ, R3 ;  /* 0x000000ffff0f7224 */ /* 0x000fc600078e0003 */
[C---:B------:R-:W-:Y:S01]  /*147d0*/  SEL R9, R14.reuse, 0x63400000, !P1 ;  /* 0x634000000e097807 */ /* 0x040fe20004800000 */
[----:B0-----:R-:W0:Y:S01]  /*147e0*/  MUFU.RCP64H R21, R23 ;  /* 0x0000001700157308 */ /* 0x001e220000001800 */
[----:B------:R-:W-:Y:S01]  /*147f0*/  @!P2 LOP3.LUT R8, R7, 0x7ff00000, RZ, 0xc0, !PT ;  /* 0x7ff000000708a812 */ /* 0x000fe200078ec0ff */
[----:B------:R-:W-:Y:S01]  /*14800*/  @!P2 IMAD.MOV.U32 R10, RZ, RZ, RZ ;  /* 0x000000ffff0aa224 */ /* 0x000fe200078e00ff */
[----:B------:R-:W-:Y:S02]  /*14810*/  LOP3.LUT R9, R9, 0x800fffff, R5, 0xf8, !PT ;  /* 0x800fffff09097812 */ /* 0x000fe400078ef805 */
[----:B------:R-:W-:Y:S01]  /*14820*/  @!P2 ISETP.GE.U32.AND P3, PT, R3, R8, PT ;  /* 0x000000080300a20c */ /* 0x000fe20003f66070 */
[----:B------:R-:W-:Y:S01]  /*14830*/  IMAD.MOV.U32 R8, RZ, RZ, R4 ;  /* 0x000000ffff087224 */ /* 0x000fe200078e0004 */
[----:B------:R-:W-:Y:S02]  /*14840*/  @!P0 LOP3.LUT R18, R23, 0x7ff00000, RZ, 0xc0, !PT ;  /* 0x7ff0000017128812 */ /* 0x000fe400078ec0ff */
[----:B------:R-:W-:-:S04]  /*14850*/  @!P2 SEL R11, R14, 0x63400000, !P3 ;  /* 0x634000000e0ba807 */ /* 0x000fc80005800000 */
[----:B------:R-:W-:Y:S01]  /*14860*/  @!P2 LOP3.LUT R11, R11, 0x80000000, R5, 0xf8, !PT ;  /* 0x800000000b0ba812 */ /* 0x000fe200078ef805 */
[----:B0-----:R-:W0:-:S03]  /*14870*/  DFMA R12, R20, -R22, 1 ;  /* 0x3ff00000140c742b */ /* 0x001e060000000816 */
[----:B------:R-:W-:-:S03]  /*14880*/  @!P2 LOP3.LUT R11, R11, 0x100000, RZ, 0xfc, !PT ;  /* 0x001000000b0ba812 */ /* 0x000fc600078efcff */
[----:B0-----:R-:W0:-:S04]  /*14890*/  DFMA R12, R12, R12, R12 ;  /* 0x0000000c0c0c722b */ /* 0x001e08000000000c */
[----:B------:R-:W1:-:S04]  /*148a0*/  @!P2 DFMA R8, R8, 2, -R10 ;  /* 0x400000000808a82b */ /* 0x000e48000000080a */
[----:B0-----:R0:W2:Y:S02]  /*148b0*/  DFMA R12, R20, R12, R20 ;  /* 0x0000000c140c722b */ /* 0x0010a40000000014 */
[----:B0-----:R-:W-:-:S04]  /*148c0*/  IADD3 R21, R18, -0x1, RZ ;  /* 0xffffffff12157810 */ /* 0x001fc80007ffe0ff */
[----:B-1----:R-:W-:Y:S01]  /*148d0*/  @!P2 LOP3.LUT R15, R9, 0x7ff00000, RZ, 0xc0, !PT ;  /* 0x7ff00000090fa812 */ /* 0x002fe200078ec0ff */
[----:B--2---:R-:W0:-:S03]  /*148e0*/  DFMA R10, R12, -R22, 1 ;  /* 0x3ff000000c0a742b */ /* 0x004e060000000816 */
[----:B------:R-:W-:-:S03]  /*148f0*/  IADD3 R20, R15, -0x1, RZ ;  /* 0xffffffff0f147810 */ /* 0x000fc60007ffe0ff */
[----:B0-----:R-:W0:Y:S01]  /*14900*/  DFMA R10, R12, R10, R12 ;  /* 0x0000000a0c0a722b */ /* 0x001e22000000000c */
[----:B------:R-:W-:-:S04]  /*14910*/  ISETP.GT.U32.AND P0, PT, R20, 0x7feffffe, PT ;  /* 0x7feffffe1400780c */ /* 0x000fc80003f04070 */
[----:B------:R-:W-:Y:S01]  /*14920*/  ISETP.GT.U32.OR P0, PT, R21, 0x7feffffe, P0 ;  /* 0x7feffffe1500780c */ /* 0x000fe20000704470 */
[----:B0-----:R-:W0:-:S06]  /*14930*/  DMUL R12, R10, R8 ;  /* 0x000000080a0c7228 */ /* 0x001e0c0000000000 */
[----:B0-----:R-:W0:-:S06]  /*14940*/  DFMA R26, R12, -R22, R8 ;  /* 0x800000160c1a722b */ /* 0x001e0c0000000008 */
[----:B0-----:R0:W1:Y:S01]  /*14950*/  DFMA R26, R10, R26, R12 ;  /* 0x0000001a0a1a722b */ /* 0x001062000000000c */
[----:B------:R-:W-:Y:S05]  /*14960*/  @P0 BRA `(.L_x_9095) ;  /* 0x000001c000000947 */ /* 0x000fea0003800000 */
[----:B0-----:R-:W-:-:S04]  /*14970*/  LOP3.LUT R10, R7, 0x7ff00000, RZ, 0xc0, !PT ;  /* 0x7ff00000070a7812 */ /* 0x001fc800078ec0ff */
[C---:B------:R-:W-:Y:S01]  /*14980*/  ISETP.GE.U32.AND P0, PT, R3.reuse, R10, PT ;  /* 0x0000000a0300720c */ /* 0x040fe20003f06070 */
[----:B------:R-:W-:-:S03]  /*14990*/  IMAD.IADD R4, R3, 0x1, -R10 ;  /* 0x0000000103047824 */ /* 0x000fc600078e0a0a */
[----:B------:R-:W-:Y:S02]  /*149a0*/  SEL R14, R14, 0x63400000, !P0 ;  /* 0x634000000e0e7807 */ /* 0x000fe40004000000 */
[----:B------:R-:W-:-:S04]  /*149b0*/  IMNMX R4, R4, -0x46a00000, !PT ;  /* 0xb960000004047817 */ /* 0x000fc80007800200 */
[----:B------:R-:W-:Y:S01]  /*149c0*/  IMNMX R3, R4, 0x46a00000, PT ;  /* 0x46a0000004037817 */ /* 0x000fe20003800200 */
[----:B------:R-:W-:-:S04]  /*149d0*/  IMAD.MOV.U32 R4, RZ, RZ, RZ ;  /* 0x000000ffff047224 */ /* 0x000fc800078e00ff */
[----:B------:R-:W-:-:S05]  /*149e0*/  IMAD.IADD R3, R3, 0x1, -R14 ;  /* 0x0000000103037824 */ /* 0x000fca00078e0a0e */
[----:B------:R-:W-:-:S06]  /*149f0*/  IADD3 R5, R3, 0x7fe00000, RZ ;  /* 0x7fe0000003057810 */ /* 0x000fcc0007ffe0ff */
[----:B-1----:R-:W0:-:S10]  /*14a00*/  DMUL R10, R26, R4 ;  /* 0x000000041a0a7228 */ /* 0x002e140000000000 */
[----:B0-----:R-:W-:-:S13]  /*14a10*/  FSETP.GTU.AND P0, PT, |R11|, 1.469367938527859385e-39, PT ;  /* 0x001000000b00780b */ /* 0x001fda0003f0c200 */
[----:B------:R-:W-:Y:S05]  /*14a20*/  @P0 BRA `(.L_x_9096) ;  /* 0x0000025000000947 */ /* 0x000fea0003800000 */
[----:B------:R-:W0:-:S06]  /*14a30*/  DFMA R8, R26, -R22, R8 ;  /* 0x800000161a08722b */ /* 0x000e0c0000000008 */
[----:B0-----:R-:W-:-:S04]  /*14a40*/  IMAD.MOV.U32 R8, RZ, RZ, RZ ;  /* 0x000000ffff087224 */ /* 0x001fc800078e00ff */
[C---:B------:R-:W-:Y:S02]  /*14a50*/  FSETP.NEU.AND P0, PT, R9.reuse, RZ, PT ;  /* 0x000000ff0900720b */ /* 0x040fe40003f0d000 */
        /* <DEDUP_REMOVED lines=13> */
.L_x_9095:
        /* <DEDUP_REMOVED lines=16> */
.L_x_9098:
[----:B0-----:R-:W-:Y:S01]  /*14c30*/  LOP3.LUT R11, R7, 0x80000, RZ, 0xfc, !PT ;  /* 0x00080000070b7812 */ /* 0x001fe200078efcff */
[----:B------:R-:W-:Y:S01]  /*14c40*/  IMAD.MOV.U32 R10, RZ, RZ, R6 ;  /* 0x000000ffff0a7224 */ /* 0x000fe200078e0006 */
[----:B------:R-:W-:Y:S05]  /*14c50*/  BRA `(.L_x_9096) ;  /* 0x0000002000007947 */ /* 0x000fea0003800000 */
.L_x_9097:
[----:B0-----:R-:W-:Y:S01]  /*14c60*/  LOP3.LUT R11, R5, 0x80000, RZ, 0xfc, !PT ;  /* 0x00080000050b7812 */ /* 0x001fe200078efcff */
[----:B------:R-:W-:Y:S02]  /*14c70*/  IMAD.MOV.U32 R10, RZ, RZ, R4 ;  /* 0x000000ffff0a7224 */ /* 0x000fe400078e0004 */
.L_x_9096:
[----:B------:R-:W-:Y:S05]  /*14c80*/  BSYNC B1 ;  /* 0x0000000000017941 */ /* 0x000fea0003800000 */
.L_x_9094:
[----:B------:R-:W-:Y:S02]  /*14c90*/  IMAD.MOV.U32 R4, RZ, RZ, R0 ;  /* 0x000000ffff047224 */ /* 0x000fe400078e0000 */
[----:B------:R-:W-:-:S02]  /*14ca0*/  IMAD.MOV.U32 R5, RZ, RZ, 0x0 ;  /* 0x00000000ff057424 */ /* 0x000fc400078e00ff */
[----:B------:R-:W-:Y:S02]  /*14cb0*/  IMAD.MOV.U32 R8, RZ, RZ, R10 ;  /* 0x000000ffff087224 */ /* 0x000fe400078e000a */
[----:B------:R-:W-:Y:S01]  /*14cc0*/  IMAD.MOV.U32 R9, RZ, RZ, R11 ;  /* 0x000000ffff097224 */ /* 0x000fe200078e000b */
[----:B------:R-:W-:Y:S06]  /*14cd0*/  RET.REL.NODEC R4 `(_ZN2at6native18elementwise_kernelILi128ELi4EZNS0_15gpu_kernel_implIZZZN37_INTERNAL_cee6930f_7_Loss_cu_5b0651e139_GLOBAL__N__cee6930f_7_Loss_cu_5b0651e140binary_cross_entropy_backward_out_kernelERNS_6TensorERKS5_S8_S8_ENKUlvE_clEvENKUlvE_clEvEUldddE_EEvRNS_18TensorIteratorBaseERKT_EUliE_EEviT1_) ;  /* 0xfffeb32004007950 */ /* 0x000fec0003c3ffff */
.L_x_9099:
        /* <DEDUP_REMOVED lines=10> */
.L_x_9822:


//--------------------- .text._ZN2at6native27unrolled_elementwise_kernelIZZZN37_INTERNAL_cee6930f_7_Loss_cu_5b0651e139_GLOBAL__N__cee6930f_7_Loss_cu_5b0651e140binary_cross_entropy_backward_out_kernelERNS_6TensorERKS4_S7_S7_ENKUlvE_clEvENKUlvE_clEvEUldddE_St5arrayIPcLm4EELi4E23TrivialOffsetCalculatorILi3EjESE_ILi1EjENS0_6memory12LoadWithCastILi3EEENSH_13StoreWithCastILi1EEEEEviT_T0_T2_T3_T4_T5_ --------------------------
	.section	.text._ZN2at6native27unrolled_elementwise_kernelIZZZN37_INTERNAL_cee6930f_7_Loss_cu_5b0651e139_GLOBAL__N__cee6930f_7_Loss_cu_5b0651e140binary_cross_entropy_backward_out_kernelERNS_6TensorERKS4_S7_S7_ENKUlvE_clEvENKUlvE_clEvEUldddE_St5arrayIPcLm4EELi4E23TrivialOffsetCalculatorILi3EjESE_ILi1EjENS0_6memory12LoadWithCastILi3EEENSH_13StoreWithCastILi1EEEEEviT_T0_T2_T3_T4_T5_,"ax",@progbits
	.sectioninfo	@"SHI_REGISTERS=48"
	.align	128
        .global         _ZN2at6native27unrolled_elementwise_kernelIZZZN37_INTERNAL_cee6930f_7_Loss_cu_5b0651e139_GLOBAL__N__cee6930f_7_Loss_cu_5b0651e140binary_cross_entropy_backward_out_kernelERNS_6TensorERKS4_S7_S7_ENKUlvE_clEvENKUlvE_clEvEUldddE_St5arrayIPcLm4EELi4E23TrivialOffsetCalculatorILi3EjESE_ILi1EjENS0_6memory12LoadWithCastILi3EEENSH_13StoreWithCastILi1EEEEEviT_T0_T2_T3_T4_T5_
        .type           _ZN2at6native27unrolled_elementwise_kernelIZZZN37_INTERNAL_cee6930f_7_Loss_cu_5b0651e139_GLOBAL__N__cee6930f_7_Loss_cu_5b0651e140binary_cross_entropy_backward_out_kernelERNS_6TensorERKS4_S7_S7_ENKUlvE_clEvENKUlvE_clEvEUldddE_St5arrayIPcLm4EELi4E23TrivialOffsetCalculatorILi3EjESE_ILi1EjENS0_6memory12LoadWithCastILi3EEENSH_13StoreWithCastILi1EEEEEviT_T0_T2_T3_T4_T5_,@function
        .size           _ZN2at6native27unrolled_elementwise_kernelIZZZN37_INTERNAL_cee6930f_7_Loss_cu_5b0651e139_GLOBAL__N__cee6930f_7_Loss_cu_5b0651e140binary_cross_entropy_backward_out_kernelERNS_6TensorERKS4_S7_S7_ENKUlvE_clEvENKUlvE_clEvEUldddE_St5arrayIPcLm4EELi4E23TrivialOffsetCalculatorILi3EjESE_ILi1EjENS0_6memory12LoadWithCastILi3EEENSH_13StoreWithCastILi1EEEEEviT_T0_T2_T3_T4_T5_,(.L_x_9823 - _ZN2at6native27unrolled_elementwise_kernelIZZZN37_INTERNAL_cee6930f_7_Loss_cu_5b0651e139_GLOBAL__N__cee6930f_7_Loss_cu_5b0651e140binary_cross_entropy_backward_out_kernelERNS_6TensorERKS4_S7_S7_ENKUlvE_clEvENKUlvE_clEvEUldddE_St5arrayIPcLm4EELi4E23TrivialOffsetCalculatorILi3EjESE_ILi1EjENS0_6memory12LoadWithCastILi3EEENSH_13StoreWithCastILi1EEEEEviT_T0_T2_T3_T4_T5_)
        .other          _ZN2at6native27unrolled_elementwise_kernelIZZZN37_INTERNAL_cee6930f_7_Loss_cu_5b0651e139_GLOBAL__N__cee6930f_7_Loss_cu_5b0651e140binary_cross_entropy_backward_out_kernelERNS_6TensorERKS4_S7_S7_ENKUlvE_clEvENKUlvE_clEvEUldddE_St5arrayIPcLm4EELi4E23TrivialOffsetCalculatorILi3EjESE_ILi1EjENS0_6memory12LoadWithCastILi3EEENSH_13StoreWithCastILi1EEEEEviT_T0_T2_T3_T4_T5_,@"STO_CUDA_ENTRY STV_DEFAULT"
_ZN2at6native27unrolled_elementwise_kernelIZZZN37_INTERNAL_cee6930f_7_Loss_cu_5b0651e139_GLOBAL__N__cee6930f_7_Loss_cu_5b0651e140binary_cross_entropy_backward_out_kernelERNS_6TensorERKS4_S7_S7_ENKUlvE_clEvENKUlvE_clEvEUldddE_St5arrayIPcLm4EELi4E23TrivialOffsetCalculatorILi3EjESE_ILi1EjENS0_6memory12LoadWithCastILi3EEENSH_13StoreWithCastILi1EEEEEviT_T0_T2_T3_T4_T5_:
.text._ZN2at6native27unrolled_elementwise_kernelIZZZN37_INTERNAL_cee6930f_7_Loss_cu_5b0651e139_GLOBAL__N__cee6930f_7_Loss_cu_5b0651e140binary_cross_entropy_backward_out_kernelERNS_6TensorERKS4_S7_S7_ENKUlvE_clEvENKUlvE_clEvEUldddE_St5arrayIPcLm4EELi4E23TrivialOffsetCalculatorILi3EjESE_ILi1EjENS0_6memory12LoadWithCastILi3EEENSH_13StoreWithCastILi1EEEEEviT_T0_T2_T3_T4_T5_:
        /* <DEDUP_REMOVED lines=9> */
[----:B------:R-:W-:Y:S01]  /*0090*/  CS2R R22, SRZ ;  /* 0x0000000000167805 */ /* 0x000fe2000001ff00 */
[----:B------:R-:W-:Y:S01]  /*00a0*/  CS2R R24, SRZ ;  /* 0x0000000000187805 */ /* 0x000fe2000001ff00 */
[----:B------:R-:W3:Y:S08]  /*00b0*/  LDC.U8 R38, c[0x0][0x18d] ;  /* 0x00006340ff267b82 */ /* 0x000ef00000000000 */
        /* <DEDUP_REMOVED lines=22> */
.L_x_9105:
[----:B------:R-:W2:Y:S02]  /*0220*/  LDG.E.U8 R2, [R2.64] ;  /* 0x0000002402027981 */ /* 0x000ea4000c1e1100 */
[----:B--2---:R0:W1:Y:S01]  /*0230*/  I2F.F64.U16 R18, R2 ;  /* 0x0000000200127312 */ /* 0x0040620000101800 */
[----:B------:R-:W-:Y:S05]  /*0240*/  BRA `(.L_x_9107) ;  /* 0x00000df000007947 */ /* 0x000fea0003800000 */
.L_x_9104:
        /* <DEDUP_REMOVED lines=9> */
.L_x_9109:
[----:B------:R-:W2:Y:S02]  /*02e0*/  LDG.E R2, [R2.64] ;  /* 0x0000002402027981 */ /* 0x000ea4000c1e1900 */
[----:B--2---:R0:W1:Y:S01]  /*02f0*/  I2F.F64 R18, R2 ;  /* 0x0000000200127312 */ /* 0x0040620000201c00 */
[----:B------:R-:W-:Y:S05]  /*0300*/  BRA `(.L_x_9107) ;  /* 0x00000d3000007947 */ /* 0x000fea0003800000 */
.L_x_9108:
[----:B------:R-:W2:Y:S02]  /*0310*/  LDG.E.U16 R2, [R2.64] ;  /* 0x0000002402027981 */ /* 0x000ea4000c1e1500 */
[----:B--2---:R0:W1:Y:S01]  /*0320*/  I2F.F64.S16 R18, R2 ;  /* 0x0000000200127312 */ /* 0x0040620000101c00 */
[----:B------:R-:W-:Y:S05]  /*0330*/  BRA `(.L_x_9107) ;  /* 0x00000d0000007947 */ /* 0x000fea0003800000 */
.L_x_9103:
        /* <DEDUP_REMOVED lines=10> */
.L_x_9111:
[----:B------:R-:W2:Y:S02]  /*03e0*/  LDG.E.U16 R0, [R2.64] ;  /* 0x0000002402007981 */ /* 0x000ea4000c1e1500 */
[----:B--2---:R-:W-:-:S05]  /*03f0*/  HADD2.F32 R0, -RZ, R0.H0_H0 ;  /* 0x20000000ff007230 */ /* 0x004fca0000004100 */
[----:B------:R-:W-:-:S04]  /*0400*/  FMUL.FTZ R0, R0, 1 ;  /* 0x3f80000000007820 */ /* 0x000fc80000410000 */
[----:B------:R0:W1:Y:S01]  /*0410*/  F2F.F64.F32 R18, R0 ;  /* 0x0000000000127310 */ /* 0x0000620000201800 */
[----:B------:R-:W-:Y:S05]  /*0420*/  BRA `(.L_x_9107) ;  /* 0x00000c1000007947 */ /* 0x000fea0003800000 */
.L_x_9110:
        /* <DEDUP_REMOVED lines=10> */
.L_x_9113:
[----:B------:R-:W2:Y:S02]  /*04d0*/  LDG.E.U16 R2, [R2.64] ;  /* 0x0000002402027981 */ /* 0x000ea4000c1e1500 */
[----:B--2---:R-:W-:-:S05]  /*04e0*/  HADD2.F32 R0, -RZ, R2.H0_H0 ;  /* 0x20000002ff007230 */ /* 0x004fca0000004100 */
[----:B------:R-:W-:-:S04]  /*04f0*/  FMUL.FTZ R0, R0, 1 ;  /* 0x3f80000000007820 */ /* 0x000fc80000410000 */
[----:B------:R0:W1:Y:S01]  /*0500*/  F2F.F64.F32 R18, R0 ;  /* 0x0000000000127310 */ /* 0x0000620000201800 */
[----:B------:R-:W-:Y:S05]  /*0510*/  BRA `(.L_x_9107) ;  /* 0x00000b2000007947 */ /* 0x000fea0003800000 */
.L_x_9112:
[----:B------:R0:W5:Y:S01]  /*0520*/  LDG.E.64 R18, [R2.64] ;  /* 0x0000002402127981 */ /* 0x000162000c1e1b00 */
[----:B------:R-:W-:Y:S05]  /*0530*/  BRA `(.L_x_9107) ;  /* 0x00000b0000007947 */ /* 0x000fea0003800000 */
.L_x_9102:
        /* <DEDUP_REMOVED lines=13> */
.L_x_9116:
[----:B------:R0:W5:Y:S01]  /*0610*/  LDG.E.64 R18, [R2.64] ;  /* 0x0000002402127981 */ /* 0x000162000c1e1b00 */
[----:B------:R-:W-:Y:S05]  /*0620*/  BRA `(.L_x_9107) ;  /* 0x00000a1000007947 */ /* 0x000fea0003800000 */
.L_x_9115:
        /* <DEDUP_REMOVED lines=28> */
.L_x_9118:
        /* <DEDUP_REMOVED lines=15> */
.L_x_9117:
[----:B------:R-:W2:Y:S02]  /*08e0*/  LDG.E.U16 R0, [R2.64] ;  /* 0x0000002402007981 */ /* 0x000ea4000c1e1500 */
[----:B--2---:R-:W-:-:S05]  /*08f0*/  PRMT R0, RZ, 0x5410, R0 ;  /* 0x00005410ff007816 */ /* 0x004fca0000000000 */
[----:B------:R-:W-:-:S04]  /*0900*/  FMUL.FTZ R0, R0, 1 ;  /* 0x3f80000000007820 */ /* 0x000fc80000410000 */
[----:B------:R0:W1:Y:S01]  /*0910*/  F2F.F64.F32 R18, R0 ;  /* 0x0000000000127310 */ /* 0x0000620000201800 */
[----:B------:R-:W-:Y:S05]  /*0920*/  BRA `(.L_x_9107) ;  /* 0x0000071000007947 */ /* 0x000fea0003800000 */
.L_x_9114:
        /* <DEDUP_REMOVED lines=11> */
.L_x_9121:
        /* <DEDUP_REMOVED lines=21> */
.L_x_9125:
[----:B------:R-:W-:Y:S05]  /*0b30*/  BSYNC B1 ;  /* 0x0000000000017941 */ /* 0x000fea0003800000 */
.L_x_9124:
[----:B------:R-:W-:Y:S01]  /*0b40*/  LEA R3, R0, 0x3b800000, 0x17 ;  /* 0x3b80000000037811 */ /* 0x000fe200078eb8ff */
[----:B------:R-:W-:-:S05]  /*0b50*/  IMAD.SHL.U32 R0, R2, 0x100000, RZ ;  /* 0x0010000002007824 */ /* 0x000fca00078e00ff */
[----:B------:R-:W-:Y:S02]  /*0b60*/  LOP3.LUT R0, R3, R0, R4, 0xfe, !PT ;  /* 0x0000000003007212 */ /* 0x000fe400078efe04 */
.L_x_9123:
[----:B------:R-:W-:Y:S05]  /*0b70*/  BSYNC B0 ;  /* 0x0000000000007941 */ /* 0x000fea0003800000 */
.L_x_9122:
[----:B------:R-:W-:-:S04]  /*0b80*/  FMUL.FTZ R0, R0, 1 ;  /* 0x3f80000000007820 */ /* 0x000fc80000410000 */
[----:B------:R0:W1:Y:S01]  /*0b90*/  F2F.F64.F32 R18, R0 ;  /* 0x0000000000127310 */ /* 0x0000620000201800 */
[----:B------:R-:W-:Y:S05]  /*0ba0*/  BRA `(.L_x_9107) ;  /* 0x0000049000007947 */ /* 0x000fea0003800000 */
.L_x_9120:
        /* <DEDUP_REMOVED lines=21> */
.L_x_9129:
[----:B------:R-:W-:Y:S05]  /*0d00*/  BSYNC B1 ;  /* 0x0000000000017941 */ /* 0x000fea0003800000 */
.L_x_9128:
[----:B------:R-:W-:Y:S01]  /*0d10*/  LEA R3, R0, 0x37800000, 0x17 ;  /* 0x3780000000037811 */ /* 0x000fe200078eb8ff */
[----:B------:R-:W-:-:S05]  /*0d20*/  IMAD.SHL.U32 R0, R2, 0x200000, RZ ;  /* 0x0020000002007824 */ /* 0x000fca00078e00ff */
[----:B------:R-:W-:Y:S02]  /*0d30*/  LOP3.LUT R0, R3, R0, R4, 0xfe, !PT ;  /* 0x0000000003007212 */ /* 0x000fe400078efe04 */
.L_x_9127:
[----:B------:R-:W-:Y:S05]  /*0d40*/  BSYNC B0 ;  /* 0x0000000000007941 */ /* 0x000fea0003800000 */
.L_x_9126:
[----:B------:R-:W-:-:S04]  /*0d50*/  FMUL.FTZ R0, R0, 1 ;  /* 0x3f80000000007820 */ /* 0x000fc80000410000 */
[----:B------:R0:W1:Y:S01]  /*0d60*/  F2F.F64.F32 R18, R0 ;  /* 0x0000000000127310 */ /* 0x0000620000201800 */
[----:B------:R-:W-:Y:S05]  /*0d70*/  BRA `(.L_x_9107) ;  /* 0x000002c000007947 */ /* 0x000fea0003800000 */
.L_x_9119:
        /* <DEDUP_REMOVED lines=14> */
.L_x_9133:
[----:B------:R-:W-:Y:S05]  /*0e60*/  BSYNC B0 ;  /* 0x0000000000007941 */ /* 0x000fea0003800000 */
.L_x_9132:
[----:B------:R-:W-:-:S04]  /*0e70*/  FMUL.FTZ R0, R0, 1 ;  /* 0x3f80000000007820 */ /* 0x000fc80000410000 */
[----:B------:R0:W1:Y:S01]  /*0e80*/  F2F.F64.F32 R18, R0 ;  /* 0x0000000000127310 */ /* 0x0000620000201800 */
[----:B------:R-:W-:Y:S05]  /*0e90*/  BRA `(.L_x_9107) ;  /* 0x000001a000007947 */ /* 0x000fea0003800000 */
.L_x_9106:
        /* <DEDUP_REMOVED lines=21> */
.L_x_9131:
[----:B------:R-:W2:Y:S02]  /*0ff0*/  LDG.E.64 R18, [R2.64] ;  /* 0x0000002402127981 */ /* 0x000ea4000c1e1b00 */
[----:B--2---:R-:W0:Y:S01]  /*1000*/  I2F.F64.U64 R18, R18 ;  /* 0x0000001200127312 */ /* 0x004e220000301800 */
[----:B------:R-:W-:Y:S05]  /*1010*/  BRA `(.L_x_9107) ;  /* 0x0000002000007947 */ /* 0x000fea0003800000 */
.L_x_9130:
[----:B------:R-:W2:Y:S02]  /*1020*/  LDG.E R2, [R2.64] ;  /* 0x0000002402027981 */ /* 0x000ea4000c1e1900 */
[----:B--2---:R0:W1:Y:S02]  /*1030*/  I2F.F64.U32 R18, R2 ;  /* 0x0000000200127312 */ /* 0x0040640000201800 */
.L_x_9107:
        /* <DEDUP_REMOVED lines=17> */
.L_x_9137:
[----:B------:R-:W2:Y:S02]  /*1150*/  LDG.E.U8 R2, [R2.64] ;  /* 0x0000002402027981 */ /* 0x000ea4000c1e1100 */
[----:B--2---:R0:W2:Y:S01]  /*1160*/  I2F.F64.U16 R22, R2 ;  /* 0x0000000200167312 */ /* 0x0040a20000101800 */
[----:B------:R-:W-:Y:S05]  /*1170*/  BRA `(.L_x_9139) ;  /* 0x00000df000007947 */ /* 0x000fea0003800000 */
.L_x_9136:
        /* <DEDUP_REMOVED lines=9> */
.L_x_9141:
[----:B------:R-:W2:Y:S02]  /*1210*/  LDG.E R2, [R2.64] ;  /* 0x0000002402027981 */ /* 0x000ea4000c1e1900 */
[----:B--2---:R0:W2:Y:S01]  /*1220*/  I2F.F64 R22, R2 ;  /* 0x0000000200167312 */ /* 0x0040a20000201c00 */
[----:B------:R-:W-:Y:S05]  /*1230*/  BRA `(.L_x_9139) ;  /* 0x00000d3000007947 */ /* 0x000fea0003800000 */
.L_x_9140:
[----:B------:R-:W2:Y:S02]  /*1240*/  LDG.E.U16 R2, [R2.64] ;  /* 0x0000002402027981 */ /* 0x000ea4000c1e1500 */
[----:B--2---:R0:W2:Y:S01]  /*1250*/  I2F.F64.S16 R22, R2 ;  /* 0x0000000200167312 */ /* 0x0040a20000101c00 */
[----:B------:R-:W-:Y:S05]  /*1260*/  BRA `(.L_x_9139) ;  /* 0x00000d0000007947 */ /* 0x000fea0003800000 */
.L_x_9135:
        /* <DEDUP_REMOVED lines=10> */
.L_x_9143:
[----:B------:R-:W2:Y:S02]  /*1310*/  LDG.E.U16 R0, [R2.64] ;  /* 0x0000002402007981 */ /* 0x000ea4000c1e1500 */
[----:B--2---:R-:W-:-:S05]  /*1320*/  HADD2.F32 R0, -RZ, R0.H0_H0 ;  /* 0x20000000ff007230 */ /* 0x004fca0000004100 */
[----:B------:R-:W-:-:S04]  /*1330*/  FMUL.FTZ R0, R0, 1 ;  /* 0x3f80000000007820 */ /* 0x000fc80000410000 */
[----:B------:R0:W2:Y:S01]  /*1340*/  F2F.F64.F32 R22, R0 ;  /* 0x0000000000167310 */ /* 0x0000a20000201800 */
[----:B------:R-:W-:Y:S05]  /*1350*/  BRA `(.L_x_9139) ;  /* 0x00000c1000007947 */ /* 0x000fea0003800000 */
.L_x_9142:
        /* <DEDUP_REMOVED lines=10> */
.L_x_9145:
[----:B------:R-:W2:Y:S02]  /*1400*/  LDG.E.U16 R2, [R2.64] ;  /* 0x0000002402027981 */ /* 0x000ea4000c1e1500 */
[----:B--2---:R-:W-:-:S05]  /*1410*/  HADD2.F32 R0, -RZ, R2.H0_H0 ;  /* 0x20000002ff007230 */ /* 0x004fca0000004100 */
[----:B------:R-:W-:-:S04]  /*1420*/  FMUL.FTZ R0, R0, 1 ;  /* 0x3f80000000007820 */ /* 0x000fc80000410000 */
[----:B------:R0:W2:Y:S01]  /*1430*/  F2F.F64.F32 R22, R0 ;  /* 0x0000000000167310 */ /* 0x0000a20000201800 */
[----:B------:R-:W-:Y:S05]  /*1440*/  BRA `(.L_x_9139) ;  /* 0x00000b2000007947 */ /* 0x000fea0003800000 */
.L_x_9144:
[----:B------:R0:W5:Y:S01]  /*1450*/  LDG.E.64 R22, [R2.64] ;  /* 0x0000002402167981 */ /* 0x000162000c1e1b00 */
[----:B------:R-:W-:Y:S05]  /*1460*/  BRA `(.L_x_9139) ;  /* 0x00000b0000007947 */ /* 0x000fea0003800000 */
.L_x_9134:
        /* <DEDUP_REMOVED lines=13> */
.L_x_9148:
[----:B------:R0:W5:Y:S01]  /*1540*/  LDG.E.64 R22, [R2.64] ;  /* 0x0000002402167981 */ /* 0x000162000c1e1b00 */
[----:B------:R-:W-:Y:S05]  /*1550*/  BRA `(.L_x_9139) ;  /* 0x00000a1000007947 */ /* 0x000fea0003800000 */
.L_x_9147:
        /* <DEDUP_REMOVED lines=28> */
.L_x_9150:
        /* <DEDUP_REMOVED lines=15> */
.L_x_9149:
[----:B------:R-:W2:Y:S02]  /*1810*/  LDG.E.U16 R0, [R2.64] ;  /* 0x0000002402007981 */ /* 0x000ea4000c1e1500 */
[----:B--2---:R-:W-:-:S05]  /*1820*/  PRMT R0, RZ, 0x5410, R0 ;  /* 0x00005410ff007816 */ /* 0x004fca0000000000 */
[----:B------:R-:W-:-:S04]  /*1830*/  FMUL.FTZ R0, R0, 1 ;  /* 0x3f80000000007820 */ /* 0x000fc80000410000 */
[----:B------:R0:W2:Y:S01]  /*1840*/  F2F.F64.F32 R22, R0 ;  /* 0x0000000000167310 */ /* 0x0000a20000201800 */
[----:B------:R-:W-:Y:S05]  /*1850*/  BRA `(.L_x_9139) ;  /* 0x0000071000007947 */ /* 0x000fea0003800000 */
.L_x_9146:
        /* <DEDUP_REMOVED lines=11> */
.L_x_9153:
        /* <DEDUP_REMOVED lines=21> */
.L_x_9157:
[----:B------:R-:W-:Y:S05]  /*1a60*/  BSYNC B1 ;  /* 0x0000000000017941 */ /* 0x000fea0003800000 */
.L_x_9156:
[----:B------:R-:W-:Y:S01]  /*1a70*/  LEA R3, R0, 0x3b800000, 0x17 ;  /* 0x3b80000000037811 */ /* 0x000fe200078eb8ff */
[----:B------:R-:W-:-:S05]  /*1a80*/  IMAD.SHL.U32 R0, R2, 0x100000, RZ ;  /* 0x0010000002007824 */ /* 0x000fca00078e00ff */
[----:B------:R-:W-:Y:S02]  /*1a90*/  LOP3.LUT R0, R3, R0, R4, 0xfe, !PT ;  /* 0x0000000003007212 */ /* 0x000fe400078efe04 */
.L_x_9155:
[----:B------:R-:W-:Y:S05]  /*1aa0*/  BSYNC B0 ;  /* 0x0000000000007941 */ /* 0x000fea0003800000 */
.L_x_9154:
[----:B------:R-:W-:-:S04]  /*1ab0*/  FMUL.FTZ R0, R0, 1 ;  /* 0x3f80000000007820 */ /* 0x000fc80000410000 */
[----:B------:R0:W2:Y:S01]  /*1ac0*/  F2F.F64.F32 R22, R0 ;  /* 0x0000000000167310 */ /* 0x0000a20000201800 */
[----:B------:R-:W-:Y:S05]  /*1ad0*/  BRA `(.L_x_9139) ;  /* 0x0000049000007947 */ /* 0x000fea0003800000 */
.L_x_9152:
        /* <DEDUP_REMOVED lines=21> */
.L_x_9161:
[----:B------:R-:W-:Y:S05]  /*1c30*/  BSYNC B1 ;  /* 0x0000000000017941 */ /* 0x000fea0003800000 */
.L_x_9160:
[----:B------:R-:W-:Y:S01]  /*1c40*/  LEA R3, R0, 0x37800000, 0x17 ;  /* 0x3780000000037811 */ /* 0x000fe200078eb8ff */
[----:B------:R-:W-:-:S05]  /*1c50*/  IMAD.SHL.U32 R0, R2, 0x200000, RZ ;  /* 0x0020000002007824 */ /* 0x000fca00078e00ff */
[----:B------:R-:W-:Y:S02]  /*1c60*/  LOP3.LUT R0, R3, R0, R4, 0xfe, !PT ;  /* 0x0000000003007212 */ /* 0x000fe400078efe04 */
.L_x_9159:
[----:B------:R-:W-:Y:S05]  /*1c70*/  BSYNC B0 ;  /* 0x0000000000007941 */ /* 0x000fea0003800000 */
.L_x_9158:
[----:B------:R-:W-:-:S04]  /*1c80*/  FMUL.FTZ R0, R0, 1 ;  /* 0x3f80000000007820 */ /* 0x000fc80000410000 */
[----:B------:R0:W2:Y:S01]  /*1c90*/  F2F.F64.F32 R22, R0 ;  /* 0x0000000000167310 */ /* 0x0000a20000201800 */
[----:B------:R-:W-:Y:S05]  /*1ca0*/  BRA `(.L_x_9139) ;  /* 0x000002c000007947 */ /* 0x000fea0003800000 */
.L_x_9151:
        /* <DEDUP_REMOVED lines=14> */
.L_x_9165:
[----:B------:R-:W-:Y:S05]  /*1d90*/  BSYNC B0 ;  /* 0x0000000000007941 */ /* 0x000fea0003800000 */
.L_x_9164:
[----:B------:R-:W-:-:S04]  /*1da0*/  FMUL.FTZ R0, R0, 1 ;  /* 0x3f80000000007820 */ /* 0x000fc80000410000 */
[----:B------:R0:W2:Y:S01]  /*1db0*/  F2F.F64.F32 R22, R0 ;  /* 0x0000000000167310 */ /* 0x0000a20000201800 */
[----:B------:R-:W-:Y:S05]  /*1dc0*/  BRA `(.L_x_9139) ;  /* 0x000001a000007947 */ /* 0x000fea0003800000 */
.L_x_9138:
        /* <DEDUP_REMOVED lines=21> */
.L_x_9163:
[----:B------:R-:W2:Y:S02]  /*1f20*/  LDG.E.64 R22, [R2.64] ;  /* 0x0000002402167981 */ /* 0x000ea4000c1e1b00 */
[----:B--2---:R-:W0:Y:S01]  /*1f30*/  I2F.F64.U64 R22, R22 ;  /* 0x0000001600167312 */ /* 0x004e220000301800 */
[----:B------:R-:W-:Y:S05]  /*1f40*/  BRA `(.L_x_9139) ;  /* 0x0000002000007947 */ /* 0x000fea0003800000 */
.L_x_9162:
[----:B------:R-:W2:Y:S02]  /*1f50*/  LDG.E R2, [R2.64] ;  /* 0x0000002402027981 */ /* 0x000ea4000c1e1900 */
[----:B--2---:R0:W2:Y:S02]  /*1f60*/  I2F.F64.U32 R22, R2 ;  /* 0x0000000200167312 */ /* 0x0040a40000201800 */
.L_x_9139:
        /* <DEDUP_REMOVED lines=17> */
.L_x_9169:
[----:B------:R-:W3:Y:S02]  /*2080*/  LDG.E.U8 R2, [R2.64] ;  /* 0x0000002402027981 */ /* 0x000ee4000c1e1100 */
[----:B---3--:R0:W3:Y:S01]  /*2090*/  I2F.F64.U16 R24, R2 ;  /* 0x0000000200187312 */ /* 0x0080e20000101800 */
[----:B------:R-:W-:Y:S05]  /*20a0*/  BRA `(.L_x_9171) ;  /* 0x00000df000007947 */ /* 0x000fea0003800000 */
.L_x_9168:
        /* <DEDUP_REMOVED lines=9> */
.L_x_9173:
[----:B------:R-:W3:Y:S02]  /*2140*/  LDG.E R2, [R2.64] ;  /* 0x0000002402027981 */ /* 0x000ee4000c1e1900 */
[----:B---3--:R0:W3:Y:S01]  /*2150*/  I2F.F64 R24, R2 ;  /* 0x0000000200187312 */ /* 0x0080e20000201c00 */
[----:B------:R-:W-:Y:S05]  /*2160*/  BRA `(.L_x_9171) ;  /* 0x00000d3000007947 */ /* 0x000fea0003800000 */
.L_x_9172:
[----:B------:R-:W3:Y:S02]  /*2170*/  LDG.E.U16 R2, [R2.64] ;  /* 0x0000002402027981 */ /* 0x000ee4000c1e1500 */
[----:B---3--:R0:W3:Y:S01]  /*2180*/  I2F.F64.S16 R24, R2 ;  /* 0x0000000200187312 */ /* 0x0080e20000101c00 */
[----:B------:R-:W-:Y:S05]  /*2190*/  BRA `(.L_x_9171) ;  /* 0x00000d0000007947 */ /* 0x000fea0003800000 */
.L_x_9167:
        /* <DEDUP_REMOVED lines=10> */
.L_x_9175:
[----:B------:R-:W3:Y:S02]  /*2240*/  LDG.E.U16 R0, [R2.64] ;  /* 0x0000002402007981 */ /* 0x000ee4000c1e1500 */
[----:B---3--:R-:W-:-:S05]  /*2250*/  HADD2.F32 R0, -RZ, R0.H0_H0 ;  /* 0x20000000ff007230 */ /* 0x008fca0000004100 */
[----:B------:R-:W-:-:S04]  /*2260*/  FMUL.FTZ R0, R0, 1 ;  /* 0x3f80000000007820 */ /* 0x000fc80000410000 */
[----:B------:R0:W3:Y:S01]  /*2270*/  F2F.F64.F32 R24, R0 ;  /* 0x0000000000187310 */ /* 0x0000e20000201800 */
[----:B------:R-:W-:Y:S05]  /*2280*/  BRA `(.L_x_9171) ;  /* 0x00000c1000007947 */ /* 0x000fea0003800000 */
.L_x_9174:
        /* <DEDUP_REMOVED lines=10> */
.L_x_9177:
[----:B------:R-:W3:Y:S02]  /*2330*/  LDG.E.U16 R2, [R2.64] ;  /* 0x0000002402027981 */ /* 0x000ee4000c1e1500 */
[----:B---3--:R-:W-:-:S05]  /*2340*/  HADD2.F32 R0, -RZ, R2.H0_H0 ;  /* 0x20000002ff007230 */ /* 0x008fca0000004100 */
[----:B------:R-:W-:-:S04]  /*2350*/  FMUL.FTZ R0, R0, 1 ;  /* 0x3f80000000007820 */ /* 0x000fc80000410000 */
[----:B------:R0:W3:Y:S01]  /*2360*/  F2F.F64.F32 R24, R0 ;  /* 0x0000000000187310 */ /* 0x0000e20000201800 */
[----:B------:R-:W-:Y:S05]  /*2370*/  BRA `(.L_x_9171) ;  /* 0x00000b2000007947 */ /* 0x000fea0003800000 */
.L_x_9176:
[----:B------:R0:W5:Y:S01]  /*2380*/  LDG.E.64 R24, [R2.64] ;  /* 0x0000002402187981 */ /* 0x000162000c1e1b00 */
[----:B------:R-:W-:Y:S05]  /*2390*/  BRA `(.L_x_9171) ;  /* 0x00000b0000007947 */ /* 0x000fea0003800000 */
.L_x_9166:
        /* <DEDUP_REMOVED lines=13> */
.L_x_9180:
[----:B------:R0:W5:Y:S01]  /*2470*/  LDG.E.64 R24, [R2.64] ;  /* 0x0000002402187981 */ /* 0x000162000c1e1b00 */
[----:B------:R-:W-:Y:S05]  /*2480*/  BRA `(.L_x_9171) ;  /* 0x00000a1000007947 */ /* 0x000fea0003800000 */
.L_x_9179:
        /* <DEDUP_REMOVED lines=28> */
.L_x_9182:
        /* <DEDUP_REMOVED lines=15> */
.L_x_9181:
[----:B------:R-:W3:Y:S02]  /*2740*/  LDG.E.U16 R0, [R2.64] ;  /* 0x0000002402007981 */ /* 0x000ee4000c1e1500 */
[----:B---3--:R-:W-:-:S05]  /*2750*/  PRMT R0, RZ, 0x5410, R0 ;  /* 0x00005410ff007816 */ /* 0x008fca0000000000 */
[----:B------:R-:W-:-:S04]  /*2760*/  FMUL.FTZ R0, R0, 1 ;  /* 0x3f80000000007820 */ /* 0x000fc80000410000 */
[----:B------:R0:W3:Y:S01]  /*2770*/  F2F.F64.F32 R24, R0 ;  /* 0x0000000000187310 */ /* 0x0000e20000201800 */
[----:B------:R-:W-:Y:S05]  /*2780*/  BRA `(.L_x_9171) ;  /* 0x0000071000007947 */ /* 0x000fea0003800000 */
.L_x_9178:
        /* <DEDUP_REMOVED lines=11> */
.L_x_9185:
        /* <DEDUP_REMOVED lines=21> */
.L_x_9189:
[----:B------:R-:W-:Y:S05]  /*2990*/  BSYNC B1 ;  /* 0x0000000000017941 */ /* 0x000fea0003800000 */
.L_x_9188:
[----:B------:R-:W-:Y:S01]  /*29a0*/  LEA R3, R0, 0x3b800000, 0x17 ;  /* 0x3b80000000037811 */ /* 0x000fe200078eb8ff */
[----:B------:R-:W-:-:S05]  /*29b0*/  IMAD.SHL.U32 R0, R2, 0x100000, RZ ;  /* 0x0010000002007824 */ /* 0x000fca00078e00ff */
[----:B------:R-:W-:Y:S02]  /*29c0*/  LOP3.LUT R0, R3, R0, R4, 0xfe, !PT ;  /* 0x0000000003007212 */ /* 0x000fe400078efe04 */
.L_x_9187:
[----:B------:R-:W-:Y:S05]  /*29d0*/  BSYNC B0 ;  /* 0x0000000000007941 */ /* 0x000fea0003800000 */
.L_x_9186:
[----:B------:R-:W-:-:S04]  /*29e0*/  FMUL.FTZ R0, R0, 1 ;  /* 0x3f80000000007820 */ /* 0x000fc80000410000 */
[----:B------:R0:W3:Y:S01]  /*29f0*/  F2F.F64.F32 R24, R0 ;  /* 0x0000000000187310 */ /* 0x0000e20000201800 */
[----:B------:R-:W-:Y:S05]  /*2a00*/  BRA `(.L_x_9171) ;  /* 0x0000049000007947 */ /* 0x000fea0003800000 */
.L_x_9184:
        /* <DEDUP_REMOVED lines=21> */
.L_x_9193:
[----:B------:R-:W-:Y:S05]  /*2b60*/  BSYNC B1 ;  /* 0x0000000000017941 */ /* 0x000fea0003800000 */
.L_x_9192:
[----:B------:R-:W-:Y:S01]  /*2b70*/  LEA R3, R0, 0x37800000, 0x17 ;  /* 0x3780000000037811 */ /* 0x000fe200078eb8ff */
[----:B------:R-:W-:-:S05]  /*2b80*/  IMAD.SHL.U32 R0, R2, 0x200000, RZ ;  /* 0x0020000002007824 */ /* 0x000fca00078e00ff */
[----:B------:R-:W-:Y:S02]  /*2b90*/  LOP3.LUT R0, R3, R0, R4, 0xfe, !PT ;  /* 0x0000000003007212 */ /* 0x000fe400078efe04 */
.L_x_9191:
[----:B------:R-:W-:Y:S05]  /*2ba0*/  BSYNC B0 ;  /* 0x0000000000007941 */ /* 0x000fea0003800000 */
.L_x_9190:
[----:B------:R-:W-:-:S04]  /*2bb0*/  FMUL.FTZ R0, R0, 1 ;  /* 0x3f80000000007820 */ /* 0x000fc80000410000 */
[----:B------:R0:W3:Y:S01]  /*2bc0*/  F2F.F64.F32 R24, R0 ;  /* 0x0000000000187310 */ /* 0x0000e20000201800 */
[----:B------:R-:W-:Y:S05]  /*2bd0*/  BRA `(.L_x_9171) ;  /* 0x000002c000007947 */ /* 0x000fea0003800000 */
.L_x_9183:
        /* <DEDUP_REMOVED lines=14> */
.L_x_9197:
[----:B------:R-:W-:Y:S05]  /*2cc0*/  BSYNC B0 ;  /* 0x0000000000007941 */ /* 0x000fea0003800000 */
.L_x_9196:
[----:B------:R-:W-:-:S04]  /*2cd0*/  FMUL.FTZ R0, R0, 1 ;  /* 0x3f80000000007820 */ /* 0x000fc80000410000 */
[----:B------:R0:W3:Y:S01]  /*2ce0*/  F2F.F64.F32 R24, R0 ;  /* 0x0000000000187310 */ /* 0x0000e20000201800 */
[----:B------:R-:W-:Y:S05]  /*2cf0*/  BRA `(.L_x_9171) ;  /* 0x000001a000007947 */ /* 0x000fea0003800000 */
.L_x_9170:
        /* <DEDUP_REMOVED lines=21> */
.L_x_9195:
[----:B------:R-:W3:Y:S02]  /*2e50*/  LDG.E.64 R24, [R2.64] ;  /* 0x0000002402187981 */ /* 0x000ee4000c1e1b00 */
[----:B---3--:R-:W0:Y:S01]  /*2e60*/  I2F.F64.U64 R24, R24 ;  /* 0x0000001800187312 */ /* 0x008e220000301800 */
[----:B------:R-:W-:Y:S05]  /*2e70*/  BRA `(.L_x_9171) ;  /* 0x0000002000007947 */ /* 0x000fea0003800000 */
.L_x_9194:
[----:B------:R-:W3:Y:S02]  /*2e80*/  LDG.E R2, [R2.64] ;  /* 0x0000002402027981 */ /* 0x000ee4000c1e1900 */
[----:B---3--:R0:W3:Y:S02]  /*2e90*/  I2F.F64.U32 R24, R2 ;  /* 0x0000000200187312 */ /* 0x0080e40000201800 */
.L_x_9171:
[----:B------:R-:W-:-:S03]  /*2ea0*/  IADD3 R42, R42, 0x80, RZ ;  /* 0x000000802a2a7810 */ /* 0x000fc60007ffe0ff */
.L_x_9101:
[----:B-1-34-:R-:W-:Y:S05]  /*2eb0*/  BSYNC B6 ;  /* 0x0000000000067941 */ /* 0x01afea0003800000 */
.L_x_9100:
[----:B------:R-:W-:Y:S01]  /*2ec0*/  ISETP.GE.AND P0, PT, R42, R43, PT ;  /* 0x0000002b2a00720c */ /* 0x000fe20003f06270 */
[----:B------:R-:W-:Y:S01]  /*2ed0*/  BSSY B6, `(.L_x_9198) ;  /* 0x00002df000067945 */ /* 0x000fe20003800000 */
[----:B------:R-:W-:Y:S01]  /*2ee0*/  CS2R R26, SRZ ;  /* 0x00000000001a7805 */ /* 0x000fe2000001ff00 */
[----:B------:R-:W-:-:S10]  /*2ef0*/  CS2R R28, SRZ ;  /* 0x00000000001c7805 */ /* 0x000fd4000001ff00 */
        /* <DEDUP_REMOVED lines=19> */
.L_x_9203:
[----:B------:R-:W3:Y:S02]  /*3030*/  LDG.E.U8 R2, [R2.64] ;  /* 0x0000002402027981 */ /* 0x000ee4000c1e1100 */
[----:B---3--:R0:W1:Y:S01]  /*3040*/  I2F.F64.U16 R30, R2 ;  /* 0x00000002001e7312 */ /* 0x0080620000101800 */
[----:B------:R-:W-:Y:S05]  /*3050*/  BRA `(.L_x_9205) ;  /* 0x00000df000007947 */ /* 0x000fea0003800000 */
.L_x_9202:
        /* <DEDUP_REMOVED lines=9> */
.L_x_9207:
[----:B------:R-:W3:Y:S02]  /*30f0*/  LDG.E R2, [R2.64] ;  /* 0x0000002402027981 */ /* 0x000ee4000c1e1900 */
[----:B---3--:R0:W1:Y:S01]  /*3100*/  I2F.F64 R30, R2 ;  /* 0x00000002001e7312 */ /* 0x0080620000201c00 */
[----:B------:R-:W-:Y:S05]  /*3110*/  BRA `(.L_x_9205) ;  /* 0x00000d3000007947 */ /* 0x000fea0003800000 */
.L_x_9206:
[----:B------:R-:W3:Y:S02]  /*3120*/  LDG.E.U16 R2, [R2.64] ;  /* 0x0000002402027981 */ /* 0x000ee4000c1e1500 */
[----:B---3--:R0:W1:Y:S01]  /*3130*/  I2F.F64.S16 R30, R2 ;  /* 0x00000002001e7312 */ /* 0x0080620000101c00 */
[----:B------:R-:W-:Y:S05]  /*3140*/  BRA `(.L_x_9205) ;  /* 0x00000d0000007947 */ /* 0x000fea0003800000 */
.L_x_9201:
        /* <DEDUP_REMOVED lines=10> */
.L_x_9209:
[----:B------:R-:W3:Y:S02]  /*31f0*/  LDG.E.U16 R0, [R2.64] ;  /* 0x0000002402007981 */ /* 0x000ee4000c1e1500 */
[----:B---3--:R-:W-:-:S05]  /*3200*/  HADD2.F32 R0, -RZ, R0.H0_H0 ;  /* 0x20000000ff007230 */ /* 0x008fca0000004100 */
[----:B------:R-:W-:-:S04]  /*3210*/  FMUL.FTZ R0, R0, 1 ;  /* 0x3f80000000007820 */ /* 0x000fc80000410000 */
[----:B------:R0:W1:Y:S01]  /*3220*/  F2F.F64.F32 R30, R0 ;  /* 0x00000000001e7310 */ /* 0x0000620000201800 */
[----:B------:R-:W-:Y:S05]  /*3230*/  BRA `(.L_x_9205) ;  /* 0x00000c1000007947 */ /* 0x000fea0003800000 */
.L_x_9208:
        /* <DEDUP_REMOVED lines=10> */
.L_x_9211:
[----:B------:R-:W3:Y:S02]  /*32e0*/  LDG.E.U16 R2, [R2.64] ;  /* 0x0000002402027981 */ /* 0x000ee4000c1e1500 */
[----:B---3--:R-:W-:-:S05]  /*32f0*/  HADD2.F32 R0, -RZ, R2.H0_H0 ;  /* 0x20000002ff007230 */ /* 0x008fca0000004100 */
[----:B------:R-:W-:-:S04]  /*3300*/  FMUL.FTZ R0, R0, 1 ;  /* 0x3f80000000007820 */ /* 0x000fc80000410000 */
[----:B------:R0:W1:Y:S01]  /*3310*/  F2F.F64.F32 R30, R0 ;  /* 0x00000000001e7310 */ /* 0x0000620000201800 */
[----:B------:R-:W-:Y:S05]  /*3320*/  BRA `(.L_x_9205) ;  /* 0x00000b2000007947 */ /* 0x000fea0003800000 */
.L_x_9210:
[----:B------:R0:W5:Y:S01]  /*3330*/  LDG.E.64 R30, [R2.64] ;  /* 0x00000024021e7981 */ /* 0x000162000c1e1b00 */
[----:B------:R-:W-:Y:S05]  /*3340*/  BRA `(.L_x_9205) ;  /* 0x00000b0000007947 */ /* 0x000fea0003800000 */
.L_x_9200:
        /* <DEDUP_REMOVED lines=13> */
.L_x_9214:
[----:B------:R0:W5:Y:S01]  /*3420*/  LDG.E.64 R30, [R2.64] ;  /* 0x00000024021e7981 */ /* 0x000162000c1e1b00 */
[----:B------:R-:W-:Y:S05]  /*3430*/  BRA `(.L_x_9205) ;  /* 0x00000a1000007947 */ /* 0x000fea0003800000 */
.L_x_9213:
        /* <DEDUP_REMOVED lines=28> */
.L_x_9216:
        /* <DEDUP_REMOVED lines=15> */
.L_x_9215:
[----:B------:R-:W3:Y:S02]  /*36f0*/  LDG.E.U16 R0, [R2.64] ;  /* 0x0000002402007981 */ /* 0x000ee4000c1e1500 */
[----:B---3--:R-:W-:-:S05]  /*3700*/  PRMT R0, RZ, 0x5410, R0 ;  /* 0x00005410ff007816 */ /* 0x008fca0000000000 */
[----:B------:R-:W-:-:S04]  /*3710*/  FMUL.FTZ R0, R0, 1 ;  /* 0x3f80000000007820 */ /* 0x000fc80000410000 */
[----:B------:R0:W1:Y:S01]  /*3720*/  F2F.F64.F32 R30, R0 ;  /* 0x00000000001e7310 */ /* 0x0000620000201800 */
[----:B------:R-:W-:Y:S05]  /*3730*/  BRA `(.L_x_9205) ;  /* 0x0000071000007947 */ /* 0x000fea0003800000 */
.L_x_9212:
        /* <DEDUP_REMOVED lines=11> */
.L_x_9219:
        /* <DEDUP_REMOVED lines=21> */
.L_x_9223:
[----:B------:R-:W-:Y:S05]  /*3940*/  BSYNC B1 ;  /* 0x0000000000017941 */ /* 0x000fea0003800000 */
.L_x_9222:
[----:B------:R-:W-:Y:S01]  /*3950*/  LEA R3, R0, 0x3b800000, 0x17 ;  /* 0x3b80000000037811 */ /* 0x000fe200078eb8ff */
[----:B------:R-:W-:-:S05]  /*3960*/  IMAD.SHL.U32 R0, R2, 0x100000, RZ ;  /* 0x0010000002007824 */ /* 0x000fca00078e00ff */
[----:B------:R-:W-:Y:S02]  /*3970*/  LOP3.LUT R0, R3, R0, R4, 0xfe, !PT ;  /* 0x0000000003007212 */ /* 0x000fe400078efe04 */
.L_x_9221:
[----:B------:R-:W-:Y:S05]  /*3980*/  BSYNC B0 ;  /* 0x0000000000007941 */ /* 0x000fea0003800000 */
.L_x_9220:
[----:B------:R-:W-:-:S04]  /*3990*/  FMUL.FTZ R0, R0, 1 ;  /* 0x3f80000000007820 */ /* 0x000fc80000410000 */
[----:B------:R0:W1:Y:S01]  /*39a0*/  F2F.F64.F32 R30, R0 ;  /* 0x00000000001e7310 */ /* 0x0000620000201800 */
[----:B------:R-:W-:Y:S05]  /*39b0*/  BRA `(.L_x_9205) ;  /* 0x0000049000007947 */ /* 0x000fea0003800000 */
.L_x_9218:
        /* <DEDUP_REMOVED lines=21> */
.L_x_9227:
[----:B------:R-:W-:Y:S05]  /*3b10*/  BSYNC B1 ;  /* 0x0000000000017941 */ /* 0x000fea0003800000 */
.L_x_9226:
[----:B------:R-:W-:Y:S01]  /*3b20*/  LEA R3, R0, 0x37800000, 0x17 ;  /* 0x3780000000037811 */ /* 0x000fe200078eb8ff */
[----:B------:R-:W-:-:S05]  /*3b30*/  IMAD.SHL.U32 R0, R2, 0x200000, RZ ;  /* 0x0020000002007824 */ /* 0x000fca00078e00ff */
[----:B------:R-:W-:Y:S02]  /*3b40*/  LOP3.LUT R0, R3, R0, R4, 0xfe, !PT ;  /* 0x0000000003007212 */ /* 0x000fe400078efe04 */
.L_x_9225:
[----:B------:R-:W-:Y:S05]  /*3b50*/  BSYNC B0 ;  /* 0x0000000000007941 */ /* 0x000fea0003800000 */
.L_x_9224:
[----:B------:R-:W-:-:S04]  /*3b60*/  FMUL.FTZ R0, R0, 1 ;  /* 0x3f80000000007820 */ /* 0x000fc80000410000 */
[----:B------:R0:W1:Y:S01]  /*3b70*/  F2F.F64.F32 R30, R0 ;  /* 0x00000000001e7310 */ /* 0x0000620000201800 */
[----:B------:R-:W-:Y:S05]  /*3b80*/  BRA `(.L_x_9205) ;  /* 0x000002c000007947 */ /* 0x000fea0003800000 */
.L_x_9217:
        /* <DEDUP_REMOVED lines=14> */
.L_x_9231:
[----:B------:R-:W-:Y:S05]  /*3c70*/  BSYNC B0 ;  /* 0x0000000000007941 */ /* 0x000fea0003800000 */
.L_x_9230:
[----:B------:R-:W-:-:S04]  /*3c80*/  FMUL.FTZ R0, R0, 1 ;  /* 0x3f80000000007820 */ /* 0x000fc80000410000 */
[----:B------:R0:W1:Y:S01]  /*3c90*/  F2F.F64.F32 R30, R0 ;  /* 0x00000000001e7310 */ /* 0x0000620000201800 */
[----:B------:R-:W-:Y:S05]  /*3ca0*/  BRA `(.L_x_9205) ;  /* 0x000001a000007947 */ /* 0x000fea0003800000 */
.L_x_9204:
        /* <DEDUP_REMOVED lines=21> */
.L_x_9229:
[----:B------:R-:W3:Y:S02]  /*3e00*/  LDG.E.64 R30, [R2.64] ;  /* 0x00000024021e7981 */ /* 0x000ee4000c1e1b00 */
[----:B---3--:R-:W0:Y:S01]  /*3e10*/  I2F.F64.U64 R30, R30 ;  /* 0x0000001e001e7312 */ /* 0x008e220000301800 */
[----:B------:R-:W-:Y:S05]  /*3e20*/  BRA `(.L_x_9205) ;  /* 0x0000002000007947 */ /* 0x000fea0003800000 */
.L_x_9228:
[----:B------:R-:W3:Y:S02]  /*3e30*/  LDG.E R2, [R2.64] ;  /* 0x0000002402027981 */ /* 0x000ee4000c1e1900 */
[----:B---3--:R0:W1:Y:S02]  /*3e40*/  I2F.F64.U32 R30, R2 ;  /* 0x00000002001e7312 */ /* 0x0080640000201800 */
.L_x_9205:
        /* <DEDUP_REMOVED lines=17> */
.L_x_9235:
[----:B------:R-:W3:Y:S02]  /*3f60*/  LDG.E.U8 R2, [R2.64] ;  /* 0x0000002402027981 */ /* 0x000ee4000c1e1100 */
[----:B---3--:R0:W3:Y:S01]  /*3f70*/  I2F.F64.U16 R26, R2 ;  /* 0x00000002001a7312 */ /* 0x0080e20000101800 */
[----:B------:R-:W-:Y:S05]  /*3f80*/  BRA `(.L_x_9237) ;  /* 0x00000df000007947 */ /* 0x000fea0003800000 */
.L_x_9234:
        /* <DEDUP_REMOVED lines=9> */
.L_x_9239:
[----:B------:R-:W3:Y:S02]  /*4020*/  LDG.E R2, [R2.64] ;  /* 0x0000002402027981 */ /* 0x000ee4000c1e1900 */
[----:B---3--:R0:W3:Y:S01]  /*4030*/  I2F.F64 R26, R2 ;  /* 0x00000002001a7312 */ /* 0x0080e20000201c00 */
[----:B------:R-:W-:Y:S05]  /*4040*/  BRA `(.L_x_9237) ;  /* 0x00000d3000007947 */ /* 0x000fea0003800000 */
.L_x_9238:
[----:B------:R-:W3:Y:S02]  /*4050*/  LDG.E.U16 R2, [R2.64] ;  /* 0x0000002402027981 */ /* 0x000ee4000c1e1500 */
[----:B---3--:R0:W3:Y:S01]  /*4060*/  I2F.F64.S16 R26, R2 ;  /* 0x00000002001a7312 */ /* 0x0080e20000101c00 */
[----:B------:R-:W-:Y:S05]  /*4070*/  BRA `(.L_x_9237) ;  /* 0x00000d0000007947 */ /* 0x000fea0003800000 */
.L_x_9233:
        /* <DEDUP_REMOVED lines=10> */
.L_x_9241:
[----:B------:R-:W3:Y:S02]  /*4120*/  LDG.E.U16 R0, [R2.64] ;  /* 0x0000002402007981 */ /* 0x000ee4000c1e1500 */
[----:B---3--:R-:W-:-:S05]  /*4130*/  HADD2.F32 R0, -RZ, R0.H0_H0 ;  /* 0x20000000ff007230 */ /* 0x008fca0000004100 */
[----:B------:R-:W-:-:S04]  /*4140*/  FMUL.FTZ R0, R0, 1 ;  /* 0x3f80000000007820 */ /* 0x000fc80000410000 */
[----:B------:R0:W3:Y:S01]  /*4150*/  F2F.F64.F32 R26, R0 ;  /* 0x00000000001a7310 */ /* 0x0000e20000201800 */
[----:B------:R-:W-:Y:S05]  /*4160*/  BRA `(.L_x_9237) ;  /* 0x00000c1000007947 */ /* 0x000fea0003800000 */
.L_x_9240:
        /* <DEDUP_REMOVED lines=10> */
.L_x_9243:
[----:B------:R-:W3:Y:S02]  /*4210*/  LDG.E.U16 R2, [R2.64] ;  /* 0x0000002402027981 */ /* 0x000ee4000c1e1500 */
[----:B---3--:R-:W-:-:S05]  /*4220*/  HADD2.F32 R0, -RZ, R2.H0_H0 ;  /* 0x20000002ff007230 */ /* 0x008fca0000004100 */
[----:B------:R-:W-:-:S04]  /*4230*/  FMUL.FTZ R0, R0, 1 ;  /* 0x3f80000000007820 */ /* 0x000fc80000410000 */
[----:B------:R0:W3:Y:S01]  /*4240*/  F2F.F64.F32 R26, R0 ;  /* 0x00000000001a7310 */ /* 0x0000e20000201800 */
[----:B------:R-:W-:Y:S05]  /*4250*/  BRA `(.L_x_9237) ;  /* 0x00000b2000007947 */ /* 0x000fea0003800000 */
.L_x_9242:
[----:B------:R0:W5:Y:S01]  /*4260*/  LDG.E.64 R26, [R2.64] ;  /* 0x00000024021a7981 */ /* 0x000162000c1e1b00 */
[----:B------:R-:W-:Y:S05]  /*4270*/  BRA `(.L_x_9237) ;  /* 0x00000b0000007947 */ /* 0x000fea0003800000 */
.L_x_9232:
        /* <DEDUP_REMOVED lines=13> */
.L_x_9246:
[----:B------:R0:W5:Y:S01]  /*4350*/  LDG.E.64 R26, [R2.64] ;  /* 0x00000024021a7981 */ /* 0x000162000c1e1b00 */
[----:B------:R-:W-:Y:S05]  /*4360*/  BRA `(.L_x_9237) ;  /* 0x00000a1000007947 */ /* 0x000fea0003800000 */
.L_x_9245:
        /* <DEDUP_REMOVED lines=28> */
.L_x_9248:
        /* <DEDUP_REMOVED lines=15> */
.L_x_9247:
[----:B------:R-:W3:Y:S02]  /*4620*/  LDG.E.U16 R0, [R2.64] ;  /* 0x0000002402007981 */ /* 0x000ee4000c1e1500 */
[----:B---3--:R-:W-:-:S05]  /*4630*/  PRMT R0, RZ, 0x5410, R0 ;  /* 0x00005410ff007816 */ /* 0x008fca0000000000 */
[----:B------:R-:W-:-:S04]  /*4640*/  FMUL.FTZ R0, R0, 1 ;  /* 0x3f80000000007820 */ /* 0x000fc80000410000 */
[----:B------:R0:W3:Y:S01]  /*4650*/  F2F.F64.F32 R26, R0 ;  /* 0x00000000001a7310 */ /* 0x0000e20000201800 */
[----:B------:R-:W-:Y:S05]  /*4660*/  BRA `(.L_x_9237) ;  /* 0x0000071000007947 */ /* 0x000fea0003800000 */
.L_x_9244:
        /* <DEDUP_REMOVED lines=11> */
.L_x_9251:
        /* <DEDUP_REMOVED lines=21> */
.L_x_9255:
[----:B------:R-:W-:Y:S05]  /*4870*/  BSYNC B1 ;  /* 0x0000000000017941 */ /* 0x000fea0003800000 */
.L_x_9254:
[----:B------:R-:W-:Y:S01]  /*4880*/  LEA R3, R0, 0x3b800000, 0x17 ;  /* 0x3b80000000037811 */ /* 0x000fe200078eb8ff */
[----:B------:R-:W-:-:S05]  /*4890*/  IMAD.SHL.U32 R0, R2, 0x100000, RZ ;  /* 0x0010000002007824 */ /* 0x000fca00078e00ff */
[----:B------:R-:W-:Y:S02]  /*48a0*/  LOP3.LUT R0, R3, R0, R4, 0xfe, !PT ;  /* 0x0000000003007212 */ /* 0x000fe400078efe04 */
.L_x_9253:
[----:B------:R-:W-:Y:S05]  /*48b0*/  BSYNC B0 ;  /* 0x0000000000007941 */ /* 0x000fea0003800000 */
.L_x_9252:
[----:B------:R-:W-:-:S04]  /*48c0*/  FMUL.FTZ R0, R0, 1 ;  /* 0x3f80000000007820 */ /* 0x000fc80000410000 */
[----:B------:R0:W3:Y:S01]  /*48d0*/  F2F.F64.F32 R26, R0 ;  /* 0x00000000001a7310 */ /* 0x0000e20000201800 */
[----:B------:R-:W-:Y:S05]  /*48e0*/  BRA `(.L_x_9237) ;  /* 0x0000049000007947 */ /* 0x000fea0003800000 */
.L_x_9250:
        /* <DEDUP_REMOVED lines=21> */
.L_x_9259:
[----:B------:R-:W-:Y:S05]  /*4a40*/  BSYNC B1 ;  /* 0x0000000000017941 */ /* 0x000fea0003800000 */
.L_x_9258:
[----:B------:R-:W-:Y:S01]  /*4a50*/  LEA R3, R0, 0x37800000, 0x17 ;  /* 0x3780000000037811 */ /* 0x000fe200078eb8ff */
[----:B------:R-:W-:-:S05]  /*4a60*/  IMAD.SHL.U32 R0, R2, 0x200000, RZ ;  /* 0x0020000002007824 */ /* 0x000fca00078e00ff */
[----:B------:R-:W-:Y:S02]  /*4a70*/  LOP3.LUT R0, R3, R0, R4, 0xfe, !PT ;  /* 0x0000000003007212 */ /* 0x000fe400078efe04 */
.L_x_9257:
[----:B------:R-:W-:Y:S05]  /*4a80*/  BSYNC B0 ;  /* 0x0000000000007941 */ /* 0x000fea0003800000 */
.L_x_9256:
[----:B------:R-:W-:-:S04]  /*4a90*/  FMUL.FTZ R0, R0, 1 ;  /* 0x3f80000000007820 */ /* 0x000fc80000410000 */
[----:B------:R0:W3:Y:S01]  /*4aa0*/  F2F.F64.F32 R26, R0 ;  /* 0x00000000001a7310 */ /* 0x0000e20000201800 */
[----:B------:R-:W-:Y:S05]  /*4ab0*/  BRA `(.L_x_9237) ;  /* 0x000002c000007947 */ /* 0x000fea0003800000 */
.L_x_9249:
        /* <DEDUP_REMOVED lines=14> */
.L_x_9263:
[----:B------:R-:W-:Y:S05]  /*4ba0*/  BSYNC B0 ;  /* 0x0000000000007941 */ /* 0x000fea0003800000 */
.L_x_9262:
[----:B------:R-:W-:-:S04]  /*4bb0*/  FMUL.FTZ R0, R0, 1 ;  /* 0x3f80000000007820 */ /* 0x000fc80000410000 */
[----:B------:R0:W3:Y:S01]  /*4bc0*/  F2F.F64.F32 R26, R0 ;  /* 0x00000000001a7310 */ /* 0x0000e20000201800 */
[----:B------:R-:W-:Y:S05]  /*4bd0*/  BRA `(.L_x_9237) ;  /* 0x000001a000007947 */ /* 0x000fea0003800000 */
.L_x_9236:
        /* <DEDUP_REMOVED lines=21> */
.L_x_9261:
[----:B------:R-:W3:Y:S02]  /*4d30*/  LDG.E.64 R26, [R2.64] ;  /* 0x00000024021a7981 */ /* 0x000ee4000c1e1b00 */
[----:B---3--:R-:W0:Y:S01]  /*4d40*/  I2F.F64.U64 R26, R26 ;  /* 0x0000001a001a7312 */ /* 0x008e220000301800 */
[----:B------:R-:W-:Y:S05]  /*4d50*/  BRA `(.L_x_9237) ;  /* 0x0000002000007947 */ /* 0x000fea0003800000 */
.L_x_9260:
[----:B------:R-:W3:Y:S02]  /*4d60*/  LDG.E R2, [R2.64] ;  /* 0x0000002402027981 */ /* 0x000ee4000c1e1900 */
[----:B---3--:R0:W3:Y:S02]  /*4d70*/  I2F.F64.U32 R26, R2 ;  /* 0x00000002001a7312 */ /* 0x0080e40000201800 */
.L_x_9237:
        /* <DEDUP_REMOVED lines=17> */
.L_x_9267:
[----:B------:R-:W4:Y:S02]  /*4e90*/  LDG.E.U8 R2, [R2.64] ;  /* 0x0000002402027981 */ /* 0x000f24000c1e1100 */
[----:B----4-:R0:W4:Y:S01]  /*4ea0*/  I2F.F64.U16 R28, R2 ;  /* 0x00000002001c7312 */ /* 0x0101220000101800 */
[----:B------:R-:W-:Y:S05]  /*4eb0*/  BRA `(.L_x_9269) ;  /* 0x00000df000007947 */ /* 0x000fea0003800000 */
.L_x_9266:
        /* <DEDUP_REMOVED lines=9> */
.L_x_9271:
[----:B------:R-:W4:Y:S02]  /*4f50*/  LDG.E R2, [R2.64] ;  /* 0x0000002402027981 */ /* 0x000f24000c1e1900 */
[----:B----4-:R0:W4:Y:S01]  /*4f60*/  I2F.F64 R28, R2 ;  /* 0x00000002001c7312 */ /* 0x0101220000201c00 */
[----:B------:R-:W-:Y:S05]  /*4f70*/  BRA `(.L_x_9269) ;  /* 0x00000d3000007947 */ /* 0x000fea0003800000 */
.L_x_9270:
[----:B------:R-:W4:Y:S02]  /*4f80*/  LDG.E.U16 R2, [R2.64] ;  /* 0x0000002402027981 */ /* 0x000f24000c1e1500 */
[----:B----4-:R0:W4:Y:S01]  /*4f90*/  I2F.F64.S16 R28, R2 ;  /* 0x00000002001c7312 */ /* 0x0101220000101c00 */
[----:B------:R-:W-:Y:S05]  /*4fa0*/  BRA `(.L_x_9269) ;  /* 0x00000d0000007947 */ /* 0x000fea0003800000 */
.L_x_9265:
        /* <DEDUP_REMOVED lines=10> */
.L_x_9273:
[----:B------:R-:W4:Y:S02]  /*5050*/  LDG.E.U16 R0, [R2.64] ;  /* 0x0000002402007981 */ /* 0x000f24000c1e1500 */
[----:B----4-:R-:W-:-:S05]  /*5060*/  HADD2.F32 R0, -RZ, R0.H0_H0 ;  /* 0x20000000ff007230 */ /* 0x010fca0000004100 */
[----:B------:R-:W-:-:S04]  /*5070*/  FMUL.FTZ R0, R0, 1 ;  /* 0x3f80000000007820 */ /* 0x000fc80000410000 */
[----:B------:R0:W4:Y:S01]  /*5080*/  F2F.F64.F32 R28, R0 ;  /* 0x00000000001c7310 */ /* 0x0001220000201800 */
[----:B------:R-:W-:Y:S05]  /*5090*/  BRA `(.L_x_9269) ;  /* 0x00000c1000007947 */ /* 0x000fea0003800000 */
.L_x_9272:
        /* <DEDUP_REMOVED lines=10> */
.L_x_9275:
[----:B------:R-:W4:Y:S02]  /*5140*/  LDG.E.U16 R2, [R2.64] ;  /* 0x0000002402027981 */ /* 0x000f24000c1e1500 */
[----:B----4-:R-:W-:-:S05]  /*5150*/  HADD2.F32 R0, -RZ, R2.H0_H0 ;  /* 0x20000002ff007230 */ /* 0x010fca0000004100 */
[----:B------:R-:W-:-:S04]  /*5160*/  FMUL.FTZ R0, R0, 1 ;  /* 0x3f80000000007820 */ /* 0x000fc80000410000 */
[----:B------:R0:W4:Y:S01]  /*5170*/  F2F.F64.F32 R28, R0 ;  /* 0x00000000001c7310 */ /* 0x0001220000201800 */
[----:B------:R-:W-:Y:S05]  /*5180*/  BRA `(.L_x_9269) ;  /* 0x00000b2000007947 */ /* 0x000fea0003800000 */
.L_x_9274:
[----:B------:R0:W5:Y:S01]  /*5190*/  LDG.E.64 R28, [R2.64] ;  /* 0x00000024021c7981 */ /* 0x000162000c1e1b00 */
[----:B------:R-:W-:Y:S05]  /*51a0*/  BRA `(.L_x_9269) ;  /* 0x00000b0000007947 */ /* 0x000fea0003800000 */
.L_x_9264:
        /* <DEDUP_REMOVED lines=13> */
.L_x_9278:
[----:B------:R0:W5:Y:S01]  /*5280*/  LDG.E.64 R28, [R2.64] ;  /* 0x00000024021c7981 */ /* 0x000162000c1e1b00 */
[----:B------:R-:W-:Y:S05]  /*5290*/  BRA `(.L_x_9269) ;  /* 0x00000a1000007947 */ /* 0x000fea0003800000 */
.L_x_9277:
        /* <DEDUP_REMOVED lines=28> */
.L_x_9280:
        /* <DEDUP_REMOVED lines=15> */
.L_x_9279:
[----:B------:R-:W4:Y:S02]  /*5550*/  LDG.E.U16 R0, [R2.64] ;  /* 0x0000002402007981 */ /* 0x000f24000c1e1500 */
[----:B----4-:R-:W-:-:S05]  /*5560*/  PRMT R0, RZ, 0x5410, R0 ;  /* 0x00005410ff007816 */ /* 0x010fca0000000000 */
[----:B------:R-:W-:-:S04]  /*5570*/  FMUL.FTZ R0, R0, 1 ;  /* 0x3f80000000007820 */ /* 0x000fc80000410000 */
[----:B------:R0:W4:Y:S01]  /*5580*/  F2F.F64.F32 R28, R0 ;  /* 0x00000000001c7310 */ /* 0x0001220000201800 */
[----:B------:R-:W-:Y:S05]  /*5590*/  BRA `(.L_x_9269) ;  /* 0x0000071000007947 */ /* 0x000fea0003800000 */
.L_x_9276:
        /* <DEDUP_REMOVED lines=11> */
.L_x_9283:
        /* <DEDUP_REMOVED lines=21> */
.L_x_9287:
[----:B------:R-:W-:Y:S05]  /*57a0*/  BSYNC B1 ;  /* 0x0000000000017941 */ /* 0x000fea0003800000 */
.L_x_9286:
[----:B------:R-:W-:Y:S01]  /*57b0*/  LEA R3, R0, 0x3b800000, 0x17 ;  /* 0x3b80000000037811 */ /* 0x000fe200078eb8ff */
[----:B------:R-:W-:-:S05]  /*57c0*/  IMAD.SHL.U32 R0, R2, 0x100000, RZ ;  /* 0x0010000002007824 */ /* 0x000fca00078e00ff */
[----:B------:R-:W-:Y:S02]  /*57d0*/  LOP3.LUT R0, R3, R0, R4, 0xfe, !PT ;  /* 0x0000000003007212 */ /* 0x000fe400078efe04 */
.L_x_9285:
[----:B------:R-:W-:Y:S05]  /*57e0*/  BSYNC B0 ;  /* 0x0000000000007941 */ /* 0x000fea0003800000 */
.L_x_9284:
[----:B------:R-:W-:-:S04]  /*57f0*/  FMUL.FTZ R0, R0, 1 ;  /* 0x3f80000000007820 */ /* 0x000fc80000410000 */
[----:B------:R0:W4:Y:S01]  /*5800*/  F2F.F64.F32 R28, R0 ;  /* 0x00000000001c7310 */ /* 0x0001220000201800 */
[----:B------:R-:W-:Y:S05]  /*5810*/  BRA `(.L_x_9269) ;  /* 0x0000049000007947 */ /* 0x000fea0003800000 */
.L_x_9282:
        /* <DEDUP_REMOVED lines=21> */
.L_x_9291:
[----:B------:R-:W-:Y:S05]  /*5970*/  BSYNC B1 ;  /* 0x0000000000017941 */ /* 0x000fea0003800000 */
.L_x_9290:
[----:B------:R-:W-:Y:S01]  /*5980*/  LEA R3, R0, 0x37800000, 0x17 ;  /* 0x3780000000037811 */ /* 0x000fe200078eb8ff */
[----:B------:R-:W-:-:S05]  /*5990*/  IMAD.SHL.U32 R0, R2, 0x200000, RZ ;  /* 0x0020000002007824 */ /* 0x000fca00078e00ff */
[----:B------:R-:W-:Y:S02]  /*59a0*/  LOP3.LUT R0, R3, R0, R4, 0xfe, !PT ;  /* 0x0000000003007212 */ /* 0x000fe400078efe04 */
.L_x_9289:
[----:B------:R-:W-:Y:S05]  /*59b0*/  BSYNC B0 ;  /* 0x0000000000007941 */ /* 0x000fea0003800000 */
.L_x_9288:
[----:B------:R-:W-:-:S04]  /*59c0*/  FMUL.FTZ R0, R0, 1 ;  /* 0x3f80000000007820 */ /* 0x000fc80000410000 */
[----:B------:R0:W4:Y:S01]  /*59d0*/  F2F.F64.F32 R28, R0 ;  /* 0x00000000001c7310 */ /* 0x0001220000201800 */
[----:B------:R-:W-:Y:S05]  /*59e0*/  BRA `(.L_x_9269) ;  /* 0x000002c000007947 */ /* 0x000fea0003800000 */
.L_x_9281:
        /* <DEDUP_REMOVED lines=14> */
.L_x_9295:
[----:B------:R-:W-:Y:S05]  /*5ad0*/  BSYNC B0 ;  /* 0x0000000000007941 */ /* 0x000fea0003800000 */
.L_x_9294:
[----:B------:R-:W-:-:S04]  /*5ae0*/  FMUL.FTZ R0, R0, 1 ;  /* 0x3f80000000007820 */ /* 0x000fc80000410000 */
[----:B------:R0:W4:Y:S01]  /*5af0*/  F2F.F64.F32 R28, R0 ;  /* 0x00000000001c7310 */ /* 0x0001220000201800 */
[----:B------:R-:W-:Y:S05]  /*5b00*/  BRA `(.L_x_9269) ;  /* 0x000001a000007947 */ /* 0x000fea0003800000 */
.L_x_9268:
        /* <DEDUP_REMOVED lines=21> */
.L_x_9293:
[----:B------:R-:W4:Y:S02]  /*5c60*/  LDG.E.64 R28, [R2.64] ;  /* 0x00000024021c7981 */ /* 0x000f24000c1e1b00 */
[----:B----4-:R-:W0:Y:S01]  /*5c70*/  I2F.F64.U64 R28, R28 ;  /* 0x0000001c001c7312 */ /* 0x010e220000301800 */
[----:B------:R-:W-:Y:S05]  /*5c80*/  BRA `(.L_x_9269) ;  /* 0x0000002000007947 */ /* 0x000fea0003800000 */
.L_x_9292:
[----:B------:R-:W4:Y:S02]  /*5c90*/  LDG.E R2, [R2.64] ;  /* 0x0000002402027981 */ /* 0x000f24000c1e1900 */
[----:B----4-:R0:W4:Y:S02]  /*5ca0*/  I2F.F64.U32 R28, R2 ;  /* 0x00000002001c7312 */ /* 0x0101240000201800 */
.L_x_9269:
[----:B------:R-:W-:-:S03]  /*5cb0*/  IADD3 R42, R42, 0x80, RZ ;  /* 0x000000802a2a7810 */ /* 0x000fc60007ffe0ff */
.L_x_9199:
[----:B------:R-:W-:Y:S05]  /*5cc0*/  BSYNC B6 ;  /* 0x0000000000067941 */ /* 0x000fea0003800000 */
.L_x_9198:
[----:B------:R-:W-:Y:S01]  /*5cd0*/  ISETP.GE.AND P0, PT, R42, R43, PT ;  /* 0x0000002b2a00720c */ /* 0x000fe20003f06270 */
[----:B------:R-:W-:Y:S01]  /*5ce0*/  BSSY B6, `(.L_x_9296) ;  /* 0x00002e1000067945 */ /* 0x000fe20003800000 */
[----:B------:R-:W-:Y:S01]  /*5cf0*/  CS2R R40, SRZ ;  /* 0x0000000000287805 */ /* 0x000fe2000001ff00 */
[----:B------:R-:W-:Y:S01]  /*5d00*/  CS2R R36, SRZ ;  /* 0x0000000000247805 */ /* 0x000fe2000001ff00 */
[----:B------:R-:W-:Y:S01]  /*5d10*/  CS2R R16, SRZ ;  /* 0x0000000000107805 */ /* 0x000fe2000001ff00 */
[----:B------:R-:W-:-:S08]  /*5d20*/  CS2R R34, SRZ ;  /* 0x0000000000227805 */ /* 0x000fd0000001ff00 */
        /* <DEDUP_REMOVED lines=19> */
.L_x_9301:
[----:B----4-:R-:W4:Y:S02]  /*5e60*/  LDG.E.U8 R2, [R2.64] ;  /* 0x0000002402027981 */ /* 0x010f24000c1e1100 */
[----:B----4-:R0:W4:Y:S01]  /*5e70*/  I2F.F64.U16 R36, R2 ;  /* 0x0000000200247312 */ /* 0x0101220000101800 */
[----:B------:R-:W-:Y:S05]  /*5e80*/  BRA `(.L_x_9303) ;  /* 0x00000df000007947 */ /* 0x000fea0003800000 */
.L_x_9300:
        /* <DEDUP_REMOVED lines=9> */
.L_x_9305:
[----:B----4-:R-:W4:Y:S02]  /*5f20*/  LDG.E R2, [R2.64] ;  /* 0x0000002402027981 */ /* 0x010f24000c1e1900 */
[----:B----4-:R0:W4:Y:S01]  /*5f30*/  I2F.F64 R36, R2 ;  /* 0x0000000200247312 */ /* 0x0101220000201c00 */
[----:B------:R-:W-:Y:S05]  /*5f40*/  BRA `(.L_x_9303) ;  /* 0x00000d3000007947 */ /* 0x000fea0003800000 */
.L_x_9304:
[----:B----4-:R-:W4:Y:S02]  /*5f50*/  LDG.E.U16 R2, [R2.64] ;  /* 0x0000002402027981 */ /* 0x010f24000c1e1500 */
[----:B----4-:R0:W4:Y:S01]  /*5f60*/  I2F.F64.S16 R36, R2 ;  /* 0x0000000200247312 */ /* 0x0101220000101c00 */
[----:B------:R-:W-:Y:S05]  /*5f70*/  BRA `(.L_x_9303) ;  /* 0x00000d0000007947 */ /* 0x000fea0003800000 */
.L_x_9299:
        /* <DEDUP_REMOVED lines=10> */
.L_x_9307:
[----:B----4-:R-:W4:Y:S02]  /*6020*/  LDG.E.U16 R0, [R2.64] ;  /* 0x0000002402007981 */ /* 0x010f24000c1e1500 */
[----:B----4-:R-:W-:-:S05]  /*6030*/  HADD2.F32 R0, -RZ, R0.H0_H0 ;  /* 0x20000000ff007230 */ /* 0x010fca0000004100 */
[----:B------:R-:W-:-:S04]  /*6040*/  FMUL.FTZ R0, R0, 1 ;  /* 0x3f80000000007820 */ /* 0x000fc80000410000 */
[----:B------:R0:W4:Y:S01]  /*6050*/  F2F.F64.F32 R36, R0 ;  /* 0x0000000000247310 */ /* 0x0001220000201800 */
[----:B------:R-:W-:Y:S05]  /*6060*/  BRA `(.L_x_9303) ;  /* 0x00000c1000007947 */ /* 0x000fea0003800000 */
.L_x_9306:
        /* <DEDUP_REMOVED lines=10> */
.L_x_9309:
[----:B----4-:R-:W4:Y:S02]  /*6110*/  LDG.E.U16 R2, [R2.64] ;  /* 0x0000002402027981 */ /* 0x010f24000c1e1500 */
[----:B----4-:R-:W-:-:S05]  /*6120*/  HADD2.F32 R0, -RZ, R2.H0_H0 ;  /* 0x20000002ff007230 */ /* 0x010fca0000004100 */
[----:B------:R-:W-:-:S04]  /*6130*/  FMUL.FTZ R0, R0, 1 ;  /* 0x3f80000000007820 */ /* 0x000fc80000410000 */
[----:B------:R0:W4:Y:S01]  /*6140*/  F2F.F64.F32 R36, R0 ;  /* 0x0000000000247310 */ /* 0x0001220000201800 */
[----:B------:R-:W-:Y:S05]  /*6150*/  BRA `(.L_x_9303) ;  /* 0x00000b2000007947 */ /* 0x000fea0003800000 */
.L_x_9308:
[----:B------:R0:W5:Y:S01]  /*6160*/  LDG.E.64 R36, [R2.64] ;  /* 0x0000002402247981 */ /* 0x000162000c1e1b00 */
[----:B------:R-:W-:Y:S05]  /*6170*/  BRA `(.L_x_9303) ;  /* 0x00000b0000007947 */ /* 0x000fea0003800000 */
.L_x_9298:
        /* <DEDUP_REMOVED lines=13> */
.L_x_9312:
[----:B------:R0:W5:Y:S01]  /*6250*/  LDG.E.64 R36, [R2.64] ;  /* 0x0000002402247981 */ /* 0x000162000c1e1b00 */
[----:B------:R-:W-:Y:S05]  /*6260*/  BRA `(.L_x_9303) ;  /* 0x00000a1000007947 */ /* 0x000fea0003800000 */
.L_x_9311:
        /* <DEDUP_REMOVED lines=28> */
.L_x_9314:
        /* <DEDUP_REMOVED lines=15> */
.L_x_9313:
[----:B----4-:R-:W4:Y:S02]  /*6520*/  LDG.E.U16 R0, [R2.64] ;  /* 0x0000002402007981 */ /* 0x010f24000c1e1500 */
[----:B----4-:R-:W-:-:S05]  /*6530*/  PRMT R0, RZ, 0x5410, R0 ;  /* 0x00005410ff007816 */ /* 0x010fca0000000000 */
[----:B------:R-:W-:-:S04]  /*6540*/  FMUL.FTZ R0, R0, 1 ;  /* 0x3f80000000007820 */ /* 0x000fc80000410000 */
[----:B------:R0:W4:Y:S01]  /*6550*/  F2F.F64.F32 R36, R0 ;  /* 0x0000000000247310 */ /* 0x0001220000201800 */
[----:B------:R-:W-:Y:S05]  /*6560*/  BRA `(.L_x_9303) ;  /* 0x0000071000007947 */ /* 0x000fea0003800000 */
.L_x_9310:
        /* <DEDUP_REMOVED lines=11> */
.L_x_9317:
        /* <DEDUP_REMOVED lines=21> */
.L_x_9321:
[----:B------:R-:W-:Y:S05]  /*6770*/  BSYNC B1 ;  /* 0x0000000000017941 */ /* 0x000fea0003800000 */
.L_x_9320:
[----:B------:R-:W-:Y:S01]  /*6780*/  LEA R3, R0, 0x3b800000, 0x17 ;  /* 0x3b80000000037811 */ /* 0x000fe200078eb8ff */
[----:B------:R-:W-:-:S05]  /*6790*/  IMAD.SHL.U32 R0, R2, 0x100000, RZ ;  /* 0x0010000002007824 */ /* 0x000fca00078e00ff */
[----:B------:R-:W-:Y:S02]  /*67a0*/  LOP3.LUT R0, R3, R0, R4, 0xfe, !PT ;  /* 0x0000000003007212 */ /* 0x000fe400078efe04 */
.L_x_9319:
[----:B------:R-:W-:Y:S05]  /*67b0*/  BSYNC B0 ;  /* 0x0000000000007941 */ /* 0x000fea0003800000 */
.L_x_9318:
[----:B------:R-:W-:-:S04]  /*67c0*/  FMUL.FTZ R0, R0, 1 ;  /* 0x3f80000000007820 */ /* 0x000fc80000410000 */
[----:B------:R0:W4:Y:S01]  /*67d0*/  F2F.F64.F32 R36, R0 ;  /* 0x0000000000247310 */ /* 0x0001220000201800 */
[----:B------:R-:W-:Y:S05]  /*67e0*/  BRA `(.L_x_9303) ;  /* 0x0000049000007947 */ /* 0x000fea0003800000 */
.L_x_9316:
        /* <DEDUP_REMOVED lines=21> */
.L_x_9325:
[----:B------:R-:W-:Y:S05]  /*6940*/  BSYNC B1 ;  /* 0x0000000000017941 */ /* 0x000fea0003800000 */
.L_x_9324:
[----:B------:R-:W-:Y:S01]  /*6950*/  LEA R3, R0, 0x37800000, 0x17 ;  /* 0x3780000000037811 */ /* 0x000fe200078eb8ff */
[----:B------:R-:W-:-:S05]  /*6960*/  IMAD.SHL.U32 R0, R2, 0x200000, RZ ;  /* 0x0020000002007824 */ /* 0x000fca00078e00ff */
[----:B------:R-:W-:Y:S02]  /*6970*/  LOP3.LUT R0, R3, R0, R4, 0xfe, !PT ;  /* 0x0000000003007212 */ /* 0x000fe400078efe04 */
.L_x_9323:
[----:B------:R-:W-:Y:S05]  /*6980*/  BSYNC B0 ;  /* 0x0000000000007941 */ /* 0x000fea0003800000 */
.L_x_9322:
[----:B------:R-:W-:-:S04]  /*6990*/  FMUL.FTZ R0, R0, 1 ;  /* 0x3f80000000007820 */ /* 0x000fc80000410000 */
[----:B------:R0:W4:Y:S01]  /*69a0*/  F2F.F64.F32 R36, R0 ;  /* 0x0000000000247310 */ /* 0x0001220000201800 */
[----:B------:R-:W-:Y:S05]  /*69b0*/  BRA `(.L_x_9303) ;  /* 0x000002c000007947 */ /* 0x000fea0003800000 */
.L_x_9315:
        /* <DEDUP_REMOVED lines=14> */
.L_x_9329:
[----:B------:R-:W-:Y:S05]  /*6aa0*/  BSYNC B0 ;  /* 0x0000000000007941 */ /* 0x000fea0003800000 */
.L_x_9328:
[----:B------:R-:W-:-:S04]  /*6ab0*/  FMUL.FTZ R0, R0, 1 ;  /* 0x3f80000000007820 */ /* 0x000fc80000410000 */
[----:B------:R0:W4:Y:S01]  /*6ac0*/  F2F.F64.F32 R36, R0 ;  /* 0x0000000000247310 */ /* 0x0001220000201800 */
[----:B------:R-:W-:Y:S05]  /*6ad0*/  BRA `(.L_x_9303) ;  /* 0x000001a000007947 */ /* 0x000fea0003800000 */
.L_x_9302:
        /* <DEDUP_REMOVED lines=21> */
.L_x_9327:
[----:B----4-:R-:W4:Y:S02]  /*6c30*/  LDG.E.64 R36, [R2.64] ;  /* 0x0000002402247981 */ /* 0x010f24000c1e1b00 */
[----:B----4-:R-:W0:Y:S01]  /*6c40*/  I2F.F64.U64 R36, R36 ;  /* 0x0000002400247312 */ /* 0x010e220000301800 */
[----:B------:R-:W-:Y:S05]  /*6c50*/  BRA `(.L_x_9303) ;  /* 0x0000002000007947 */ /* 0x000fea0003800000 */
.L_x_9326:
[----:B----4-:R-:W4:Y:S02]  /*6c60*/  LDG.E R2, [R2.64] ;  /* 0x0000002402027981 */ /* 0x010f24000c1e1900 */
[----:B----4-:R0:W4:Y:S02]  /*6c70*/  I2F.F64.U32 R36, R2 ;  /* 0x0000000200247312 */ /* 0x0101240000201800 */
.L_x_9303:
        /* <DEDUP_REMOVED lines=17> */
.L_x_9333:
[----:B----4-:R-:W4:Y:S02]  /*6d90*/  LDG.E.U8 R2, [R2.64] ;  /* 0x0000002402027981 */ /* 0x010f24000c1e1100 */
[----:B----4-:R0:W4:Y:S01]  /*6da0*/  I2F.F64.U16 R16, R2 ;  /* 0x0000000200107312 */ /* 0x0101220000101800 */
[----:B------:R-:W-:Y:S05]  /*6db0*/  BRA `(.L_x_9335) ;  /* 0x00000df000007947 */ /* 0x000fea0003800000 */
.L_x_9332:
        /* <DEDUP_REMOVED lines=9> */
.L_x_9337:
[----:B----4-:R-:W4:Y:S02]  /*6e50*/  LDG.E R2, [R2.64] ;  /* 0x0000002402027981 */ /* 0x010f24000c1e1900 */
[----:B----4-:R0:W4:Y:S01]  /*6e60*/  I2F.F64 R16, R2 ;  /* 0x0000000200107312 */ /* 0x0101220000201c00 */
[----:B------:R-:W-:Y:S05]  /*6e70*/  BRA `(.L_x_9335) ;  /* 0x00000d3000007947 */ /* 0x000fea0003800000 */
.L_x_9336:
[----:B----4-:R-:W4:Y:S02]  /*6e80*/  LDG.E.U16 R2, [R2.64] ;  /* 0x0000002402027981 */ /* 0x010f24000c1e1500 */
[----:B----4-:R0:W4:Y:S01]  /*6e90*/  I2F.F64.S16 R16, R2 ;  /* 0x0000000200107312 */ /* 0x0101220000101c00 */
[----:B------:R-:W-:Y:S05]  /*6ea0*/  BRA `(.L_x_9335) ;  /* 0x00000d0000007947 */ /* 0x000fea0003800000 */
.L_x_9331:
        /* <DEDUP_REMOVED lines=10> */
.L_x_9339:
[----:B----4-:R-:W4:Y:S02]  /*6f50*/  LDG.E.U16 R0, [R2.64] ;  /* 0x0000002402007981 */ /* 0x010f24000c1e1500 */
[----:B----4-:R-:W-:-:S05]  /*6f60*/  HADD2.F32 R0, -RZ, R0.H0_H0 ;  /* 0x20000000ff007230 */ /* 0x010fca0000004100 */
[----:B------:R-:W-:-:S04]  /*6f70*/  FMUL.FTZ R0, R0, 1 ;  /* 0x3f80000000007820 */ /* 0x000fc80000410000 */
[----:B------:R0:W4:Y:S01]  /*6f80*/  F2F.F64.F32 R16, R0 ;  /* 0x0000000000107310 */ /* 0x0001220000201800 */
[----:B------:R-:W-:Y:S05]  /*6f90*/  BRA `(.L_x_9335) ;  /* 0x00000c1000007947 */ /* 0x000fea0003800000 */
.L_x_9338:
        /* <DEDUP_REMOVED lines=10> */
.L_x_9341:
[----:B----4-:R-:W4:Y:S02]  /*7040*/  LDG.E.U16 R2, [R2.64] ;  /* 0x0000002402027981 */ /* 0x010f24000c1e1500 */
[----:B----4-:R-:W-:-:S05]  /*7050*/  HADD2.F32 R0, -RZ, R2.H0_H0 ;  /* 0x20000002ff007230 */ /* 0x010fca0000004100 */
[----:B------:R-:W-:-:S04]  /*7060*/  FMUL.FTZ R0, R0, 1 ;  /* 0x3f80000000007820 */ /* 0x000fc80000410000 */
[----:B------:R0:W4:Y:S01]  /*7070*/  F2F.F64.F32 R16, R0 ;  /* 0x0000000000107310 */ /* 0x0001220000201800 */
[----:B------:R-:W-:Y:S05]  /*7080*/  BRA `(.L_x_9335) ;  /* 0x00000b2000007947 */ /* 0x000fea0003800000 */
.L_x_9340:
[----:B------:R0:W5:Y:S01]  /*7090*/  LDG.E.64 R16, [R2.64] ;  /* 0x0000002402107981 */ /* 0x000162000c1e1b00 */
[----:B------:R-:W-:Y:S05]  /*70a0*/  BRA `(.L_x_9335) ;  /* 0x00000b0000007947 */ /* 0x000fea0003800000 */
.L_x_9330:
        /* <DEDUP_REMOVED lines=13> */
.L_x_9344:
[----:B------:R0:W5:Y:S01]  /*7180*/  LDG.E.64 R16, [R2.64] ;  /* 0x0000002402107981 */ /* 0x000162000c1e1b00 */
[----:B------:R-:W-:Y:S05]  /*7190*/  BRA `(.L_x_9335) ;  /* 0x00000a1000007947 */ /* 0x000fea0003800000 */
.L_x_9343:
        /* <DEDUP_REMOVED lines=28> */
.L_x_9346:
        /* <DEDUP_REMOVED lines=15> */
.L_x_9345:
[----:B----4-:R-:W4:Y:S02]  /*7450*/  LDG.E.U16 R0, [R2.64] ;  /* 0x0000002402007981 */ /* 0x010f24000c1e1500 */
[----:B----4-:R-:W-:-:S05]  /*7460*/  PRMT R0, RZ, 0x5410, R0 ;  /* 0x00005410ff007816 */ /* 0x010fca0000000000 */
[----:B------:R-:W-:-:S04]  /*7470*/  FMUL.FTZ R0, R0, 1 ;  /* 0x3f80000000007820 */ /* 0x000fc80000410000 */
[----:B------:R0:W4:Y:S01]  /*7480*/  F2F.F64.F32 R16, R0 ;  /* 0x0000000000107310 */ /* 0x0001220000201800 */
[----:B------:R-:W-:Y:S05]  /*7490*/  BRA `(.L_x_9335) ;  /* 0x0000071000007947 */ /* 0x000fea0003800000 */
.L_x_9342:
        /* <DEDUP_REMOVED lines=11> */
.L_x_9349:
        /* <DEDUP_REMOVED lines=21> */
.L_x_9353:
[----:B------:R-:W-:Y:S05]  /*76a0*/  BSYNC B1 ;  /* 0x0000000000017941 */ /* 0x000fea0003800000 */
.L_x_9352:
[----:B------:R-:W-:Y:S01]  /*76b0*/  LEA R3, R0, 0x3b800000, 0x17 ;  /* 0x3b80000000037811 */ /* 0x000fe200078eb8ff */
[----:B------:R-:W-:-:S05]  /*76c0*/  IMAD.SHL.U32 R0, R2, 0x100000, RZ ;  /* 0x0010000002007824 */ /* 0x000fca00078e00ff */
[----:B------:R-:W-:Y:S02]  /*76d0*/  LOP3.LUT R0, R3, R0, R4, 0xfe, !PT ;  /* 0x0000000003007212 */ /* 0x000fe400078efe04 */
.L_x_9351:
[----:B------:R-:W-:Y:S05]  /*76e0*/  BSYNC B0 ;  /* 0x0000000000007941 */ /* 0x000fea0003800000 */
.L_x_9350:
[----:B------:R-:W-:-:S04]  /*76f0*/  FMUL.FTZ R0, R0, 1 ;  /* 0x3f80000000007820 */ /* 0x000fc80000410000 */
[----:B------:R0:W4:Y:S01]  /*7700*/  F2F.F64.F32 R16, R0 ;  /* 0x0000000000107310 */ /* 0x0001220000201800 */
[----:B------:R-:W-:Y:S05]  /*7710*/  BRA `(.L_x_9335) ;  /* 0x0000049000007947 */ /* 0x000fea0003800000 */
.L_x_9348:
        /* <DEDUP_REMOVED lines=21> */
.L_x_9357:
[----:B------:R-:W-:Y:S05]  /*7870*/  BSYNC B1 ;  /* 0x0000000000017941 */ /* 0x000fea0003800000 */
.L_x_9356:
[----:B------:R-:W-:Y:S01]  /*7880*/  LEA R3, R0, 0x37800000, 0x17 ;  /* 0x3780000000037811 */ /* 0x000fe200078eb8ff */
[----:B------:R-:W-:-:S05]  /*7890*/  IMAD.SHL.U32 R0, R2, 0x200000, RZ ;  /* 0x0020000002007824 */ /* 0x000fca00078e00ff */
[----:B------:R-:W-:Y:S02]  /*78a0*/  LOP3.LUT R0, R3, R0, R4, 0xfe, !PT ;  /* 0x0000000003007212 */ /* 0x000fe400078efe04 */
.L_x_9355:
[----:B------:R-:W-:Y:S05]  /*78b0*/  BSYNC B0 ;  /* 0x0000000000007941 */ /* 0x000fea0003800000 */
.L_x_9354:
[----:B------:R-:W-:-:S04]  /*78c0*/  FMUL.FTZ R0, R0, 1 ;  /* 0x3f80000000007820 */ /* 0x000fc80000410000 */
[----:B------:R0:W4:Y:S01]  /*78d0*/  F2F.F64.F32 R16, R0 ;  /* 0x0000000000107310 */ /* 0x0001220000201800 */
[----:B------:R-:W-:Y:S05]  /*78e0*/  BRA `(.L_x_9335) ;  /* 0x000002c000007947 */ /* 0x000fea0003800000 */
.L_x_9347:
        /* <DEDUP_REMOVED lines=14> */
.L_x_9361:
[----:B------:R-:W-:Y:S05]  /*79d0*/  BSYNC B0 ;  /* 0x0000000000007941 */ /* 0x000fea0003800000 */
.L_x_9360:
[----:B------:R-:W-:-:S04]  /*79e0*/  FMUL.FTZ R0, R0, 1 ;  /* 0x3f80000000007820 */ /* 0x000fc80000410000 */
[----:B------:R0:W4:Y:S01]  /*79f0*/  F2F.F64.F32 R16, R0 ;  /* 0x0000000000107310 */ /* 0x0001220000201800 */
[----:B------:R-:W-:Y:S05]  /*7a00*/  BRA `(.L_x_9335) ;  /* 0x000001a000007947 */ /* 0x000fea0003800000 */
.L_x_9334:
        /* <DEDUP_REMOVED lines=21> */
.L_x_9359:
[----:B----4-:R-:W4:Y:S02]  /*7b60*/  LDG.E.64 R16, [R2.64] ;  /* 0x0000002402107981 */ /* 0x010f24000c1e1b00 */
[----:B----4-:R-:W0:Y:S01]  /*7b70*/  I2F.F64.U64 R16, R16 ;  /* 0x0000001000107312 */ /* 0x010e220000301800 */
[----:B------:R-:W-:Y:S05]  /*7b80*/  BRA `(.L_x_9335) ;  /* 0x0000002000007947 */ /* 0x000fea0003800000 */
.L_x_9358:
[----:B----4-:R-:W4:Y:S02]  /*7b90*/  LDG.E R2, [R2.64] ;  /* 0x0000002402027981 */ /* 0x010f24000c1e1900 */
[----:B----4-:R0:W4:Y:S02]  /*7ba0*/  I2F.F64.U32 R16, R2 ;  /* 0x0000000200107312 */ /* 0x0101240000201800 */
.L_x_9335:
        /* <DEDUP_REMOVED lines=17> */
.L_x_9365:
[----:B----4-:R-:W4:Y:S02]  /*7cc0*/  LDG.E.U8 R2, [R2.64] ;  /* 0x0000002402027981 */ /* 0x010f24000c1e1100 */
[----:B----4-:R0:W4:Y:S01]  /*7cd0*/  I2F.F64.U16 R34, R2 ;  /* 0x0000000200227312 */ /* 0x0101220000101800 */
[----:B------:R-:W-:Y:S05]  /*7ce0*/  BRA `(.L_x_9367) ;  /* 0x00000df000007947 */ /* 0x000fea0003800000 */
.L_x_9364:
        /* <DEDUP_REMOVED lines=9> */
.L_x_9369:
[----:B----4-:R-:W4:Y:S02]  /*7d80*/  LDG.E R2, [R2.64] ;  /* 0x0000002402027981 */ /* 0x010f24000c1e1900 */
[----:B----4-:R0:W4:Y:S01]  /*7d90*/  I2F.F64 R34, R2 ;  /* 0x0000000200227312 */ /* 0x0101220000201c00 */
[----:B------:R-:W-:Y:S05]  /*7da0*/  BRA `(.L_x_9367) ;  /* 0x00000d3000007947 */ /* 0x000fea0003800000 */
.L_x_9368:
[----:B----4-:R-:W4:Y:S02]  /*7db0*/  LDG.E.U16 R2, [R2.64] ;  /* 0x0000002402027981 */ /* 0x010f24000c1e1500 */
[----:B----4-:R0:W4:Y:S01]  /*7dc0*/  I2F.F64.S16 R34, R2 ;  /* 0x0000000200227312 */ /* 0x0101220000101c00 */
[----:B------:R-:W-:Y:S05]  /*7dd0*/  BRA `(.L_x_9367) ;  /* 0x00000d0000007947 */ /* 0x000fea0003800000 */
.L_x_9363:
        /* <DEDUP_REMOVED lines=10> */
.L_x_9371:
[----:B----4-:R-:W4:Y:S02]  /*7e80*/  LDG.E.U16 R0, [R2.64] ;  /* 0x0000002402007981 */ /* 0x010f24000c1e1500 */
[----:B----4-:R-:W-:-:S05]  /*7e90*/  HADD2.F32 R0, -RZ, R0.H0_H0 ;  /* 0x20000000ff007230 */ /* 0x010fca0000004100 */
[----:B------:R-:W-:-:S04]  /*7ea0*/  FMUL.FTZ R0, R0, 1 ;  /* 0x3f80000000007820 */ /* 0x000fc80000410000 */
[----:B------:R0:W4:Y:S01]  /*7eb0*/  F2F.F64.F32 R34, R0 ;  /* 0x0000000000227310 */ /* 0x0001220000201800 */
[----:B------:R-:W-:Y:S05]  /*7ec0*/  BRA `(.L_x_9367) ;  /* 0x00000c1000007947 */ /* 0x000fea0003800000 */
.L_x_9370:
        /* <DEDUP_REMOVED lines=10> */
.L_x_9373:
[----:B----4-:R-:W4:Y:S02]  /*7f70*/  LDG.E.U16 R2, [R2.64] ;  /* 0x0000002402027981 */ /* 0x010f24000c1e1500 */
[----:B----4-:R-:W-:-:S05]  /*7f80*/  HADD2.F32 R0, -RZ, R2.H0_H0 ;  /* 0x20000002ff007230 */ /* 0x010fca0000004100 */
[----:B------:R-:W-:-:S04]  /*7f90*/  FMUL.FTZ R0, R0, 1 ;  /* 0x3f80000000007820 */ /* 0x000fc80000410000 */
[----:B------:R0:W4:Y:S01]  /*7fa0*/  F2F.F64.F32 R34, R0 ;  /* 0x0000000000227310 */ /* 0x0001220000201800 */
[----:B------:R-:W-:Y:S05]  /*7fb0*/  BRA `(.L_x_9367) ;  /* 0x00000b2000007947 */ /* 0x000fea0003800000 */
.L_x_9372:
[----:B------:R0:W5:Y:S01]  /*7fc0*/  LDG.E.64 R34, [R2.64] ;  /* 0x0000002402227981 */ /* 0x000162000c1e1b00 */
[----:B------:R-:W-:Y:S05]  /*7fd0*/  BRA `(.L_x_9367) ;  /* 0x00000b0000007947 */ /* 0x000fea0003800000 */
.L_x_9362:
        /* <DEDUP_REMOVED lines=13> */
.L_x_9376:
[----:B------:R0:W5:Y:S01]  /*80b0*/  LDG.E.64 R34, [R2.64] ;  /* 0x0000002402227981 */ /* 0x000162000c1e1b00 */
[----:B------:R-:W-:Y:S05]  /*80c0*/  BRA `(.L_x_9367) ;  /* 0x00000a1000007947 */ /* 0x000fea0003800000 */
.L_x_9375:
        /* <DEDUP_REMOVED lines=28> */
.L_x_9378:
        /* <DEDUP_REMOVED lines=15> */
.L_x_9377:
[----:B----4-:R-:W4:Y:S02]  /*8380*/  LDG.E.U16 R0, [R2.64] ;  /* 0x0000002402007981 */ /* 0x010f24000c1e1500 */
[----:B----4-:R-:W-:-:S05]  /*8390*/  PRMT R0, RZ, 0x5410, R0 ;  /* 0x00005410ff007816 */ /* 0x010fca0000000000 */
[----:B------:R-:W-:-:S04]  /*83a0*/  FMUL.FTZ R0, R0, 1 ;  /* 0x3f80000000007820 */ /* 0x000fc80000410000 */
[----:B------:R0:W4:Y:S01]  /*83b0*/  F2F.F64.F32 R34, R0 ;  /* 0x0000000000227310 */ /* 0x0001220000201800 */
[----:B------:R-:W-:Y:S05]  /*83c0*/  BRA `(.L_x_9367) ;  /* 0x0000071000007947 */ /* 0x000fea0003800000 */
.L_x_9374:
        /* <DEDUP_REMOVED lines=11> */
.L_x_9381:
        /* <DEDUP_REMOVED lines=21> */
.L_x_9385:
[----:B------:R-:W-:Y:S05]  /*85d0*/  BSYNC B1 ;  /* 0x0000000000017941 */ /* 0x000fea0003800000 */
.L_x_9384:
[----:B------:R-:W-:Y:S01]  /*85e0*/  LEA R3, R0, 0x3b800000, 0x17 ;  /* 0x3b80000000037811 */ /* 0x000fe200078eb8ff */
[----:B------:R-:W-:-:S05]  /*85f0*/  IMAD.SHL.U32 R0, R2, 0x100000, RZ ;  /* 0x0010000002007824 */ /* 0x000fca00078e00ff */
[----:B------:R-:W-:Y:S02]  /*8600*/  LOP3.LUT R0, R3, R0, R4, 0xfe, !PT ;  /* 0x0000000003007212 */ /* 0x000fe400078efe04 */
.L_x_9383:
[----:B------:R-:W-:Y:S05]  /*8610*/  BSYNC B0 ;  /* 0x0000000000007941 */ /* 0x000fea0003800000 */
.L_x_9382:
[----:B------:R-:W-:-:S04]  /*8620*/  FMUL.FTZ R0, R0, 1 ;  /* 0x3f80000000007820 */ /* 0x000fc80000410000 */
[----:B------:R0:W4:Y:S01]  /*8630*/  F2F.F64.F32 R34, R0 ;  /* 0x0000000000227310 */ /* 0x0001220000201800 */
[----:B------:R-:W-:Y:S05]  /*8640*/  BRA `(.L_x_9367) ;  /* 0x0000049000007947 */ /* 0x000fea0003800000 */
.L_x_9380:
        /* <DEDUP_REMOVED lines=21> */
.L_x_9389:
[----:B------:R-:W-:Y:S05]  /*87a0*/  BSYNC B1 ;  /* 0x0000000000017941 */ /* 0x000fea0003800000 */
.L_x_9388:
[----:B------:R-:W-:Y:S01]  /*87b0*/  LEA R3, R0, 0x37800000, 0x17 ;  /* 0x3780000000037811 */ /* 0x000fe200078eb8ff */
[----:B------:R-:W-:-:S05]  /*87c0*/  IMAD.SHL.U32 R0, R2, 0x200000, RZ ;  /* 0x0020000002007824 */ /* 0x000fca00078e00ff */
[----:B------:R-:W-:Y:S02]  /*87d0*/  LOP3.LUT R0, R3, R0, R4, 0xfe, !PT ;  /* 0x0000000003007212 */ /* 0x000fe400078efe04 */
.L_x_9387:
[----:B------:R-:W-:Y:S05]  /*87e0*/  BSYNC B0 ;  /* 0x0000000000007941 */ /* 0x000fea0003800000 */
.L_x_9386:
[----:B------:R-:W-:-:S04]  /*87f0*/  FMUL.FTZ R0, R0, 1 ;  /* 0x3f80000000007820 */ /* 0x000fc80000410000 */
[----:B------:R0:W4:Y:S01]  /*8800*/  F2F.F64.F32 R34, R0 ;  /* 0x0000000000227310 */ /* 0x0001220000201800 */
[----:B------:R-:W-:Y:S05]  /*8810*/  BRA `(.L_x_9367) ;  /* 0x000002c000007947 */ /* 0x000fea0003800000 */
.L_x_9379:
        /* <DEDUP_REMOVED lines=14> */
.L_x_9393:
[----:B------:R-:W-:Y:S05]  /*8900*/  BSYNC B0 ;  /* 0x0000000000007941 */ /* 0x000fea0003800000 */
.L_x_9392:
[----:B------:R-:W-:-:S04]  /*8910*/  FMUL.FTZ R0, R0, 1 ;  /* 0x3f80000000007820 */ /* 0x000fc80000410000 */
[----:B------:R0:W4:Y:S01]  /*8920*/  F2F.F64.F32 R34, R0 ;  /* 0x0000000000227310 */ /* 0x0001220000201800 */
[----:B------:R-:W-:Y:S05]  /*8930*/  BRA `(.L_x_9367) ;  /* 0x000001a000007947 */ /* 0x000fea0003800000 */
.L_x_9366:
        /* <DEDUP_REMOVED lines=21> */
.L_x_9391:
[----:B----4-:R-:W4:Y:S02]  /*8a90*/  LDG.E.64 R34, [R2.64] ;  /* 0x0000002402227981 */ /* 0x010f24000c1e1b00 */
[----:B----4-:R-:W0:Y:S01]  /*8aa0*/  I2F.F64.U64 R34, R34 ;  /* 0x0000002200227312 */ /* 0x010e220000301800 */
[----:B------:R-:W-:Y:S05]  /*8ab0*/  BRA `(.L_x_9367) ;  /* 0x0000002000007947 */ /* 0x000fea0003800000 */
.L_x_9390:
[----:B----4-:R-:W4:Y:S02]  /*8ac0*/  LDG.E R2, [R2.64] ;  /* 0x0000002402027981 */ /* 0x010f24000c1e1900 */
[----:B----4-:R0:W4:Y:S02]  /*8ad0*/  I2F.F64.U32 R34, R2 ;  /* 0x0000000200227312 */ /* 0x0101240000201800 */
.L_x_9367:
[----:B------:R-:W-:-:S03]  /*8ae0*/  IADD3 R42, R42, 0x80, RZ ;  /* 0x000000802a2a7810 */ /* 0x000fc60007ffe0ff */
.L_x_9297:
[----:B------:R-:W-:Y:S05]  /*8af0*/  BSYNC B6 ;  /* 0x0000000000067941 */ /* 0x000fea0003800000 */
.L_x_9296:
        /* <DEDUP_REMOVED lines=23> */
.L_x_9399:
[----:B----4-:R-:W4:Y:S02]  /*8c70*/  LDG.E.U8 R2, [R2.64] ;  /* 0x0000002402027981 */ /* 0x010f24000c1e1100 */
[----:B----4-:R0:W4:Y:S01]  /*8c80*/  I2F.F64.U16 R38, R2 ;  /* 0x0000000200267312 */ /* 0x0101220000101800 */
[----:B------:R-:W-:Y:S05]  /*8c90*/  BRA `(.L_x_9401) ;  /* 0x00000df000007947 */ /* 0x000fea0003800000 */
.L_x_9398:
        /* <DEDUP_REMOVED lines=9> */
.L_x_9403:
[----:B----4-:R-:W4:Y:S02]  /*8d30*/  LDG.E R2, [R2.64] ;  /* 0x0000002402027981 */ /* 0x010f24000c1e1900 */
[----:B----4-:R0:W4:Y:S01]  /*8d40*/  I2F.F64 R38, R2 ;  /* 0x0000000200267312 */ /* 0x0101220000201c00 */
[----:B------:R-:W-:Y:S05]  /*8d50*/  BRA `(.L_x_9401) ;  /* 0x00000d3000007947 */ /* 0x000fea0003800000 */
.L_x_9402:
[----:B----4-:R-:W4:Y:S02]  /*8d60*/  LDG.E.U16 R2, [R2.64] ;  /* 0x0000002402027981 */ /* 0x010f24000c1e1500 */
[----:B----4-:R0:W4:Y:S01]  /*8d70*/  I2F.F64.S16 R38, R2 ;  /* 0x0000000200267312 */ /* 0x0101220000101c00 */
[----:B------:R-:W-:Y:S05]  /*8d80*/  BRA `(.L_x_9401) ;  /* 0x00000d0000007947 */ /* 0x000fea0003800000 */
.L_x_9397:
        /* <DEDUP_REMOVED lines=10> */
.L_x_9405:
[----:B----4-:R-:W4:Y:S02]  /*8e30*/  LDG.E.U16 R0, [R2.64] ;  /* 0x0000002402007981 */ /* 0x010f24000c1e1500 */
[----:B----4-:R-:W-:-:S05]  /*8e40*/  HADD2.F32 R0, -RZ, R0.H0_H0 ;  /* 0x20000000ff007230 */ /* 0x010fca0000004100 */
[----:B------:R-:W-:-:S04]  /*8e50*/  FMUL.FTZ R0, R0, 1 ;  /* 0x3f80000000007820 */ /* 0x000fc80000410000 */
[----:B------:R0:W4:Y:S01]  /*8e60*/  F2F.F64.F32 R38, R0 ;  /* 0x0000000000267310 */ /* 0x0001220000201800 */
[----:B------:R-:W-:Y:S05]  /*8e70*/  BRA `(.L_x_9401) ;  /* 0x00000c1000007947 */ /* 0x000fea0003800000 */
.L_x_9404:
        /* <DEDUP_REMOVED lines=10> */
.L_x_9407:
[----:B----4-:R-:W4:Y:S02]  /*8f20*/  LDG.E.U16 R2, [R2.64] ;  /* 0x0000002402027981 */ /* 0x010f24000c1e1500 */
[----:B----4-:R-:W-:-:S05]  /*8f30*/  HADD2.F32 R0, -RZ, R2.H0_H0 ;  /* 0x20000002ff007230 */ /* 0x010fca0000004100 */
[----:B------:R-:W-:-:S04]  /*8f40*/  FMUL.FTZ R0, R0, 1 ;  /* 0x3f80000000007820 */ /* 0x000fc80000410000 */
[----:B------:R0:W4:Y:S01]  /*8f50*/  F2F.F64.F32 R38, R0 ;  /* 0x0000000000267310 */ /* 0x0001220000201800 */
[----:B------:R-:W-:Y:S05]  /*8f60*/  BRA `(.L_x_9401) ;  /* 0x00000b2000007947 */ /* 0x000fea0003800000 */
.L_x_9406:
[----:B------:R0:W5:Y:S01]  /*8f70*/  LDG.E.64 R38, [R2.64] ;  /* 0x0000002402267981 */ /* 0x000162000c1e1b00 */
[----:B------:R-:W-:Y:S05]  /*8f80*/  BRA `(.L_x_9401) ;  /* 0x00000b0000007947 */ /* 0x000fea0003800000 */
.L_x_9396:
        /* <DEDUP_REMOVED lines=13> */
.L_x_9410:
[----:B------:R0:W5:Y:S01]  /*9060*/  LDG.E.64 R38, [R2.64] ;  /* 0x0000002402267981 */ /* 0x000162000c1e1b00 */
[----:B------:R-:W-:Y:S05]  /*9070*/  BRA `(.L_x_9401) ;  /* 0x00000a1000007947 */ /* 0x000fea0003800000 */
.L_x_9409:
        /* <DEDUP_REMOVED lines=28> */
.L_x_9412:
        /* <DEDUP_REMOVED lines=15> */
.L_x_9411:
[----:B----4-:R-:W4:Y:S02]  /*9330*/  LDG.E.U16 R0, [R2.64] ;  /* 0x0000002402007981 */ /* 0x010f24000c1e1500 */
[----:B----4-:R-:W-:-:S05]  /*9340*/  PRMT R0, RZ, 0x5410, R0 ;  /* 0x00005410ff007816 */ /* 0x010fca0000000000 */
[----:B------:R-:W-:-:S04]  /*9350*/  FMUL.FTZ R0, R0, 1 ;  /* 0x3f80000000007820 */ /* 0x000fc80000410000 */
[----:B------:R0:W4:Y:S01]  /*9360*/  F2F.F64.F32 R38, R0 ;  /* 0x0000000000267310 */ /* 0x0001220000201800 */
[----:B------:R-:W-:Y:S05]  /*9370*/  BRA `(.L_x_9401) ;  /* 0x0000071000007947 */ /* 0x000fea0003800000 */
.L_x_9408:
        /* <DEDUP_REMOVED lines=11> */
.L_x_9415:
        /* <DEDUP_REMOVED lines=21> */
.L_x_9419:
[----:B------:R-:W-:Y:S05]  /*9580*/  BSYNC B1 ;  /* 0x0000000000017941 */ /* 0x000fea0003800000 */
.L_x_9418:
[----:B------:R-:W-:Y:S01]  /*9590*/  LEA R3, R0, 0x3b800000, 0x17 ;  /* 0x3b80000000037811 */ /* 0x000fe200078eb8ff */
[----:B------:R-:W-:-:S05]  /*95a0*/  IMAD.SHL.U32 R0, R2, 0x100000, RZ ;  /* 0x0010000002007824 */ /* 0x000fca00078e00ff */
[----:B------:R-:W-:Y:S02]  /*95b0*/  LOP3.LUT R0, R3, R0, R4, 0xfe, !PT ;  /* 0x0000000003007212 */ /* 0x000fe400078efe04 */
.L_x_9417:
[----:B------:R-:W-:Y:S05]  /*95c0*/  BSYNC B0 ;  /* 0x0000000000007941 */ /* 0x000fea0003800000 */
.L_x_9416:
[----:B------:R-:W-:-:S04]  /*95d0*/  FMUL.FTZ R0, R0, 1 ;  /* 0x3f80000000007820 */ /* 0x000fc80000410000 */
[----:B------:R0:W4:Y:S01]  /*95e0*/  F2F.F64.F32 R38, R0 ;  /* 0x0000000000267310 */ /* 0x0001220000201800 */
[----:B------:R-:W-:Y:S05]  /*95f0*/  BRA `(.L_x_9401) ;  /* 0x0000049000007947 */ /* 0x000fea0003800000 */
.L_x_9414:
        /* <DEDUP_REMOVED lines=21> */
.L_x_9423:
[----:B------:R-:W-:Y:S05]  /*9750*/  BSYNC B1 ;  /* 0x0000000000017941 */ /* 0x000fea0003800000 */
.L_x_9422:
[----:B------:R-:W-:Y:S01]  /*9760*/  LEA R3, R0, 0x37800000, 0x17 ;  /* 0x3780000000037811 */ /* 0x000fe200078eb8ff */
[----:B------:R-:W-:-:S05]  /*9770*/  IMAD.SHL.U32 R0, R2, 0x200000, RZ ;  /* 0x0020000002007824 */ /* 0x000fca00078e00ff */
[----:B------:R-:W-:Y:S02]  /*9780*/  LOP3.LUT R0, R3, R0, R4, 0xfe, !PT ;  /* 0x0000000003007212 */ /* 0x000fe400078efe04 */
.L_x_9421:
[----:B------:R-:W-:Y:S05]  /*9790*/  BSYNC B0 ;  /* 0x0000000000007941 */ /* 0x000fea0003800000 */
.L_x_9420:
[----:B------:R-:W-:-:S04]  /*97a0*/  FMUL.FTZ R0, R0, 1 ;  /* 0x3f80000000007820 */ /* 0x000fc80000410000 */
[----:B------:R0:W4:Y:S01]  /*97b0*/  F2F.F64.F32 R38, R0 ;  /* 0x0000000000267310 */ /* 0x0001220000201800 */
[----:B------:R-:W-:Y:S05]  /*97c0*/  BRA `(.L_x_9401) ;  /* 0x000002c000007947 */ /* 0x000fea0003800000 */
.L_x_9413:
        /* <DEDUP_REMOVED lines=14> */
.L_x_9427:
[----:B------:R-:W-:Y:S05]  /*98b0*/  BSYNC B0 ;  /* 0x0000000000007941 */ /* 0x000fea0003800000 */
.L_x_9426:
[----:B------:R-:W-:-:S04]  /*98c0*/  FMUL.FTZ R0, R0, 1 ;  /* 0x3f80000000007820 */ /* 0x000fc80000410000 */
[----:B------:R0:W4:Y:S01]  /*98d0*/  F2F.F64.F32 R38, R0 ;  /* 0x0000000000267310 */ /* 0x0001220000201800 */
[----:B------:R-:W-:Y:S05]  /*98e0*/  BRA `(.L_x_9401) ;  /* 0x000001a000007947 */ /* 0x000fea0003800000 */
.L_x_9400:
        /* <DEDUP_REMOVED lines=21> */
.L_x_9425:
[----:B----4-:R-:W4:Y:S02]  /*9a40*/  LDG.E.64 R38, [R2.64] ;  /* 0x0000002402267981 */ /* 0x010f24000c1e1b00 */
[----:B----4-:R-:W0:Y:S01]  /*9a50*/  I2F.F64.U64 R38, R38 ;  /* 0x0000002600267312 */ /* 0x010e220000301800 */
[----:B------:R-:W-:Y:S05]  /*9a60*/  BRA `(.L_x_9401) ;  /* 0x0000002000007947 */ /* 0x000fea0003800000 */
.L_x_9424:
[----:B----4-:R-:W4:Y:S02]  /*9a70*/  LDG.E R2, [R2.64] ;  /* 0x0000002402027981 */ /* 0x010f24000c1e1900 */
[----:B----4-:R0:W4:Y:S02]  /*9a80*/  I2F.F64.U32 R38, R2 ;  /* 0x0000000200267312 */ /* 0x0101240000201800 */
.L_x_9401:
[----:B0-----:R-:W0:Y:S01]  /*9a90*/  LDC.U8 R4, c[0x0][0x18d] ;  /* 0x00006340ff047b82 */ /* 0x001e220000000000 */
[----:B------:R-:W-:-:S05]  /*9aa0*/  IMAD R2, R42, c[0x0][0x194], RZ ;  /* 0x000065002a027a24 */ /* 0x000fca00078e02ff */
        /* <DEDUP_REMOVED lines=16> */
.L_x_9431:
[----:B----4-:R-:W4:Y:S02]  /*9bb0*/  LDG.E.U8 R2, [R2.64] ;  /* 0x0000002402027981 */ /* 0x010f24000c1e1100 */
[----:B----4-:R0:W4:Y:S01]  /*9bc0*/  I2F.F64.U16 R32, R2 ;  /* 0x0000000200207312 */ /* 0x0101220000101800 */
[----:B------:R-:W-:Y:S05]  /*9bd0*/  BRA `(.L_x_9433) ;  /* 0x00000df000007947 */ /* 0x000fea0003800000 */
.L_x_9430:
        /* <DEDUP_REMOVED lines=9> */
.L_x_9435:
[----:B----4-:R-:W4:Y:S02]  /*9c70*/  LDG.E R2, [R2.64] ;  /* 0x0000002402027981 */ /* 0x010f24000c1e1900 */
[----:B----4-:R0:W4:Y:S01]  /*9c80*/  I2F.F64 R32, R2 ;  /* 0x0000000200207312 */ /* 0x0101220000201c00 */
[----:B------:R-:W-:Y:S05]  /*9c90*/  BRA `(.L_x_9433) ;  /* 0x00000d3000007947 */ /* 0x000fea0003800000 */
.L_x_9434:
[----:B----4-:R-:W4:Y:S02]  /*9ca0*/  LDG.E.U16 R2, [R2.64] ;  /* 0x0000002402027981 */ /* 0x010f24000c1e1500 */
[----:B----4-:R0:W4:Y:S01]  /*9cb0*/  I2F.F64.S16 R32, R2 ;  /* 0x0000000200207312 */ /* 0x0101220000101c00 */
[----:B------:R-:W-:Y:S05]  /*9cc0*/  BRA `(.L_x_9433) ;  /* 0x00000d0000007947 */ /* 0x000fea0003800000 */
.L_x_9429:
        /* <DEDUP_REMOVED lines=10> */
.L_x_9437:
[----:B----4-:R-:W4:Y:S02]  /*9d70*/  LDG.E.U16 R0, [R2.64] ;  /* 0x0000002402007981 */ /* 0x010f24000c1e1500 */
[----:B----4-:R-:W-:-:S05]  /*9d80*/  HADD2.F32 R0, -RZ, R0.H0_H0 ;  /* 0x20000000ff007230 */ /* 0x010fca0000004100 */
[----:B------:R-:W-:-:S04]  /*9d90*/  FMUL.FTZ R0, R0, 1 ;  /* 0x3f80000000007820 */ /* 0x000fc80000410000 */
[----:B------:R0:W4:Y:S01]  /*9da0*/  F2F.F64.F32 R32, R0 ;  /* 0x0000000000207310 */ /* 0x0001220000201800 */
[----:B------:R-:W-:Y:S05]  /*9db0*/  BRA `(.L_x_9433) ;  /* 0x00000c1000007947 */ /* 0x000fea0003800000 */
.L_x_9436:
        /* <DEDUP_REMOVED lines=10> */
.L_x_9439:
[----:B----4-:R-:W4:Y:S02]  /*9e60*/  LDG.E.U16 R2, [R2.64] ;  /* 0x0000002402027981 */ /* 0x010f24000c1e1500 */
[----:B----4-:R-:W-:-:S05]  /*9e70*/  HADD2.F32 R0, -RZ, R2.H0_H0 ;  /* 0x20000002ff007230 */ /* 0x010fca0000004100 */
[----:B------:R-:W-:-:S04]  /*9e80*/  FMUL.FTZ R0, R0, 1 ;  /* 0x3f80000000007820 */ /* 0x000fc80000410000 */
[----:B------:R0:W4:Y:S01]  /*9e90*/  F2F.F64.F32 R32, R0 ;  /* 0x0000000000207310 */ /* 0x0001220000201800 */
[----:B------:R-:W-:Y:S05]  /*9ea0*/  BRA `(.L_x_9433) ;  /* 0x00000b2000007947 */ /* 0x000fea0003800000 */
.L_x_9438:
[----:B------:R0:W5:Y:S01]  /*9eb0*/  LDG.E.64 R32, [R2.64] ;  /* 0x0000002402207981 */ /* 0x000162000c1e1b00 */
[----:B------:R-:W-:Y:S05]  /*9ec0*/  BRA `(.L_x_9433) ;  /* 0x00000b0000007947 */ /* 0x000fea0003800000 */
.L_x_9428:
        /* <DEDUP_REMOVED lines=13> */
.L_x_9442:
[----:B------:R0:W5:Y:S01]  /*9fa0*/  LDG.E.64 R32, [R2.64] ;  /* 0x0000002402207981 */ /* 0x000162000c1e1b00 */
[----:B------:R-:W-:Y:S05]  /*9fb0*/  BRA `(.L_x_9433) ;  /* 0x00000a1000007947 */ /* 0x000fea0003800000 */
.L_x_9441:
        /* <DEDUP_REMOVED lines=28> */
.L_x_9444:
        /* <DEDUP_REMOVED lines=15> */
.L_x_9443:
[----:B----4-:R-:W4:Y:S02]  /*a270*/  LDG.E.U16 R0, [R2.64] ;  /* 0x0000002402007981 */ /* 0x010f24000c1e1500 */
[----:B----4-:R-:W-:-:S05]  /*a280*/  PRMT R0, RZ, 0x5410, R0 ;  /* 0x00005410ff007816 */ /* 0x010fca0000000000 */
[----:B------:R-:W-:-:S04]  /*a290*/  FMUL.FTZ R0, R0, 1 ;  /* 0x3f80000000007820 */ /* 0x000fc80000410000 */
[----:B------:R0:W4:Y:S01]  /*a2a0*/  F2F.F64.F32 R32, R0 ;  /* 0x0000000000207310 */ /* 0x0001220000201800 */
[----:B------:R-:W-:Y:S05]  /*a2b0*/  BRA `(.L_x_9433) ;  /* 0x0000071000007947 */ /* 0x000fea0003800000 */
.L_x_9440:
        /* <DEDUP_REMOVED lines=11> */
.L_x_9447:
        /* <DEDUP_REMOVED lines=21> */
.L_x_9451:
[----:B------:R-:W-:Y:S05]  /*a4c0*/  BSYNC B1 ;  /* 0x0000000000017941 */ /* 0x000fea0003800000 */
.L_x_9450:
[----:B------:R-:W-:Y:S01]  /*a4d0*/  LEA R3, R0, 0x3b800000, 0x17 ;  /* 0x3b80000000037811 */ /* 0x000fe200078eb8ff */
[----:B------:R-:W-:-:S05]  /*a4e0*/  IMAD.SHL.U32 R0, R2, 0x100000, RZ ;  /* 0x0010000002007824 */ /* 0x000fca00078e00ff */
[----:B------:R-:W-:Y:S02]  /*a4f0*/  LOP3.LUT R0, R3, R0, R4, 0xfe, !PT ;  /* 0x0000000003007212 */ /* 0x000fe400078efe04 */
.L_x_9449:
[----:B------:R-:W-:Y:S05]  /*a500*/  BSYNC B0 ;  /* 0x0000000000007941 */ /* 0x000fea0003800000 */
.L_x_9448:
[----:B------:R-:W-:-:S04]  /*a510*/  FMUL.FTZ R0, R0, 1 ;  /* 0x3f80000000007820 */ /* 0x000fc80000410000 */
[----:B------:R0:W4:Y:S01]  /*a520*/  F2F.F64.F32 R32, R0 ;  /* 0x0000000000207310 */ /* 0x0001220000201800 */
[----:B------:R-:W-:Y:S05]  /*a530*/  BRA `(.L_x_9433) ;  /* 0x0000049000007947 */ /* 0x000fea0003800000 */
.L_x_9446:
        /* <DEDUP_REMOVED lines=21> */
.L_x_9455:
[----:B------:R-:W-:Y:S05]  /*a690*/  BSYNC B1 ;  /* 0x0000000000017941 */ /* 0x000fea0003800000 */
.L_x_9454:
[----:B------:R-:W-:Y:S01]  /*a6a0*/  LEA R3, R0, 0x37800000, 0x17 ;  /* 0x3780000000037811 */ /* 0x000fe200078eb8ff */
[----:B------:R-:W-:-:S05]  /*a6b0*/  IMAD.SHL.U32 R0, R2, 0x200000, RZ ;  /* 0x0020000002007824 */ /* 0x000fca00078e00ff */
[----:B------:R-:W-:Y:S02]  /*a6c0*/  LOP3.LUT R0, R3, R0, R4, 0xfe, !PT ;  /* 0x0000000003007212 */ /* 0x000fe400078efe04 */
.L_x_9453:
[----:B------:R-:W-:Y:S05]  /*a6d0*/  BSYNC B0 ;  /* 0x0000000000007941 */ /* 0x000fea0003800000 */
.L_x_9452:
[----:B------:R-:W-:-:S04]  /*a6e0*/  FMUL.FTZ R0, R0, 1 ;  /* 0x3f80000000007820 */ /* 0x000fc80000410000 */
[----:B------:R0:W4:Y:S01]  /*a6f0*/  F2F.F64.F32 R32, R0 ;  /* 0x0000000000207310 */ /* 0x0001220000201800 */
[----:B------:R-:W-:Y:S05]  /*a700*/  BRA `(.L_x_9433) ;  /* 0x000002c000007947 */ /* 0x000fea0003800000 */
.L_x_9445:
        /* <DEDUP_REMOVED lines=14> */
.L_x_9459:
[----:B------:R-:W-:Y:S05]  /*a7f0*/  BSYNC B0 ;  /* 0x0000000000007941 */ /* 0x000fea0003800000 */
.L_x_9458:
[----:B------:R-:W-:-:S04]  /*a800*/  FMUL.FTZ R0, R0, 1 ;  /* 0x3f80000000007820 */ /* 0x000fc80000410000 */
[----:B------:R0:W4:Y:S01]  /*a810*/  F2F.F64.F32 R32, R0 ;  /* 0x0000000000207310 */ /* 0x0001220000201800 */
[----:B------:R-:W-:Y:S05]  /*a820*/  BRA `(.L_x_9433) ;  /* 0x000001a000007947 */ /* 0x000fea0003800000 */
.L_x_9432:
        /* <DEDUP_REMOVED lines=21> */
.L_x_9457:
[----:B----4-:R-:W4:Y:S02]  /*a980*/  LDG.E.64 R32, [R2.64] ;  /* 0x0000002402207981 */ /* 0x010f24000c1e1b00 */
[----:B----4-:R-:W0:Y:S01]  /*a990*/  I2F.F64.U64 R32, R32 ;  /* 0x0000002000207312 */ /* 0x010e220000301800 */
[----:B------:R-:W-:Y:S05]  /*a9a0*/  BRA `(.L_x_9433) ;  /* 0x0000002000007947 */ /* 0x000fea0003800000 */
.L_x_9456:
[----:B----4-:R-:W4:Y:S02]  /*a9b0*/  LDG.E R2, [R2.64] ;  /* 0x0000002402027981 */ /* 0x010f24000c1e1900 */
[----:B----4-:R0:W4:Y:S02]  /*a9c0*/  I2F.F64.U32 R32, R2 ;  /* 0x0000000200207312 */ /* 0x0101240000201800 */
.L_x_9433:
        /* <DEDUP_REMOVED lines=18> */
.L_x_9463:
[----:B----4-:R-:W4:Y:S02]  /*aaf0*/  LDG.E.U8 R2, [R2.64] ;  /* 0x0000002402027981 */ /* 0x010f24000c1e1100 */
[----:B----4-:R0:W4:Y:S01]  /*ab00*/  I2F.F64.U16 R40, R2 ;  /* 0x0000000200287312 */ /* 0x0101220000101800 */
[----:B------:R-:W-:Y:S05]  /*ab10*/  BRA `(.L_x_9395) ;  /* 0x00000de000007947 */ /* 0x000fea0003800000 */
.L_x_9462:
        /* <DEDUP_REMOVED lines=9> */
.L_x_9466:
[----:B----4-:R-:W4:Y:S02]  /*abb0*/  LDG.E R2, [R2.64] ;  /* 0x0000002402027981 */ /* 0x010f24000c1e1900 */
[----:B----4-:R0:W4:Y:S01]  /*abc0*/  I2F.F64 R40, R2 ;  /* 0x0000000200287312 */ /* 0x0101220000201c00 */
[----:B------:R-:W-:Y:S05]  /*abd0*/  BRA `(.L_x_9395) ;  /* 0x00000d2000007947 */ /* 0x000fea0003800000 */
.L_x_9465:
[----:B----4-:R-:W4:Y:S02]  /*abe0*/  LDG.E.U16 R2, [R2.64] ;  /* 0x0000002402027981 */ /* 0x010f24000c1e1500 */
[----:B----4-:R0:W4:Y:S01]  /*abf0*/  I2F.F64.S16 R40, R2 ;  /* 0x0000000200287312 */ /* 0x0101220000101c00 */
[----:B------:R-:W-:Y:S05]  /*ac00*/  BRA `(.L_x_9395) ;  /* 0x00000cf000007947 */ /* 0x000fea0003800000 */
.L_x_9461:
        /* <DEDUP_REMOVED lines=10> */
.L_x_9468:
[----:B----4-:R-:W4:Y:S02]  /*acb0*/  LDG.E.U16 R0, [R2.64] ;  /* 0x0000002402007981 */ /* 0x010f24000c1e1500 */
[----:B----4-:R-:W-:-:S05]  /*acc0*/  HADD2.F32 R0, -RZ, R0.H0_H0 ;  /* 0x20000000ff007230 */ /* 0x010fca0000004100 */
[----:B------:R-:W-:-:S04]  /*acd0*/  FMUL.FTZ R0, R0, 1 ;  /* 0x3f80000000007820 */ /* 0x000fc80000410000 */
[----:B------:R0:W4:Y:S01]  /*ace0*/  F2F.F64.F32 R40, R0 ;  /* 0x0000000000287310 */ /* 0x0001220000201800 */
[----:B------:R-:W-:Y:S05]  /*acf0*/  BRA `(.L_x_9395) ;  /* 0x00000c0000007947 */ /* 0x000fea0003800000 */
.L_x_9467:
        /* <DEDUP_REMOVED lines=10> */
.L_x_9470:
[----:B----4-:R-:W4:Y:S02]  /*ada0*/  LDG.E.U16 R2, [R2.64] ;  /* 0x0000002402027981 */ /* 0x010f24000c1e1500 */
[----:B----4-:R-:W-:-:S05]  /*adb0*/  HADD2.F32 R0, -RZ, R2.H0_H0 ;  /* 0x20000002ff007230 */ /* 0x010fca0000004100 */
[----:B------:R-:W-:-:S04]  /*adc0*/  FMUL.FTZ R0, R0, 1 ;  /* 0x3f80000000007820 */ /* 0x000fc80000410000 */
[----:B------:R0:W4:Y:S01]  /*add0*/  F2F.F64.F32 R40, R0 ;  /* 0x0000000000287310 */ /* 0x0001220000201800 */
[----:B------:R-:W-:Y:S05]  /*ade0*/  BRA `(.L_x_9395) ;  /* 0x00000b1000007947 */ /* 0x000fea0003800000 */
.L_x_9469:
[----:B------:R0:W5:Y:S01]  /*adf0*/  LDG.E.64 R40, [R2.64] ;  /* 0x0000002402287981 */ /* 0x000162000c1e1b00 */
[----:B------:R-:W-:Y:S05]  /*ae00*/  BRA `(.L_x_9395) ;  /* 0x00000af000007947 */ /* 0x000fea0003800000 */
.L_x_9460:
        /* <DEDUP_REMOVED lines=13> */
.L_x_9473:
[----:B------:R0:W5:Y:S01]  /*aee0*/  LDG.E.64 R40, [R2.64] ;  /* 0x0000002402287981 */ /* 0x000162000c1e1b00 */
[----:B------:R-:W-:Y:S05]  /*aef0*/  BRA `(.L_x_9395) ;  /* 0x00000a0000007947 */ /* 0x000fea0003800000 */
.L_x_9472:
        /* <DEDUP_REMOVED lines=28> */
.L_x_9475:
        /* <DEDUP_REMOVED lines=15> */
.L_x_9474:
[----:B----4-:R-:W4:Y:S02]  /*b1b0*/  LDG.E.U16 R0, [R2.64] ;  /* 0x0000002402007981 */ /* 0x010f24000c1e1500 */
[----:B----4-:R-:W-:-:S05]  /*b1c0*/  PRMT R0, RZ, 0x5410, R0 ;  /* 0x00005410ff007816 */ /* 0x010fca0000000000 */
[----:B------:R-:W-:-:S04]  /*b1d0*/  FMUL.FTZ R0, R0, 1 ;  /* 0x3f80000000007820 */ /* 0x000fc80000410000 */
[----:B------:R0:W4:Y:S01]  /*b1e0*/  F2F.F64.F32 R40, R0 ;  /* 0x0000000000287310 */ /* 0x0001220000201800 */
[----:B------:R-:W-:Y:S05]  /*b1f0*/  BRA `(.L_x_9395) ;  /* 0x0000070000007947 */ /* 0x000fea0003800000 */
.L_x_9471:
        /* <DEDUP_REMOVED lines=11> */
.L_x_9478:
        /* <DEDUP_REMOVED lines=21> */
.L_x_9482:
[----:B------:R-:W-:Y:S05]  /*b400*/  BSYNC B1 ;  /* 0x0000000000017941 */ /* 0x000fea0003800000 */
.L_x_9481:
[----:B------:R-:W-:Y:S01]  /*b410*/  LEA R3, R0, 0x3b800000, 0x17 ;  /* 0x3b80000000037811 */ /* 0x000fe200078eb8ff */
[----:B------:R-:W-:-:S05]  /*b420*/  IMAD.SHL.U32 R0, R2, 0x100000, RZ ;  /* 0x0010000002007824 */ /* 0x000fca00078e00ff */
[----:B------:R-:W-:Y:S02]  /*b430*/  LOP3.LUT R0, R3, R0, R4, 0xfe, !PT ;  /* 0x0000000003007212 */ /* 0x000fe400078efe04 */
.L_x_9480:
[----:B------:R-:W-:Y:S05]  /*b440*/  BSYNC B0 ;  /* 0x0000000000007941 */ /* 0x000fea0003800000 */
.L_x_9479:
[----:B------:R-:W-:-:S04]  /*b450*/  FMUL.FTZ R0, R0, 1 ;  /* 0x3f80000000007820 */ /* 0x000fc80000410000 */
[----:B------:R0:W4:Y:S01]  /*b460*/  F2F.F64.F32 R40, R0 ;  /* 0x0000000000287310 */ /* 0x0001220000201800 */
[----:B------:R-:W-:Y:S05]  /*b470*/  BRA `(.L_x_9395) ;  /* 0x0000048000007947 */ /* 0x000fea0003800000 */
.L_x_9477:
        /* <DEDUP_REMOVED lines=21> */
.L_x_9486:
[----:B------:R-:W-:Y:S05]  /*b5d0*/  BSYNC B1 ;  /* 0x0000000000017941 */ /* 0x000fea0003800000 */
.L_x_9485:
[----:B------:R-:W-:Y:S01]  /*b5e0*/  LEA R3, R0, 0x37800000, 0x17 ;  /* 0x3780000000037811 */ /* 0x000fe200078eb8ff */
[----:B------:R-:W-:-:S05]  /*b5f0*/  IMAD.SHL.U32 R0, R2, 0x200000, RZ ;  /* 0x0020000002007824 */ /* 0x000fca00078e00ff */
[----:B------:R-:W-:Y:S02]  /*b600*/  LOP3.LUT R0, R3, R0, R4, 0xfe, !PT ;  /* 0x0000000003007212 */ /* 0x000fe400078efe04 */
.L_x_9484:
[----:B------:R-:W-:Y:S05]  /*b610*/  BSYNC B0 ;  /* 0x0000000000007941 */ /* 0x000fea0003800000 */
.L_x_9483:
[----:B------:R-:W-:-:S04]  /*b620*/  FMUL.FTZ R0, R0, 1 ;  /* 0x3f80000000007820 */ /* 0x000fc80000410000 */
[----:B------:R0:W4:Y:S01]  /*b630*/  F2F.F64.F32 R40, R0 ;  /* 0x0000000000287310 */ /* 0x0001220000201800 */
[----:B------:R-:W-:Y:S05]  /*b640*/  BRA `(.L_x_9395) ;  /* 0x000002b000007947 */ /* 0x000fea0003800000 */
.L_x_9476:
        /* <DEDUP_REMOVED lines=14> */
.L_x_9490:
[----:B------:R-:W-:Y:S05]  /*b730*/  BSYNC B0 ;  /* 0x0000000000007941 */ /* 0x000fea0003800000 */
.L_x_9489:
[----:B------:R-:W-:-:S04]  /*b740*/  FMUL.FTZ R0, R0, 1 ;  /* 0x3f80000000007820 */ /* 0x000fc80000410000 */
[----:B------:R0:W4:Y:S01]  /*b750*/  F2F.F64.F32 R40, R0 ;  /* 0x0000000000287310 */ /* 0x0001220000201800 */
[----:B------:R-:W-:Y:S05]  /*b760*/  BRA `(.L_x_9395) ;  /* 0x0000019000007947 */ /* 0x000fea0003800000 */
.L_x_9464:
        /* <DEDUP_REMOVED lines=20> */
.L_x_9488:
[----:B----4-:R-:W4:Y:S02]  /*b8b0*/  LDG.E.64 R40, [R2.64] ;  /* 0x0000002402287981 */ /* 0x010f24000c1e1b00 */
[----:B----4-:R-:W0:Y:S01]  /*b8c0*/  I2F.F64.U64 R40, R40 ;  /* 0x0000002800287312 */ /* 0x010e220000301800 */
[----:B------:R-:W-:Y:S05]  /*b8d0*/  BRA `(.L_x_9395) ;  /* 0x0000002000007947 */ /* 0x000fea0003800000 */
.L_x_9487:
[----:B----4-:R-:W4:Y:S02]  /*b8e0*/  LDG.E R2, [R2.64] ;  /* 0x0000002402027981 */ /* 0x010f24000c1e1900 */
[----:B----4-:R0:W4:Y:S02]  /*b8f0*/  I2F.F64.U32 R40, R2 ;  /* 0x0000000200287312 */ /* 0x0101240000201800 */
.L_x_9395:
[----:B------:R-:W-:Y:S05]  /*b900*/  BSYNC B6 ;  /* 0x0000000000067941 */ /* 0x000fea0003800000 */
.L_x_9394:
[----:B0-----:R-:W0:Y:S01]  /*b910*/  S2R R2, SR_TID.X ;  /* 0x0000000000027919 */ /* 0x001e220000002100 */
[----:B------:R-:W-:Y:S01]  /*b920*/  BSSY B0, `(.L_x_9491) ;  /* 0x0000022000007945 */ /* 0x000fe20003800000 */
[----:B0-----:R-:W-:-:S13]  /*b930*/  ISETP.GE.AND P1, PT, R2, R43, PT ;  /* 0x0000002b0200720c */ /* 0x001fda0003f26270 */
[----:B------:R-:W-:Y:S05]  /*b940*/  @P1 BRA `(.L_x_9492) ;  /* 0x000001f000001947 */ /* 0x000fea0003800000 */
[----:B--2--5:R-:W0:Y:S01]  /*b950*/  DADD R4, -R22, 1 ;  /* 0x3ff0000016047429 */ /* 0x024e220000000100 */
[----:B------:R-:W-:-:S05]  /*b960*/  IMAD.MOV.U32 R3, RZ, RZ, c[0x2][0x4] ;  /* 0x00800100ff037624 */ /* 0x000fca00078e00ff */
[----:B0-----:R-:W0:-:S04]  /*b970*/  DMUL R4, R4, R22 ;  /* 0x0000001604047228 */ /* 0x001e080000000000 */
[----:B------:R-:W2:-:S04]  /*b980*/  DADD R22, -R24, R22 ;  /* 0x0000000018167229 */ /* 0x000e880000000116 */
[----:B0-----:R-:W0:Y:S02]  /*b990*/  DSETP.MAX.AND P0, P2, R4, c[0x2][0x0], PT ;  /* 0x008000000400762a */ /* 0x001e240003a0f000 */
[----:B------:R-:W-:Y:S02]  /*b9a0*/  IMAD.MOV.U32 R0, RZ, RZ, R5 ;  /* 0x000000ffff007224 */ /* 0x000fe400078e0005 */
[----:B--2---:R-:W2:Y:S02]  /*b9b0*/  DMUL R22, R22, R18 ;  /* 0x0000001216167228 */ /* 0x004ea40000000000 */
[----:B0-----:R-:W-:Y:S01]  /*b9c0*/  SEL R8, R4, c[0x2][0x0], P0 ;  /* 0x0080000004087a07 */ /* 0x001fe20000000000 */
[----:B------:R-:W-:Y:S01]  /*b9d0*/  IMAD.MOV.U32 R4, RZ, RZ, 0x1 ;  /* 0x00000001ff047424 */ /* 0x000fe200078e00ff */
[----:B------:R-:W-:-:S06]  /*b9e0*/  FSEL R9, R0, c[0x2][0x4], P0 ;  /* 0x0080010000097a08 */ /* 0x000fcc0000000000 */
[----:B------:R-:W-:Y:S02]  /*b9f0*/  @P2 LOP3.LUT R9, R3, 0x80000, RZ, 0xfc, !PT ;  /* 0x0008000003092812 */ /* 0x000fe400078efcff */
[----:B--2---:R-:W-:Y:S02]  /*ba00*/  FSETP.GEU.AND P2, PT, |R23|, 6.5827683646048100446e-37, PT ;  /* 0x036000001700780b */ /* 0x004fe40003f4e200 */
        /* <DEDUP_REMOVED lines=16> */
[----:B-1-34-:R-:W-:Y:S05]  /*bb10*/  CALL.REL.NOINC `($__internal_13_$__cuda_sm20_div_rn_f64_full) ;  /* 0x00004a0000007944 */ /* 0x01afea0003c00000 */
[----:B------:R-:W-:Y:S02]  /*bb20*/  IMAD.MOV.U32 R4, RZ, RZ, R14 ;  /* 0x000000ffff047224 */ /* 0x000fe400078e000e */
[----:B------:R-:W-:Y:S02]  /*bb30*/  IMAD.MOV.U32 R5, RZ, RZ, R15 ;  /* 0x000000ffff057224 */ /* 0x000fe400078e000f */
.L_x_9492:
[----:B------:R-:W-:Y:S05]  /*bb40*/  BSYNC B0 ;  /* 0x0000000000007941 */ /* 0x000fea0003800000 */
.L_x_9491:
[----:B-----5:R-:W-:Y:S01]  /*bb50*/  IADD3 R18, R2, 0x80, RZ ;  /* 0x0000008002127810 */ /* 0x020fe20007ffe0ff */
[----:B------:R-:W-:Y:S03]  /*bb60*/  BSSY B0, `(.L_x_9493) ;  /* 0x0000022000007945 */ /* 0x000fe60003800000 */
[----:B------:R-:W-:-:S13]  /*bb70*/  ISETP.GE.AND P0, PT, R18, R43, PT ;  /* 0x0000002b1200720c */ /* 0x000fda0003f06270 */
[----:B------:R-:W-:Y:S05]  /*bb80*/  @P0 BRA `(.L_x_9494) ;  /* 0x000001f000000947 */ /* 0x000fea0003800000 */
[----:B---3--:R-:W0:Y:S01]  /*bb90*/  DADD R6, -R26, 1 ;  /* 0x3ff000001a067429 */ /* 0x008e220000000100 */
[----:B------:R-:W-:-:S05]  /*bba0*/  IMAD.MOV.U32 R3, RZ, RZ, c[0x2][0x4] ;  /* 0x00800100ff037624 */ /* 0x000fca00078e00ff */
[----:B0-----:R-:W0:-:S04]  /*bbb0*/  DMUL R6, R6, R26 ;  /* 0x0000001a06067228 */ /* 0x001e080000000000 */
[----:B----4-:R-:W3:-:S04]  /*bbc0*/  DADD R26, -R28, R26 ;  /* 0x000000001c1a7229 */ /* 0x010ec8000000011a */
[----:B0-----:R-:W0:Y:S02]  /*bbd0*/  DSETP.MAX.AND P0, P2, R6, c[0x2][0x0], PT ;  /* 0x008000000600762a */ /* 0x001e240003a0f000 */
[----:B------:R-:W-:Y:S02]  /*bbe0*/  IMAD.MOV.U32 R0, RZ, RZ, R7 ;  /* 0x000000ffff007224 */ /* 0x000fe400078e0007 */
[----:B-1-3--:R-:W1:Y:S02]  /*bbf0*/  DMUL R26, R26, R30 ;  /* 0x0000001e1a1a7228 */ /* 0x00ae640000000000 */
[----:B0-----:R-:W-:Y:S01]  /*bc00*/  SEL R8, R6, c[0x2][0x0], P0 ;  /* 0x0080000006087a07 */ /* 0x001fe20000000000 */
[----:B------:R-:W-:Y:S01]  /*bc10*/  IMAD.MOV.U32 R6, RZ, RZ, 0x1 ;  /* 0x00000001ff067424 */ /* 0x000fe200078e00ff */
[----:B------:R-:W-:-:S06]  /*bc20*/  FSEL R9, R0, c[0x2][0x4], P0 ;  /* 0x0080010000097a08 */ /* 0x000fcc0000000000 */
[----:B------:R-:W-:Y:S02]  /*bc30*/  @P2 LOP3.LUT R9, R3, 0x80000, RZ, 0xfc, !PT ;  /* 0x0008000003092812 */ /* 0x000fe400078efcff */
[----:B-1----:R-:W-:Y:S02]  /*bc40*/  FSETP.GEU.AND P2, PT, |R27|, 6.5827683646048100446e-37, PT ;  /* 0x036000001b00780b */ /* 0x002fe40003f4e200 */
        /* <DEDUP_REMOVED lines=16> */
[----:B--2---:R-:W-:Y:S05]  /*bd50*/  CALL.REL.NOINC `($__internal_13_$__cuda_sm20_div_rn_f64_full) ;  /* 0x000047c000007944 */ /* 0x004fea0003c00000 */
[----:B------:R-:W-:Y:S02]  /*bd60*/  IMAD.MOV.U32 R28, RZ, RZ, R14 ;  /* 0x000000ffff1c7224 */ /* 0x000fe400078e000e */
[----:B------:R-:W-:Y:S02]  /*bd70*/  IMAD.MOV.U32 R29, RZ, RZ, R15 ;  /* 0x000000ffff1d7224 */ /* 0x000fe400078e000f */
.L_x_9494:
[----:B------:R-:W-:Y:S05]  /*bd80*/  BSYNC B0 ;  /* 0x0000000000007941 */ /* 0x000fea0003800000 */
.L_x_9493:
[----:B------:R-:W-:Y:S01]  /*bd90*/  IADD3 R0, R2, 0x100, RZ ;  /* 0x0000010002007810 */ /* 0x000fe20007ffe0ff */
[----:B------:R-:W-:Y:S03]  /*bda0*/  BSSY B0, `(.L_x_9495) ;  /* 0x0000022000007945 */ /* 0x000fe60003800000 */
[----:B------:R-:W-:-:S13]  /*bdb0*/  ISETP.GE.AND P0, PT, R0, R43, PT ;  /* 0x0000002b0000720c */ /* 0x000fda0003f06270 */
[----:B------:R-:W-:Y:S05]  /*bdc0*/  @P0 BRA `(.L_x_9496) ;  /* 0x000001f000000947 */ /* 0x000fea0003800000 */
[----:B----4-:R-:W0:Y:S01]  /*bdd0*/  DADD R6, -R16, 1 ;  /* 0x3ff0000010067429 */ /* 0x010e220000000100 */
[----:B------:R-:W-:-:S05]  /*bde0*/  IMAD.MOV.U32 R3, RZ, RZ, c[0x2][0x4] ;  /* 0x00800100ff037624 */ /* 0x000fca00078e00ff */
[----:B0-----:R-:W0:-:S04]  /*bdf0*/  DMUL R6, R6, R16 ;  /* 0x0000001006067228 */ /* 0x001e080000000000 */
[----:B------:R-:W4:-:S04]  /*be00*/  DADD R16, -R34, R16 ;  /* 0x0000000022107229 */ /* 0x000f080000000110 */
[----:B0-----:R-:W0:Y:S02]  /*be10*/  DSETP.MAX.AND P0, P2, R6, c[0x2][0x0], PT ;  /* 0x008000000600762a */ /* 0x001e240003a0f000 */
[----:B------:R-:W-:Y:S02]  /*be20*/  IMAD.MOV.U32 R0, RZ, RZ, R7 ;  /* 0x000000ffff007224 */ /* 0x000fe400078e0007 */
[----:B----4-:R-:W4:Y:S02]  /*be30*/  DMUL R16, R16, R36 ;  /* 0x0000002410107228 */ /* 0x010f240000000000 */
[----:B0-----:R-:W-:Y:S01]  /*be40*/  SEL R8, R6, c[0x2][0x0], P0 ;  /* 0x0080000006087a07 */ /* 0x001fe20000000000 */
[----:B------:R-:W-:Y:S01]  /*be50*/  IMAD.MOV.U32 R6, RZ, RZ, 0x1 ;  /* 0x00000001ff067424 */ /* 0x000fe200078e00ff */
[----:B------:R-:W-:-:S06]  /*be60*/  FSEL R9, R0, c[0x2][0x4], P0 ;  /* 0x0080010000097a08 */ /* 0x000fcc0000000000 */
[----:B------:R-:W-:Y:S02]  /*be70*/  @P2 LOP3.LUT R9, R3, 0x80000, RZ, 0xfc, !PT ;  /* 0x0008000003092812 */ /* 0x000fe400078efcff */
[----:B----4-:R-:W-:Y:S02]  /*be80*/  FSETP.GEU.AND P2, PT, |R17|, 6.5827683646048100446e-37, PT ;  /* 0x036000001100780b */ /* 0x010fe40003f4e200 */
        /* <DEDUP_REMOVED lines=16> */
[----:B-123--:R-:W-:Y:S05]  /*bf90*/  CALL.REL.NOINC `($__internal_13_$__cuda_sm20_div_rn_f64_full) ;  /* 0x0000458000007944 */ /* 0x00efea0003c00000 */
[----:B------:R-:W-:Y:S02]  /*bfa0*/  IMAD.MOV.U32 R24, RZ, RZ, R14 ;  /* 0x000000ffff187224 */ /* 0x000fe400078e000e */
[----:B------:R-:W-:Y:S02]  /*bfb0*/  IMAD.MOV.U32 R25, RZ, RZ, R15 ;  /* 0x000000ffff197224 */ /* 0x000fe400078e000f */
.L_x_9496:
[----:B------:R-:W-:Y:S05]  /*bfc0*/  BSYNC B0 ;  /* 0x0000000000007941 */ /* 0x000fea0003800000 */
.L_x_9495:
[----:B------:R-:W-:Y:S01]  /*bfd0*/  IADD3 R0, R2, 0x180, RZ ;  /* 0x0000018002007810 */ /* 0x000fe20007ffe0ff */
[----:B------:R-:W-:Y:S03]  /*bfe0*/  BSSY B0, `(.L_x_9497) ;  /* 0x0000022000007945 */ /* 0x000fe60003800000 */
[----:B------:R-:W-:-:S13]  /*bff0*/  ISETP.GE.AND P0, PT, R0, R43, PT ;  /* 0x0000002b0000720c */ /* 0x000fda0003f06270 */
[----:B------:R-:W-:Y:S05]  /*c000*/  @P0 BRA `(.L_x_9498) ;  /* 0x000001f000000947 */ /* 0x000fea0003800000 */
[----:B----4-:R-:W0:Y:S01]  /*c010*/  DADD R6, -R32, 1 ;  /* 0x3ff0000020067429 */ /* 0x010e220000000100 */
[----:B------:R-:W-:-:S05]  /*c020*/  IMAD.MOV.U32 R3, RZ, RZ, c[0x2][0x4] ;  /* 0x00800100ff037624 */ /* 0x000fca00078e00ff */
[----:B0-----:R-:W0:-:S04]  /*c030*/  DMUL R6, R6, R32 ;  /* 0x0000002006067228 */ /* 0x001e080000000000 */
[----:B------:R-:W4:-:S04]  /*c040*/  DADD R32, R32, -R40 ;  /* 0x0000000020207229 */ /* 0x000f080000000828 */
        /* <DEDUP_REMOVED lines=27> */
.L_x_9498:
[----:B------:R-:W-:Y:S05]  /*c200*/  BSYNC B0 ;  /* 0x0000000000007941 */ /* 0x000fea0003800000 */
.L_x_9497:
[----:B------:R-:W0:Y:S01]  /*c210*/  LDC.U8 R19, c[0x0][0x19c] ;  /* 0x00006700ff137b82 */ /* 0x000e220000000000 */
[----:B------:R-:W-:Y:S01]  /*c220*/  BSSY B6, `(.L_x_9499) ;  /* 0x000011d000067945 */ /* 0x000fe20003800000 */
[----:B------:R-:W-:Y:S05]  /*c230*/  @P1 BRA `(.L_x_9500) ;  /* 0x000011b000001947 */ /* 0x000fea0003800000 */
[----:B------:R-:W5:Y:S01]  /*c240*/  S2R R3, SR_TID.X ;  /* 0x0000000000037919 */ /* 0x000f620000002100 */
[----:B0-----:R-:W-:Y:S01]  /*c250*/  PRMT R2, R19, 0x9910, RZ ;  /* 0x0000991013027816 */ /* 0x001fe200000000ff */
[----:B-----5:R-:W-:-:S04]  /*c260*/  IMAD R0, R44, 0x200, R3 ;  /* 0x000002002c007824 */ /* 0x020fc800078e0203 */
        /* <DEDUP_REMOVED lines=18> */
.L_x_9504:
[----:B------:R-:W0:Y:S01]  /*c390*/  F2I.S64.F64.TRUNC R4, R4 ;  /* 0x0000000400047311 */ /* 0x000e22000030d900 */
[----:B------:R-:W-:Y:S02]  /*c3a0*/  IMAD.MOV.U32 R2, RZ, RZ, R18 ;  /* 0x000000ffff027224 */ /* 0x000fe400078e0012 */
[----:B0-----:R-:W-:-:S05]  /*c3b0*/  IMAD.MOV.U32 R3, RZ, RZ, R4 ;  /* 0x000000ffff037224 */ /* 0x001fca00078e0004 */
[----:B------:R0:W-:Y:S01]  /*c3c0*/  STG.E.U8 [R8.64], R3 ;  /* 0x0000000308007986 */ /* 0x0001e2000c101124 */
[----:B------:R-:W-:Y:S05]  /*c3d0*/  BRA `(.L_x_9500) ;  /* 0x0000101000007947 */ /* 0x000fea0003800000 */
.L_x_9503:
        /* <DEDUP_REMOVED lines=10> */
.L_x_9507:
[----:B------:R-:W0:Y:S01]  /*c480*/  F2I.F64.TRUNC R5, R4 ;  /* 0x0000000400057311 */ /* 0x000e22000030d100 */
[----:B------:R-:W-:Y:S01]  /*c490*/  IMAD.MOV.U32 R2, RZ, RZ, R18 ;  /* 0x000000ffff027224 */ /* 0x000fe200078e0012 */
[----:B0-----:R0:W-:Y:S01]  /*c4a0*/  STG.E [R8.64], R5 ;  /* 0x0000000508007986 */ /* 0x0011e2000c101924 */
[----:B------:R-:W-:Y:S05]  /*c4b0*/  BRA `(.L_x_9500) ;  /* 0x00000f3000007947 */ /* 0x000fea0003800000 */
.L_x_9506:
[----:B------:R-:W0:Y:S01]  /*c4c0*/  F2I.F64.TRUNC R5, R4 ;  /* 0x0000000400057311 */ /* 0x000e22000030d100 */
[----:B------:R-:W-:Y:S01]  /*c4d0*/  IMAD.MOV.U32 R2, RZ, RZ, R18 ;  /* 0x000000ffff027224 */ /* 0x000fe200078e0012 */
[----:B0-----:R0:W-:Y:S01]  /*c4e0*/  STG.E.U16 [R8.64], R5 ;  /* 0x0000000508007986 */ /* 0x0011e2000c101524 */
[----:B------:R-:W-:Y:S05]  /*c4f0*/  BRA `(.L_x_9500) ;  /* 0x00000ef000007947 */ /* 0x000fea0003800000 */
.L_x_9502:
        /* <DEDUP_REMOVED lines=12> */
.L_x_9509:
[----:B------:R-:W0:Y:S01]  /*c5c0*/  F2F.F32.F64 R0, R4 ;  /* 0x0000000400007310 */ /* 0x000e220000301000 */
[----:B------:R-:W0:Y:S01]  /*c5d0*/  DSETP.GEU.AND P0, PT, |R4|, c[0x2][0x8], PT ;  /* 0x008002000400762a */ /* 0x000e220003f0e200 */
[----:B------:R-:W-:-:S13]  /*c5e0*/  IMAD.MOV.U32 R2, RZ, RZ, R18 ;  /* 0x000000ffff027224 */ /* 0x000fda00078e0012 */
[----:B0-----:R-:W-:-:S05]  /*c5f0*/  @!P0 FMUL R0, R0, 1.175494350822287508e-38 ;  /* 0x0080000000008820 */ /* 0x001fca0000400000 */
[----:B------:R-:W-:-:S05]  /*c600*/  F2FP.PACK_AB R0, RZ, R0 ;  /* 0x00000000ff00723e */ /* 0x000fca00000000ff */
[----:B------:R0:W-:Y:S01]  /*c610*/  STG.E.U16 [R8.64], R0 ;  /* 0x0000000008007986 */ /* 0x0001e2000c101524 */
[----:B------:R-:W-:Y:S05]  /*c620*/  BRA `(.L_x_9500) ;  /* 0x00000dc000007947 */ /* 0x000fea0003800000 */
.L_x_9508:
        /* <DEDUP_REMOVED lines=13> */
.L_x_9511:
        /* <DEDUP_REMOVED lines=8> */
.L_x_9510:
[----:B------:R0:W-:Y:S01]  /*c780*/  STG.E.64 [R8.64], R4 ;  /* 0x0000000408007986 */ /* 0x0001e2000c101b24 */
[----:B------:R-:W-:Y:S01]  /*c790*/  IMAD.MOV.U32 R2, RZ, RZ, R18 ;  /* 0x000000ffff027224 */ /* 0x000fe200078e0012 */
[----:B------:R-:W-:Y:S05]  /*c7a0*/  BRA `(.L_x_9500) ;  /* 0x00000c4000007947 */ /* 0x000fea0003800000 */
.L_x_9501:
        /* <DEDUP_REMOVED lines=13> */
.L_x_9514:
[----:B------:R-:W-:Y:S01]  /*c880*/  CS2R R6, SRZ ;  /* 0x0000000000067805 */ /* 0x000fe2000001ff00 */
[----:B------:R-:W-:-:S04]  /*c890*/  IMAD.MOV.U32 R2, RZ, RZ, R18 ;  /* 0x000000ffff027224 */ /* 0x000fc800078e0012 */
[----:B------:R0:W-:Y:S01]  /*c8a0*/  STG.E.128 [R8.64], R4 ;  /* 0x0000000408007986 */ /* 0x0001e2000c101d24 */
[----:B------:R-:W-:Y:S05]  /*c8b0*/  BRA `(.L_x_9500) ;  /* 0x00000b3000007947 */ /* 0x000fea0003800000 */
.L_x_9513:
        /* <DEDUP_REMOVED lines=23> */
.L_x_9518:
[----:B------:R-:W-:Y:S05]  /*ca30*/  BSYNC B0 ;  /* 0x0000000000007941 */ /* 0x000fea0003800000 */
.L_x_9517:
[----:B------:R-:W-:Y:S01]  /*ca40*/  LOP3.LUT R3, R0, R3, RZ, 0xfc, !PT ;  /* 0x0000000300037212 */ /* 0x000fe200078efcff */
[----:B------:R-:W-:-:S04]  /*ca50*/  IMAD.MOV.U32 R2, RZ, RZ, R18 ;  /* 0x000000ffff027224 */ /* 0x000fc800078e0012 */
[----:B------:R0:W-:Y:S01]  /*ca60*/  STG.E.U8 [R8.64], R3 ;  /* 0x0000000308007986 */ /* 0x0001e2000c101124 */
[----:B------:R-:W-:Y:S05]  /*ca70*/  BRA `(.L_x_9500) ;  /* 0x0000097000007947 */ /* 0x000fea0003800000 */
.L_x_9516:
        /* <DEDUP_REMOVED lines=15> */
.L_x_9520:
[----:B------:R-:W-:Y:S01]  /*cb70*/  IMAD.MOV.U32 R0, RZ, RZ, 0x7f ;  /* 0x0000007fff007424 */ /* 0x000fe200078e00ff */
[----:B------:R-:W-:-:S04]  /*cb80*/  ISETP.GT.U32.AND P0, PT, R2, 0x7f800000, PT ;  /* 0x7f8000000200780c */ /* 0x000fc80003f04070 */
[----:B------:R-:W-:-:S04]  /*cb90*/  SEL R0, R0, 0x7c, P0 ;  /* 0x0000007c00007807 */ /* 0x000fc80000000000 */
.L_x_9521:
[----:B------:R-:W-:Y:S05]  /*cba0*/  BSYNC B0 ;  /* 0x0000000000007941 */ /* 0x000fea0003800000 */
.L_x_9519:
[----:B------:R-:W-:-:S04]  /*cbb0*/  LOP3.LUT R2, R3, 0x80000000, RZ, 0xc0, !PT ;  /* 0x8000000003027812 */ /* 0x000fc800078ec0ff */
[----:B------:R-:W-:Y:S01]  /*cbc0*/  SHF.R.U32.HI R3, RZ, 0x18, R2 ;  /* 0x00000018ff037819 */ /* 0x000fe20000011602 */
[----:B------:R-:W-:-:S03]  /*cbd0*/  IMAD.MOV.U32 R2, RZ, RZ, R18 ;  /* 0x000000ffff027224 */ /* 0x000fc600078e0012 */
[----:B------:R-:W-:-:S05]  /*cbe0*/  LOP3.LUT R3, R0, R3, RZ, 0xfc, !PT ;  /* 0x0000000300037212 */ /* 0x000fca00078efcff */
[----:B------:R0:W-:Y:S01]  /*cbf0*/  STG.E.U8 [R8.64], R3 ;  /* 0x0000000308007986 */ /* 0x0001e2000c101124 */
[----:B------:R-:W-:Y:S05]  /*cc00*/  BRA `(.L_x_9500) ;  /* 0x000007e000007947 */ /* 0x000fea0003800000 */
.L_x_9515:
[----:B------:R-:W0:Y:S01]  /*cc10*/  F2F.F32.F64 R0, R4 ;  /* 0x0000000400007310 */ /* 0x000e220000301000 */
[----:B------:R-:W0:Y:S01]  /*cc20*/  DSETP.GEU.AND P0, PT, |R4|, c[0x2][0x8], PT ;  /* 0x008002000400762a */ /* 0x000e220003f0e200 */
[----:B------:R-:W-:-:S13]  /*cc30*/  IMAD.MOV.U32 R2, RZ, RZ, R18 ;  /* 0x000000ffff027224 */ /* 0x000fda00078e0012 */
[----:B0-----:R-:W-:-:S05]  /*cc40*/  @!P0 FMUL R0, R0, 1.175494350822287508e-38 ;  /* 0x0080000000008820 */ /* 0x001fca0000400000 */
[----:B------:R-:W-:-:S05]  /*cc50*/  F2FP.BF16.PACK_AB R0, RZ, R0 ;  /* 0x00000000ff00723e */ /* 0x000fca00000010ff */
[----:B------:R0:W-:Y:S01]  /*cc60*/  STG.E.U16 [R8.64], R0 ;  /* 0x0000000008007986 */ /* 0x0001e2000c101524 */
[----:B------:R-:W-:Y:S05]  /*cc70*/  BRA `(.L_x_9500) ;  /* 0x0000077000007947 */ /* 0x000fea0003800000 */
.L_x_9512:
        /* <DEDUP_REMOVED lines=12> */
.L_x_9524:
        /* <DEDUP_REMOVED lines=19> */
.L_x_9527:
[----:B------:R-:W-:-:S04]  /*ce70*/  LOP3.LUT R0, R7, 0x80000000, RZ, 0xc0, !PT ;  /* 0x8000000007007812 */ /* 0x000fc800078ec0ff */
[----:B------:R-:W-:-:S04]  /*ce80*/  SHF.R.U32.HI R3, RZ, 0x18, R0 ;  /* 0x00000018ff037819 */ /* 0x000fc80000011600 */
[----:B------:R-:W-:-:S04]  /*ce90*/  LOP3.LUT R2, R2, R3, RZ, 0xfc, !PT ;  /* 0x0000000302027212 */ /* 0x000fc800078efcff */
[----:B------:R-:W-:Y:S02]  /*cea0*/  PRMT R0, R2, 0x7610, R0 ;  /* 0x0000761002007816 */ /* 0x000fe40000000000 */
.L_x_9526:
[----:B------:R-:W-:Y:S05]  /*ceb0*/  BSYNC B0 ;  /* 0x0000000000007941 */ /* 0x000fea0003800000 */
.L_x_9525:
[----:B------:R0:W-:Y:S01]  /*cec0*/  STG.E.U8 [R8.64], R0 ;  /* 0x0000000008007986 */ /* 0x0001e2000c101124 */
[----:B------:R-:W-:Y:S01]  /*ced0*/  IMAD.MOV.U32 R2, RZ, RZ, R18 ;  /* 0x000000ffff027224 */ /* 0x000fe200078e0012 */
[----:B------:R-:W-:Y:S05]  /*cee0*/  BRA `(.L_x_9500) ;  /* 0x0000050000007947 */ /* 0x000fea0003800000 */
.L_x_9523:
        /* <DEDUP_REMOVED lines=19> */
.L_x_9530:
[----:B------:R-:W-:-:S04]  /*d020*/  LOP3.LUT R0, R7, 0x80000000, RZ, 0xc0, !PT ;  /* 0x8000000007007812 */ /* 0x000fc800078ec0ff */
[----:B------:R-:W-:-:S04]  /*d030*/  SHF.R.U32.HI R3, RZ, 0x18, R0 ;  /* 0x00000018ff037819 */ /* 0x000fc80000011600 */
[----:B------:R-:W-:-:S04]  /*d040*/  LOP3.LUT R2, R2, R3, RZ, 0xfc, !PT ;  /* 0x0000000302027212 */ /* 0x000fc800078efcff */
[----:B------:R-:W-:Y:S02]  /*d050*/  PRMT R0, R2, 0x7610, R0 ;  /* 0x0000761002007816 */ /* 0x000fe40000000000 */
.L_x_9529:
[----:B------:R-:W-:Y:S05]  /*d060*/  BSYNC B0 ;  /* 0x0000000000007941 */ /* 0x000fea0003800000 */
.L_x_9528:
[----:B------:R0:W-:Y:S01]  /*d070*/  STG.E.U8 [R8.64], R0 ;  /* 0x0000000008007986 */ /* 0x0001e2000c101124 */
[----:B------:R-:W-:Y:S01]  /*d080*/  IMAD.MOV.U32 R2, RZ, RZ, R18 ;  /* 0x000000ffff027224 */ /* 0x000fe200078e0012 */
[----:B------:R-:W-:Y:S05]  /*d090*/  BRA `(.L_x_9500) ;  /* 0x0000035000007947 */ /* 0x000fea0003800000 */
.L_x_9522:
        /* <DEDUP_REMOVED lines=20> */
[----:B------:R-:W-:Y:S02]  /*d1e0*/  @!P0 IMAD.MOV R0, RZ, RZ, R2 ;  /* 0x000000ffff008224 */ /* 0x000fe400078e0202 */
[----:B------:R-:W-:Y:S02]  /*d1f0*/  IMAD.MOV.U32 R2, RZ, RZ, R18 ;  /* 0x000000ffff027224 */ /* 0x000fe400078e0012 */
[----:B------:R-:W-:-:S05]  /*d200*/  @P2 IMAD.MOV.U32 R3, RZ, RZ, R0 ;  /* 0x000000ffff032224 */ /* 0x000fca00078e0000 */
[----:B------:R0:W-:Y:S01]  /*d210*/  STG.E.U8 [R8.64], R3 ;  /* 0x0000000308007986 */ /* 0x0001e2000c101124 */
[----:B------:R-:W-:Y:S05]  /*d220*/  BRA `(.L_x_9500) ;  /* 0x000001c000007947 */ /* 0x000fea0003800000 */
.L_x_9505:
        /* <DEDUP_REMOVED lines=19> */
[----:B------:R-:W-:Y:S01]  /*d360*/  IMAD.MOV.U32 R2, RZ, RZ, R18 ;  /* 0x000000ffff027224 */ /* 0x000fe200078e0012 */
[----:B------:R-:W-:Y:S05]  /*d370*/  BRA `(.L_x_9500) ;  /* 0x0000007000007947 */ /* 0x000fea0003800000 */
.L_x_9532:
[----:B------:R-:W0:Y:S01]  /*d380*/  F2I.U64.F64.TRUNC R4, R4 ;  /* 0x0000000400047311 */ /* 0x000e22000030d800 */
[----:B------:R-:W-:Y:S01]  /*d390*/  IMAD.MOV.U32 R2, RZ, RZ, R18 ;  /* 0x000000ffff027224 */ /* 0x000fe200078e0012 */
[----:B0-----:R0:W-:Y:S01]  /*d3a0*/  STG.E.64 [R8.64], R4 ;  /* 0x0000000408007986 */ /* 0x0011e2000c101b24 */
[----:B------:R-:W-:Y:S05]  /*d3b0*/  BRA `(.L_x_9500) ;  /* 0x0000003000007947 */ /* 0x000fea0003800000 */
.L_x_9531:
[----:B------:R-:W0:Y:S01]  /*d3c0*/  F2I.U32.F64.TRUNC R5, R4 ;  /* 0x0000000400057311 */ /* 0x000e22000030d000 */
[----:B------:R-:W-:Y:S01]  /*d3d0*/  IMAD.MOV.U32 R2, RZ, RZ, R18 ;  /* 0x000000ffff027224 */ /* 0x000fe200078e0012 */
[----:B0-----:R0:W-:Y:S06]  /*d3e0*/  STG.E [R8.64], R5 ;  /* 0x0000000508007986 */ /* 0x0011ec000c101924 */
.L_x_9500:
[----:B------:R-:W-:Y:S05]  /*d3f0*/  BSYNC B6 ;  /* 0x0000000000067941 */ /* 0x000fea0003800000 */
.L_x_9499:
        /* <DEDUP_REMOVED lines=19> */
[----:B----4-:R-:W0:Y:S02]  /*d530*/  F2I.F64.TRUNC R29, R28 ;  /* 0x0000001c001d7311 */ /* 0x010e24000030d100 */
[----:B0-----:R0:W-:Y:S01]  /*d540*/  STG.E.U8 [R4.64], R29 ;  /* 0x0000001d04007986 */ /* 0x0011e2000c101124 */
[----:B------:R-:W-:Y:S05]  /*d550*/  BRA `(.L_x_9540) ;  /* 0x00000ef000007947 */ /* 0x000fea0003800000 */
.L_x_9538:
[----:B----4-:R-:W0:Y:S02]  /*d560*/  F2I.S64.F64.TRUNC R28, R28 ;  /* 0x0000001c001c7311 */ /* 0x010e24000030d900 */
[----:B0-----:R-:W-:-:S05]  /*d570*/  IMAD.MOV.U32 R3, RZ, RZ, R28 ;  /* 0x000000ffff037224 */ /* 0x001fca00078e001c */
[----:B------:R0:W-:Y:S01]  /*d580*/  STG.E.U8 [R4.64], R3 ;  /* 0x0000000304007986 */ /* 0x0001e2000c101124 */
[----:B------:R-:W-:Y:S05]  /*d590*/  BRA `(.L_x_9540) ;  /* 0x00000eb000007947 */ /* 0x000fea0003800000 */
.L_x_9537:
[----:B------:R-:W-:-:S13]  /*d5a0*/  ISETP.NE.AND P0, PT, R0, 0x2, PT ;  /* 0x000000020000780c */ /* 0x000fda0003f05270 */
[----:B------:R-:W-:Y:S05]  /*d5b0*/  @!P0 BRA `(.L_x_9541) ;  /* 0x000000a000008947 */ /* 0x000fea0003800000 */
[----:B------:R-:W-:-:S13]  /*d5c0*/  ISETP.NE.AND P0, PT, R0, 0x3, PT ;  /* 0x000000030000780c */ /* 0x000fda0003f05270 */
[----:B------:R-:W-:Y:S05]  /*d5d0*/  @!P0 BRA `(.L_x_9542) ;  /* 0x0000005000008947 */ /* 0x000fea0003800000 */
[----:B------:R-:W-:-:S13]  /*d5e0*/  ISETP.NE.AND P0, PT, R0, 0x4, PT ;  /* 0x000000040000780c */ /* 0x000fda0003f05270 */
[----:B------:R-:W-:Y:S05]  /*d5f0*/  @P0 BRA `(.L_x_9539) ;  /* 0x00000cc000000947 */ /* 0x000fea0003800000 */
[----:B----4-:R-:W0:Y:S02]  /*d600*/  F2I.S64.F64.TRUNC R28, R28 ;  /* 0x0000001c001c7311 */ /* 0x010e24000030d900 */
[----:B0-----:R0:W-:Y:S01]  /*d610*/  STG.E.64 [R4.64], R28 ;  /* 0x0000001c04007986 */ /* 0x0011e2000c101b24 */
[----:B------:R-:W-:Y:S05]  /*d620*/  BRA `(.L_x_9540) ;  /* 0x00000e2000007947 */ /* 0x000fea0003800000 */
.L_x_9542:
[----:B----4-:R-:W0:Y:S02]  /*d630*/  F2I.F64.TRUNC R29, R28 ;  /* 0x0000001c001d7311 */ /* 0x010e24000030d100 */
[----:B0-----:R0:W-:Y:S01]  /*d640*/  STG.E [R4.64], R29 ;  /* 0x0000001d04007986 */ /* 0x0011e2000c101924 */
[----:B------:R-:W-:Y:S05]  /*d650*/  BRA `(.L_x_9540) ;  /* 0x00000df000007947 */ /* 0x000fea0003800000 */
.L_x_9541:
[----:B----4-:R-:W0:Y:S02]  /*d660*/  F2I.F64.TRUNC R29, R28 ;  /* 0x0000001c001d7311 */ /* 0x010e24000030d100 */
[----:B0-----:R0:W-:Y:S01]  /*d670*/  STG.E.U16 [R4.64], R29 ;  /* 0x0000001d04007986 */ /* 0x0011e2000c101524 */
[----:B------:R-:W-:Y:S05]  /*d680*/  BRA `(.L_x_9540) ;  /* 0x00000dc000007947 */ /* 0x000fea0003800000 */
.L_x_9536:
[----:B------:R-:W-:-:S13]  /*d690*/  ISETP.GT.AND P0, PT, R0, 0x6, PT ;  /* 0x000000060000780c */ /* 0x000fda0003f04270 */
[----:B------:R-:W-:Y:S05]  /*d6a0*/  @P0 BRA `(.L_x_9543) ;  /* 0x000000f000000947 */ /* 0x000fea0003800000 */
[----:B------:R-:W-:-:S13]  /*d6b0*/  ISETP.NE.AND P0, PT, R0, 0x5, PT ;  /* 0x000000050000780c */ /* 0x000fda0003f05270 */
[----:B------:R-:W-:Y:S05]  /*d6c0*/  @!P0 BRA `(.L_x_9544) ;  /* 0x0000007000008947 */ /* 0x000fea0003800000 */
[----:B------:R-:W-:-:S13]  /*d6d0*/  ISETP.NE.AND P0, PT, R0, 0x6, PT ;  /* 0x000000060000780c */ /* 0x000fda0003f05270 */
[----:B------:R-:W-:Y:S05]  /*d6e0*/  @P0 BRA `(.L_x_9539) ;  /* 0x00000bd000000947 */ /* 0x000fea0003800000 */
[----:B----4-:R-:W0:Y:S01]  /*d6f0*/  F2F.F32.F64 R3, R28 ;  /* 0x0000001c00037310 */ /* 0x010e220000301000 */
[----:B------:R-:W0:-:S14]  /*d700*/  DSETP.GEU.AND P0, PT, |R28|, c[0x2][0x8], PT ;  /* 0x008002001c00762a */ /* 0x000e1c0003f0e200 */
[----:B0-----:R-:W-:-:S05]  /*d710*/  @!P0 FMUL R3, R3, 1.175494350822287508e-38 ;  /* 0x0080000003038820 */ /* 0x001fca0000400000 */
[----:B------:R0:W-:Y:S01]  /*d720*/  STG.E [R4.64], R3 ;  /* 0x0000000304007986 */ /* 0x0001e2000c101924 */
[----:B------:R-:W-:Y:S05]  /*d730*/  BRA `(.L_x_9540) ;  /* 0x00000d1000007947 */ /* 0x000fea0003800000 */
.L_x_9544:
[----:B----4-:R-:W0:Y:S01]  /*d740*/  F2F.F32.F64 R0, R28 ;  /* 0x0000001c00007310 */ /* 0x010e220000301000 */
[----:B------:R-:W0:-:S14]  /*d750*/  DSETP.GEU.AND P0, PT, |R28|, c[0x2][0x8], PT ;  /* 0x008002001c00762a */ /* 0x000e1c0003f0e200 */
[----:B0-----:R-:W-:-:S05]  /*d760*/  @!P0 FMUL R0, R0, 1.175494350822287508e-38 ;  /* 0x0080000000008820 */ /* 0x001fca0000400000 */
[----:B------:R-:W-:-:S05]  /*d770*/  F2FP.PACK_AB R0, RZ, R0 ;  /* 0x00000000ff00723e */ /* 0x000fca00000000ff */
[----:B------:R0:W-:Y:S01]  /*d780*/  STG.E.U16 [R4.64], R0 ;  /* 0x0000000004007986 */ /* 0x0001e2000c101524 */
[----:B------:R-:W-:Y:S05]  /*d790*/  BRA `(.L_x_9540) ;  /* 0x00000cb000007947 */ /* 0x000fea0003800000 */
.L_x_9543:
[----:B------:R-:W-:-:S13]  /*d7a0*/  ISETP.NE.AND P0, PT, R0, 0x7, PT ;  /* 0x000000070000780c */ /* 0x000fda0003f05270 */
[----:B------:R-:W-:Y:S05]  /*d7b0*/  @!P0 BRA `(.L_x_9545) ;  /* 0x0000011000008947 */ /* 0x000fea0003800000 */
[----:B------:R-:W-:-:S13]  /*d7c0*/  ISETP.NE.AND P0, PT, R0, 0x8, PT ;  /* 0x000000080000780c */ /* 0x000fda0003f05270 */
[----:B------:R-:W-:Y:S05]  /*d7d0*/  @!P0 BRA `(.L_x_9546) ;  /* 0x0000008000008947 */ /* 0x000fea0003800000 */
[----:B------:R-:W-:-:S13]  /*d7e0*/  ISETP.NE.AND P0, PT, R0, 0x9, PT ;  /* 0x000000090000780c */ /* 0x000fda0003f05270 */
[----:B------:R-:W-:Y:S05]  /*d7f0*/  @P0 BRA `(.L_x_9539) ;  /* 0x00000ac000000947 */ /* 0x000fea0003800000 */
[----:B----4-:R-:W0:Y:S01]  /*d800*/  F2F.F32.F64 R6, R28 ;  /* 0x0000001c00067310 */ /* 0x010e220000301000 */
[----:B------:R-:W0:Y:S01]  /*d810*/  DSETP.GEU.AND P0, PT, |R28|, c[0x2][0x8], PT ;  /* 0x008002001c00762a */ /* 0x000e220003f0e200 */
[----:B------:R-:W-:-:S13]  /*d820*/  IMAD.MOV.U32 R7, RZ, RZ, RZ ;  /* 0x000000ffff077224 */ /* 0x000fda00078e00ff */
[----:B0-----:R-:W-:-:S05]  /*d830*/  @!P0 FMUL R6, R6, 1.175494350822287508e-38 ;  /* 0x0080000006068820 */ /* 0x001fca0000400000 */
[----:B------:R0:W-:Y:S01]  /*d840*/  STG.E.64 [R4.64], R6 ;  /* 0x0000000604007986 */ /* 0x0001e2000c101b24 */
[----:B------:R-:W-:Y:S05]  /*d850*/  BRA `(.L_x_9540) ;  /* 0x00000bf000007947 */ /* 0x000fea0003800000 */
.L_x_9546:
[----:B----4-:R-:W0:Y:S01]  /*d860*/  F2F.F32.F64 R0, R28 ;  /* 0x0000001c00007310 */ /* 0x010e220000301000 */
[----:B------:R-:W0:-:S14]  /*d870*/  DSETP.GEU.AND P0, PT, |R28|, c[0x2][0x8], PT ;  /* 0x008002001c00762a */ /* 0x000e1c0003f0e200 */
[----:B0-----:R-:W-:-:S05]  /*d880*/  @!P0 FMUL R0, R0, 1.175494350822287508e-38 ;  /* 0x0080000000008820 */ /* 0x001fca0000400000 */
[----:B------:R-:W-:-:S04]  /*d890*/  F2FP.PACK_AB R3, RZ, R0 ;  /* 0x00000000ff03723e */ /* 0x000fc800000000ff */
[----:B------:R-:W-:-:S05]  /*d8a0*/  PRMT R3, R3, 0x5410, RZ ;  /* 0x0000541003037816 */ /* 0x000fca00000000ff */
[----:B------:R0:W-:Y:S01]  /*d8b0*/  STG.E [R4.64], R3 ;  /* 0x0000000304007986 */ /* 0x0001e2000c101924 */
[----:B------:R-:W-:Y:S05]  /*d8c0*/  BRA `(.L_x_9540) ;  /* 0x00000b8000007947 */ /* 0x000fea0003800000 */
.L_x_9545:
[----:B----4-:R0:W-:Y:S01]  /*d8d0*/  STG.E.64 [R4.64], R28 ;  /* 0x0000001c04007986 */ /* 0x0101e2000c101b24 */
[----:B------:R-:W-:Y:S05]  /*d8e0*/  BRA `(.L_x_9540) ;  /* 0x00000b6000007947 */ /* 0x000fea0003800000 */
.L_x_9535:
        /* <DEDUP_REMOVED lines=8> */
[----:B----4-:R-:W0:-:S06]  /*d970*/  DSETP.NEU.AND P0, PT, R28, RZ, PT ;  /* 0x000000ff1c00722a */ /* 0x010e0c0003f0d000 */
[----:B0-----:R-:W-:-:S05]  /*d980*/  SEL R3, RZ, 0x1, !P0 ;  /* 0x00000001ff037807 */ /* 0x001fca0004000000 */
[----:B------:R0:W-:Y:S01]  /*d990*/  STG.E.U8 [R4.64], R3 ;  /* 0x0000000304007986 */ /* 0x0001e2000c101124 */
[----:B------:R-:W-:Y:S05]  /*d9a0*/  BRA `(.L_x_9540) ;  /* 0x00000aa000007947 */ /* 0x000fea0003800000 */
.L_x_9549:
[----:B-1----:R-:W-:-:S05]  /*d9b0*/  CS2R R30, SRZ ;  /* 0x00000000001e7805 */ /* 0x002fca000001ff00 */
[----:B----4-:R0:W-:Y:S01]  /*d9c0*/  STG.E.128 [R4.64], R28 ;  /* 0x0000001c04007986 */ /* 0x0101e2000c101d24 */
[----:B------:R-:W-:Y:S05]  /*d9d0*/  BRA `(.L_x_9540) ;  /* 0x00000a7000007947 */ /* 0x000fea0003800000 */
.L_x_9548:
        /* <DEDUP_REMOVED lines=23> */
.L_x_9553:
[----:B------:R-:W-:Y:S05]  /*db50*/  BSYNC B0 ;  /* 0x0000000000007941 */ /* 0x000fea0003800000 */
.L_x_9552:
[----:B------:R-:W-:-:S05]  /*db60*/  LOP3.LUT R7, R0, R7, RZ, 0xfc, !PT ;  /* 0x0000000700077212 */ /* 0x000fca00078efcff */
[----:B------:R0:W-:Y:S01]  /*db70*/  STG.E.U8 [R4.64], R7 ;  /* 0x0000000704007986 */ /* 0x0001e2000c101124 */
[----:B------:R-:W-:Y:S05]  /*db80*/  BRA `(.L_x_9540) ;  /* 0x000008c000007947 */ /* 0x000fea0003800000 */
.L_x_9551:
[----:B----4-:R-:W0:Y:S01]  /*db90*/  F2F.F32.F64 R7, R28 ;  /* 0x0000001c00077310 */ /* 0x010e220000301000 */
        /* <DEDUP_REMOVED lines=14> */
.L_x_9555:
[----:B------:R-:W-:Y:S01]  /*dc80*/  IMAD.MOV.U32 R0, RZ, RZ, 0x7f ;  /* 0x0000007fff007424 */ /* 0x000fe200078e00ff */
[----:B------:R-:W-:-:S04]  /*dc90*/  ISETP.GT.U32.AND P0, PT, R3, 0x7f800000, PT ;  /* 0x7f8000000300780c */ /* 0x000fc80003f04070 */
[----:B------:R-:W-:-:S04]  /*dca0*/  SEL R0, R0, 0x7c, P0 ;  /* 0x0000007c00007807 */ /* 0x000fc80000000000 */
.L_x_9556:
[----:B------:R-:W-:Y:S05]  /*dcb0*/  BSYNC B0 ;  /* 0x0000000000007941 */ /* 0x000fea0003800000 */
.L_x_9554:
[----:B------:R-:W-:-:S04]  /*dcc0*/  LOP3.LUT R3, R7, 0x80000000, RZ, 0xc0, !PT ;  /* 0x8000000007037812 */ /* 0x000fc800078ec0ff */
[----:B------:R-:W-:-:S04]  /*dcd0*/  SHF.R.U32.HI R3, RZ, 0x18, R3 ;  /* 0x00000018ff037819 */ /* 0x000fc80000011603 */
[----:B------:R-:W-:-:S05]  /*dce0*/  LOP3.LUT R3, R0, R3, RZ, 0xfc, !PT ;  /* 0x0000000300037212 */ /* 0x000fca00078efcff */
[----:B------:R0:W-:Y:S01]  /*dcf0*/  STG.E.U8 [R4.64], R3 ;  /* 0x0000000304007986 */ /* 0x0001e2000c101124 */
[----:B------:R-:W-:Y:S05]  /*dd00*/  BRA `(.L_x_9540) ;  /* 0x0000074000007947 */ /* 0x000fea0003800000 */
.L_x_9550:
[----:B----4-:R-:W0:Y:S01]  /*dd10*/  F2F.F32.F64 R0, R28 ;  /* 0x0000001c00007310 */ /* 0x010e220000301000 */
[----:B------:R-:W0:-:S14]  /*dd20*/  DSETP.GEU.AND P0, PT, |R28|, c[0x2][0x8], PT ;  /* 0x008002001c00762a */ /* 0x000e1c0003f0e200 */
[----:B0-----:R-:W-:-:S05]  /*dd30*/  @!P0 FMUL R0, R0, 1.175494350822287508e-38 ;  /* 0x0080000000008820 */ /* 0x001fca0000400000 */
[----:B------:R-:W-:-:S05]  /*dd40*/  F2FP.BF16.PACK_AB R0, RZ, R0 ;  /* 0x00000000ff00723e */ /* 0x000fca00000010ff */
[----:B------:R0:W-:Y:S01]  /*dd50*/  STG.E.U16 [R4.64], R0 ;  /* 0x0000000004007986 */ /* 0x0001e2000c101524 */
[----:B------:R-:W-:Y:S05]  /*dd60*/  BRA `(.L_x_9540) ;  /* 0x000006e000007947 */ /* 0x000fea0003800000 */
.L_x_9547:
        /* <DEDUP_REMOVED lines=8> */
[----:B----4-:R-:W0:Y:S02]  /*ddf0*/  F2I.U32.F64.TRUNC R29, R28 ;  /* 0x0000001c001d7311 */ /* 0x010e24000030d000 */
[----:B0-----:R0:W-:Y:S01]  /*de00*/  STG.E.U16 [R4.64], R29 ;  /* 0x0000001d04007986 */ /* 0x0011e2000c101524 */
[----:B------:R-:W-:Y:S05]  /*de10*/  BRA `(.L_x_9540) ;  /* 0x0000063000007947 */ /* 0x000fea0003800000 */
.L_x_9559:
[----:B----4-:R-:W0:Y:S01]  /*de20*/  F2F.F32.F64 R7, R28 ;  /* 0x0000001c00077310 */ /* 0x010e220000301000 */
        /* <DEDUP_REMOVED lines=18> */
.L_x_9562:
[----:B------:R-:W-:-:S04]  /*df50*/  LOP3.LUT R0, R7, 0x80000000, RZ, 0xc0, !PT ;  /* 0x8000000007007812 */ /* 0x000fc800078ec0ff */
[----:B------:R-:W-:-:S04]  /*df60*/  SHF.R.U32.HI R0, RZ, 0x18, R0 ;  /* 0x00000018ff007819 */ /* 0x000fc80000011600 */
[----:B------:R-:W-:Y:S02]  /*df70*/  LOP3.LUT R0, R3, R0, RZ, 0xfc, !PT ;  /* 0x0000000003007212 */ /* 0x000fe400078efcff */
.L_x_9561:
[----:B------:R-:W-:Y:S05]  /*df80*/  BSYNC B0 ;  /* 0x0000000000007941 */ /* 0x000fea0003800000 */
.L_x_9560:
[----:B------:R0:W-:Y:S01]  /*df90*/  STG.E.U8 [R4.64], R0 ;  /* 0x0000000004007986 */ /* 0x0001e2000c101124 */
[----:B------:R-:W-:Y:S05]  /*dfa0*/  BRA `(.L_x_9540) ;  /* 0x000004a000007947 */ /* 0x000fea0003800000 */
.L_x_9558:
        /* <DEDUP_REMOVED lines=19> */
.L_x_9565:
[----:B------:R-:W-:-:S04]  /*e0e0*/  LOP3.LUT R0, R7, 0x80000000, RZ, 0xc0, !PT ;  /* 0x8000000007007812 */ /* 0x000fc800078ec0ff */
[----:B------:R-:W-:-:S04]  /*e0f0*/  SHF.R.U32.HI R0, RZ, 0x18, R0 ;  /* 0x00000018ff007819 */ /* 0x000fc80000011600 */
[----:B------:R-:W-:Y:S02]  /*e100*/  LOP3.LUT R0, R3, R0, RZ, 0xfc, !PT ;  /* 0x0000000003007212 */ /* 0x000fe400078efcff */
.L_x_9564:
[----:B------:R-:W-:Y:S05]  /*e110*/  BSYNC B0 ;  /* 0x0000000000007941 */ /* 0x000fea0003800000 */
.L_x_9563:
[----:B------:R0:W-:Y:S01]  /*e120*/  STG.E.U8 [R4.64], R0 ;  /* 0x0000000004007986 */ /* 0x0001e2000c101124 */
[----:B------:R-:W-:Y:S05]  /*e130*/  BRA `(.L_x_9540) ;  /* 0x0000031000007947 */ /* 0x000fea0003800000 */
.L_x_9557:
[----:B------:R-:W-:-:S13]  /*e140*/  ISETP.NE.AND P0, PT, R0, 0x1c, PT ;  /* 0x0000001c0000780c */ /* 0x000fda0003f05270 */
[----:B------:R-:W-:Y:S05]  /*e150*/  @!P0 BRA `(.L_x_9566) ;  /* 0x000002d000008947 */ /* 0x000fea0003800000 */
[----:B------:R-:W-:-:S13]  /*e160*/  ISETP.NE.AND P0, PT, R0, 0x1d, PT ;  /* 0x0000001d0000780c */ /* 0x000fda0003f05270 */
[----:B------:R-:W-:Y:S05]  /*e170*/  @!P0 BRA `(.L_x_9567) ;  /* 0x0000028000008947 */ /* 0x000fea0003800000 */
[----:B------:R-:W-:-:S13]  /*e180*/  ISETP.NE.AND P0, PT, R0, 0x2c, PT ;  /* 0x0000002c0000780c */ /* 0x000fda0003f05270 */
[----:B------:R-:W-:Y:S05]  /*e190*/  @P0 BRA `(.L_x_9539) ;  /* 0x0000012000000947 */ /* 0x000fea0003800000 */
[----:B----4-:R-:W0:Y:S01]  /*e1a0*/  F2F.F32.F64 R8, R28 ;  /* 0x0000001c00087310 */ /* 0x010e220000301000 */
        /* <DEDUP_REMOVED lines=17> */
.L_x_9539:
        /* <DEDUP_REMOVED lines=19> */
[----:B------:R-:W-:Y:S05]  /*e3f0*/  BRA `(.L_x_9540) ;  /* 0x0000005000007947 */ /* 0x000fea0003800000 */
.L_x_9567:
[----:B----4-:R-:W0:Y:S02]  /*e400*/  F2I.U64.F64.TRUNC R28, R28 ;  /* 0x0000001c001c7311 */ /* 0x010e24000030d800 */
[----:B0-----:R0:W-:Y:S01]  /*e410*/  STG.E.64 [R4.64], R28 ;  /* 0x0000001c04007986 */ /* 0x0011e2000c101b24 */
[----:B------:R-:W-:Y:S05]  /*e420*/  BRA `(.L_x_9540) ;  /* 0x0000002000007947 */ /* 0x000fea0003800000 */
.L_x_9566:
[----:B----4-:R-:W0:Y:S02]  /*e430*/  F2I.U32.F64.TRUNC R29, R28 ;  /* 0x0000001c001d7311 */ /* 0x010e24000030d000 */
[----:B0-----:R0:W-:Y:S02]  /*e440*/  STG.E [R4.64], R29 ;  /* 0x0000001d04007986 */ /* 0x0011e4000c101924 */
.L_x_9540:
        /* <DEDUP_REMOVED lines=22> */
.L_x_9571:
[----:B------:R-:W0:Y:S02]  /*e5b0*/  F2I.S64.F64.TRUNC R24, R24 ;  /* 0x0000001800187311 */ /* 0x000e24000030d900 */
[----:B0-----:R-:W-:-:S05]  /*e5c0*/  IMAD.MOV.U32 R3, RZ, RZ, R24 ;  /* 0x000000ffff037224 */ /* 0x001fca00078e0018 */
[----:B------:R0:W-:Y:S01]  /*e5d0*/  STG.E.U8 [R4.64], R3 ;  /* 0x0000000304007986 */ /* 0x0001e2000c101124 */
[----:B------:R-:W-:Y:S05]  /*e5e0*/  BRA `(.L_x_9573) ;  /* 0x00000eb000007947 */ /* 0x000fea0003800000 */
.L_x_9570:
        /* <DEDUP_REMOVED lines=9> */
.L_x_9575:
[----:B------:R-:W0:Y:S02]  /*e680*/  F2I.F64.TRUNC R25, R24 ;  /* 0x0000001800197311 */ /* 0x000e24000030d100 */
[----:B0-----:R0:W-:Y:S01]  /*e690*/  STG.E [R4.64], R25 ;  /* 0x0000001904007986 */ /* 0x0011e2000c101924 */
[----:B------:R-:W-:Y:S05]  /*e6a0*/  BRA `(.L_x_9573) ;  /* 0x00000df000007947 */ /* 0x000fea0003800000 */
.L_x_9574:
[----:B------:R-:W0:Y:S02]  /*e6b0*/  F2I.F64.TRUNC R25, R24 ;  /* 0x0000001800197311 */ /* 0x000e24000030d100 */
[----:B0-----:R0:W-:Y:S01]  /*e6c0*/  STG.E.U16 [R4.64], R25 ;  /* 0x0000001904007986 */ /* 0x0011e2000c101524 */
[----:B------:R-:W-:Y:S05]  /*e6d0*/  BRA `(.L_x_9573) ;  /* 0x00000dc000007947 */ /* 0x000fea0003800000 */
.L_x_9569:
        /* <DEDUP_REMOVED lines=11> */
.L_x_9577:
[----:B------:R-:W0:Y:S01]  /*e790*/  F2F.F32.F64 R0, R24 ;  /* 0x0000001800007310 */ /* 0x000e220000301000 */
[----:B------:R-:W0:-:S14]  /*e7a0*/  DSETP.GEU.AND P0, PT, |R24|, c[0x2][0x8], PT ;  /* 0x008002001800762a */ /* 0x000e1c0003f0e200 */
[----:B0-----:R-:W-:-:S05]  /*e7b0*/  @!P0 FMUL R0, R0, 1.175494350822287508e-38 ;  /* 0x0080000000008820 */ /* 0x001fca0000400000 */
[----:B------:R-:W-:-:S05]  /*e7c0*/  F2FP.PACK_AB R0, RZ, R0 ;  /* 0x00000000ff00723e */ /* 0x000fca00000000ff */
[----:B------:R0:W-:Y:S01]  /*e7d0*/  STG.E.U16 [R4.64], R0 ;  /* 0x0000000004007986 */ /* 0x0001e2000c101524 */
[----:B------:R-:W-:Y:S05]  /*e7e0*/  BRA `(.L_x_9573) ;  /* 0x00000cb000007947 */ /* 0x000fea0003800000 */
.L_x_9576:
        /* <DEDUP_REMOVED lines=12> */
.L_x_9579:
[----:B------:R-:W0:Y:S01]  /*e8b0*/  F2F.F32.F64 R0, R24 ;  /* 0x0000001800007310 */ /* 0x000e220000301000 */
[----:B------:R-:W0:-:S14]  /*e8c0*/  DSETP.GEU.AND P0, PT, |R24|, c[0x2][0x8], PT ;  /* 0x008002001800762a */ /* 0x000e1c0003f0e200 */
[----:B0-----:R-:W-:-:S05]  /*e8d0*/  @!P0 FMUL R0, R0, 1.175494350822287508e-38 ;  /* 0x0080000000008820 */ /* 0x001fca0000400000 */
[----:B------:R-:W-:-:S04]  /*e8e0*/  F2FP.PACK_AB R3, RZ, R0 ;  /* 0x00000000ff03723e */ /* 0x000fc800000000ff */
[----:B------:R-:W-:-:S05]  /*e8f0*/  PRMT R3, R3, 0x5410, RZ ;  /* 0x0000541003037816 */ /* 0x000fca00000000ff */
[----:B------:R0:W-:Y:S01]  /*e900*/  STG.E [R4.64], R3 ;  /* 0x0000000304007986 */ /* 0x0001e2000c101924 */
[----:B------:R-:W-:Y:S05]  /*e910*/  BRA `(.L_x_9573) ;  /* 0x00000b8000007947 */ /* 0x000fea0003800000 */
.L_x_9578:
[----:B------:R0:W-:Y:S01]  /*e920*/  STG.E.64 [R4.64], R24 ;  /* 0x0000001804007986 */ /* 0x0001e2000c101b24 */
[----:B------:R-:W-:Y:S05]  /*e930*/  BRA `(.L_x_9573) ;  /* 0x00000b6000007947 */ /* 0x000fea0003800000 */
.L_x_9568:
        /* <DEDUP_REMOVED lines=12> */
.L_x_9582:
[----:B---3--:R-:W-:-:S05]  /*ea00*/  CS2R R26, SRZ ;  /* 0x00000000001a7805 */ /* 0x008fca000001ff00 */
[----:B------:R0:W-:Y:S01]  /*ea10*/  STG.E.128 [R4.64], R24 ;  /* 0x0000001804007986 */ /* 0x0001e2000c101d24 */
[----:B------:R-:W-:Y:S05]  /*ea20*/  BRA `(.L_x_9573) ;  /* 0x00000a7000007947 */ /* 0x000fea0003800000 */
.L_x_9581:
        /* <DEDUP_REMOVED lines=23> */
.L_x_9586:
[----:B------:R-:W-:Y:S05]  /*eba0*/  BSYNC B0 ;  /* 0x0000000000007941 */ /* 0x000fea0003800000 */
.L_x_9585:
[----:B------:R-:W-:-:S05]  /*ebb0*/  LOP3.LUT R7, R0, R7, RZ, 0xfc, !PT ;  /* 0x0000000700077212 */ /* 0x000fca00078efcff */
[----:B------:R0:W-:Y:S01]  /*ebc0*/  STG.E.U8 [R4.64], R7 ;  /* 0x0000000704007986 */ /* 0x0001e2000c101124 */
[----:B------:R-:W-:Y:S05]  /*ebd0*/  BRA `(.L_x_9573) ;  /* 0x000008c000007947 */ /* 0x000fea0003800000 */
.L_x_9584:
        /* <DEDUP_REMOVED lines=15> */
.L_x_9588:
[----:B------:R-:W-:Y:S01]  /*ecd0*/  IMAD.MOV.U32 R0, RZ, RZ, 0x7f ;  /* 0x0000007fff007424 */ /* 0x000fe200078e00ff */
[----:B------:R-:W-:-:S04]  /*ece0*/  ISETP.GT.U32.AND P0, PT, R3, 0x7f800000, PT ;  /* 0x7f8000000300780c */ /* 0x000fc80003f04070 */
[----:B------:R-:W-:-:S04]  /*ecf0*/  SEL R0, R0, 0x7c, P0 ;  /* 0x0000007c00007807 */ /* 0x000fc80000000000 */
.L_x_9589:
[----:B------:R-:W-:Y:S05]  /*ed00*/  BSYNC B0 ;  /* 0x0000000000007941 */ /* 0x000fea0003800000 */
.L_x_9587:
[----:B------:R-:W-:-:S04]  /*ed10*/  LOP3.LUT R3, R7, 0x80000000, RZ, 0xc0, !PT ;  /* 0x8000000007037812 */ /* 0x000fc800078ec0ff */
[----:B------:R-:W-:-:S04]  /*ed20*/  SHF.R.U32.HI R3, RZ, 0x18, R3 ;  /* 0x00000018ff037819 */ /* 0x000fc80000011603 */
[----:B------:R-:W-:-:S05]  /*ed30*/  LOP3.LUT R3, R0, R3, RZ, 0xfc, !PT ;  /* 0x0000000300037212 */ /* 0x000fca00078efcff */
[----:B------:R0:W-:Y:S01]  /*ed40*/  STG.E.U8 [R4.64], R3 ;  /* 0x0000000304007986 */ /* 0x0001e2000c101124 */
[----:B------:R-:W-:Y:S05]  /*ed50*/  BRA `(.L_x_9573) ;  /* 0x0000074000007947 */ /* 0x000fea0003800000 */
.L_x_9583:
[----:B------:R-:W0:Y:S01]  /*ed60*/  F2F.F32.F64 R0, R24 ;  /* 0x0000001800007310 */ /* 0x000e220000301000 */
[----:B------:R-:W0:-:S14]  /*ed70*/  DSETP.GEU.AND P0, PT, |R24|, c[0x2][0x8], PT ;  /* 0x008002001800762a */ /* 0x000e1c0003f0e200 */
[----:B0-----:R-:W-:-:S05]  /*ed80*/  @!P0 FMUL R0, R0, 1.175494350822287508e-38 ;  /* 0x0080000000008820 */ /* 0x001fca0000400000 */
[----:B------:R-:W-:-:S05]  /*ed90*/  F2FP.BF16.PACK_AB R0, RZ, R0 ;  /* 0x00000000ff00723e */ /* 0x000fca00000010ff */
[----:B------:R0:W-:Y:S01]  /*eda0*/  STG.E.U16 [R4.64], R0 ;  /* 0x0000000004007986 */ /* 0x0001e2000c101524 */
[----:B------:R-:W-:Y:S05]  /*edb0*/  BRA `(.L_x_9573) ;  /* 0x000006e000007947 */ /* 0x000fea0003800000 */
.L_x_9580:
        /* <DEDUP_REMOVED lines=11> */
.L_x_9592:
        /* <DEDUP_REMOVED lines=19> */
.L_x_9595:
[----:B------:R-:W-:-:S04]  /*efa0*/  LOP3.LUT R0, R7, 0x80000000, RZ, 0xc0, !PT ;  /* 0x8000000007007812 */ /* 0x000fc800078ec0ff */
[----:B------:R-:W-:-:S04]  /*efb0*/  SHF.R.U32.HI R0, RZ, 0x18, R0 ;  /* 0x00000018ff007819 */ /* 0x000fc80000011600 */
[----:B------:R-:W-:Y:S02]  /*efc0*/  LOP3.LUT R0, R3, R0, RZ, 0xfc, !PT ;  /* 0x0000000003007212 */ /* 0x000fe400078efcff */
.L_x_9594:
[----:B------:R-:W-:Y:S05]  /*efd0*/  BSYNC B0 ;  /* 0x0000000000007941 */ /* 0x000fea0003800000 */
.L_x_9593:
[----:B------:R0:W-:Y:S01]  /*efe0*/  STG.E.U8 [R4.64], R0 ;  /* 0x0000000004007986 */ /* 0x0001e2000c101124 */
[----:B------:R-:W-:Y:S05]  /*eff0*/  BRA `(.L_x_9573) ;  /* 0x000004a000007947 */ /* 0x000fea0003800000 */
.L_x_9591:
        /* <DEDUP_REMOVED lines=19> */
.L_x_9598:
[----:B------:R-:W-:-:S04]  /*f130*/  LOP3.LUT R0, R7, 0x80000000, RZ, 0xc0, !PT ;  /* 0x8000000007007812 */ /* 0x000fc800078ec0ff */
[----:B------:R-:W-:-:S04]  /*f140*/  SHF.R.U32.HI R0, RZ, 0x18, R0 ;  /* 0x00000018ff007819 */ /* 0x000fc80000011600 */
[----:B------:R-:W-:Y:S02]  /*f150*/  LOP3.LUT R0, R3, R0, RZ, 0xfc, !PT ;  /* 0x0000000003007212 */ /* 0x000fe400078efcff */
.L_x_9597:
[----:B------:R-:W-:Y:S05]  /*f160*/  BSYNC B0 ;  /* 0x0000000000007941 */ /* 0x000fea0003800000 */
.L_x_9596:
[----:B------:R0:W-:Y:S01]  /*f170*/  STG.E.U8 [R4.64], R0 ;  /* 0x0000000004007986 */ /* 0x0001e2000c101124 */
[----:B------:R-:W-:Y:S05]  /*f180*/  BRA `(.L_x_9573) ;  /* 0x0000031000007947 */ /* 0x000fea0003800000 */
.L_x_9590:
        /* <DEDUP_REMOVED lines=24> */
.L_x_9572:
        /* <DEDUP_REMOVED lines=19> */
[----:B------:R-:W-:Y:S05]  /*f440*/  BRA `(.L_x_9573) ;  /* 0x0000005000007947 */ /* 0x000fea0003800000 */
.L_x_9600:
[----:B------:R-:W0:Y:S02]  /*f450*/  F2I.U64.F64.TRUNC R24, R24 ;  /* 0x0000001800187311 */ /* 0x000e24000030d800 */
[----:B0-----:R0:W-:Y:S01]  /*f460*/  STG.E.64 [R4.64], R24 ;  /* 0x0000001804007986 */ /* 0x0011e2000c101b24 */
[----:B------:R-:W-:Y:S05]  /*f470*/  BRA `(.L_x_9573) ;  /* 0x0000002000007947 */ /* 0x000fea0003800000 */
.L_x_9599:
[----:B------:R-:W0:Y:S02]  /*f480*/  F2I.U32.F64.TRUNC R25, R24 ;  /* 0x0000001800197311 */ /* 0x000e24000030d000 */
[----:B0-----:R0:W-:Y:S02]  /*f490*/  STG.E [R4.64], R25 ;  /* 0x0000001904007986 */ /* 0x0011e4000c101924 */
.L_x_9573:
[----:B------:R-:W-:Y:S02]  /*f4a0*/  IADD3 R2, R2, 0x80, RZ ;  /* 0x0000008002027810 */ /* 0x000fe40007ffe0ff */
.L_x_9534:
[----:B------:R-:W-:Y:S05]  /*f4b0*/  BSYNC B6 ;  /* 0x0000000000067941 */ /* 0x000fea0003800000 */
.L_x_9533:
        /* <DEDUP_REMOVED lines=18> */
[----:B0-----:R-:W-:Y:S01]  /*f5e0*/  STG.E.U8 [R2.64], R17 ;  /* 0x0000001102007986 */ /* 0x001fe2000c101124 */
[----:B------:R-:W-:Y:S05]  /*f5f0*/  EXIT ;  /* 0x000000000000794d */ /* 0x000fea0003800000 */
.L_x_9604:
[----:B----4-:R-:W0:Y:S02]  /*f600*/  F2I.S64.F64.TRUNC R16, R16 ;  /* 0x0000001000107311 */ /* 0x010e24000030d900 */
[----:B0-----:R-:W-:-:S05]  /*f610*/  IMAD.MOV.U32 R5, RZ, RZ, R16 ;  /* 0x000000ffff057224 */ /* 0x001fca00078e0010 */
[----:B------:R-:W-:Y:S01]  /*f620*/  STG.E.U8 [R2.64], R5 ;  /* 0x0000000502007986 */ /* 0x000fe2000c101124 */
[----:B------:R-:W-:Y:S05]  /*f630*/  EXIT ;  /* 0x000000000000794d */ /* 0x000fea0003800000 */
.L_x_9603:
[----:B------:R-:W-:-:S13]  /*f640*/  ISETP.NE.AND P0, PT, R0, 0x2, PT ;  /* 0x000000020000780c */ /* 0x000fda0003f05270 */
[----:B------:R-:W-:Y:S05]  /*f650*/  @!P0 BRA `(.L_x_9606) ;  /* 0x000000a000008947 */ /* 0x000fea0003800000 */
[----:B------:R-:W-:-:S13]  /*f660*/  ISETP.NE.AND P0, PT, R0, 0x3, PT ;  /* 0x000000030000780c */ /* 0x000fda0003f05270 */
[----:B------:R-:W-:Y:S05]  /*f670*/  @!P0 BRA `(.L_x_9607) ;  /* 0x0000005000008947 */ /* 0x000fea0003800000 */
[----:B------:R-:W-:-:S13]  /*f680*/  ISETP.NE.AND P0, PT, R0, 0x4, PT ;  /* 0x000000040000780c */ /* 0x000fda0003f05270 */
[----:B------:R-:W-:Y:S05]  /*f690*/  @P0 BRA `(.L_x_9605) ;  /* 0x00000ce000000947 */ /* 0x000fea0003800000 */
[----:B----4-:R-:W0:Y:S02]  /*f6a0*/  F2I.S64.F64.TRUNC R16, R16 ;  /* 0x0000001000107311 */ /* 0x010e24000030d900 */
[----:B0-----:R-:W-:Y:S01]  /*f6b0*/  STG.E.64 [R2.64], R16 ;  /* 0x0000001002007986 */ /* 0x001fe2000c101b24 */
[----:B------:R-:W-:Y:S05]  /*f6c0*/  EXIT ;  /* 0x000000000000794d */ /* 0x000fea0003800000 */
.L_x_9607:
[----:B----4-:R-:W0:Y:S02]  /*f6d0*/  F2I.F64.TRUNC R17, R16 ;  /* 0x0000001000117311 */ /* 0x010e24000030d100 */
[----:B0-----:R-:W-:Y:S01]  /*f6e0*/  STG.E [R2.64], R17 ;  /* 0x0000001102007986 */ /* 0x001fe2000c101924 */
[----:B------:R-:W-:Y:S05]  /*f6f0*/  EXIT ;  /* 0x000000000000794d */ /* 0x000fea0003800000 */
.L_x_9606:
[----:B----4-:R-:W0:Y:S02]  /*f700*/  F2I.F64.TRUNC R17, R16 ;  /* 0x0000001000117311 */ /* 0x010e24000030d100 */
[----:B0-----:R-:W-:Y:S01]  /*f710*/  STG.E.U16 [R2.64], R17 ;  /* 0x0000001102007986 */ /* 0x001fe2000c101524 */
[----:B------:R-:W-:Y:S05]  /*f720*/  EXIT ;  /* 0x000000000000794d */ /* 0x000fea0003800000 */
.L_x_9602:
        /* <DEDUP_REMOVED lines=9> */
[----:B------:R-:W-:Y:S01]  /*f7c0*/  STG.E [R2.64], R5 ;  /* 0x0000000502007986 */ /* 0x000fe2000c101924 */
[----:B------:R-:W-:Y:S05]  /*f7d0*/  EXIT ;  /* 0x000000000000794d */ /* 0x000fea0003800000 */
.L_x_9609:
[----:B----4-:R-:W0:Y:S01]  /*f7e0*/  F2F.F32.F64 R0, R16 ;  /* 0x0000001000007310 */ /* 0x010e220000301000 */
[----:B------:R-:W0:-:S14]  /*f7f0*/  DSETP.GEU.AND P0, PT, |R16|, c[0x2][0x8], PT ;  /* 0x008002001000762a */ /* 0x000e1c0003f0e200 */
[----:B0-----:R-:W-:-:S05]  /*f800*/  @!P0 FMUL R0, R0, 1.175494350822287508e-38 ;  /* 0x0080000000008820 */ /* 0x001fca0000400000 */
[----:B------:R-:W-:-:S05]  /*f810*/  F2FP.PACK_AB R0, RZ, R0 ;  /* 0x00000000ff00723e */ /* 0x000fca00000000ff */
[----:B------:R-:W-:Y:S01]  /*f820*/  STG.E.U16 [R2.64], R0 ;  /* 0x0000000002007986 */ /* 0x000fe2000c101524 */
[----:B------:R-:W-:Y:S05]  /*f830*/  EXIT ;  /* 0x000000000000794d */ /* 0x000fea0003800000 */
.L_x_9608:
        /* <DEDUP_REMOVED lines=10> */
[----:B------:R-:W-:Y:S01]  /*f8e0*/  STG.E.64 [R2.64], R4 ;  /* 0x0000000402007986 */ /* 0x000fe2000c101b24 */
[----:B------:R-:W-:Y:S05]  /*f8f0*/  EXIT ;  /* 0x000000000000794d */ /* 0x000fea0003800000 */
.L_x_9611:
[----:B----4-:R-:W0:Y:S01]  /*f900*/  F2F.F32.F64 R0, R16 ;  /* 0x0000001000007310 */ /* 0x010e220000301000 */
[----:B------:R-:W0:-:S14]  /*f910*/  DSETP.GEU.AND P0, PT, |R16|, c[0x2][0x8], PT ;  /* 0x008002001000762a */ /* 0x000e1c0003f0e200 */
[----:B0-----:R-:W-:-:S05]  /*f920*/  @!P0 FMUL R0, R0, 1.175494350822287508e-38 ;  /* 0x0080000000008820 */ /* 0x001fca0000400000 */
[----:B------:R-:W-:-:S04]  /*f930*/  F2FP.PACK_AB R5, RZ, R0 ;  /* 0x00000000ff05723e */ /* 0x000fc800000000ff */
[----:B------:R-:W-:-:S05]  /*f940*/  PRMT R5, R5, 0x5410, RZ ;  /* 0x0000541005057816 */ /* 0x000fca00000000ff */
[----:B------:R-:W-:Y:S01]  /*f950*/  STG.E [R2.64], R5 ;  /* 0x0000000502007986 */ /* 0x000fe2000c101924 */
[----:B------:R-:W-:Y:S05]  /*f960*/  EXIT ;  /* 0x000000000000794d */ /* 0x000fea0003800000 */
.L_x_9610:
[----:B----4-:R-:W-:Y:S01]  /*f970*/  STG.E.64 [R2.64], R16 ;  /* 0x0000001002007986 */ /* 0x010fe2000c101b24 */
[----:B------:R-:W-:Y:S05]  /*f980*/  EXIT ;  /* 0x000000000000794d */ /* 0x000fea0003800000 */
.L_x_9601:
        /* <DEDUP_REMOVED lines=10> */
[----:B------:R-:W-:Y:S01]  /*fa30*/  STG.E.U8 [R2.64], R5 ;  /* 0x0000000502007986 */ /* 0x000fe2000c101124 */
[----:B------:R-:W-:Y:S05]  /*fa40*/  EXIT ;  /* 0x000000000000794d */ /* 0x000fea0003800000 */
.L_x_9614:
[----:B------:R-:W-:-:S05]  /*fa50*/  CS2R R18, SRZ ;  /* 0x0000000000127805 */ /* 0x000fca000001ff00 */
[----:B----4-:R-:W-:Y:S01]  /*fa60*/  STG.E.128 [R2.64], R16 ;  /* 0x0000001002007986 */ /* 0x010fe2000c101d24 */
[----:B------:R-:W-:Y:S05]  /*fa70*/  EXIT ;  /* 0x000000000000794d */ /* 0x000fea0003800000 */
.L_x_9613:
        /* <DEDUP_REMOVED lines=23> */
.L_x_9618:
[----:B------:R-:W-:Y:S05]  /*fbf0*/  BSYNC B0 ;  /* 0x0000000000007941 */ /* 0x000fea0003800000 */
.L_x_9617:
[----:B------:R-:W-:-:S05]  /*fc00*/  LOP3.LUT R5, R0, R5, RZ, 0xfc, !PT ;  /* 0x0000000500057212 */ /* 0x000fca00078efcff */
[----:B------:R-:W-:Y:S01]  /*fc10*/  STG.E.U8 [R2.64], R5 ;  /* 0x0000000502007986 */ /* 0x000fe2000c101124 */
[----:B------:R-:W-:Y:S05]  /*fc20*/  EXIT ;  /* 0x000000000000794d */ /* 0x000fea0003800000 */
.L_x_9616:
        /* <DEDUP_REMOVED lines=15> */
.L_x_9620:
[----:B------:R-:W-:Y:S01]  /*fd20*/  IMAD.MOV.U32 R0, RZ, RZ, 0x7f ;  /* 0x0000007fff007424 */ /* 0x000fe200078e00ff */
[----:B------:R-:W-:-:S04]  /*fd30*/  ISETP.GT.U32.AND P0, PT, R4, 0x7f800000, PT ;  /* 0x7f8000000400780c */ /* 0x000fc80003f04070 */
[----:B------:R-:W-:-:S04]  /*fd40*/  SEL R0, R0, 0x7c, P0 ;  /* 0x0000007c00007807 */ /* 0x000fc80000000000 */
.L_x_9621:
[----:B------:R-:W-:Y:S05]  /*fd50*/  BSYNC B0 ;  /* 0x0000000000007941 */ /* 0x000fea0003800000 */
.L_x_9619:
[----:B------:R-:W-:-:S04]  /*fd60*/  LOP3.LUT R4, R5, 0x80000000, RZ, 0xc0, !PT ;  /* 0x8000000005047812 */ /* 0x000fc800078ec0ff */
[----:B------:R-:W-:-:S04]  /*fd70*/  SHF.R.U32.HI R5, RZ, 0x18, R4 ;  /* 0x00000018ff057819 */ /* 0x000fc80000011604 */
[----:B------:R-:W-:-:S05]  /*fd80*/  LOP3.LUT R5, R0, R5, RZ, 0xfc, !PT ;  /* 0x0000000500057212 */ /* 0x000fca00078efcff */
[----:B------:R-:W-:Y:S01]  /*fd90*/  STG.E.U8 [R2.64], R5 ;  /* 0x0000000502007986 */ /* 0x000fe2000c101124 */
[----:B------:R-:W-:Y:S05]  /*fda0*/  EXIT ;  /* 0x000000000000794d */ /* 0x000fea0003800000 */
.L_x_9615:
[----:B----4-:R-:W0:Y:S01]  /*fdb0*/  F2F.F32.F64 R0, R16 ;  /* 0x0000001000007310 */ /* 0x010e220000301000 */
[----:B------:R-:W0:-:S14]  /*fdc0*/  DSETP.GEU.AND P0, PT, |R16|, c[0x2][0x8], PT ;  /* 0x008002001000762a */ /* 0x000e1c0003f0e200 */
[----:B0-----:R-:W-:-:S05]  /*fdd0*/  @!P0 FMUL R0, R0, 1.175494350822287508e-38 ;  /* 0x0080000000008820 */ /* 0x001fca0000400000 */
[----:B------:R-:W-:-:S05]  /*fde0*/  F2FP.BF16.PACK_AB R0, RZ, R0 ;  /* 0x00000000ff00723e */ /* 0x000fca00000010ff */
[----:B------:R-:W-:Y:S01]  /*fdf0*/  STG.E.U16 [R2.64], R0 ;  /* 0x0000000002007986 */ /* 0x000fe2000c101524 */
[----:B------:R-:W-:Y:S05]  /*fe00*/  EXIT ;  /* 0x000000000000794d */ /* 0x000fea0003800000 */
.L_x_9612:
        /* <DEDUP_REMOVED lines=9> */
[----:B0-----:R-:W-:Y:S01]  /*fea0*/  STG.E.U16 [R2.64], R17 ;  /* 0x0000001102007986 */ /* 0x001fe2000c101524 */
[----:B------:R-:W-:Y:S05]  /*feb0*/  EXIT ;  /* 0x000000000000794d */ /* 0x000fea0003800000 */
.L_x_9624:
        /* <DEDUP_REMOVED lines=19> */
.L_x_9627:
[----:B------:R-:W-:-:S04]  /*fff0*/  LOP3.LUT R0, R7, 0x80000000, RZ, 0xc0, !PT ;  /* 0x8000000007007812 */ /* 0x000fc800078ec0ff */
[----:B------:R-:W-:-:S04]  /*10000*/  SHF.R.U32.HI R5, RZ, 0x18, R0 ;  /* 0x00000018ff057819 */ /* 0x000fc80000011600 */
[----:B------:R-:W-:-:S04]  /*10010*/  LOP3.LUT R4, R4, R5, RZ, 0xfc, !PT ;  /* 0x0000000504047212 */ /* 0x000fc800078efcff */
[----:B------:R-:W-:Y:S02]  /*10020*/  PRMT R0, R4, 0x7610, R0 ;  /* 0x0000761004007816 */ /* 0x000fe40000000000 */
.L_x_9626:
[----:B------:R-:W-:Y:S05]  /*10030*/  BSYNC B0 ;  /* 0x0000000000007941 */ /* 0x000fea0003800000 */
.L_x_9625:
[----:B------:R-:W-:Y:S01]  /*10040*/  STG.E.U8 [R2.64], R0 ;  /* 0x0000000002007986 */ /* 0x000fe2000c101124 */
[----:B------:R-:W-:Y:S05]  /*10050*/  EXIT ;  /* 0x000000000000794d */ /* 0x000fea0003800000 */
.L_x_9623:
        /* <DEDUP_REMOVED lines=19> */
.L_x_9630:
[----:B------:R-:W-:-:S04]  /*10190*/  LOP3.LUT R0, R7, 0x80000000, RZ, 0xc0, !PT ;  /* 0x8000000007007812 */ /* 0x000fc800078ec0ff */
[----:B------:R-:W-:-:S04]  /*101a0*/  SHF.R.U32.HI R5, RZ, 0x18, R0 ;  /* 0x00000018ff057819 */ /* 0x000fc80000011600 */
[----:B------:R-:W-:-:S04]  /*101b0*/  LOP3.LUT R4, R4, R5, RZ, 0xfc, !PT ;  /* 0x0000000504047212 */ /* 0x000fc800078efcff */
[----:B------:R-:W-:Y:S02]  /*101c0*/  PRMT R0, R4, 0x7610, R0 ;  /* 0x0000761004007816 */ /* 0x000fe40000000000 */
.L_x_9629:
[----:B------:R-:W-:Y:S05]  /*101d0*/  BSYNC B0 ;  /* 0x0000000000007941 */ /* 0x000fea0003800000 */
.L_x_9628:
[----:B------:R-:W-:Y:S01]  /*101e0*/  STG.E.U8 [R2.64], R0 ;  /* 0x0000000002007986 */ /* 0x000fe2000c101124 */
[----:B------:R-:W-:Y:S05]  /*101f0*/  EXIT ;  /* 0x000000000000794d */ /* 0x000fea0003800000 */
.L_x_9622:
        /* <DEDUP_REMOVED lines=24> */
.L_x_9605:
        /* <DEDUP_REMOVED lines=20> */
.L_x_9632:
[----:B----4-:R-:W0:Y:S02]  /*104c0*/  F2I.U64.F64.TRUNC R16, R16 ;  /* 0x0000001000107311 */ /* 0x010e24000030d800 */
[----:B0-----:R-:W-:Y:S01]  /*104d0*/  STG.E.64 [R2.64], R16 ;  /* 0x0000001002007986 */ /* 0x001fe2000c101b24 */
[----:B------:R-:W-:Y:S05]  /*104e0*/  EXIT ;  /* 0x000000000000794d */ /* 0x000fea0003800000 */
.L_x_9631:
[----:B----4-:R-:W0:Y:S02]  /*104f0*/  F2I.U32.F64.TRUNC R17, R16 ;  /* 0x0000001000117311 */ /* 0x010e24000030d000 */
[----:B0-----:R-:W-:Y:S01]  /*10500*/  STG.E [R2.64], R17 ;  /* 0x0000001102007986 */ /* 0x001fe2000c101924 */
[----:B------:R-:W-:Y:S05]  /*10510*/  EXIT ;  /* 0x000000000000794d */ /* 0x000fea0003800000 */
        .weak           $__internal_13_$__cuda_sm20_div_rn_f64_full
        .type           $__internal_13_$__cuda_sm20_div_rn_f64_full,@function
        .size           $__internal_13_$__cuda_sm20_div_rn_f64_full,(.L_x_9823 - $__internal_13_$__cuda_sm20_div_rn_f64_full)
$__internal_13_$__cuda_sm20_div_rn_f64_full:
[----:B------:R-:W-:Y:S01]  /*10520*/  FSETP.GEU.AND P3, PT, |R7|, 1.469367938527859385e-39, PT ;  /* 0x001000000700780b */ /* 0x000fe20003f6e200 */
[----:B------:R-:W-:Y:S01]  /*10530*/  IMAD.MOV.U32 R10, RZ, RZ, R8 ;  /* 0x000000ffff0a7224 */ /* 0x000fe200078e0008 */
[C---:B------:R-:W-:Y:S01]  /*10540*/  FSETP.GEU.AND P0, PT, |R11|.reuse, 1.469367938527859385e-39, PT ;  /* 0x001000000b00780b */ /* 0x040fe20003f0e200 */
[----:B------:R-:W-:Y:S01]  /*10550*/  IMAD.MOV.U32 R42, RZ, RZ, 0x1ca00000 ;  /* 0x1ca00000ff2a7424 */ /* 0x000fe200078e00ff */
[----:B------:R-:W-:Y:S01]  /*10560*/  LOP3.LUT R9, R11, 0x800fffff, RZ, 0xc0, !PT ;  /* 0x800fffff0b097812 */ /* 0x000fe200078ec0ff */
[----:B------:R-:W-:Y:S01]  /*10570*/  IMAD.MOV.U32 R14, RZ, RZ, 0x1 ;  /* 0x00000001ff0e7424 */ /* 0x000fe200078e00ff */
[----:B------:R-:W-:Y:S01]  /*10580*/  LOP3.LUT R19, R7, 0x7ff00000, RZ, 0xc0, !PT ;  /* 0x7ff0000007137812 */ /* 0x000fe200078ec0ff */
[----:B------:R-:W-:Y:S01]  /*10590*/  BSSY B1, `(.L_x_9633) ;  /* 0x0000051000017945 */ /* 0x000fe20003800000 */
[----:B------:R-:W-:-:S02]  /*105a0*/  LOP3.LUT R9, R9, 0x3ff00000, RZ, 0xfc, !PT ;  /* 0x3ff0000009097812 */ /* 0x000fc400078efcff */
[----:B------:R-:W-:-:S03]  /*105b0*/  LOP3.LUT R3, R11, 0x7ff00000, RZ, 0xc0, !PT ;  /* 0x7ff000000b037812 */ /* 0x000fc600078ec0ff */
[----:B------:R-:W-:Y:S02]  /*105c0*/  @!P3 LOP3.LUT R12, R11, 0x7ff00000, RZ, 0xc0, !PT ;  /* 0x7ff000000b0cb812 */ /* 0x000fe400078ec0ff */
[----:B------:R-:W0:Y:S01]  /*105d0*/  @!P0 DMUL R8, R10, 8.98846567431157953865e+307 ;  /* 0x7fe000000a088828 */ /* 0x000e220000000000 */
[C---:B------:R-:W-:Y:S02]  /*105e0*/  ISETP.GE.U32.AND P2, PT, R19.reuse, R3, PT ;  /* 0x000000031300720c */ /* 0x040fe40003f46070 */
[----:B------:R-:W-:Y:S01]  /*105f0*/  @!P3 ISETP.GE.U32.AND P4, PT, R19, R12, PT ;  /* 0x0000000c1300b20c */ /* 0x000fe20003f86070 */
[----:B------:R-:W-:Y:S01]  /*10600*/  IMAD.MOV.U32 R12, RZ, RZ, R6 ;  /* 0x000000ffff0c7224 */ /* 0x000fe200078e0006 */
[C---:B------:R-:W-:Y:S01]  /*10610*/  SEL R13, R42.reuse, 0x63400000, !P2 ;  /* 0x634000002a0d7807 */ /* 0x040fe20005000000 */
[----:B0-----:R-:W0:Y:S01]  /*10620*/  MUFU.RCP64H R15, R9 ;  /* 0x00000009000f7308 */ /* 0x001e220000001800 */
[----:B------:R-:W-:Y:S02]  /*10630*/  @!P3 SEL R21, R42, 0x63400000, !P4 ;  /* 0x634000002a15b807 */ /* 0x000fe40006000000 */
[----:B------:R-:W-:-:S02]  /*10640*/  LOP3.LUT R13, R13, 0x800fffff, R7, 0xf8, !PT ;  /* 0x800fffff0d0d7812 */ /* 0x000fc400078ef807 */
[----:B------:R-:W-:Y:S02]  /*10650*/  @!P3 LOP3.LUT R20, R21, 0x80000000, R7, 0xf8, !PT ;  /* 0x800000001514b812 */ /* 0x000fe400078ef807 */
[----:B------:R-:W-:Y:S02]  /*10660*/  @!P0 LOP3.LUT R3, R9, 0x7ff00000, RZ, 0xc0, !PT ;  /* 0x7ff0000009038812 */ /* 0x000fe400078ec0ff */
[----:B------:R-:W-:Y:S01]  /*10670*/  @!P3 LOP3.LUT R21, R20, 0x100000, RZ, 0xfc, !PT ;  /* 0x001000001415b812 */ /* 0x000fe200078efcff */
[----:B------:R-:W-:-:S06]  /*10680*/  @!P3 IMAD.MOV.U32 R20, RZ, RZ, RZ ;  /* 0x000000ffff14b224 */ /* 0x000fcc00078e00ff */
[----:B------:R-:W-:-:S04]  /*10690*/  @!P3 DFMA R12, R12, 2, -R20 ;  /* 0x400000000c0cb82b */ /* 0x000fc80000000814 */
[----:B0-----:R-:W0:-:S06]  /*106a0*/  DFMA R20, R14, -R8, 1 ;  /* 0x3ff000000e14742b */ /* 0x001e0c0000000808 */
[----:B0-----:R-:W0:-:S06]  /*106b0*/  DFMA R20, R20, R20, R20 ;  /* 0x000000141414722b */ /* 0x001e0c0000000014 */
[----:B0-----:R-:W0:-:S06]  /*106c0*/  DFMA R14, R14, R20, R14 ;  /* 0x000000140e0e722b */ /* 0x001e0c000000000e */
[----:B0-----:R-:W0:-:S06]  /*106d0*/  DFMA R20, R14, -R8, 1 ;  /* 0x3ff000000e14742b */ /* 0x001e0c0000000808 */
[----:B0-----:R-:W0:-:S06]  /*106e0*/  DFMA R14, R14, R20, R14 ;  /* 0x000000140e0e722b */ /* 0x001e0c000000000e */
[----:B0-----:R-:W0:-:S06]  /*106f0*/  DMUL R20, R14, R12 ;  /* 0x0000000c0e147228 */ /* 0x001e0c0000000000 */
[----:B0-----:R-:W0:-:S06]  /*10700*/  DFMA R22, R20, -R8, R12 ;  /* 0x800000081416722b */ /* 0x001e0c000000000c */
[----:B0-----:R0:W1:Y:S02]  /*10710*/  DFMA R22, R14, R22, R20 ;  /* 0x000000160e16722b */ /* 0x0010640000000014 */
[----:B0-----:R-:W-:Y:S01]  /*10720*/  IMAD.MOV.U32 R20, RZ, RZ, R19 ;  /* 0x000000ffff147224 */ /* 0x001fe200078e0013 */
[----:B------:R-:W-:-:S04]  /*10730*/  @!P3 LOP3.LUT R20, R13, 0x7ff00000, RZ, 0xc0, !PT ;  /* 0x7ff000000d14b812 */ /* 0x000fc800078ec0ff */
[----:B------:R-:W-:-:S04]  /*10740*/  IADD3 R14, R20, -0x1, RZ ;  /* 0xffffffff140e7810 */ /* 0x000fc80007ffe0ff */
[----:B------:R-:W-:Y:S02]  /*10750*/  ISETP.GT.U32.AND P0, PT, R14, 0x7feffffe, PT ;  /* 0x7feffffe0e00780c */ /* 0x000fe40003f04070 */
[----:B------:R-:W-:-:S04]  /*10760*/  IADD3 R14, R3, -0x1, RZ ;  /* 0xffffffff030e7810 */ /* 0x000fc80007ffe0ff */
[----:B------:R-:W-:-:S13]  /*10770*/  ISETP.GT.U32.OR P0, PT, R14, 0x7feffffe, P0 ;  /* 0x7feffffe0e00780c */ /* 0x000fda0000704470 */
[----:B------:R-:W-:Y:S05]  /*10780*/  @P0 BRA `(.L_x_9634) ;  /* 0x000001c000000947 */ /* 0x000fea0003800000 */
[----:B-1----:R-:W-:-:S04]  /*10790*/  LOP3.LUT R6, R11, 0x7ff00000, RZ, 0xc0, !PT ;  /* 0x7ff000000b067812 */ /* 0x002fc800078ec0ff */
        /* <DEDUP_REMOVED lines=18> */
[----:B------:R-:W-:Y:S01]  /*108c0*/  DMUL.RP R6, R22, R6 ;  /* 0x0000000616067228 */ /* 0x000fe20000008000 */
[----:B------:R-:W-:Y:S01]  /*108d0*/  IMAD.MOV.U32 R8, RZ, RZ, RZ ;  /* 0x000000ffff087224 */ /* 0x000fe200078e00ff */
[----:B------:R-:W-:-:S05]  /*108e0*/  IADD3 R3, -R3, -0x43300000, RZ ;  /* 0xbcd0000003037810 */ /* 0x000fca0007ffe1ff */
[----:B------:R-:W0:-:S10]  /*108f0*/  DFMA R8, R14, -R8, R22 ;  /* 0x800000080e08722b */ /* 0x000e140000000016 */
[----:B0-----:R-:W-:Y:S02]  /*10900*/  FSETP.NEU.AND P0, PT, |R9|, R3, PT ;  /* 0x000000030900720b */ /* 0x001fe40003f0d200 */
[----:B------:R-:W-:Y:S02]  /*10910*/  LOP3.LUT R3, R7, R10, RZ, 0x3c, !PT ;  /* 0x0000000a07037212 */ /* 0x000fe400078e3cff */
[----:B------:R-:W-:Y:S02]  /*10920*/  FSEL R14, R6, R14, !P0 ;  /* 0x0000000e060e7208 */ /* 0x000fe40004000000 */
[----:B------:R-:W-:Y:S01]  /*10930*/  FSEL R15, R3, R15, !P0 ;  /* 0x0000000f030f7208 */ /* 0x000fe20004000000 */
[----:B------:R-:W-:Y:S05]  /*10940*/  BRA `(.L_x_9635) ;  /* 0x0000015000007947 */ /* 0x000fea0003800000 */
.L_x_9634:
[----:B-1----:R-:W0:-:S14]  /*10950*/  DSETP.NAN.AND P0, PT, R6, R6, PT ;  /* 0x000000060600722a */ /* 0x002e1c0003f08000 */
        /* <DEDUP_REMOVED lines=15> */
.L_x_9637:
[----:B------:R-:W-:Y:S01]  /*10a50*/  LOP3.LUT R15, R11, 0x80000, RZ, 0xfc, !PT ;  /* 0x000800000b0f7812 */ /* 0x000fe200078efcff */
[----:B------:R-:W-:Y:S01]  /*10a60*/  IMAD.MOV.U32 R14, RZ, RZ, R10 ;  /* 0x000000ffff0e7224 */ /* 0x000fe200078e000a */
[----:B------:R-:W-:Y:S05]  /*10a70*/  BRA `(.L_x_9635) ;  /* 0x0000002000007947 */ /* 0x000fea0003800000 */
.L_x_9636:
[----:B------:R-:W-:Y:S01]  /*10a80*/  LOP3.LUT R15, R7, 0x80000, RZ, 0xfc, !PT ;  /* 0x00080000070f7812 */ /* 0x000fe200078efcff */
[----:B------:R-:W-:Y:S02]  /*10a90*/  IMAD.MOV.U32 R14, RZ, RZ, R6 ;  /* 0x000000ffff0e7224 */ /* 0x000fe400078e0006 */
.L_x_9635:
[----:B------:R-:W-:Y:S05]  /*10aa0*/  BSYNC B1 ;  /* 0x0000000000017941 */ /* 0x000fea0003800000 */
.L_x_9633:
[----:B------:R-:W-:Y:S02]  /*10ab0*/  IMAD.MOV.U32 R6, RZ, RZ, R0 ;  /* 0x000000ffff067224 */ /* 0x000fe400078e0000 */
[----:B------:R-:W-:-:S04]  /*10ac0*/  IMAD.MOV.U32 R7, RZ, RZ, 0x0 ;  /* 0x00000000ff077424 */ /* 0x000fc800078e00ff */
[----:B------:R-:W-:Y:S05]  /*10ad0*/  RET.REL.NODEC R6 `(_ZN2at6native27unrolled_elementwise_kernelIZZZN37_INTERNAL_cee6930f_7_Loss_cu_5b0651e139_GLOBAL__N__cee6930f_7_Loss_cu_5b0651e140binary_cross_entropy_backward_out_kernelERNS_6TensorERKS4_S7_S7_ENKUlvE_clEvENKUlvE_clEvEUldddE_St5arrayIPcLm4EELi4E23TrivialOffsetCalculatorILi3EjESE_ILi1EjENS0_6memory12LoadWithCastILi3EEENSH_13StoreWithCastILi1EEEEEviT_T0_T2_T3_T4_T5_) ;  /* 0xfffef52006007950 */ /* 0x000fea0003c3ffff */
.L_x_9638:
        /* <DEDUP_REMOVED lines=10> */
.L_x_9823:


//--------------------- .text._ZN2at6native18elementwise_kernelILi128ELi2EZNS0_22gpu_kernel_impl_nocastIZZZN37_INTERNAL_cee6930f_7_Loss_cu_5b0651e139_GLOBAL__N__cee6930f_7_Loss_cu_5b0651e140binary_cross_entropy_backward_out_kernelERNS_6TensorERKS5_S8_S8_ENKUlvE_clEvENKUlvE_clEvEUldddE_EEvRNS_18TensorIteratorBaseERKT_EUliE_EEviT1_ --------------------------
	.section	.text._ZN2at6native18elementwise_kernelILi128ELi2EZNS0_22gpu_kernel_impl_nocastIZZZN37_INTERNAL_cee6930f_7_Loss_cu_5b0651e139_GLOBAL__N__cee6930f_7_Loss_cu_5b0651e140binary_cross_entropy_backward_out_kernelERNS_6TensorERKS5_S8_S8_ENKUlvE_clEvENKUlvE_clEvEUldddE_EEvRNS_18TensorIteratorBaseERKT_EUliE_EEviT1_,"ax",@progbits
	.sectioninfo	@"SHI_REGISTERS=27"
	.align	128
        .global         _ZN2at6native18elementwise_kernelILi128ELi2EZNS0_22gpu_kernel_impl_nocastIZZZN37_INTERNAL_cee6930f_7_Loss_cu_5b0651e139_GLOBAL__N__cee6930f_7_Loss_cu_5b0651e140binary_cross_entropy_backward_out_kernelERNS_6TensorERKS5_S8_S8_ENKUlvE_clEvENKUlvE_clEvEUldddE_EEvRNS_18TensorIteratorBaseERKT_EUliE_EEviT1_
        .type           _ZN2at6native18elementwise_kernelILi128ELi2EZNS0_22gpu_kernel_impl_nocastIZZZN37_INTERNAL_cee6930f_7_Loss_cu_5b0651e139_GLOBAL__N__cee6930f_7_Loss_cu_5b0651e140binary_cross_entropy_backward_out_kernelERNS_6TensorERKS5_S8_S8_ENKUlvE_clEvENKUlvE_clEvEUldddE_EEvRNS_18TensorIteratorBaseERKT_EUliE_EEviT1_,@function
        .size           _ZN2at6native18elementwise_kernelILi128ELi2EZNS0_22gpu_kernel_impl_nocastIZZZN37_INTERNAL_cee6930f_7_Loss_cu_5b0651e139_GLOBAL__N__cee6930f_7_Loss_cu_5b0651e140binary_cross_entropy_backward_out_kernelERNS_6TensorERKS5_S8_S8_ENKUlvE_clEvENKUlvE_clEvEUldddE_EEvRNS_18TensorIteratorBaseERKT_EUliE_EEviT1_,(.L_x_9824 - _ZN2at6native18elementwise_kernelILi128ELi2EZNS0_22gpu_kernel_impl_nocastIZZZN37_INTERNAL_cee6930f_7_Loss_cu_5b0651e139_GLOBAL__N__cee6930f_7_Loss_cu_5b0651e140binary_cross_entropy_backward_out_kernelERNS_6TensorERKS5_S8_S8_ENKUlvE_clEvENKUlvE_clEvEUldddE_EEvRNS_18TensorIteratorBaseERKT_EUliE_EEviT1_)
        .other          _ZN2at6native18elementwise_kernelILi128ELi2EZNS0_22gpu_kernel_impl_nocastIZZZN37_INTERNAL_cee6930f_7_Loss_cu_5b0651e139_GLOBAL__N__cee6930f_7_Loss_cu_5b0651e140binary_cross_entropy_backward_out_kernelERNS_6TensorERKS5_S8_S8_ENKUlvE_clEvENKUlvE_clEvEUldddE_EEvRNS_18TensorIteratorBaseERKT_EUliE_EEviT1_,@"STO_CUDA_ENTRY STV_DEFAULT"
_ZN2at6native18elementwise_kernelILi128ELi2EZNS0_22gpu_kernel_impl_nocastIZZZN37_INTERNAL_cee6930f_7_Loss_cu_5b0651e139_GLOBAL__N__cee6930f_7_Loss_cu_5b0651e140binary_cross_entropy_backward_out_kernelERNS_6TensorERKS5_S8_S8_ENKUlvE_clEvENKUlvE_clEvEUldddE_EEvRNS_18TensorIteratorBaseERKT_EUliE_EEviT1_:
.text._ZN2at6native18elementwise_kernelILi128ELi2EZNS0_22gpu_kernel_impl_nocastIZZZN37_INTERNAL_cee6930f_7_Loss_cu_5b0651e139_GLOBAL__N__cee6930f_7_Loss_cu_5b0651e140binary_cross_entropy_backward_out_kernelERNS_6TensorERKS5_S8_S8_ENKUlvE_clEvENKUlvE_clEvEUldddE_EEvRNS_18TensorIteratorBaseERKT_EUliE_EEviT1_:
        /* <DEDUP_REMOVED lines=11> */
[----:B------:R-:W-:Y:S01]  /*00b0*/  HFMA2.MMA R0, -RZ, RZ, 0, 0 ;  /* 0x00000000ff007435 */ /* 0x000fe200000001ff */
[----:B------:R-:W-:-:S09]  /*00c0*/  MOV R12, RZ ;  /* 0x000000ff000c7202 */ /* 0x000fd20000000f00 */
[----:B------:R-:W-:Y:S05]  /*00d0*/  @!P0 BRA `(.L_x_9641) ;  /* 0x0000112000008947 */ /* 0x000fea0003800000 */
[----:B------:R-:W-:Y:S02]  /*00e0*/  MOV R2, RZ ;  /* 0x000000ff00027202 */ /* 0x000fe40000000f00 */
[----:B------:R-:W-:-:S05]  /*00f0*/  MOV R3, R9 ;  /* 0x0000000900037202 */ /* 0x000fca0000000f00 */
[----:B------:R-:W-:Y:S01]  /*0100*/  IMAD.HI.U32 R6, R9, c[0x0][0x170], R2 ;  /* 0x00005c0009067a27 */ /* 0x000fe200078e0002 */
[----:B------:R-:W-:-:S04]  /*0110*/  MOV R3, c[0x0][0x168] ;  /* 0x00005a0000037a02 */ /* 0x000fc80000000f00 */
[----:B------:R-:W-:Y:S02]  /*0120*/  ISETP.NE.AND P0, PT, R3, 0x1, PT ;  /* 0x000000010300780c */ /* 0x000fe40003f05270 */
        /* <DEDUP_REMOVED lines=269> */
.L_x_9641:
[----:B------:R-:W-:-:S04]  /*1200*/  IADD3 R2, P0, R2, c[0x0][0x438], RZ ;  /* 0x00010e0002027a10 */ /* 0x000fc80007f1e0ff */
[----:B------:R-:W-:-:S06]  /*1210*/  IADD3.X R3, RZ, c[0x0][0x43c], RZ, P0, !PT ;  /* 0x00010f00ff037a10 */ /* 0x000fcc00007fe4ff */
[----:B------:R-:W2:Y:S01]  /*1220*/  LDG.E.64 R2, [R2.64] ;  /* 0x0000000402027981 */ /* 0x000ea2000c1e1b00 */
[----:B------:R-:W-:Y:S02]  /*1230*/  IADD3 R8, P1, R4, c[0x0][0x440], RZ ;  /* 0x0001100004087a10 */ /* 0x000fe40007f3e0ff */
[----:B------:R-:W-:Y:S02]  /*1240*/  IADD3 R4, P0, R0, c[0x0][0x430], RZ ;  /* 0x00010c0000047a10 */ /* 0x000fe40007f1e0ff */
[----:B------:R-:W-:Y:S02]  /*1250*/  IADD3.X R9, RZ, c[0x0][0x444], RZ, P1, !PT ;  /* 0x00011100ff097a10 */ /* 0x000fe40000ffe4ff */
[----:B------:R-:W-:-:S04]  /*1260*/  IADD3.X R5, RZ, c[0x0][0x434], RZ, P0, !PT ;  /* 0x00010d00ff057a10 */ /* 0x000fc800007fe4ff */
[----:B------:R-:W3:Y:S04]  /*1270*/  LDG.E.64 R8, [R8.64] ;  /* 0x0000000408087981 */ /* 0x000ee8000c1e1b00 */
[----:B------:R-:W4:Y:S01]  /*1280*/  LDG.E.64 R4, [R4.64] ;  /* 0x0000000404047981 */ /* 0x000f22000c1e1b00 */
[----:B------:R-:W-:Y:S01]  /*1290*/  MOV R10, c[0x2][0x4] ;  /* 0x00800100000a7a02 */ /* 0x000fe20000000f00 */
[----:B------:R-:W-:Y:S01]  /*12a0*/  BSSY B1, `(.L_x_9642) ;  /* 0x0000021000017945 */ /* 0x000fe20003800000 */
[----:B--2---:R-:W0:-:S06]  /*12b0*/  DADD R6, -R2, 1 ;  /* 0x3ff0000002067429 */ /* 0x004e0c0000000100 */
[----:B0-----:R-:W0:-:S04]  /*12c0*/  DMUL R6, R2, R6 ;  /* 0x0000000602067228 */ /* 0x001e080000000000 */
[----:B---3--:R-:W-:-:S04]  /*12d0*/  DADD R8, R2, -R8 ;  /* 0x0000000002087229 */ /* 0x008fc80000000808 */
[----:B0-----:R-:W0:Y:S02]  /*12e0*/  DSETP.MAX.AND P0, P1, R6, c[0x2][0x0], PT ;  /* 0x008000000600762a */ /* 0x001e24000390f000 */
[----:B------:R-:W-:-:S04]  /*12f0*/  MOV R0, R7 ;  /* 0x0000000700007202 */ /* 0x000fc80000000f00 */
[----:B0-----:R-:W-:Y:S02]  /*1300*/  FSEL R11, R0, c[0x2][0x4], P0 ;  /* 0x00800100000b7a08 */ /* 0x001fe40000000000 */
[----:B------:R-:W-:-:S06]  /*1310*/  SEL R6, R6, c[0x2][0x0], P0 ;  /* 0x0080000006067a07 */ /* 0x000fcc0000000000 */
[----:B------:R-:W-:Y:S02]  /*1320*/  @P1 LOP3.LUT R11, R10, 0x80000, RZ, 0xfc, !PT ;  /* 0x000800000a0b1812 */ /* 0x000fe400078efcff */
[----:B------:R-:W-:Y:S02]  /*1330*/  MOV R10, 0x1 ;  /* 0x00000001000a7802 */ /* 0x000fe40000000f00 */
[----:B------:R-:W-:Y:S02]  /*1340*/  MOV R7, R11 ;  /* 0x0000000b00077202 */ /* 0x000fe40000000f00 */
[----:B------:R-:W-:Y:S02]  /*1350*/  IADD3 R12, P1, R12, c[0x0][0x428], RZ ;  /* 0x00010a000c0c7a10 */ /* 0x000fe40007f3e0ff */
[----:B------:R-:W0:Y:S03]  /*1360*/  MUFU.RCP64H R11, R7 ;  /* 0x00000007000b7308 */ /* 0x000e260000001800 */
[----:B------:R-:W-:Y:S01]  /*1370*/  IMAD.X R13, RZ, RZ, c[0x0][0x42c], P1 ;  /* 0x00010b00ff0d7624 */ /* 0x000fe200008e06ff */
[----:B0-----:R-:W0:-:S06]  /*1380*/  DFMA R14, -R6, R10, 1 ;  /* 0x3ff00000060e742b */ /* 0x001e0c000000010a */
[----:B0-----:R-:W0:-:S06]  /*1390*/  DFMA R14, R14, R14, R14 ;  /* 0x0000000e0e0e722b */ /* 0x001e0c000000000e */
[----:B0-----:R-:W0:-:S04]  /*13a0*/  DFMA R14, R10, R14, R10 ;  /* 0x0000000e0a0e722b */ /* 0x001e08000000000a */
[----:B----4-:R-:W-:-:S04]  /*13b0*/  DMUL R10, R8, R4 ;  /* 0x00000004080a7228 */ /* 0x010fc80000000000 */
[----:B0-----:R-:W0:-:S06]  /*13c0*/  DFMA R2, -R6, R14, 1 ;  /* 0x3ff000000602742b */ /* 0x001e0c000000010e */
[----:B0-----:R-:W0:Y:S01]  /*13d0*/  DFMA R2, R14, R2, R14 ;  /* 0x000000020e02722b */ /* 0x001e22000000000e */
[----:B------:R-:W-:-:S05]  /*13e0*/  FSETP.GEU.AND P2, PT, |R11|, 6.5827683646048100446e-37, PT ;  /* 0x036000000b00780b */ /* 0x000fca0003f4e200 */
[----:B0-----:R-:W0:-:S06]  /*13f0*/  DMUL R4, R10, R2 ;  /* 0x000000020a047228 */ /* 0x001e0c0000000000 */
[----:B0-----:R-:W0:-:S06]  /*1400*/  DFMA R8, -R6, R4, R10 ;  /* 0x000000040608722b */ /* 0x001e0c000000010a */
[----:B0-----:R-:W0:-:S10]  /*1410*/  DFMA R2, R2, R8, R4 ;  /* 0x000000080202722b */ /* 0x001e140000000004 */
[----:B0-----:R-:W-:-:S05]  /*1420*/  FFMA R0, RZ, R7, R3 ;  /* 0x00000007ff007223 */ /* 0x001fca0000000003 */
[----:B------:R-:W-:-:S13]  /*1430*/  FSETP.GT.AND P0, PT, |R0|, 1.469367938527859385e-39, PT ;  /* 0x001000000000780b */ /* 0x000fda0003f04200 */
[----:B------:R-:W-:Y:S05]  /*1440*/  @P0 BRA P2, `(.L_x_9643) ;  /* 0x0000006000000947 */ /* 0x000fea0001000000 */
[----:B------:R-:W-:Y:S02]  /*1450*/  MOV R4, R6 ;  /* 0x0000000600047202 */ /* 0x000fe40000000f00 */
[----:B------:R-:W-:Y:S02]  /*1460*/  MOV R5, R7 ;  /* 0x0000000700057202 */ /* 0x000fe40000000f00 */
[----:B------:R-:W-:Y:S02]  /*1470*/  MOV R0, 0x1490 ;  /* 0x0000149000007802 */ /* 0x000fe40000000f00 */
[----:B------:R-:W-:Y:S05]  /*1480*/  CALL.REL.NOINC `($__internal_14_$__cuda_sm20_div_rn_f64_full) ;  /* 0x000014c000007944 */ /* 0x000fea0003c00000 */
[----:B------:R-:W-:Y:S02]  /*1490*/  MOV R2, R4 ;  /* 0x0000000400027202 */ /* 0x000fe40000000f00 */
[----:B------:R-:W-:Y:S02]  /*14a0*/  MOV R3, R5 ;  /* 0x0000000500037202 */ /* 0x000fe40000000f00 */
.L_x_9643:
[----:B------:R-:W-:Y:S05]  /*14b0*/  BSYNC B1 ;  /* 0x0000000000017941 */ /* 0x000fea0003800000 */
.L_x_9642:
[----:B------:R0:W-:Y:S01]  /*14c0*/  STG.E.64 [R12.64], R2 ;  /* 0x000000020c007986 */ /* 0x0001e2000c101b04 */
[----:B------:R-:W-:-:S04]  /*14d0*/  LEA R9, R20, R23, 0x8 ;  /* 0x0000001714097211 */ /* 0x000fc800078e40ff */
[----:B------:R-:W-:Y:S02]  /*14e0*/  IADD3 R9, R9, 0x80, RZ ;  /* 0x0000008009097810 */ /* 0x000fe40007ffe0ff */
.L_x_9640:
[----:B------:R-:W-:Y:S05]  /*14f0*/  BSYNC B0 ;  /* 0x0000000000007941 */ /* 0x000fea0003800000 */
.L_x_9639:
        /* <DEDUP_REMOVED lines=281> */
.L_x_9644:
        /* <DEDUP_REMOVED lines=24> */
[----:B01----:R-:W0:-:S06]  /*2810*/  DFMA R14, -R2, R10, 1 ;  /* 0x3ff00000020e742b */ /* 0x003e0c000000010a */
        /* <DEDUP_REMOVED lines=16> */
.L_x_9646:
[----:B------:R-:W-:Y:S05]  /*2920*/  BSYNC B0 ;  /* 0x0000000000007941 */ /* 0x000fea0003800000 */
.L_x_9645:
[----:B------:R-:W-:Y:S01]  /*2930*/  STG.E.64 [R12.64], R4 ;  /* 0x000000040c007986 */ /* 0x000fe2000c101b04 */
[----:B------:R-:W-:Y:S05]  /*2940*/  EXIT ;  /* 0x000000000000794d */ /* 0x000fea0003800000 */
        .weak           $__internal_14_$__cuda_sm20_div_rn_f64_full
        .type           $__internal_14_$__cuda_sm20_div_rn_f64_full,@function
        .size           $__internal_14_$__cuda_sm20_div_rn_f64_full,(.L_x_9824 - $__internal_14_$__cuda_sm20_div_rn_f64_full)
$__internal_14_$__cuda_sm20_div_rn_f64_full:
[C---:B------:R-:W-:Y:S01]  /*2950*/  FSETP.GEU.AND P0, PT, |R5|.reuse, 1.469367938527859385e-39, PT ;  /* 0x001000000500780b */ /* 0x040fe20003f0e200 */
[----:B------:R-:W-:Y:S01]  /*2960*/  HFMA2.MMA R19, -RZ, RZ, 0.0045166015625, 0 ;  /* 0x1ca00000ff137435 */ /* 0x000fe200000001ff */
[----:B------:R-:W-:Y:S01]  /*2970*/  MOV R7, R11 ;  /* 0x0000000b00077202 */ /* 0x000fe20000000f00 */
[----:B------:R-:W-:Y:S01]  /*2980*/  BSSY B2, `(.L_x_9647) ;  /* 0x0000057000027945 */ /* 0x000fe20003800000 */
[----:B------:R-:W-:Y:S02]  /*2990*/  LOP3.LUT R2, R5, 0x800fffff, RZ, 0xc0, !PT ;  /* 0x800fffff05027812 */ /* 0x000fe400078ec0ff */
[----:B------:R-:W-:-:S02]  /*29a0*/  FSETP.GEU.AND P2, PT, |R7|, 1.469367938527859385e-39, PT ;  /* 0x001000000700780b */ /* 0x000fc40003f4e200 */
[----:B------:R-:W-:Y:S02]  /*29b0*/  LOP3.LUT R3, R2, 0x3ff00000, RZ, 0xfc, !PT ;  /* 0x3ff0000002037812 */ /* 0x000fe400078efcff */
[----:B------:R-:W-:Y:S02]  /*29c0*/  MOV R2, R4 ;  /* 0x0000000400027202 */ /* 0x000fe40000000f00 */
[----:B------:R-:W-:Y:S01]  /*29d0*/  LOP3.LUT R18, R7, 0x7ff00000, RZ, 0xc0, !PT ;  /* 0x7ff0000007127812 */ /* 0x000fe200078ec0ff */
[----:B------:R-:W0:Y:S01]  /*29e0*/  @!P0 DMUL R2, R4, 8.98846567431157953865e+307 ;  /* 0x7fe0000004028828 */ /* 0x000e220000000000 */
[C---:B------:R-:W-:Y:S02]  /*29f0*/  LOP3.LUT R21, R5.reuse, 0x7ff00000, RZ, 0xc0, !PT ;  /* 0x7ff0000005157812 */ /* 0x040fe400078ec0ff */
[----:B------:R-:W-:Y:S02]  /*2a00*/  MOV R14, 0x1 ;  /* 0x00000001000e7802 */ /* 0x000fe40000000f00 */
[----:B------:R-:W-:Y:S01]  /*2a10*/  ISETP.GE.U32.AND P1, PT, R18, R21, PT ;  /* 0x000000151200720c */ /* 0x000fe20003f26070 */
[----:B0-----:R-:W0:Y:S01]  /*2a20*/  MUFU.RCP64H R15, R3 ;  /* 0x00000003000f7308 */ /* 0x001e220000001800 */
[----:B------:R-:W-:-:S02]  /*2a30*/  @!P2 LOP3.LUT R9, R5, 0x7ff00000, RZ, 0xc0, !PT ;  /* 0x7ff000000509a812 */ /* 0x000fc400078ec0ff */
[----:B------:R-:W-:Y:S02]  /*2a40*/  MOV R6, R10 ;  /* 0x0000000a00067202 */ /* 0x000fe40000000f00 */
[----:B------:R-:W-:Y:S02]  /*2a50*/  @!P2 ISETP.GE.U32.AND P3, PT, R18, R9, PT ;  /* 0x000000091200a20c */ /* 0x000fe40003f66070 */
[C---:B------:R-:W-:Y:S02]  /*2a60*/  SEL R9, R19.reuse, 0x63400000, !P1 ;  /* 0x6340000013097807 */ /* 0x040fe40004800000 */
[----:B------:R-:W-:Y:S02]  /*2a70*/  @!P2 SEL R11, R19, 0x63400000, !P3 ;  /* 0x63400000130ba807 */ /* 0x000fe40005800000 */
[--C-:B------:R-:W-:Y:S02]  /*2a80*/  LOP3.LUT R9, R9, 0x800fffff, R7.reuse, 0xf8, !PT ;  /* 0x800fffff09097812 */ /* 0x100fe400078ef807 */
[----:B------:R-:W-:-:S02]  /*2a90*/  @!P2 LOP3.LUT R11, R11, 0x80000000, R7, 0xf8, !PT ;  /* 0x800000000b0ba812 */ /* 0x000fc400078ef807 */
[----:B------:R-:W-:Y:S01]  /*2aa0*/  MOV R8, R6 ;  /* 0x0000000600087202 */ /* 0x000fe20000000f00 */
[----:B0-----:R-:W0:Y:S01]  /*2ab0*/  DFMA R16, R14, -R2, 1 ;  /* 0x3ff000000e10742b */ /* 0x001e220000000802 */
[----:B------:R-:W-:Y:S02]  /*2ac0*/  @!P2 LOP3.LUT R11, R11, 0x100000, RZ, 0xfc, !PT ;  /* 0x001000000b0ba812 */ /* 0x000fe400078efcff */
[----:B------:R-:W-:Y:S02]  /*2ad0*/  @!P2 MOV R10, RZ ;  /* 0x000000ff000aa202 */ /* 0x000fe40000000f00 */
[----:B------:R-:W-:Y:S01]  /*2ae0*/  MOV R22, R18 ;  /* 0x0000001200167202 */ /* 0x000fe20000000f00 */
[----:B0-----:R-:W0:Y:S01]  /*2af0*/  DFMA R16, R16, R16, R16 ;  /* 0x000000101010722b */ /* 0x001e220000000010 */
[----:B------:R-:W-:-:S03]  /*2b00*/  @!P0 LOP3.LUT R21, R3, 0x7ff00000, RZ, 0xc0, !PT ;  /* 0x7ff0000003158812 */ /* 0x000fc600078ec0ff */
[----:B------:R-:W1:Y:S01]  /*2b10*/  @!P2 DFMA R8, R8, 2, -R10 ;  /* 0x400000000808a82b */ /* 0x000e62000000080a */
[----:B------:R-:W-:-:S03]  /*2b20*/  IADD3 R24, R21, -0x1, RZ ;  /* 0xffffffff15187810 */ /* 0x000fc60007ffe0ff */
[----:B0-----:R-:W0:-:S06]  /*2b30*/  DFMA R16, R14, R16, R14 ;  /* 0x000000100e10722b */ /* 0x001e0c000000000e */
[----:B-1----:R-:W-:Y:S01]  /*2b40*/  @!P2 LOP3.LUT R22, R9, 0x7ff00000, RZ, 0xc0, !PT ;  /* 0x7ff000000916a812 */ /* 0x002fe200078ec0ff */
[----:B0-----:R-:W0:-:S03]  /*2b50*/  DFMA R10, R16, -R2, 1 ;  /* 0x3ff00000100a742b */ /* 0x001e060000000802 */
        /* <DEDUP_REMOVED lines=8> */
[----:B------:R-:W-:Y:S02]  /*2be0*/  LOP3.LUT R7, R5, 0x7ff00000, RZ, 0xc0, !PT ;  /* 0x7ff0000005077812 */ /* 0x000fe400078ec0ff */
[----:B0-----:R-:W-:Y:S02]  /*2bf0*/  MOV R16, RZ ;  /* 0x000000ff00107202 */ /* 0x001fe40000000f00 */
[CC--:B------:R-:W-:Y:S02]  /*2c00*/  IADD3 R6, R18.reuse, -R7.reuse, RZ ;  /* 0x8000000712067210 */ /* 0x0c0fe40007ffe0ff */
[----:B------:R-:W-:Y:S02]  /*2c10*/  ISETP.GE.U32.AND P0, PT, R18, R7, PT ;  /* 0x000000071200720c */ /* 0x000fe40003f06070 */
[----:B------:R-:W-:Y:S02]  /*2c20*/  IMNMX R6, R6, -0x46a00000, !PT ;  /* 0xb960000006067817 */ /* 0x000fe40007800200 */
[----:B------:R-:W-:-:S02]  /*2c30*/  SEL R19, R19, 0x63400000, !P0 ;  /* 0x6340000013137807 */ /* 0x000fc40004000000 */
[----:B------:R-:W-:-:S04]  /*2c40*/  IMNMX R6, R6, 0x46a00000, PT ;  /* 0x46a0000006067817 */ /* 0x000fc80003800200 */
[----:B------:R-:W-:-:S04]  /*2c50*/  IADD3 R6, -R19, R6, RZ ;  /* 0x0000000613067210 */ /* 0x000fc80007ffe1ff */
[----:B------:R-:W-:-:S06]  /*2c60*/  IADD3 R17, R6, 0x7fe00000, RZ ;  /* 0x7fe0000006117810 */ /* 0x000fcc0007ffe0ff */
[----:B-1----:R-:W0:-:S10]  /*2c70*/  DMUL R10, R14, R16 ;  /* 0x000000100e0a7228 */ /* 0x002e140000000000 */
        /* <DEDUP_REMOVED lines=8> */
[----:B------:R-:W-:Y:S02]  /*2d00*/  IADD3 R3, -R6, RZ, RZ ;  /* 0x000000ff06037210 */ /* 0x000fe40007ffe1ff */
[----:B------:R-:W-:-:S06]  /*2d10*/  MOV R2, RZ ;  /* 0x000000ff00027202 */ /* 0x000fcc0000000f00 */
        /* <DEDUP_REMOVED lines=8> */
.L_x_9648:
        /* <DEDUP_REMOVED lines=11> */
[----:B------:R-:W-:Y:S02]  /*2e50*/  @P0 LOP3.LUT R2, R11, 0x7ff00000, RZ, 0xfc, !PT ;  /* 0x7ff000000b020812 */ /* 0x000fe400078efcff */
[----:B------:R-:W-:Y:S02]  /*2e60*/  @!P0 MOV R10, RZ ;  /* 0x000000ff000a8202 */ /* 0x000fe40000000f00 */
[----:B------:R-:W-:Y:S02]  /*2e70*/  @P0 MOV R10, RZ ;  /* 0x000000ff000a0202 */ /* 0x000fe40000000f00 */
[----:B------:R-:W-:Y:S01]  /*2e80*/  @P0 MOV R11, R2 ;  /* 0x00000002000b0202 */ /* 0x000fe20000000f00 */
[----:B------:R-:W-:Y:S05]  /*2e90*/  BRA `(.L_x_9649) ;  /* 0x0000005000007947 */ /* 0x000fea0003800000 */
.L_x_9651:
[----:B0-----:R-:W-:Y:S02]  /*2ea0*/  LOP3.LUT R11, R5, 0x80000, RZ, 0xfc, !PT ;  /* 0x00080000050b7812 */ /* 0x001fe400078efcff */
[----:B------:R-:W-:Y:S01]  /*2eb0*/  MOV R10, R4 ;  /* 0x00000004000a7202 */ /* 0x000fe20000000f00 */
[----:B------:R-:W-:Y:S05]  /*2ec0*/  BRA `(.L_x_9649) ;  /* 0x0000002000007947 */ /* 0x000fea0003800000 */
.L_x_9650:
[----:B0-----:R-:W-:Y:S02]  /*2ed0*/  LOP3.LUT R11, R7, 0x80000, RZ, 0xfc, !PT ;  /* 0x00080000070b7812 */ /* 0x001fe400078efcff */
[----:B------:R-:W-:-:S02]  /*2ee0*/  MOV R10, R6 ;  /* 0x00000006000a7202 */ /* 0x000fc40000000f00 */
.L_x_9649:
[----:B------:R-:W-:Y:S05]  /*2ef0*/  BSYNC B2 ;  /* 0x0000000000027941 */ /* 0x000fea0003800000 */
.L_x_9647:
[----:B------:R-:W-:Y:S01]  /*2f00*/  HFMA2.MMA R3, -RZ, RZ, 0, 0 ;  /* 0x00000000ff037435 */ /* 0x000fe200000001ff */
[----:B------:R-:W-:-:S02]  /*2f10*/  MOV R2, R0 ;  /* 0x0000000000027202 */ /* 0x000fc40000000f00 */
[----:B------:R-:W-:Y:S02]  /*2f20*/  MOV R4, R10 ;  /* 0x0000000a00047202 */ /* 0x000fe40000000f00 */
[----:B------:R-:W-:Y:S01]  /*2f30*/  MOV R5, R11 ;  /* 0x0000000b00057202 */ /* 0x000fe20000000f00 */
[----:B------:R-:W-:Y:S06]  /*2f40*/  RET.REL.NODEC R2 `(_ZN2at6native18elementwise_kernelILi128ELi2EZNS0_22gpu_kernel_impl_nocastIZZZN37_INTERNAL_cee6930f_7_Loss_cu_5b0651e139_GLOBAL__N__cee6930f_7_Loss_cu_5b0651e140binary_cross_entropy_backward_out_kernelERNS_6TensorERKS5_S8_S8_ENKUlvE_clEvENKUlvE_clEvEUldddE_EEvRNS_18TensorIteratorBaseERKT_EUliE_EEviT1_) ;  /* 0xffffd0b002007950 */ /* 0x000fec0003c3ffff */
.L_x_9652:
        /* <DEDUP_REMOVED lines=11> */
.L_x_9824:


//--------------------- .text._ZN2at6native27unrolled_elementwise_kernelIZZZN37_INTERNAL_cee6930f_7_Loss_cu_5b0651e139_GLOBAL__N__cee6930f_7_Loss_cu_5b0651e140binary_cross_entropy_backward_out_kernelERNS_6TensorERKS4_S7_S7_ENKUlvE_clEvENKUlvE_clEvEUldddE_St5arrayIPcLm4EELi4E23TrivialOffsetCalculatorILi3EjESE_ILi1EjENS0_6memory15LoadWithoutCastENSH_16StoreWithoutCastEEEviT_T0_T2_T3_T4_T5_ --------------------------
	.section	.text._ZN2at6native27unrolled_elementwise_kernelIZZZN37_INTERNAL_cee6930f_7_Loss_cu_5b0651e139_GLOBAL__N__cee6930f_7_Loss_cu_5b0651e140binary_cross_entropy_backward_out_kernelERNS_6TensorERKS4_S7_S7_ENKUlvE_clEvENKUlvE_clEvEUldddE_St5arrayIPcLm4EELi4E23TrivialOffsetCalculatorILi3EjESE_ILi1EjENS0_6memory15LoadWithoutCastENSH_16StoreWithoutCastEEEviT_T0_T2_T3_T4_T5_,"ax",@progbits
	.sectioninfo	@"SHI_REGISTERS=46"
	.align	128
        .global         _ZN2at6native27unrolled_elementwise_kernelIZZZN37_INTERNAL_cee6930f_7_Loss_cu_5b0651e139_GLOBAL__N__cee6930f_7_Loss_cu_5b0651e140binary_cross_entropy_backward_out_kernelERNS_6TensorERKS4_S7_S7_ENKUlvE_clEvENKUlvE_clEvEUldddE_St5arrayIPcLm4EELi4E23TrivialOffsetCalculatorILi3EjESE_ILi1EjENS0_6memory15LoadWithoutCastENSH_16StoreWithoutCastEEEviT_T0_T2_T3_T4_T5_
        .type           _ZN2at6native27unrolled_elementwise_kernelIZZZN37_INTERNAL_cee6930f_7_Loss_cu_5b0651e139_GLOBAL__N__cee6930f_7_Loss_cu_5b0651e140binary_cross_entropy_backward_out_kernelERNS_6TensorERKS4_S7_S7_ENKUlvE_clEvENKUlvE_clEvEUldddE_St5arrayIPcLm4EELi4E23TrivialOffsetCalculatorILi3EjESE_ILi1EjENS0_6memory15LoadWithoutCastENSH_16StoreWithoutCastEEEviT_T0_T2_T3_T4_T5_,@function
        .size           _ZN2at6native27unrolled_elementwise_kernelIZZZN37_INTERNAL_cee6930f_7_Loss_cu_5b0651e139_GLOBAL__N__cee6930f_7_Loss_cu_5b0651e140binary_cross_entropy_backward_out_kernelERNS_6TensorERKS4_S7_S7_ENKUlvE_clEvENKUlvE_clEvEUldddE_St5arrayIPcLm4EELi4E23TrivialOffsetCalculatorILi3EjESE_ILi1EjENS0_6memory15LoadWithoutCastENSH_16StoreWithoutCastEEEviT_T0_T2_T3_T4_T5_,(.L_x_9825 - _ZN2at6native27unrolled_elementwise_kernelIZZZN37_INTERNAL_cee6930f_7_Loss_cu_5b0651e139_GLOBAL__N__cee6930f_7_Loss_cu_5b0651e140binary_cross_entropy_backward_out_kernelERNS_6TensorERKS4_S7_S7_ENKUlvE_clEvENKUlvE_clEvEUldddE_St5arrayIPcLm4EELi4E23TrivialOffsetCalculatorILi3EjESE_ILi1EjENS0_6memory15LoadWithoutCastENSH_16StoreWithoutCastEEEviT_T0_T2_T3_T4_T5_)
        .other          _ZN2at6native27unrolled_elementwise_kernelIZZZN37_INTERNAL_cee6930f_7_Loss_cu_5b0651e139_GLOBAL__N__cee6930f_7_Loss_cu_5b0651e140binary_cross_entropy_backward_out_kernelERNS_6TensorERKS4_S7_S7_ENKUlvE_clEvENKUlvE_clEvEUldddE_St5arrayIPcLm4EELi4E23TrivialOffsetCalculatorILi3EjESE_ILi1EjENS0_6memory15LoadWithoutCastENSH_16StoreWithoutCastEEEviT_T0_T2_T3_T4_T5_,@"STO_CUDA_ENTRY STV_DEFAULT"
_ZN2at6native27unrolled_elementwise_kernelIZZZN37_INTERNAL_cee6930f_7_Loss_cu_5b0651e139_GLOBAL__N__cee6930f_7_Loss_cu_5b0651e140binary_cross_entropy_backward_out_kernelERNS_6TensorERKS4_S7_S7_ENKUlvE_clEvENKUlvE_clEvEUldddE_St5arrayIPcLm4EELi4E23TrivialOffsetCalculatorILi3EjESE_ILi1EjENS0_6memory15LoadWithoutCastENSH_16StoreWithoutCastEEEviT_T0_T2_T3_T4_T5_:
.text._ZN2at6native27unrolled_elementwise_kernelIZZZN37_INTERNAL_cee6930f_7_Loss_cu_5b0651e139_GLOBAL__N__cee6930f_7_Loss_cu_5b0651e140binary_cross_entropy_backward_out_kernelERNS_6TensorERKS4_S7_S7_ENKUlvE_clEvENKUlvE_clEvEUldddE_St5arrayIPcLm4EELi4E23TrivialOffsetCalculatorILi3EjESE_ILi1EjENS0_6memory15LoadWithoutCastENSH_16StoreWithoutCastEEEviT_T0_T2_T3_T4_T5_:
[----:B------:R-:W-:Y:S02]  /*0000*/  IMAD.MOV.U32 R1, RZ, RZ, c[0x0][0x28] ;  /* 0x00000a00ff017624 */ /* 0x000fe400078e00ff */
[----:B------:R-:W0:Y:S01]  /*0010*/  S2R R2, SR_CTAID.X ;  /* 0x0000000000027919 */ /* 0x000e220000002500 */
[----:B------:R-:W-:Y:S01]  /*0020*/  IMAD.MOV.U32 R5, RZ, RZ, -0x200 ;  /* 0xfffffe00ff057424 */ /* 0x000fe200078e00ff */
[----:B------:R-:W-:Y:S01]  /*0030*/  CS2R R6, SRZ ;  /* 0x0000000000067805 */ /* 0x000fe2000001ff00 */
[----:B------:R-:W-:Y:S01]  /*0040*/  ULDC.64 UR4, c[0x0][0x118] ;  /* 0x0000460000047ab9 */ /* 0x000fe20000000a00 */
[----:B------:R-:W1:Y:S01]  /*0050*/  S2R R3, SR_TID.X ;  /* 0x0000000000037919 */ /* 0x000e620000002100 */
[----:B------:R-:W-:Y:S01]  /*0060*/  CS2R R8, SRZ ;  /* 0x0000000000087805 */ /* 0x000fe2000001ff00 */
[----:B0-----:R-:W-:Y:S02]  /*0070*/  IMAD R4, R2, R5, c[0x0][0x160] ;  /* 0x0000580002047624 */ /* 0x001fe400078e0205 */
[----:B-1----:R-:W-:-:S03]  /*0080*/  IMAD.MOV.U32 R17, RZ, RZ, R3 ;  /* 0x000000ffff117224 */ /* 0x002fc600078e0003 */
[----:B------:R-:W-:-:S13]  /*0090*/  ISETP.GE.AND P1, PT, R3, R4, PT ;  /* 0x000000040300720c */ /* 0x000fda0003f26270 */
[----:B------:R-:W-:Y:S01]  /*00a0*/  @!P1 IMAD R32, R2, 0x200, R17 ;  /* 0x0000020002209824 */ /* 0x000fe200078e0211 */
[----:B------:R-:W-:Y:S01]  /*00b0*/  @!P1 IADD3 R17, R17, 0x80, RZ ;  /* 0x0000008011119810 */ /* 0x000fe20007ffe0ff */
[----:B------:R-:W-:-:S03]  /*00c0*/  @!P1 IMAD.MOV.U32 R33, RZ, RZ, 0x8 ;  /* 0x00000008ff219424 */ /* 0x000fc600078e00ff */
[CC--:B------:R-:W-:Y:S01]  /*00d0*/  ISETP.GE.AND P0, PT, R17.reuse, R4.reuse, PT ;  /* 0x000000041100720c */ /* 0x0c0fe20003f06270 */
[CC--:B------:R-:W-:Y:S01]  /*00e0*/  @!P1 IMAD.WIDE.U32 R12, R32.reuse, R33.reuse, c[0x0][0x170] ;  /* 0x00005c00200c9625 */ /* 0x0c0fe200078e0021 */
[----:B------:R-:W-:Y:S01]  /*00f0*/  CS2R R10, SRZ ;  /* 0x00000000000a7805 */ /* 0x000fe2000001ff00 */
[----:B------:R-:W-:Y:S01]  /*0100*/  CS2R R30, SRZ ;  /* 0x00000000001e7805 */ /* 0x000fe2000001ff00 */
[----:B------:R-:W-:Y:S01]  /*0110*/  CS2R R28, SRZ ;  /* 0x00000000001c7805 */ /* 0x000fe2000001ff00 */
[-C--:B------:R-:W-:Y:S01]  /*0120*/  @!P1 IMAD.WIDE.U32 R14, R32, R33.reuse, c[0x0][0x178] ;  /* 0x00005e00200e9625 */ /* 0x080fe200078e0021 */
[----:B------:R0:W5:Y:S07]  /*0130*/  @!P1 LDG.E.64 R6, [R12.64] ;  /* 0x000000040c069981 */ /* 0x00016e000c1e1b00 */
[----:B------:R-:W-:Y:S01]  /*0140*/  @!P0 IMAD R36, R2, 0x200, R17 ;  /* 0x0000020002248824 */ /* 0x000fe200078e0211 */
[----:B------:R-:W-:Y:S01]  /*0150*/  @!P0 IADD3 R17, R17, 0x80, RZ ;  /* 0x0000008011118810 */ /* 0x000fe20007ffe0ff */
[----:B------:R-:W-:Y:S01]  /*0160*/  @!P0 IMAD.MOV.U32 R37, RZ, RZ, 0x8 ;  /* 0x00000008ff258424 */ /* 0x000fe200078e00ff */
[----:B------:R-:W-:Y:S01]  /*0170*/  CS2R R26, SRZ ;  /* 0x00000000001a7805 */ /* 0x000fe2000001ff00 */
[----:B------:R-:W-:Y:S01]  /*0180*/  @!P1 IMAD.WIDE.U32 R32, R32, R33, c[0x0][0x180] ;  /* 0x0000600020209625 */ /* 0x000fe200078e0021 */
[CC--:B------:R-:W-:Y:S01]  /*0190*/  ISETP.GE.AND P3, PT, R17.reuse, R4.reuse, PT ;  /* 0x000000041100720c */ /* 0x0c0fe20003f66270 */
[----:B------:R1:W5:Y:S02]  /*01a0*/  @!P1 LDG.E.64 R8, [R14.64] ;  /* 0x000000040e089981 */ /* 0x000364000c1e1b00 */
[CC--:B0-----:R-:W-:Y:S01]  /*01b0*/  @!P0 IMAD.WIDE.U32 R12, R36.reuse, R37.reuse, c[0x0][0x170] ;  /* 0x00005c00240c8625 */ /* 0x0c1fe200078e0025 */
[----:B------:R-:W-:Y:S01]  /*01c0*/  CS2R R24, SRZ ;  /* 0x0000000000187805 */ /* 0x000fe2000001ff00 */
[----:B------:R0:W5:Y:S02]  /*01d0*/  @!P1 LDG.E.64 R10, [R32.64] ;  /* 0x00000004200a9981 */ /* 0x000164000c1e1b00 */
[-C--:B------:R-:W-:Y:S01]  /*01e0*/  @!P0 IMAD.WIDE.U32 R34, R36, R37.reuse, c[0x0][0x178] ;  /* 0x00005e0024228625 */ /* 0x080fe200078e0025 */
[----:B------:R-:W-:Y:S01]  /*01f0*/  CS2R R22, SRZ ;  /* 0x0000000000167805 */ /* 0x000fe2000001ff00 */
[----:B------:R2:W5:Y:S04]  /*0200*/  @!P0 LDG.E.64 R30, [R12.64] ;  /* 0x000000040c1e8981 */ /* 0x000568000c1e1b00 */
[----:B------:R-:W-:Y:S01]  /*0210*/  @!P3 IMAD R0, R2, 0x200, R17 ;  /* 0x000002000200b824 */ /* 0x000fe200078e0211 */
[----:B------:R-:W-:Y:S01]  /*0220*/  @!P3 IADD3 R17, R17, 0x80, RZ ;  /* 0x000000801111b810 */ /* 0x000fe20007ffe0ff */
[----:B------:R-:W-:Y:S01]  /*0230*/  @!P0 IMAD.WIDE.U32 R36, R36, R37, c[0x0][0x180] ;  /* 0x0000600024248625 */ /* 0x000fe200078e0025 */
[----:B------:R3:W5:Y:S02]  /*0240*/  @!P0 LDG.E.64 R28, [R34.64] ;  /* 0x00000004221c8981 */ /* 0x000764000c1e1b00 */
[----:B------:R-:W-:Y:S01]  /*0250*/  ISETP.GE.AND P2, PT, R17, R4, PT ;  /* 0x000000041100720c */ /* 0x000fe20003f46270 */
[----:B------:R-:W-:Y:S01]  /*0260*/  @!P3 IMAD.MOV.U32 R5, RZ, RZ, 0x8 ;  /* 0x00000008ff05b424 */ /* 0x000fe200078e00ff */
[----:B------:R4:W5:Y:S01]  /*0270*/  @!P0 LDG.E.64 R26, [R36.64] ;  /* 0x00000004241a8981 */ /* 0x000962000c1e1b00 */
[----:B------:R-:W-:Y:S01]  /*0280*/  CS2R R20, SRZ ;  /* 0x0000000000147805 */ /* 0x000fe2000001ff00 */
[----:B------:R-:W-:Y:S01]  /*0290*/  CS2R R18, SRZ ;  /* 0x0000000000127805 */ /* 0x000fe2000001ff00 */
[----:B-1----:R-:W-:Y:S01]  /*02a0*/  CS2R R14, SRZ ;  /* 0x00000000000e7805 */ /* 0x002fe2000001ff00 */
[----:B------:R-:W-:-:S07]  /*02b0*/  @!P3 IMAD.WIDE.U32 R38, R0, R5, c[0x0][0x170] ;  /* 0x00005c000026b625 */ /* 0x000fce00078e0005 */
[----:B------:R-:W-:Y:S01]  /*02c0*/  @!P2 IMAD R42, R2, 0x200, R17 ;  /* 0x00000200022aa824 */ /* 0x000fe200078e0211 */
[----:B------:R1:W5:Y:S01]  /*02d0*/  @!P3 LDG.E.64 R24, [R38.64] ;  /* 0x000000042618b981 */ /* 0x000362000c1e1b00 */
[----:B------:R-:W-:Y:S01]  /*02e0*/  @!P2 IMAD.MOV.U32 R43, RZ, RZ, 0x8 ;  /* 0x00000008ff2ba424 */ /* 0x000fe200078e00ff */
[----:B------:R-:W-:Y:S01]  /*02f0*/  CS2R R16, SRZ ;  /* 0x0000000000107805 */ /* 0x000fe2000001ff00 */
[----:B--2---:R-:W-:-:S04]  /*0300*/  @!P3 IMAD.WIDE.U32 R12, R0, R5, c[0x0][0x178] ;  /* 0x00005e00000cb625 */ /* 0x004fc800078e0005 */
[----:B------:R-:W-:Y:S01]  /*0310*/  @!P3 IMAD.WIDE.U32 R40, R0, R5, c[0x0][0x180] ;  /* 0x000060000028b625 */ /* 0x000fe200078e0005 */
[----:B------:R1:W5:Y:S03]  /*0320*/  @!P3 LDG.E.64 R22, [R12.64] ;  /* 0x000000040c16b981 */ /* 0x000366000c1e1b00 */
[CC--:B0-----:R-:W-:Y:S01]  /*0330*/  @!P2 IMAD.WIDE.U32 R32, R42.reuse, R43.reuse, c[0x0][0x170] ;  /* 0x00005c002a20a625 */ /* 0x0c1fe200078e002b */
[----:B------:R1:W5:Y:S03]  /*0340*/  @!P3 LDG.E.64 R20, [R40.64] ;  /* 0x000000042814b981 */ /* 0x000366000c1e1b00 */
[CC--:B---3--:R-:W-:Y:S01]  /*0350*/  @!P2 IMAD.WIDE.U32 R34, R42.reuse, R43.reuse, c[0x0][0x178] ;  /* 0x00005e002a22a625 */ /* 0x0c8fe200078e002b */
[----:B------:R1:W5:Y:S03]  /*0360*/  @!P2 LDG.E.64 R18, [R32.64] ;  /* 0x000000042012a981 */ /* 0x000366000c1e1b00 */
[----:B----4-:R-:W-:Y:S01]  /*0370*/  @!P2 IMAD.WIDE.U32 R36, R42, R43, c[0x0][0x180] ;  /* 0x000060002a24a625 */ /* 0x010fe200078e002b */
[----:B------:R1:W5:Y:S04]  /*0380*/  @!P2 LDG.E.64 R16, [R34.64] ;  /* 0x000000042210a981 */ /* 0x000368000c1e1b00 */
[----:B------:R1:W5:Y:S01]  /*0390*/  @!P2 LDG.E.64 R14, [R36.64] ;  /* 0x00000004240ea981 */ /* 0x000362000c1e1b00 */
[----:B------:R-:W-:Y:S01]  /*03a0*/  BSSY B0, `(.L_x_9653) ;  /* 0x0000020000007945 */ /* 0x000fe20003800000 */
[----:B------:R-:W-:Y:S05]  /*03b0*/  @P1 BRA `(.L_x_9654) ;  /* 0x000001e000001947 */ /* 0x000fea0003800000 */
[----:B-1---5:R-:W0:Y:S01]  /*03c0*/  DADD R12, -R8, 1 ;  /* 0x3ff00000080c7429 */ /* 0x022e220000000100 */
[----:B------:R-:W-:-:S03]  /*03d0*/  IMAD.MOV.U32 R5, RZ, RZ, c[0x2][0x4] ;  /* 0x00800100ff057624 */ /* 0x000fc600078e00ff */
[----:B------:R-:W1:-:S04]  /*03e0*/  DADD R10, -R10, R8 ;  /* 0x000000000a0a7229 */ /* 0x000e480000000108 */
[----:B0-----:R-:W0:-:S04]  /*03f0*/  DMUL R12, R12, R8 ;  /* 0x000000080c0c7228 */ /* 0x001e080000000000 */
[----:B-1----:R-:W-:-:S04]  /*0400*/  DMUL R10, R10, R6 ;  /* 0x000000060a0a7228 */ /* 0x002fc80000000000 */
[----:B0-----:R-:W0:Y:S02]  /*0410*/  DSETP.MAX.AND P0, P2, R12, c[0x2][0x0], PT ;  /* 0x008000000c00762a */ /* 0x001e240003a0f000 */
[----:B------:R-:W-:-:S04]  /*0420*/  IMAD.MOV.U32 R0, RZ, RZ, R13 ;  /* 0x000000ffff007224 */ /* 0x000fc800078e000d */
[----:B0-----:R-:W-:Y:S01]  /*0430*/  SEL R32, R12, c[0x2][0x0], P0 ;  /* 0x008000000c207a07 */ /* 0x001fe20000000000 */
[----:B------:R-:W-:Y:S01]  /*0440*/  IMAD.MOV.U32 R12, RZ, RZ, 0x1 ;  /* 0x00000001ff0c7424 */ /* 0x000fe200078e00ff */
[----:B------:R-:W-:-:S06]  /*0450*/  FSEL R33, R0, c[0x2][0x4], P0 ;  /* 0x0080010000217a08 */ /* 0x000fcc0000000000 */
[----:B------:R-:W-:Y:S02]  /*0460*/  @P2 LOP3.LUT R33, R5, 0x80000, RZ, 0xfc, !PT ;  /* 0x0008000005212812 */ /* 0x000fe400078efcff */
[----:B------:R-:W-:Y:S02]  /*0470*/  FSETP.GEU.AND P2, PT, |R11|, 6.5827683646048100446e-37, PT ;  /* 0x036000000b00780b */ /* 0x000fe40003f4e200 */
        /* <DEDUP_REMOVED lines=12> */
[----:B------:R-:W-:Y:S01]  /*0540*/  MOV R8, R32 ;  /* 0x0000002000087202 */ /* 0x000fe20000000f00 */
[----:B------:R-:W-:Y:S01]  /*0550*/  IMAD.MOV.U32 R7, RZ, RZ, R33 ;  /* 0x000000ffff077224 */ /* 0x000fe200078e0021 */
[----:B------:R-:W-:Y:S02]  /*0560*/  MOV R0, 0x580 ;  /* 0x0000058000007802 */ /* 0x000fe40000000f00 */
[----:B------:R-:W-:Y:S05]  /*0570*/  CALL.REL.NOINC `($__internal_15_$__cuda_sm20_div_rn_f64_full) ;  /* 0x000008a000007944 */ /* 0x000fea0003c00000 */
[----:B------:R-:W-:Y:S02]  /*0580*/  IMAD.MOV.U32 R12, RZ, RZ, R36 ;  /* 0x000000ffff0c7224 */ /* 0x000fe400078e0024 */
[----:B------:R-:W-:Y:S02]  /*0590*/  IMAD.MOV.U32 R13, RZ, RZ, R37 ;  /* 0x000000ffff0d7224 */ /* 0x000fe400078e0025 */
.L_x_9654:
[----:B------:R-:W-:Y:S05]  /*05a0*/  BSYNC B0 ;  /* 0x0000000000007941 */ /* 0x000fea0003800000 */
.L_x_9653:
[----:B------:R-:W-:Y:S01]  /*05b0*/  IADD3 R5, R3, 0x80, RZ ;  /* 0x0000008003057810 */ /* 0x000fe20007ffe0ff */
[----:B------:R-:W-:Y:S03]  /*05c0*/  BSSY B0, `(.L_x_9655) ;  /* 0x0000022000007945 */ /* 0x000fe60003800000 */
[----:B------:R-:W-:-:S13]  /*05d0*/  ISETP.GE.AND P0, PT, R5, R4, PT ;  /* 0x000000040500720c */ /* 0x000fda0003f06270 */
[----:B------:R-:W-:Y:S05]  /*05e0*/  @P0 BRA `(.L_x_9656) ;  /* 0x000001f000000947 */ /* 0x000fea0003800000 */
[----:B-----5:R-:W0:Y:S01]  /*05f0*/  DADD R6, -R28, 1 ;  /* 0x3ff000001c067429 */ /* 0x020e220000000100 */
[----:B------:R-:W-:-:S03]  /*0600*/  IMAD.MOV.U32 R10, RZ, RZ, c[0x2][0x4] ;  /* 0x00800100ff0a7624 */ /* 0x000fc600078e00ff */
[----:B------:R-:W2:-:S04]  /*0610*/  DADD R26, -R26, R28 ;  /* 0x000000001a1a7229 */ /* 0x000e88000000011c */
[----:B0-----:R-:W0:-:S04]  /*0620*/  DMUL R6, R6, R28 ;  /* 0x0000001c06067228 */ /* 0x001e080000000000 */
[----:B--2---:R-:W-:-:S04]  /*0630*/  DMUL R30, R26, R30 ;  /* 0x0000001e1a1e7228 */ /* 0x004fc80000000000 */
        /* <DEDUP_REMOVED lines=23> */
[----:B-1----:R-:W-:Y:S05]  /*07b0*/  CALL.REL.NOINC `($__internal_15_$__cuda_sm20_div_rn_f64_full) ;  /* 0x0000066000007944 */ /* 0x002fea0003c00000 */
[----:B------:R-:W-:Y:S02]  /*07c0*/  IMAD.MOV.U32 R26, RZ, RZ, R36 ;  /* 0x000000ffff1a7224 */ /* 0x000fe400078e0024 */
[----:B------:R-:W-:Y:S02]  /*07d0*/  IMAD.MOV.U32 R27, RZ, RZ, R37 ;  /* 0x000000ffff1b7224 */ /* 0x000fe400078e0025 */
.L_x_9656:
[----:B------:R-:W-:Y:S05]  /*07e0*/  BSYNC B0 ;  /* 0x0000000000007941 */ /* 0x000fea0003800000 */
.L_x_9655:
[----:B-----5:R-:W-:Y:S01]  /*07f0*/  IADD3 R7, R3, 0x100, RZ ;  /* 0x0000010003077810 */ /* 0x020fe20007ffe0ff */
[----:B------:R-:W-:Y:S03]  /*0800*/  BSSY B0, `(.L_x_9657) ;  /* 0x0000022000007945 */ /* 0x000fe60003800000 */
[----:B------:R-:W-:-:S13]  /*0810*/  ISETP.GE.AND P0, PT, R7, R4, PT ;  /* 0x000000040700720c */ /* 0x000fda0003f06270 */
[----:B------:R-:W-:Y:S05]  /*0820*/  @P0 BRA `(.L_x_9658) ;  /* 0x000001f000000947 */ /* 0x000fea0003800000 */
[----:B------:R-:W0:Y:S01]  /*0830*/  DADD R6, -R22, 1 ;  /* 0x3ff0000016067429 */ /* 0x000e220000000100 */
[----:B------:R-:W-:-:S03]  /*0840*/  MOV R10, c[0x2][0x4] ;  /* 0x00800100000a7a02 */ /* 0x000fc60000000f00 */
        /* <DEDUP_REMOVED lines=29> */
.L_x_9658:
[----:B------:R-:W-:Y:S05]  /*0a20*/  BSYNC B0 ;  /* 0x0000000000007941 */ /* 0x000fea0003800000 */
.L_x_9657:
[----:B------:R-:W-:Y:S01]  /*0a30*/  IADD3 R7, R3, 0x180, RZ ;  /* 0x0000018003077810 */ /* 0x000fe20007ffe0ff */
[----:B------:R-:W-:Y:S03]  /*0a40*/  BSSY B0, `(.L_x_9659) ;  /* 0x0000022000007945 */ /* 0x000fe60003800000 */
[----:B------:R-:W-:-:S13]  /*0a50*/  ISETP.GE.AND P0, PT, R7, R4, PT ;  /* 0x000000040700720c */ /* 0x000fda0003f06270 */
[----:B------:R-:W-:Y:S05]  /*0a60*/  @P0 BRA `(.L_x_9660) ;  /* 0x000001f000000947 */ /* 0x000fea0003800000 */
[----:B------:R-:W0:Y:S01]  /*0a70*/  DADD R6, -R16, 1 ;  /* 0x3ff0000010067429 */ /* 0x000e220000000100 */
        /* <DEDUP_REMOVED lines=27> */
[----:B-1----:R-:W-:Y:S05]  /*0c30*/  CALL.REL.NOINC `($__internal_15_$__cuda_sm20_div_rn_f64_full) ;  /* 0x000001e000007944 */ /* 0x002fea0003c00000 */
[----:B------:R-:W-:Y:S02]  /*0c40*/  IMAD.MOV.U32 R14, RZ, RZ, R36 ;  /* 0x000000ffff0e7224 */ /* 0x000fe400078e0024 */
[----:B------:R-:W-:Y:S02]  /*0c50*/  IMAD.MOV.U32 R15, RZ, RZ, R37 ;  /* 0x000000ffff0f7224 */ /* 0x000fe400078e0025 */
.L_x_9660:
[----:B------:R-:W-:Y:S05]  /*0c60*/  BSYNC B0 ;  /* 0x0000000000007941 */ /* 0x000fea0003800000 */
.L_x_9659:
[----:B------:R-:W0:Y:S01]  /*0c70*/  @!P1 S2R R7, SR_TID.X ;  /* 0x0000000000079919 */ /* 0x000e220000002100 */
[----:B------:R-:W-:Y:S01]  /*0c80*/  @!P1 IMAD.MOV.U32 R3, RZ, RZ, R5 ;  /* 0x000000ffff039224 */ /* 0x000fe200078e0005 */
[----:B------:R-:W-:Y:S01]  /*0c90*/  BSSY B0, `(.L_x_9661) ;  /* 0x0000011000007945 */ /* 0x000fe20003800000 */
[----:B------:R-:W-:-:S03]  /*0ca0*/  @!P1 IMAD.MOV.U32 R5, RZ, RZ, 0x8 ;  /* 0x00000008ff059424 */ /* 0x000fc600078e00ff */
[----:B------:R-:W-:Y:S01]  /*0cb0*/  ISETP.GE.AND P0, PT, R3, R4, PT ;  /* 0x000000040300720c */ /* 0x000fe20003f06270 */
[----:B0-----:R-:W-:-:S04]  /*0cc0*/  @!P1 IMAD R6, R2, 0x200, R7 ;  /* 0x0000020002069824 */ /* 0x001fc800078e0207 */
[----:B------:R-:W-:-:S05]  /*0cd0*/  @!P1 IMAD.WIDE.U32 R6, R6, R5, c[0x0][0x168] ;  /* 0x00005a0006069625 */ /* 0x000fca00078e0005 */
[----:B------:R0:W-:Y:S03]  /*0ce0*/  @!P1 STG.E.64 [R6.64], R12 ;  /* 0x0000000c06009986 */ /* 0x0001e6000c101b04 */
[----:B------:R-:W-:Y:S05]  /*0cf0*/  @P0 BRA `(.L_x_9662) ;  /* 0x000000a000000947 */ /* 0x000fea0003800000 */
[----:B0-----:R-:W-:Y:S01]  /*0d00*/  IMAD R6, R2, 0x200, R3 ;  /* 0x0000020002067824 */ /* 0x001fe200078e0203 */
[----:B------:R-:W-:Y:S01]  /*0d10*/  IADD3 R3, R3, 0x80, RZ ;  /* 0x0000008003037810 */ /* 0x000fe20007ffe0ff */
[----:B------:R-:W-:-:S03]  /*0d20*/  IMAD.MOV.U32 R9, RZ, RZ, 0x8 ;  /* 0x00000008ff097424 */ /* 0x000fc600078e00ff */
[----:B------:R-:W-:Y:S01]  /*0d30*/  ISETP.GE.AND P0, PT, R3, R4, PT ;  /* 0x000000040300720c */ /* 0x000fe20003f06270 */
[----:B------:R-:W-:-:S05]  /*0d40*/  IMAD.WIDE.U32 R6, R6, R9, c[0x0][0x168] ;  /* 0x00005a0006067625 */ /* 0x000fca00078e0009 */
[----:B------:R0:W-:Y:S07]  /*0d50*/  STG.E.64 [R6.64], R26 ;  /* 0x0000001a06007986 */ /* 0x0001ee000c101b04 */
[----:B------:R-:W-:Y:S01]  /*0d60*/  @!P0 IMAD R8, R2, 0x200, R3 ;  /* 0x0000020002088824 */ /* 0x000fe200078e0203 */
[----:B------:R-:W-:-:S03]  /*0d70*/  @!P0 IADD3 R3, R3, 0x80, RZ ;  /* 0x0000008003038810 */ /* 0x000fc60007ffe0ff */
[----:B------:R-:W-:-:S05]  /*0d80*/  @!P0 IMAD.WIDE.U32 R8, R8, R9, c[0x0][0x168] ;  /* 0x00005a0008088625 */ /* 0x000fca00078e0009 */
[----:B------:R0:W-:Y:S02]  /*0d90*/  @!P0 STG.E.64 [R8.64], R20 ;  /* 0x0000001408008986 */ /* 0x0001e4000c101b04 */
.L_x_9662:
[----:B------:R-:W-:Y:S05]  /*0da0*/  BSYNC B0 ;  /* 0x0000000000007941 */ /* 0x000fea0003800000 */
.L_x_9661:
[----:B------:R-:W-:-:S13]  /*0db0*/  ISETP.GE.AND P0, PT, R3, R4, PT ;  /* 0x000000040300720c */ /* 0x000fda0003f06270 */
[----:B------:R-:W-:Y:S05]  /*0dc0*/  @P0 EXIT ;  /* 0x000000000000094d */ /* 0x000fea0003800000 */
[----:B------:R-:W-:Y:S02]  /*0dd0*/  IMAD R2, R2, 0x200, R3 ;  /* 0x0000020002027824 */ /* 0x000fe400078e0203 */
[----:B------:R-:W-:-:S04]  /*0de0*/  IMAD.MOV.U32 R3, RZ, RZ, 0x8 ;  /* 0x00000008ff037424 */ /* 0x000fc800078e00ff */
[----:B------:R-:W-:-:S05]  /*0df0*/  IMAD.WIDE.U32 R2, R2, R3, c[0x0][0x168] ;  /* 0x00005a0002027625 */ /* 0x000fca00078e0003 */
[----:B------:R-:W-:Y:S01]  /*0e00*/  STG.E.64 [R2.64], R14 ;  /* 0x0000000e02007986 */ /* 0x000fe2000c101b04 */
[----:B------:R-:W-:Y:S05]  /*0e10*/  EXIT ;  /* 0x000000000000794d */ /* 0x000fea0003800000 */
        .weak           $__internal_15_$__cuda_sm20_div_rn_f64_full
        .type           $__internal_15_$__cuda_sm20_div_rn_f64_full,@function
        .size           $__internal_15_$__cuda_sm20_div_rn_f64_full,(.L_x_9825 - $__internal_15_$__cuda_sm20_div_rn_f64_full)
$__internal_15_$__cuda_sm20_div_rn_f64_full:
[----:B------:R-:W-:Y:S01]  /*0e20*/  FSETP.GEU.AND P3, PT, |R11|, 1.469367938527859385e-39, PT ;  /* 0x001000000b00780b */ /* 0x000fe20003f6e200 */
[----:B------:R-:W-:Y:S01]  /*0e30*/  IMAD.MOV.U32 R41, RZ, RZ, 0x1ca00000 ;  /* 0x1ca00000ff297424 */ /* 0x000fe200078e00ff */
[C---:B------:R-:W-:Y:S01]  /*0e40*/  FSETP.GEU.AND P0, PT, |R7|.reuse, 1.469367938527859385e-39, PT ;  /* 0x001000000700780b */ /* 0x040fe20003f0e200 */
[----:B------:R-:W-:Y:S01]  /*0e50*/  IMAD.MOV.U32 R32, RZ, RZ, R10 ;  /* 0x000000ffff207224 */ /* 0x000fe200078e000a */
[----:B------:R-:W-:Y:S01]  /*0e60*/  MOV R6, R8 ;  /* 0x0000000800067202 */ /* 0x000fe20000000f00 */
[----:B------:R-:W-:Y:S01]  /*0e70*/  IMAD.MOV.U32 R34, RZ, RZ, 0x1 ;  /* 0x00000001ff227424 */ /* 0x000fe200078e00ff */
[----:B------:R-:W-:Y:S01]  /*0e80*/  LOP3.LUT R9, R7, 0x800fffff, RZ, 0xc0, !PT ;  /* 0x800fffff07097812 */ /* 0x000fe200078ec0ff */
[----:B------:R-:W-:Y:S01]  /*0e90*/  BSSY B1, `(.L_x_9663) ;  /* 0x0000051000017945 */ /* 0x000fe20003800000 */
[----:B------:R-:W-:Y:S02]  /*0ea0*/  LOP3.LUT R40, R11, 0x7ff00000, RZ, 0xc0, !PT ;  /* 0x7ff000000b287812 */ /* 0x000fe400078ec0ff */
[----:B------:R-:W-:-:S02]  /*0eb0*/  LOP3.LUT R9, R9, 0x3ff00000, RZ, 0xfc, !PT ;  /* 0x3ff0000009097812 */ /* 0x000fc400078efcff */
[C---:B------:R-:W-:Y:S02]  /*0ec0*/  LOP3.LUT R43, R7.reuse, 0x7ff00000, RZ, 0xc0, !PT ;  /* 0x7ff00000072b7812 */ /* 0x040fe400078ec0ff */
[----:B------:R-:W-:Y:S01]  /*0ed0*/  @!P3 LOP3.LUT R33, R7, 0x7ff00000, RZ, 0xc0, !PT ;  /* 0x7ff000000721b812 */ /* 0x000fe200078ec0ff */
[----:B------:R-:W0:Y:S01]  /*0ee0*/  @!P0 DMUL R8, R6, 8.98846567431157953865e+307 ;  /* 0x7fe0000006088828 */ /* 0x000e220000000000 */
[C---:B------:R-:W-:Y:S02]  /*0ef0*/  ISETP.GE.U32.AND P2, PT, R40.reuse, R43, PT ;  /* 0x0000002b2800720c */ /* 0x040fe40003f46070 */
[----:B------:R-:W-:Y:S02]  /*0f00*/  @!P3 ISETP.GE.U32.AND P4, PT, R40, R33, PT ;  /* 0x000000212800b20c */ /* 0x000fe40003f86070 */
[C---:B------:R-:W-:Y:S01]  /*0f10*/  SEL R33, R41.reuse, 0x63400000, !P2 ;  /* 0x6340000029217807 */ /* 0x040fe20005000000 */
[----:B0-----:R-:W0:Y:S01]  /*0f20*/  MUFU.RCP64H R35, R9 ;  /* 0x0000000900237308 */ /* 0x001e220000001800 */
[----:B------:R-:W-:-:S02]  /*0f30*/  @!P3 SEL R37, R41, 0x63400000, !P4 ;  /* 0x634000002925b807 */ /* 0x000fc40006000000 */
[--C-:B------:R-:W-:Y:S02]  /*0f40*/  LOP3.LUT R33, R33, 0x800fffff, R11.reuse, 0xf8, !PT ;  /* 0x800fffff21217812 */ /* 0x100fe400078ef80b */
        /* <DEDUP_REMOVED lines=39> */
[----:B------:R-:W-:Y:S01]  /*11c0*/  MOV R6, RZ ;  /* 0x000000ff00067202 */ /* 0x000fe20000000f00 */
[----:B------:R-:W0:-:S05]  /*11d0*/  DMUL.RP R10, R38, R10 ;  /* 0x0000000a260a7228 */ /* 0x000e0a0000008000 */
[----:B------:R-:W1:-:S05]  /*11e0*/  DFMA R6, R36, -R6, R38 ;  /* 0x800000062406722b */ /* 0x000e4a0000000026 */
[----:B0-----:R-:W-:Y:S02]  /*11f0*/  LOP3.LUT R33, R11, R33, RZ, 0x3c, !PT ;  /* 0x000000210b217212 */ /* 0x001fe400078e3cff */
[----:B-1----:R-:W-:-:S04]  /*1200*/  IADD3 R6, -R34, -0x43300000, RZ ;  /* 0xbcd0000022067810 */ /* 0x002fc80007ffe1ff */
[----:B------:R-:W-:-:S04]  /*1210*/  FSETP.NEU.AND P0, PT, |R7|, R6, PT ;  /* 0x000000060700720b */ /* 0x000fc80003f0d200 */
[----:B------:R-:W-:Y:S02]  /*1220*/  FSEL R36, R10, R36, !P0 ;  /* 0x000000240a247208 */ /* 0x000fe40004000000 */
[----:B------:R-:W-:Y:S01]  /*1230*/  FSEL R37, R33, R37, !P0 ;  /* 0x0000002521257208 */ /* 0x000fe20004000000 */
[----:B------:R-:W-:Y:S05]  /*1240*/  BRA `(.L_x_9665) ;  /* 0x0000015000007947 */ /* 0x000fea0003800000 */
.L_x_9664:
        /* <DEDUP_REMOVED lines=16> */
.L_x_9667:
[----:B------:R-:W-:Y:S01]  /*1350*/  LOP3.LUT R37, R7, 0x80000, RZ, 0xfc, !PT ;  /* 0x0008000007257812 */ /* 0x000fe200078efcff */
[----:B------:R-:W-:Y:S01]  /*1360*/  IMAD.MOV.U32 R36, RZ, RZ, R6 ;  /* 0x000000ffff247224 */ /* 0x000fe200078e0006 */
[----:B------:R-:W-:Y:S05]  /*1370*/  BRA `(.L_x_9665) ;  /* 0x0000002000007947 */ /* 0x000fea0003800000 */
.L_x_9666:
[----:B------:R-:W-:Y:S01]  /*1380*/  LOP3.LUT R37, R11, 0x80000, RZ, 0xfc, !PT ;  /* 0x000800000b257812 */ /* 0x000fe200078efcff */
[----:B------:R-:W-:Y:S02]  /*1390*/  IMAD.MOV.U32 R36, RZ, RZ, R10 ;  /* 0x000000ffff247224 */ /* 0x000fe400078e000a */
.L_x_9665:
[----:B------:R-:W-:Y:S05]  /*13a0*/  BSYNC B1 ;  /* 0x0000000000017941 */ /* 0x000fea0003800000 */
.L_x_9663:
[----:B------:R-:W-:Y:S02]  /*13b0*/  IMAD.MOV.U32 R6, RZ, RZ, R0 ;  /* 0x000000ffff067224 */ /* 0x000fe400078e0000 */
[----:B------:R-:W-:-:S04]  /*13c0*/  IMAD.MOV.U32 R7, RZ, RZ, 0x0 ;  /* 0x00000000ff077424 */ /* 0x000fc800078e00ff */
[----:B------:R-:W-:Y:S05]  /*13d0*/  RET.REL.NODEC R6 `(_ZN2at6native27unrolled_elementwise_kernelIZZZN37_INTERNAL_cee6930f_7_Loss_cu_5b0651e139_GLOBAL__N__cee6930f_7_Loss_cu_5b0651e140binary_cross_entropy_backward_out_kernelERNS_6TensorERKS4_S7_S7_ENKUlvE_clEvENKUlvE_clEvEUldddE_St5arrayIPcLm4EELi4E23TrivialOffsetCalculatorILi3EjESE_ILi1EjENS0_6memory15LoadWithoutCastENSH_16StoreWithoutCastEEEviT_T0_T2_T3_T4_T5_) ;  /* 0xffffec2006007950 */ /* 0x000fea0003c3ffff */
.L_x_9668:
        /* <DEDUP_REMOVED lines=10> */
.L_x_9825:


//--------------------- .text._ZN2at6native29vectorized_elementwise_kernelILi2EZZZN37_INTERNAL_cee6930f_7_Loss_cu_5b0651e139_GLOBAL__N__cee6930f_7_Loss_cu_5b0651e140binary_cross_entropy_backward_out_kernelERNS_6TensorERKS4_S7_S7_ENKUlvE_clEvENKUlvE_clEvEUldddE_St5arrayIPcLm4EEEEviT0_T1_ --------------------------
	.section	.text._ZN2at6native29vectorized_elementwise_kernelILi2EZZZN37_INTERNAL_cee6930f_7_Loss_cu_5b0651e139_GLOBAL__N__cee6930f_7_Loss_cu_5b0651e140binary_cross_entropy_backward_out_kernelERNS_6TensorERKS4_S7_S7_ENKUlvE_clEvENKUlvE_clEvEUldddE_St5arrayIPcLm4EEEEviT0_T1_,"ax",@progbits
	.sectioninfo	@"SHI_REGISTERS=72"
	.align	128
        .global         _ZN2at6native29vectorized_elementwise_kernelILi2EZZZN37_INTERNAL_cee6930f_7_Loss_cu_5b0651e139_GLOBAL__N__cee6930f_7_Loss_cu_5b0651e140binary_cross_entropy_backward_out_kernelERNS_6TensorERKS4_S7_S7_ENKUlvE_clEvENKUlvE_clEvEUldddE_St5arrayIPcLm4EEEEviT0_T1_
        .type           _ZN2at6native29vectorized_elementwise_kernelILi2EZZZN37_INTERNAL_cee6930f_7_Loss_cu_5b0651e139_GLOBAL__N__cee6930f_7_Loss_cu_5b0651e140binary_cross_entropy_backward_out_kernelERNS_6TensorERKS4_S7_S7_ENKUlvE_clEvENKUlvE_clEvEUldddE_St5arrayIPcLm4EEEEviT0_T1_,@function
        .size           _ZN2at6native29vectorized_elementwise_kernelILi2EZZZN37_INTERNAL_cee6930f_7_Loss_cu_5b0651e139_GLOBAL__N__cee6930f_7_Loss_cu_5b0651e140binary_cross_entropy_backward_out_kernelERNS_6TensorERKS4_S7_S7_ENKUlvE_clEvENKUlvE_clEvEUldddE_St5arrayIPcLm4EEEEviT0_T1_,(.L_x_9826 - _ZN2at6native29vectorized_elementwise_kernelILi2EZZZN37_INTERNAL_cee6930f_7_Loss_cu_5b0651e139_GLOBAL__N__cee6930f_7_Loss_cu_5b0651e140binary_cross_entropy_backward_out_kernelERNS_6TensorERKS4_S7_S7_ENKUlvE_clEvENKUlvE_clEvEUldddE_St5arrayIPcLm4EEEEviT0_T1_)
        .other          _ZN2at6native29vectorized_elementwise_kernelILi2EZZZN37_INTERNAL_cee6930f_7_Loss_cu_5b0651e139_GLOBAL__N__cee6930f_7_Loss_cu_5b0651e140binary_cross_entropy_backward_out_kernelERNS_6TensorERKS4_S7_S7_ENKUlvE_clEvENKUlvE_clEvEUldddE_St5arrayIPcLm4EEEEviT0_T1_,@"STO_CUDA_ENTRY STV_DEFAULT"
_ZN2at6native29vectorized_elementwise_kernelILi2EZZZN37_INTERNAL_cee6930f_7_Loss_cu_5b0651e139_GLOBAL__N__cee6930f_7_Loss_cu_5b0651e140binary_cross_entropy_backward_out_kernelERNS_6TensorERKS4_S7_S7_ENKUlvE_clEvENKUlvE_clEvEUldddE_St5arrayIPcLm4EEEEviT0_T1_:
.text._ZN2at6native29vectorized_elementwise_kernelILi2EZZZN37_INTERNAL_cee6930f_7_Loss_cu_5b0651e139_GLOBAL__N__cee6930f_7_Loss_cu_5b0651e140binary_cross_entropy_backward_out_kernelERNS_6TensorERKS4_S7_S7_ENKUlvE_clEvENKUlvE_clEvEUldddE_St5arrayIPcLm4EEEEviT0_T1_:
        /* <DEDUP_REMOVED lines=11> */
[----:B------:R-:W2:Y:S01]  /*00b0*/  LDG.E.128 R4, [R50.64] ;  /* 0x0000000432047981 */ /* 0x000ea2000c1e1d00 */
[----:B------:R-:W-:-:S03]  /*00c0*/  IMAD.WIDE R10, R65, R2, c[0x0][0x180] ;  /* 0x00006000410a7625 */ /* 0x000fc600078e0202 */
[----:B------:R0:W5:Y:S01]  /*00d0*/  LDG.E.128 R28, [R50.64+0x800] ;  /* 0x00080004321c7981 */ /* 0x000162000c1e1d00 */
[----:B------:R-:W-:-:S03]  /*00e0*/  IMAD.WIDE R8, R65, R2, c[0x0][0x170] ;  /* 0x00005c0041087625 */ /* 0x000fc600078e0202 */
[----:B------:R0:W5:Y:S01]  /*00f0*/  LDG.E.128 R24, [R50.64+0x1000] ;  /* 0x0010000432187981 */ /* 0x000162000c1e1d00 */
[----:B------:R-:W-:-:S03]  /*0100*/  IMAD.WIDE.U32 R56, R0, 0x10, R10 ;  /* 0x0000001000387825 */ /* 0x000fc600078e000a */
[----:B------:R0:W5:Y:S01]  /*0110*/  LDG.E.128 R20, [R50.64+0x1800] ;  /* 0x0018000432147981 */ /* 0x000162000c1e1d00 */
[----:B------:R-:W-:-:S03]  /*0120*/  IMAD.WIDE.U32 R48, R0, 0x10, R8 ;  /* 0x0000001000307825 */ /* 0x000fc600078e0008 */
[----:B------:R1:W3:Y:S04]  /*0130*/  LDG.E.128 R44, [R56.64] ;  /* 0x00000004382c7981 */ /* 0x0002e8000c1e1d00 */
[----:B------:R4:W3:Y:S01]  /*0140*/  LDG.E.128 R52, [R48.64] ;  /* 0x0000000430347981 */ /* 0x0008e2000c1e1d00 */
[----:B------:R-:W-:-:S03]  /*0150*/  IMAD.MOV.U32 R60, RZ, RZ, c[0x2][0x4] ;  /* 0x00800100ff3c7624 */ /* 0x000fc600078e00ff */
[----:B------:R4:W5:Y:S04]  /*0160*/  LDG.E.128 R40, [R48.64+0x800] ;  /* 0x0008000430287981 */ /* 0x000968000c1e1d00 */
[----:B------:R4:W5:Y:S04]  /*0170*/  LDG.E.128 R36, [R48.64+0x1000] ;  /* 0x0010000430247981 */ /* 0x000968000c1e1d00 */
[----:B------:R4:W5:Y:S04]  /*0180*/  LDG.E.128 R32, [R48.64+0x1800] ;  /* 0x0018000430207981 */ /* 0x000968000c1e1d00 */
[----:B------:R1:W5:Y:S04]  /*0190*/  LDG.E.128 R16, [R56.64+0x800] ;  /* 0x0008000438107981 */ /* 0x000368000c1e1d00 */
[----:B------:R1:W5:Y:S01]  /*01a0*/  LDG.E.128 R12, [R56.64+0x1000] ;  /* 0x00100004380c7981 */ /* 0x000362000c1e1d00 */
[----:B----4-:R-:W-:-:S03]  /*01b0*/  IMAD.MOV.U32 R48, RZ, RZ, 0x1 ;  /* 0x00000001ff307424 */ /* 0x010fc600078e00ff */
[----:B------:R1:W5:Y:S01]  /*01c0*/  LDG.E.128 R8, [R56.64+0x1800] ;  /* 0x0018000438087981 */ /* 0x000362000c1e1d00 */
[----:B------:R-:W-:Y:S01]  /*01d0*/  BSSY B1, `(.L_x_9670) ;  /* 0x000002c000017945 */ /* 0x000fe20003800000 */
[----:B--2---:R-:W2:-:S06]  /*01e0*/  DADD R58, -R6, 1 ;  /* 0x3ff00000063a7429 */ /* 0x004e8c0000000100 */
[----:B--2---:R-:W2:-:S06]  /*01f0*/  DMUL R58, R6, R58 ;  /* 0x0000003a063a7228 */ /* 0x004e8c0000000000 */
[----:B--2---:R-:W2:-:S04]  /*0200*/  DSETP.MAX.AND P0, P1, R58, c[0x2][0x0], PT ;  /* 0x008000003a00762a */ /* 0x004e88000390f000 */
[----:B------:R-:W-:-:S04]  /*0210*/  MOV R3, R59 ;  /* 0x0000003b00037202 */ /* 0x000fc80000000f00 */
[----:B--2---:R-:W-:-:S06]  /*0220*/  FSEL R3, R3, c[0x2][0x4], P0 ;  /* 0x0080010003037a08 */ /* 0x004fcc0000000000 */
[----:B------:R-:W-:-:S05]  /*0230*/  @P1 LOP3.LUT R3, R60, 0x80000, RZ, 0xfc, !PT ;  /* 0x000800003c031812 */ /* 0x000fca00078efcff */
[----:B0-----:R-:W-:-:S04]  /*0240*/  IMAD.MOV.U32 R51, RZ, RZ, R3 ;  /* 0x000000ffff337224 */ /* 0x001fc800078e0003 */
[----:B------:R-:W1:Y:S01]  /*0250*/  MUFU.RCP64H R49, R51 ;  /* 0x0000003300317308 */ /* 0x000e620000001800 */
[----:B------:R-:W-:-:S06]  /*0260*/  SEL R50, R58, c[0x2][0x0], P0 ;  /* 0x008000003a327a07 */ /* 0x000fcc0000000000 */
[----:B-1----:R-:W0:-:S06]  /*0270*/  DFMA R56, -R50, R48, 1 ;  /* 0x3ff000003238742b */ /* 0x002e0c0000000130 */
[----:B0-----:R-:W0:-:S06]  /*0280*/  DFMA R56, R56, R56, R56 ;  /* 0x000000383838722b */ /* 0x001e0c0000000038 */
[----:B0-----:R-:W0:-:S04]  /*0290*/  DFMA R56, R48, R56, R48 ;  /* 0x000000383038722b */ /* 0x001e080000000030 */
[----:B---3--:R-:W1:-:S04]  /*02a0*/  DADD R46, R6, -R46 ;  /* 0x00000000062e7229 */ /* 0x008e48000000082e */
[----:B0-----:R-:W0:-:S04]  /*02b0*/  DFMA R48, -R50, R56, 1 ;  /* 0x3ff000003230742b */ /* 0x001e080000000138 */
[----:B-1----:R-:W-:-:S04]  /*02c0*/  DMUL R54, R54, R46 ;  /* 0x0000002e36367228 */ /* 0x002fc80000000000 */
[----:B0-----:R-:W0:-:S06]  /*02d0*/  DFMA R48, R56, R48, R56 ;  /* 0x000000303830722b */ /* 0x001e0c0000000038 */
[----:B0-----:R-:W0:-:S04]  /*02e0*/  DMUL R56, R54, R48 ;  /* 0x0000003036387228 */ /* 0x001e080000000000 */
[----:B------:R-:W1:-:S04]  /*02f0*/  DADD R6, -R4, 1 ;  /* 0x3ff0000004067429 */ /* 0x000e480000000100 */
[----:B0-----:R-:W0:-:S04]  /*0300*/  DFMA R58, -R50, R56, R54 ;  /* 0x00000038323a722b */ /* 0x001e080000000136 */
[----:B-1----:R-:W1:-:S04]  /*0310*/  DMUL R46, R4, R6 ;  /* 0x00000006042e7228 */ /* 0x002e480000000000 */
[----:B0-----:R-:W0:Y:S01]  /*0320*/  DFMA R6, R48, R58, R56 ;  /* 0x0000003a3006722b */ /* 0x001e220000000038 */
[----:B------:R-:W-:-:S03]  /*0330*/  FSETP.GEU.AND P1, PT, |R55|, 6.5827683646048100446e-37, PT ;  /* 0x036000003700780b */ /* 0x000fc60003f2e200 */
[----:B-1----:R-:W1:-:S06]  /*0340*/  DSETP.MAX.AND P2, P3, R46, c[0x2][0x0], PT ;  /* 0x008000002e00762a */ /* 0x002e4c0003b4f000 */
[----:B0-----:R-:W-:-:S05]  /*0350*/  FFMA R3, RZ, R51, R7 ;  /* 0x00000033ff037223 */ /* 0x001fca0000000007 */
[----:B------:R-:W-:Y:S01]  /*0360*/  FSETP.GT.AND P0, PT, |R3|, 1.469367938527859385e-39, PT ;  /* 0x001000000300780b */ /* 0x000fe20003f04200 */
[----:B------:R0:W2:Y:S01]  /*0370*/  DADD R44, R4, -R44 ;  /* 0x00000000042c7229 */ /* 0x0000a2000000082c */
[----:B------:R-:W-:-:S04]  /*0380*/  IMAD.WIDE.U32 R2, R65, R2, c[0x0][0x168] ;  /* 0x00005a0041027625 */ /* 0x000fc800078e0002 */
[----:B------:R-:W-:Y:S02]  /*0390*/  IMAD.MOV.U32 R56, RZ, RZ, R46 ;  /* 0x000000ffff387224 */ /* 0x000fe400078e002e */
[----:B0-----:R-:W-:Y:S01]  /*03a0*/  IMAD.MOV.U32 R4, RZ, RZ, c[0x2][0x4] ;  /* 0x00800100ff047624 */ /* 0x001fe200078e00ff */
[----:B-1----:R-:W-:Y:S01]  /*03b0*/  FSEL R47, R47, c[0x2][0x4], P2 ;  /* 0x008001002f2f7a08 */ /* 0x002fe20001000000 */
[----:B--2---:R0:W1:Y:S01]  /*03c0*/  DMUL R48, R52, R44 ;  /* 0x0000002c34307228 */ /* 0x0040620000000000 */
[----:B------:R-:W-:Y:S01]  /*03d0*/  SEL R46, R56, c[0x2][0x0], P2 ;  /* 0x00800000382e7a07 */ /* 0x000fe20001000000 */
[----:B0-----:R-:W-:Y:S01]  /*03e0*/  IMAD.WIDE R44, R0, 0x10, R2 ;  /* 0x00000010002c7825 */ /* 0x001fe200078e0202 */
[----:B------:R-:W-:Y:S01]  /*03f0*/  @P3 LOP3.LUT R47, R4, 0x80000, RZ, 0xfc, !PT ;  /* 0x00080000042f3812 */ /* 0x000fe200078efcff */
[----:B------:R-:W-:Y:S05]  /*0400*/  @P0 BRA P1, `(.L_x_9671) ;  /* 0x0000008000000947 */ /* 0x000fea0000800000 */
[----:B-1----:R-:W-:Y:S01]  /*0410*/  MOV R5, R54 ;  /* 0x0000003600057202 */ /* 0x002fe20000000f00 */
[----:B------:R-:W-:Y:S01]  /*0420*/  IMAD.MOV.U32 R4, RZ, RZ, R55 ;  /* 0x000000ffff047224 */ /* 0x000fe200078e0037 */
[----:B------:R-:W-:Y:S01]  /*0430*/  MOV R0, 0x470 ;  /* 0x0000047000007802 */ /* 0x000fe20000000f00 */
[----:B------:R-:W-:-:S02]  /*0440*/  IMAD.MOV.U32 R3, RZ, RZ, R50 ;  /* 0x000000ffff037224 */ /* 0x000fc400078e0032 */
[----:B------:R-:W-:Y:S02]  /*0450*/  IMAD.MOV.U32 R2, RZ, RZ, R51 ;  /* 0x000000ffff027224 */ /* 0x000fe400078e0033 */
[----:B-----5:R-:W-:Y:S05]  /*0460*/  CALL.REL.NOINC `($__internal_16_$__cuda_sm20_div_rn_f64_full) ;  /* 0x00002ba000007944 */ /* 0x020fea0003c00000 */
[----:B------:R-:W-:Y:S01]  /*0470*/  IMAD.MOV.U32 R6, RZ, RZ, R2 ;  /* 0x000000ffff067224 */ /* 0x000fe200078e0002 */
[----:B------:R-:W-:Y:S02]  /*0480*/  MOV R7, R3 ;  /* 0x0000000300077202 */ /* 0x000fe40000000f00 */
.L_x_9671:
[----:B-1----:R-:W-:Y:S05]  /*0490*/  BSYNC B1 ;  /* 0x0000000000017941 */ /* 0x002fea0003800000 */
.L_x_9670:
[----:B------:R-:W0:Y:S01]  /*04a0*/  MUFU.RCP64H R3, R47 ;  /* 0x0000002f00037308 */ /* 0x000e220000001800 */
[----:B------:R-:W-:Y:S01]  /*04b0*/  IMAD.MOV.U32 R2, RZ, RZ, 0x1 ;  /* 0x00000001ff027424 */ /* 0x000fe200078e00ff */
[C---:B-----5:R-:W1:Y:S01]  /*04c0*/  DADD R52, -R30.reuse, 1 ;  /* 0x3ff000001e347429 */ /* 0x060e620000000100 */
[----:B------:R-:W-:Y:S01]  /*04d0*/  FSETP.GEU.AND P1, PT, |R49|, 6.5827683646048100446e-37, PT ;  /* 0x036000003100780b */ /* 0x000fe20003f2e200 */
[----:B------:R-:W-:Y:S02]  /*04e0*/  BSSY B1, `(.L_x_9672) ;  /* 0x000001d000017945 */ /* 0x000fe40003800000 */
[----:B------:R-:W2:-:S04]  /*04f0*/  DADD R18, R30, -R18 ;  /* 0x000000001e127229 */ /* 0x000e880000000812 */
[----:B-1----:R-:W1:-:S04]  /*0500*/  DMUL R52, R30, R52 ;  /* 0x000000341e347228 */ /* 0x002e480000000000 */
[----:B--2---:R-:W-:-:S04]  /*0510*/  DMUL R42, R42, R18 ;  /* 0x000000122a2a7228 */ /* 0x004fc80000000000 */
[----:B0-----:R-:W0:Y:S02]  /*0520*/  DFMA R4, -R46, R2, 1 ;  /* 0x3ff000002e04742b */ /* 0x001e240000000102 */
[----:B-1----:R-:W-:Y:S02]  /*0530*/  IMAD.MOV.U32 R0, RZ, RZ, R53 ;  /* 0x000000ffff007224 */ /* 0x002fe400078e0035 */
[----:B------:R-:W1:-:S04]  /*0540*/  DSETP.MAX.AND P2, P3, R52, c[0x2][0x0], PT ;  /* 0x008000003400762a */ /* 0x000e480003b4f000 */
[----:B0-----:R-:W0:Y:S02]  /*0550*/  DFMA R4, R4, R4, R4 ;  /* 0x000000040404722b */ /* 0x001e240000000004 */
[----:B-1----:R-:W-:Y:S02]  /*0560*/  FSEL R31, R0, c[0x2][0x4], P2 ;  /* 0x00800100001f7a08 */ /* 0x002fe40001000000 */
[----:B------:R-:W-:Y:S02]  /*0570*/  SEL R30, R52, c[0x2][0x0], P2 ;  /* 0x00800000341e7a07 */ /* 0x000fe40001000000 */
[----:B0-----:R-:W0:-:S06]  /*0580*/  DFMA R4, R2, R4, R2 ;  /* 0x000000040204722b */ /* 0x001e0c0000000002 */
[----:B0-----:R-:W0:-:S06]  /*0590*/  DFMA R2, -R46, R4, 1 ;  /* 0x3ff000002e02742b */ /* 0x001e0c0000000104 */
[----:B0-----:R-:W0:-:S06]  /*05a0*/  DFMA R2, R4, R2, R4 ;  /* 0x000000020402722b */ /* 0x001e0c0000000004 */
[----:B0-----:R-:W0:-:S06]  /*05b0*/  DMUL R4, R48, R2 ;  /* 0x0000000230047228 */ /* 0x001e0c0000000000 */
[----:B0-----:R-:W0:-:S06]  /*05c0*/  DFMA R50, -R46, R4, R48 ;  /* 0x000000042e32722b */ /* 0x001e0c0000000130 */
[----:B0-----:R0:W1:Y:S02]  /*05d0*/  DFMA R4, R2, R50, R4 ;  /* 0x000000320204722b */ /* 0x0010640000000004 */
[----:B0-----:R-:W-:-:S05]  /*05e0*/  IMAD.MOV.U32 R3, RZ, RZ, c[0x2][0x4] ;  /* 0x00800100ff037624 */ /* 0x001fca00078e00ff */
[----:B------:R-:W-:-:S03]  /*05f0*/  @P3 LOP3.LUT R31, R3, 0x80000, RZ, 0xfc, !PT ;  /* 0x00080000031f3812 */ /* 0x000fc600078efcff */
[----:B-1----:R-:W-:-:S05]  /*0600*/  FFMA R2, RZ, R47, R5 ;  /* 0x0000002fff027223 */ /* 0x002fca0000000005 */
[----:B------:R-:W-:-:S13]  /*0610*/  FSETP.GT.AND P0, PT, |R2|, 1.469367938527859385e-39, PT ;  /* 0x001000000200780b */ /* 0x000fda0003f04200 */
[----:B------:R-:W-:Y:S05]  /*0620*/  @P0 BRA P1, `(.L_x_9673) ;  /* 0x0000008000000947 */ /* 0x000fea0000800000 */
[----:B------:R-:W-:Y:S01]  /*0630*/  IMAD.MOV.U32 R5, RZ, RZ, R48 ;  /* 0x000000ffff057224 */ /* 0x000fe200078e0030 */
[----:B------:R-:W-:Y:S01]  /*0640*/  MOV R4, R49 ;  /* 0x0000003100047202 */ /* 0x000fe20000000f00 */
[----:B------:R-:W-:Y:S01]  /*0650*/  IMAD.MOV.U32 R3, RZ, RZ, R46 ;  /* 0x000000ffff037224 */ /* 0x000fe200078e002e */
[----:B------:R-:W-:Y:S01]  /*0660*/  MOV R0, 0x690 ;  /* 0x0000069000007802 */ /* 0x000fe20000000f00 */
[----:B------:R-:W-:Y:S02]  /*0670*/  IMAD.MOV.U32 R2, RZ, RZ, R47 ;  /* 0x000000ffff027224 */ /* 0x000fe400078e002f */
[----:B------:R-:W-:Y:S05]  /*0680*/  CALL.REL.NOINC `($__internal_16_$__cuda_sm20_div_rn_f64_full) ;  /* 0x0000298000007944 */ /* 0x000fea0003c00000 */
[----:B------:R-:W-:Y:S02]  /*0690*/  IMAD.MOV.U32 R4, RZ, RZ, R2 ;  /* 0x000000ffff047224 */ /* 0x000fe400078e0002 */
[----:B------:R-:W-:Y:S02]  /*06a0*/  IMAD.MOV.U32 R5, RZ, RZ, R3 ;  /* 0x000000ffff057224 */ /* 0x000fe400078e0003 */
.L_x_9673:
[----:B------:R-:W-:Y:S05]  /*06b0*/  BSYNC B1 ;  /* 0x0000000000017941 */ /* 0x000fea0003800000 */
.L_x_9672:
[----:B------:R-:W0:Y:S01]  /*06c0*/  MUFU.RCP64H R3, R31 ;  /* 0x0000001f00037308 */ /* 0x000e220000001800 */
[----:B------:R-:W-:Y:S01]  /*06d0*/  MOV R2, 0x1 ;  /* 0x0000000100027802 */ /* 0x000fe20000000f00 */
[C---:B------:R-:W1:Y:S01]  /*06e0*/  DADD R48, -R28.reuse, 1 ;  /* 0x3ff000001c307429 */ /* 0x040e620000000100 */
[----:B------:R-:W-:Y:S01]  /*06f0*/  FSETP.GEU.AND P1, PT, |R43|, 6.5827683646048100446e-37, PT ;  /* 0x036000002b00780b */ /* 0x000fe20003f2e200 */
[----:B------:R-:W-:Y:S01]  /*0700*/  BSSY B1, `(.L_x_9674) ;  /* 0x000001f000017945 */ /* 0x000fe20003800000 */
[----:B------:R2:W-:Y:S01]  /*0710*/  STG.E.128 [R44.64], R4 ;  /* 0x000000042c007986 */ /* 0x0005e2000c101d04 */
[----:B------:R-:W3:-:S04]  /*0720*/  DADD R16, R28, -R16 ;  /* 0x000000001c107229 */ /* 0x000ec80000000810 */
[----:B-1----:R-:W1:-:S04]  /*0730*/  DMUL R48, R28, R48 ;  /* 0x000000301c307228 */ /* 0x002e480000000000 */
[----:B---3--:R3:W-:Y:S02]  /*0740*/  DMUL R40, R40, R16 ;  /* 0x0000001028287228 */ /* 0x0087e40000000000 */
[----:B---3--:R-:W-:Y:S02]  /*0750*/  IMAD.MOV.U32 R16, RZ, RZ, c[0x2][0x4] ;  /* 0x00800100ff107624 */ /* 0x008fe400078e00ff */
[----:B0-----:R-:W0:-:S04]  /*0760*/  DFMA R18, R2, -R30, 1 ;  /* 0x3ff000000212742b */ /* 0x001e08000000081e */
[----:B-1----:R-:W2:-:S04]  /*0770*/  DSETP.MAX.AND P2, P3, R48, c[0x2][0x0], PT ;  /* 0x008000003000762a */ /* 0x002e880003b4f000 */
[----:B0-----:R-:W0:Y:S02]  /*0780*/  DFMA R18, R18, R18, R18 ;  /* 0x000000121212722b */ /* 0x001e240000000012 */
[----:B--2---:R-:W-:-:S04]  /*0790*/  SEL R6, R48, c[0x2][0x0], P2 ;  /* 0x0080000030067a07 */ /* 0x004fc80001000000 */
[----:B0-----:R-:W0:-:S06]  /*07a0*/  DFMA R18, R2, R18, R2 ;  /* 0x000000120212722b */ /* 0x001e0c0000000002 */
[----:B0-----:R-:W0:-:S06]  /*07b0*/  DFMA R2, R18, -R30, 1 ;  /* 0x3ff000001202742b */ /* 0x001e0c000000081e */
[----:B0-----:R-:W0:-:S06]  /*07c0*/  DFMA R2, R18, R2, R18 ;  /* 0x000000021202722b */ /* 0x001e0c0000000012 */
[----:B0-----:R-:W0:-:S06]  /*07d0*/  DMUL R18, R2, R42 ;  /* 0x0000002a02127228 */ /* 0x001e0c0000000000 */
[----:B0-----:R-:W0:-:S06]  /*07e0*/  DFMA R46, R18, -R30, R42 ;  /* 0x8000001e122e722b */ /* 0x001e0c000000002a */
[----:B0-----:R0:W1:Y:S02]  /*07f0*/  DFMA R18, R2, R46, R18 ;  /* 0x0000002e0212722b */ /* 0x0010640000000012 */
[----:B0-----:R-:W-:-:S05]  /*0800*/  IMAD.MOV.U32 R2, RZ, RZ, R49 ;  /* 0x000000ffff027224 */ /* 0x001fca00078e0031 */
[----:B------:R-:W-:Y:S02]  /*0810*/  FSEL R3, R2, c[0x2][0x4], P2 ;  /* 0x0080010002037a08 */ /* 0x000fe40001000000 */
[----:B------:R-:W-:Y:S01]  /*0820*/  @P3 LOP3.LUT R3, R16, 0x80000, RZ, 0xfc, !PT ;  /* 0x0008000010033812 */ /* 0x000fe200078efcff */
[----:B-1----:R-:W-:-:S04]  /*0830*/  FFMA R0, RZ, R31, R19 ;  /* 0x0000001fff007223 */ /* 0x002fc80000000013 */
[----:B------:R-:W-:Y:S01]  /*0840*/  IMAD.MOV.U32 R7, RZ, RZ, R3 ;  /* 0x000000ffff077224 */ /* 0x000fe200078e0003 */
        /* <DEDUP_REMOVED lines=10> */
.L_x_9675:
[----:B------:R-:W-:Y:S05]  /*08f0*/  BSYNC B1 ;  /* 0x0000000000017941 */ /* 0x000fea0003800000 */
.L_x_9674:
[----:B------:R-:W0:Y:S01]  /*0900*/  MUFU.RCP64H R3, R7 ;  /* 0x0000000700037308 */ /* 0x000e220000001800 */
[----:B------:R-:W-:Y:S01]  /*0910*/  MOV R2, 0x1 ;  /* 0x0000000100027802 */ /* 0x000fe20000000f00 */
[C---:B------:R-:W1:Y:S01]  /*0920*/  DADD R28, -R26.reuse, 1 ;  /* 0x3ff000001a1c7429 */ /* 0x040e620000000100 */
[----:B------:R-:W-:Y:S01]  /*0930*/  FSETP.GEU.AND P1, PT, |R41|, 6.5827683646048100446e-37, PT ;  /* 0x036000002900780b */ /* 0x000fe20003f2e200 */
[----:B------:R-:W-:Y:S02]  /*0940*/  BSSY B1, `(.L_x_9676) ;  /* 0x000001d000017945 */ /* 0x000fe40003800000 */
[----:B------:R-:W2:-:S04]  /*0950*/  DADD R14, R26, -R14 ;  /* 0x000000001a0e7229 */ /* 0x000e88000000080e */
[----:B-1----:R-:W1:-:S04]  /*0960*/  DMUL R28, R26, R28 ;  /* 0x0000001c1a1c7228 */ /* 0x002e480000000000 */
[----:B--2---:R-:W-:-:S04]  /*0970*/  DMUL R38, R38, R14 ;  /* 0x0000000e26267228 */ /* 0x004fc80000000000 */
[----:B0-----:R-:W0:Y:S02]  /*0980*/  DFMA R4, R2, -R6, 1 ;  /* 0x3ff000000204742b */ /* 0x001e240000000806 */
[----:B-1----:R-:W-:Y:S02]  /*0990*/  IMAD.MOV.U32 R0, RZ, RZ, R29 ;  /* 0x000000ffff007224 */ /* 0x002fe400078e001d */
[----:B------:R-:W1:-:S04]  /*09a0*/  DSETP.MAX.AND P2, P3, R28, c[0x2][0x0], PT ;  /* 0x008000001c00762a */ /* 0x000e480003b4f000 */
[----:B0-----:R-:W0:Y:S02]  /*09b0*/  DFMA R4, R4, R4, R4 ;  /* 0x000000040404722b */ /* 0x001e240000000004 */
[----:B-1----:R-:W-:Y:S02]  /*09c0*/  FSEL R15, R0, c[0x2][0x4], P2 ;  /* 0x00800100000f7a08 */ /* 0x002fe40001000000 */
[----:B------:R-:W-:Y:S02]  /*09d0*/  SEL R14, R28, c[0x2][0x0], P2 ;  /* 0x008000001c0e7a07 */ /* 0x000fe40001000000 */
[----:B0-----:R-:W0:-:S06]  /*09e0*/  DFMA R4, R2, R4, R2 ;  /* 0x000000040204722b */ /* 0x001e0c0000000002 */
[----:B0-----:R-:W0:-:S06]  /*09f0*/  DFMA R2, R4, -R6, 1 ;  /* 0x3ff000000402742b */ /* 0x001e0c0000000806 */
[----:B0-----:R-:W0:-:S06]  /*0a00*/  DFMA R2, R4, R2, R4 ;  /* 0x000000020402722b */ /* 0x001e0c0000000004 */
[----:B0-----:R-:W0:-:S06]  /*0a10*/  DMUL R16, R2, R40 ;  /* 0x0000002802107228 */ /* 0x001e0c0000000000 */
[----:B0-----:R-:W0:-:S06]  /*0a20*/  DFMA R4, R16, -R6, R40 ;  /* 0x800000061004722b */ /* 0x001e0c0000000028 */
        /* <DEDUP_REMOVED lines=14> */
.L_x_9677:
[----:B------:R-:W-:Y:S05]  /*0b10*/  BSYNC B1 ;  /* 0x0000000000017941 */ /* 0x000fea0003800000 */
.L_x_9676:
[----:B------:R-:W0:Y:S01]  /*0b20*/  MUFU.RCP64H R3, R15 ;  /* 0x0000000f00037308 */ /* 0x000e220000001800 */
[----:B------:R-:W-:Y:S01]  /*0b30*/  IMAD.MOV.U32 R2, RZ, RZ, 0x1 ;  /* 0x00000001ff027424 */ /* 0x000fe200078e00ff */
[C---:B------:R-:W1:Y:S01]  /*0b40*/  DADD R26, -R24.reuse, 1 ;  /* 0x3ff00000181a7429 */ /* 0x040e620000000100 */
[----:B------:R2:W-:Y:S01]  /*0b50*/  STG.E.128 [R44.64+0x800], R16 ;  /* 0x000800102c007986 */ /* 0x0005e2000c101d04 */
[----:B------:R-:W-:Y:S01]  /*0b60*/  FSETP.GEU.AND P1, PT, |R39|, 6.5827683646048100446e-37, PT ;  /* 0x036000002700780b */ /* 0x000fe20003f2e200 */
[----:B------:R-:W-:Y:S01]  /*0b70*/  BSSY B1, `(.L_x_9678) ;  /* 0x000001d000017945 */ /* 0x000fe20003800000 */
[----:B------:R-:W3:-:S04]  /*0b80*/  DADD R12, R24, -R12 ;  /* 0x00000000180c7229 */ /* 0x000ec8000000080c */
[----:B-1----:R-:W1:-:S04]  /*0b90*/  DMUL R26, R24, R26 ;  /* 0x0000001a181a7228 */ /* 0x002e480000000000 */
[----:B---3--:R-:W-:-:S04]  /*0ba0*/  DMUL R36, R36, R12 ;  /* 0x0000000c24247228 */ /* 0x008fc80000000000 */
[----:B0-----:R-:W0:-:S04]  /*0bb0*/  DFMA R4, R2, -R14, 1 ;  /* 0x3ff000000204742b */ /* 0x001e08000000080e */
[----:B-1----:R-:W1:-:S04]  /*0bc0*/  DSETP.MAX.AND P2, P3, R26, c[0x2][0x0], PT ;  /* 0x008000001a00762a */ /* 0x002e480003b4f000 */
[----:B0-----:R-:W0:Y:S02]  /*0bd0*/  DFMA R4, R4, R4, R4 ;  /* 0x000000040404722b */ /* 0x001e240000000004 */
[----:B-1----:R-:W-:-:S04]  /*0be0*/  SEL R12, R26, c[0x2][0x0], P2 ;  /* 0x008000001a0c7a07 */ /* 0x002fc80001000000 */
[----:B0-----:R-:W0:-:S06]  /*0bf0*/  DFMA R4, R2, R4, R2 ;  /* 0x000000040204722b */ /* 0x001e0c0000000002 */
[----:B0-----:R-:W0:-:S06]  /*0c00*/  DFMA R2, R4, -R14, 1 ;  /* 0x3ff000000402742b */ /* 0x001e0c000000080e */
[----:B0-----:R-:W0:-:S06]  /*0c10*/  DFMA R2, R4, R2, R4 ;  /* 0x000000020402722b */ /* 0x001e0c0000000004 */
[----:B0-----:R-:W0:-:S06]  /*0c20*/  DMUL R6, R2, R38 ;  /* 0x0000002602067228 */ /* 0x001e0c0000000000 */
[----:B0-----:R-:W0:-:S06]  /*0c30*/  DFMA R4, R6, -R14, R38 ;  /* 0x8000000e0604722b */ /* 0x001e0c0000000026 */
[----:B0-----:R0:W1:Y:S02]  /*0c40*/  DFMA R6, R2, R4, R6 ;  /* 0x000000040206722b */ /* 0x0010640000000006 */
[----:B0-----:R-:W-:Y:S01]  /*0c50*/  IMAD.MOV.U32 R2, RZ, RZ, R27 ;  /* 0x000000ffff027224 */ /* 0x001fe200078e001b */
[----:B------:R-:W-:-:S04]  /*0c60*/  MOV R3, c[0x2][0x4] ;  /* 0x0080010000037a02 */ /* 0x000fc80000000f00 */
[----:B------:R-:W-:Y:S02]  /*0c70*/  FSEL R13, R2, c[0x2][0x4], P2 ;  /* 0x00800100020d7a08 */ /* 0x000fe40001000000 */
[----:B------:R-:W-:Y:S01]  /*0c80*/  @P3 LOP3.LUT R13, R3, 0x80000, RZ, 0xfc, !PT ;  /* 0x00080000030d3812 */ /* 0x000fe200078efcff */
[----:B-1----:R-:W-:-:S05]  /*0c90*/  FFMA R0, RZ, R15, R7 ;  /* 0x0000000fff007223 */ /* 0x002fca0000000007 */
[----:B------:R-:W-:-:S13]  /*0ca0*/  FSETP.GT.AND P0, PT, |R0|, 1.469367938527859385e-39, PT ;  /* 0x001000000000780b */ /* 0x000fda0003f04200 */
[----:B------:R-:W-:Y:S05]  /*0cb0*/  @P0 BRA P1, `(.L_x_9679) ;  /* 0x0000008000000947 */ /* 0x000fea0000800000 */
[----:B--2---:R-:W-:Y:S01]  /*0cc0*/  IMAD.MOV.U32 R5, RZ, RZ, R38 ;  /* 0x000000ffff057224 */ /* 0x004fe200078e0026 */
[----:B------:R-:W-:Y:S01]  /*0cd0*/  MOV R2, R15 ;  /* 0x0000000f00027202 */ /* 0x000fe20000000f00 */
[----:B------:R-:W-:Y:S01]  /*0ce0*/  IMAD.MOV.U32 R4, RZ, RZ, R39 ;  /* 0x000000ffff047224 */ /* 0x000fe200078e0027 */
[----:B------:R-:W-:Y:S01]  /*0cf0*/  MOV R0, 0xd20 ;  /* 0x00000d2000007802 */ /* 0x000fe20000000f00 */
[----:B------:R-:W-:Y:S02]  /*0d00*/  IMAD.MOV.U32 R3, RZ, RZ, R14 ;  /* 0x000000ffff037224 */ /* 0x000fe400078e000e */
[----:B------:R-:W-:Y:S05]  /*0d10*/  CALL.REL.NOINC `($__internal_16_$__cuda_sm20_div_rn_f64_full) ;  /* 0x000022f000007944 */ /* 0x000fea0003c00000 */
[----:B------:R-:W-:Y:S02]  /*0d20*/  IMAD.MOV.U32 R6, RZ, RZ, R2 ;  /* 0x000000ffff067224 */ /* 0x000fe400078e0002 */
[----:B------:R-:W-:Y:S02]  /*0d30*/  IMAD.MOV.U32 R7, RZ, RZ, R3 ;  /* 0x000000ffff077224 */ /* 0x000fe400078e0003 */
.L_x_9679:
[----:B--2---:R-:W-:Y:S05]  /*0d40*/  BSYNC B1 ;  /* 0x0000000000017941 */ /* 0x004fea0003800000 */
.L_x_9678:
[----:B------:R-:W0:Y:S01]  /*0d50*/  MUFU.RCP64H R3, R13 ;  /* 0x0000000d00037308 */ /* 0x000e220000001800 */
[----:B------:R-:W-:Y:S01]  /*0d60*/  IMAD.MOV.U32 R2, RZ, RZ, 0x1 ;  /* 0x00000001ff027424 */ /* 0x000fe200078e00ff */
[C---:B------:R-:W1:Y:S01]  /*0d70*/  DADD R16, -R22.reuse, 1 ;  /* 0x3ff0000016107429 */ /* 0x040e620000000100 */
[----:B------:R-:W-:Y:S01]  /*0d80*/  FSETP.GEU.AND P1, PT, |R37|, 6.5827683646048100446e-37, PT ;  /* 0x036000002500780b */ /* 0x000fe20003f2e200 */
[----:B------:R-:W-:Y:S02]  /*0d90*/  BSSY B1, `(.L_x_9680) ;  /* 0x000001d000017945 */ /* 0x000fe40003800000 */
[----:B------:R-:W2:-:S04]  /*0da0*/  DADD R10, R22, -R10 ;  /* 0x00000000160a7229 */ /* 0x000e88000000080a */
[----:B-1----:R-:W1:-:S04]  /*0db0*/  DMUL R16, R22, R16 ;  /* 0x0000001016107228 */ /* 0x002e480000000000 */
[----:B--2---:R-:W-:-:S04]  /*0dc0*/  DMUL R34, R34, R10 ;  /* 0x0000000a22227228 */ /* 0x004fc80000000000 */
[----:B0-----:R-:W0:Y:S02]  /*0dd0*/  DFMA R4, R2, -R12, 1 ;  /* 0x3ff000000204742b */ /* 0x001e24000000080c */
[----:B-1----:R-:W-:Y:S02]  /*0de0*/  MOV R0, R17 ;  /* 0x0000001100007202 */ /* 0x002fe40000000f00 */
[----:B------:R-:W-:-:S04]  /*0df0*/  DSETP.MAX.AND P2, P3, R16, c[0x2][0x0], PT ;  /* 0x008000001000762a */ /* 0x000fc80003b4f000 */
[----:B0-----:R-:W0:-:S06]  /*0e00*/  DFMA R4, R4, R4, R4 ;  /* 0x000000040404722b */ /* 0x001e0c0000000004 */
[----:B0-----:R-:W0:-:S06]  /*0e10*/  DFMA R4, R2, R4, R2 ;  /* 0x000000040204722b */ /* 0x001e0c0000000002 */
[----:B0-----:R-:W0:-:S06]  /*0e20*/  DFMA R2, R4, -R12, 1 ;  /* 0x3ff000000402742b */ /* 0x001e0c000000080c */
[----:B0-----:R-:W0:-:S06]  /*0e30*/  DFMA R2, R4, R2, R4 ;  /* 0x000000020402722b */ /* 0x001e0c0000000004 */
[----:B0-----:R-:W0:-:S06]  /*0e40*/  DMUL R4, R2, R36 ;  /* 0x0000002402047228 */ /* 0x001e0c0000000000 */
[----:B0-----:R-:W0:-:S06]  /*0e50*/  DFMA R14, R4, -R12, R36 ;  /* 0x8000000c040e722b */ /* 0x001e0c0000000024 */
[----:B0-----:R0:W1:Y:S02]  /*0e60*/  DFMA R4, R2, R14, R4 ;  /* 0x0000000e0204722b */ /* 0x0010640000000004 */
[----:B0-----:R-:W-:Y:S01]  /*0e70*/  IMAD.MOV.U32 R3, RZ, RZ, c[0x2][0x4] ;  /* 0x00800100ff037624 */ /* 0x001fe200078e00ff */
[----:B------:R-:W-:Y:S02]  /*0e80*/  FSEL R15, R0, c[0x2][0x4], P2 ;  /* 0x00800100000f7a08 */ /* 0x000fe40001000000 */
[----:B------:R-:W-:Y:S02]  /*0e90*/  SEL R14, R16, c[0x2][0x0], P2 ;  /* 0x00800000100e7a07 */ /* 0x000fe40001000000 */
[----:B------:R-:W-:-:S03]  /*0ea0*/  @P3 LOP3.LUT R15, R3, 0x80000, RZ, 0xfc, !PT ;  /* 0x00080000030f3812 */ /* 0x000fc600078efcff */
[----:B-1----:R-:W-:-:S05]  /*0eb0*/  FFMA R2, RZ, R13, R5 ;  /* 0x0000000dff027223 */ /* 0x002fca0000000005 */
[----:B------:R-:W-:-:S13]  /*0ec0*/  FSETP.GT.AND P0, PT, |R2|, 1.469367938527859385e-39, PT ;  /* 0x001000000200780b */ /* 0x000fda0003f04200 */
[----:B------:R-:W-:Y:S05]  /*0ed0*/  @P0 BRA P1, `(.L_x_9681) ;  /* 0x0000008000000947 */ /* 0x000fea0000800000 */
[----:B------:R-:W-:Y:S01]  /*0ee0*/  IMAD.MOV.U32 R5, RZ, RZ, R36 ;  /* 0x000000ffff057224 */ /* 0x000fe200078e0024 */
[----:B------:R-:W-:Y:S01]  /*0ef0*/  MOV R0, 0xf40 ;  /* 0x00000f4000007802 */ /* 0x000fe20000000f00 */
[----:B------:R-:W-:Y:S02]  /*0f00*/  IMAD.MOV.U32 R4, RZ, RZ, R37 ;  /* 0x000000ffff047224 */ /* 0x000fe400078e0025 */
[----:B------:R-:W-:Y:S02]  /*0f10*/  IMAD.MOV.U32 R3, RZ, RZ, R12 ;  /* 0x000000ffff037224 */ /* 0x000fe400078e000c */
[----:B------:R-:W-:Y:S02]  /*0f20*/  IMAD.MOV.U32 R2, RZ, RZ, R13 ;  /* 0x000000ffff027224 */ /* 0x000fe400078e000d */
[----:B------:R-:W-:Y:S05]  /*0f30*/  CALL.REL.NOINC `($__internal_16_$__cuda_sm20_div_rn_f64_full) ;  /* 0x000020d000007944 */ /* 0x000fea0003c00000 */
[----:B------:R-:W-:Y:S01]  /*0f40*/  MOV R4, R2 ;  /* 0x0000000200047202 */ /* 0x000fe20000000f00 */
[----:B------:R-:W-:Y:S02]  /*0f50*/  IMAD.MOV.U32 R5, RZ, RZ, R3 ;  /* 0x000000ffff057224 */ /* 0x000fe400078e0003 */
.L_x_9681:
[----:B------:R-:W-:Y:S05]  /*0f60*/  BSYNC B1 ;  /* 0x0000000000017941 */ /* 0x000fea0003800000 */
.L_x_9680:
[----:B------:R-:W0:Y:S01]  /*0f70*/  MUFU.RCP64H R3, R15 ;  /* 0x0000000f00037308 */ /* 0x000e220000001800 */
[----:B------:R-:W-:Y:S01]  /*0f80*/  IMAD.MOV.U32 R2, RZ, RZ, 0x1 ;  /* 0x00000001ff027424 */ /* 0x000fe200078e00ff */
[C---:B------:R-:W1:Y:S01]  /*0f90*/  DADD R16, -R20.reuse, 1 ;  /* 0x3ff0000014107429 */ /* 0x040e620000000100 */
[----:B------:R-:W-:Y:S01]  /*0fa0*/  FSETP.GEU.AND P1, PT, |R35|, 6.5827683646048100446e-37, PT ;  /* 0x036000002300780b */ /* 0x000fe20003f2e200 */
[----:B------:R-:W-:Y:S01]  /*0fb0*/  BSSY B1, `(.L_x_9682) ;  /* 0x000001f000017945 */ /* 0x000fe20003800000 */
[----:B------:R2:W-:Y:S01]  /*0fc0*/  STG.E.128 [R44.64+0x1000], R4 ;  /* 0x001000042c007986 */ /* 0x0005e2000c101d04 */
        /* <DEDUP_REMOVED lines=17> */
[----:B-1----:R-:W-:-:S03]  /*10e0*/  FFMA R0, RZ, R15, R11 ;  /* 0x0000000fff007223 */ /* 0x002fc6000000000b */
[----:B------:R-:W-:Y:S02]  /*10f0*/  MOV R7, R3 ;  /* 0x0000000300077202 */ /* 0x000fe40000000f00 */
        /* <DEDUP_REMOVED lines=10> */
.L_x_9683:
[----:B------:R-:W-:Y:S05]  /*11a0*/  BSYNC B1 ;  /* 0x0000000000017941 */ /* 0x000fea0003800000 */
.L_x_9682:
[----:B------:R-:W0:Y:S01]  /*11b0*/  MUFU.RCP64H R3, R7 ;  /* 0x0000000700037308 */ /* 0x000e220000001800 */
[----:B------:R-:W-:Y:S01]  /*11c0*/  IMAD.MOV.U32 R2, RZ, RZ, 0x1 ;  /* 0x00000001ff027424 */ /* 0x000fe200078e00ff */
[----:B------:R-:W-:Y:S01]  /*11d0*/  FSETP.GEU.AND P1, PT, |R33|, 6.5827683646048100446e-37, PT ;  /* 0x036000002100780b */ /* 0x000fe20003f2e200 */
[----:B------:R-:W-:Y:S04]  /*11e0*/  BSSY B1, `(.L_x_9684) ;  /* 0x0000014000017945 */ /* 0x000fe80003800000 */
[----:B0-----:R-:W0:-:S06]  /*11f0*/  DFMA R4, R2, -R6, 1 ;  /* 0x3ff000000204742b */ /* 0x001e0c0000000806 */
[----:B0-----:R-:W0:-:S06]  /*1200*/  DFMA R4, R4, R4, R4 ;  /* 0x000000040404722b */ /* 0x001e0c0000000004 */
[----:B0-----:R-:W0:-:S06]  /*1210*/  DFMA R4, R2, R4, R2 ;  /* 0x000000040204722b */ /* 0x001e0c0000000002 */
[----:B0-----:R-:W0:-:S06]  /*1220*/  DFMA R2, R4, -R6, 1 ;  /* 0x3ff000000402742b */ /* 0x001e0c0000000806 */
[----:B0-----:R-:W0:-:S06]  /*1230*/  DFMA R2, R4, R2, R4 ;  /* 0x000000020402722b */ /* 0x001e0c0000000004 */
[----:B0-----:R-:W0:-:S06]  /*1240*/  DMUL R8, R2, R32 ;  /* 0x0000002002087228 */ /* 0x001e0c0000000000 */
[----:B0-----:R-:W0:-:S06]  /*1250*/  DFMA R4, R8, -R6, R32 ;  /* 0x800000060804722b */ /* 0x001e0c0000000020 */
[----:B0-----:R-:W0:-:S10]  /*1260*/  DFMA R8, R2, R4, R8 ;  /* 0x000000040208722b */ /* 0x001e140000000008 */
[----:B0-----:R-:W-:-:S05]  /*1270*/  FFMA R0, RZ, R7, R9 ;  /* 0x00000007ff007223 */ /* 0x001fca0000000009 */
        /* <DEDUP_REMOVED lines=10> */
.L_x_9685:
[----:B------:R-:W-:Y:S05]  /*1320*/  BSYNC B1 ;  /* 0x0000000000017941 */ /* 0x000fea0003800000 */
.L_x_9684:
[----:B------:R-:W-:Y:S01]  /*1330*/  STG.E.128 [R44.64+0x1800], R8 ;  /* 0x001800082c007986 */ /* 0x000fe2000c101d04 */
[----:B------:R-:W-:Y:S05]  /*1340*/  EXIT ;  /* 0x000000000000794d */ /* 0x000fea0003800000 */
.L_x_9669:
[----:B------:R-:W0:Y:S01]  /*1350*/  S2R R46, SR_TID.X ;  /* 0x00000000002e7919 */ /* 0x000e220000002100 */
[----:B------:R-:W-:Y:S01]  /*1360*/  CS2R R44, SRZ ;  /* 0x00000000002c7805 */ /* 0x000fe2000001ff00 */
[----:B------:R-:W-:Y:S01]  /*1370*/  CS2R R2, SRZ ;  /* 0x0000000000027805 */ /* 0x000fe2000001ff00 */
[----:B------:R-:W-:Y:S01]  /*1380*/  CS2R R4, SRZ ;  /* 0x0000000000047805 */ /* 0x000fe2000001ff00 */
[----:B------:R-:W-:Y:S01]  /*1390*/  CS2R R40, SRZ ;  /* 0x0000000000287805 */ /* 0x000fe2000001ff00 */
[----:B0-----:R-:W-:Y:S01]  /*13a0*/  ISETP.GE.AND P1, PT, R46, R62, PT ;  /* 0x0000003e2e00720c */ /* 0x001fe20003f26270 */
[----:B------:R-:W-:-:S12]  /*13b0*/  IMAD.MOV.U32 R0, RZ, RZ, R46 ;  /* 0x000000ffff007224 */ /* 0x000fd800078e002e */
[----:B------:R-:W-:Y:S01]  /*13c0*/  @!P1 IADD3 R16, R65, R0, RZ ;  /* 0x0000000041109210 */ /* 0x000fe20007ffe0ff */
[----:B------:R-:W-:Y:S01]  /*13d0*/  CS2R R6, SRZ ;  /* 0x0000000000067805 */ /* 0x000fe2000001ff00 */
[----:B------:R-:W-:Y:S01]  /*13e0*/  @!P1 IADD3 R0, R0, 0x80, RZ ;  /* 0x0000008000009810 */ /* 0x000fe20007ffe0ff */
[----:B------:R-:W-:Y:S01]  /*13f0*/  CS2R R42, SRZ ;  /* 0x00000000002a7805 */ /* 0x000fe2000001ff00 */
[----:B------:R-:W-:Y:S02]  /*1400*/  @!P1 IMAD.MOV.U32 R17, RZ, RZ, 0x8 ;  /* 0x00000008ff119424 */ /* 0x000fe400078e00ff */
[----:B------:R-:W-:Y:S01]  /*1410*/  ISETP.GE.AND P4, PT, R0, R62, PT ;  /* 0x0000003e0000720c */ /* 0x000fe20003f86270 */
[----:B------:R-:W-:Y:S01]  /*1420*/  CS2R R10, SRZ ;  /* 0x00000000000a7805 */ /* 0x000fe2000001ff00 */
[----:B------:R-:W-:-:S04]  /*1430*/  @!P1 IMAD.WIDE.U32 R12, R16, R17, c[0x0][0x170] ;  /* 0x00005c00100c9625 */ /* 0x000fc800078e0011 */
[CC--:B------:R-:W-:Y:S01]  /*1440*/  @!P1 IMAD.WIDE.U32 R14, R16.reuse, R17.reuse, c[0x0][0x178] ;  /* 0x00005e00100e9625 */ /* 0x0c0fe200078e0011 */
[----:B------:R0:W5:Y:S01]  /*1450*/  @!P1 LDG.E.64 R2, [R12.64] ;  /* 0x000000040c029981 */ /* 0x000162000c1e1b00 */
[----:B------:R-:W-:Y:S01]  /*1460*/  CS2R R58, SRZ ;  /* 0x00000000003a7805 */ /* 0x000fe2000001ff00 */
[----:B------:R-:W-:Y:S01]  /*1470*/  CS2R R48, SRZ ;  /* 0x0000000000307805 */ /* 0x000fe2000001ff00 */
[----:B------:R-:W-:Y:S01]  /*1480*/  @!P1 IMAD.WIDE.U32 R16, R16, R17, c[0x0][0x180] ;  /* 0x0000600010109625 */ /* 0x000fe200078e0011 */
[----:B------:R1:W5:Y:S03]  /*1490*/  @!P1 LDG.E.64 R4, [R14.64] ;  /* 0x000000040e049981 */ /* 0x000366000c1e1b00 */
[----:B------:R-:W-:Y:S01]  /*14a0*/  @!P4 IMAD.IADD R22, R65, 0x1, R0 ;  /* 0x000000014116c824 */ /* 0x000fe200078e0200 */
[----:B------:R-:W-:Y:S01]  /*14b0*/  @!P4 IADD3 R0, R0, 0x80, RZ ;  /* 0x000000800000c810 */ /* 0x000fe20007ffe0ff */
[----:B------:R-:W-:Y:S01]  /*14c0*/  @!P4 IMAD.MOV.U32 R23, RZ, RZ, 0x8 ;  /* 0x00000008ff17c424 */ /* 0x000fe200078e00ff */
[----:B0-----:R-:W-:Y:S01]  /*14d0*/  CS2R R12, SRZ ;  /* 0x00000000000c7805 */ /* 0x001fe2000001ff00 */
[----:B------:R0:W5:Y:S01]  /*14e0*/  @!P1 LDG.E.64 R40, [R16.64] ;  /* 0x0000000410289981 */ /* 0x000162000c1e1b00 */
[----:B------:R-:W-:Y:S01]  /*14f0*/  ISETP.GE.AND P5, PT, R0, R62, PT ;  /* 0x0000003e0000720c */ /* 0x000fe20003fa6270 */
[----:B------:R-:W-:-:S04]  /*1500*/  @!P4 IMAD.WIDE.U32 R18, R22, R23, c[0x0][0x170] ;  /* 0x00005c001612c625 */ /* 0x000fc800078e0017 */
[-C--:B------:R-:W-:Y:S01]  /*1510*/  @!P4 IMAD.WIDE.U32 R20, R22, R23.reuse, c[0x0][0x178] ;  /* 0x00005e001614c625 */ /* 0x080fe200078e0017 */
[----:B------:R2:W5:Y:S07]  /*1520*/  @!P4 LDG.E.64 R44, [R18.64] ;  /* 0x00000004122cc981 */ /* 0x00056e000c1e1b00 */
[C---:B------:R-:W-:Y:S01]  /*1530*/  @!P5 IMAD.IADD R28, R65.reuse, 0x1, R0 ;  /* 0x00000001411cd824 */ /* 0x040fe200078e0200 */
[----:B------:R-:W-:Y:S01]  /*1540*/  @!P5 IADD3 R0, R0, 0x80, RZ ;  /* 0x000000800000d810 */ /* 0x000fe20007ffe0ff */
[----:B------:R-:W-:Y:S01]  /*1550*/  @!P4 IMAD.WIDE.U32 R22, R22, R23, c[0x0][0x180] ;  /* 0x000060001616c625 */ /* 0x000fe200078e0017 */
[----:B------:R3:W5:Y:S02]  /*1560*/  @!P4 LDG.E.64 R6, [R20.64] ;  /* 0x000000041406c981 */ /* 0x000764000c1e1b00 */
[----:B------:R-:W-:Y:S01]  /*1570*/  ISETP.GE.AND P3, PT, R0, R62, PT ;  /* 0x0000003e0000720c */ /* 0x000fe20003f66270 */
[----:B------:R-:W-:Y:S01]  /*1580*/  @!P5 IMAD.MOV.U32 R29, RZ, RZ, 0x8 ;  /* 0x00000008ff1dd424 */ /* 0x000fe200078e00ff */
[----:B------:R4:W5:Y:S11]  /*1590*/  @!P4 LDG.E.64 R42, [R22.64] ;  /* 0x00000004162ac981 */ /* 0x000976000c1e1b00 */
[----:B------:R-:W-:-:S02]  /*15a0*/  @!P3 IADD3 R34, R65, R0, RZ ;  /* 0x000000004122b210 */ /* 0x000fc40007ffe0ff */
[----:B------:R-:W-:-:S04]  /*15b0*/  @!P3 IADD3 R0, R0, 0x80, RZ ;  /* 0x000000800000b810 */ /* 0x000fc80007ffe0ff */
[----:B------:R-:W-:-:S13]  /*15c0*/  ISETP.GE.AND P0, PT, R0, R62, PT ;  /* 0x0000003e0000720c */ /* 0x000fda0003f06270 */
[----:B------:R-:W-:Y:S01]  /*15d0*/  @!P0 IMAD.IADD R30, R65, 0x1, R0 ;  /* 0x00000001411e8824 */ /* 0x000fe200078e0200 */
[----:B------:R-:W-:-:S04]  /*15e0*/  @!P0 IADD3 R0, R0, 0x80, RZ ;  /* 0x0000008000008810 */ /* 0x000fc80007ffe0ff */
[----:B------:R-:W-:Y:S01]  /*15f0*/  ISETP.GE.AND P2, PT, R0, R62, PT ;  /* 0x0000003e0000720c */ /* 0x000fe20003f46270 */
[----:B------:R-:W-:-:S04]  /*1600*/  @!P5 IMAD.WIDE.U32 R24, R28, R29, c[0x0][0x170] ;  /* 0x00005c001c18d625 */ /* 0x000fc800078e001d */
[CC--:B------:R-:W-:Y:S01]  /*1610*/  @!P5 IMAD.WIDE.U32 R26, R28.reuse, R29.reuse, c[0x0][0x178] ;  /* 0x00005e001c1ad625 */ /* 0x0c0fe200078e001d */
[----:B-1----:R-:W-:Y:S01]  /*1620*/  CS2R R14, SRZ ;  /* 0x00000000000e7805 */ /* 0x002fe2000001ff00 */
[----:B------:R-:W-:Y:S01]  /*1630*/  CS2R R8, SRZ ;  /* 0x0000000000087805 */ /* 0x000fe2000001ff00 */
[----:B------:R1:W5:Y:S05]  /*1640*/  @!P5 LDG.E.64 R48, [R24.64] ;  /* 0x000000041830d981 */ /* 0x00036a000c1e1b00 */
[----:B------:R-:W-:Y:S01]  /*1650*/  @!P2 IADD3 R60, R65, R0, RZ ;  /* 0x00000000413ca210 */ /* 0x000fe20007ffe0ff */
[----:B------:R-:W-:Y:S01]  /*1660*/  @!P5 IMAD.WIDE.U32 R28, R28, R29, c[0x0][0x180] ;  /* 0x000060001c1cd625 */ /* 0x000fe200078e001d */
[----:B------:R-:W-:-:S03]  /*1670*/  @!P2 IADD3 R0, R0, 0x80, RZ ;  /* 0x000000800000a810 */ /* 0x000fc60007ffe0ff */
[----:B------:R-:W-:Y:S01]  /*1680*/  @!P3 IMAD.MOV.U32 R35, RZ, RZ, 0x8 ;  /* 0x00000008ff23b424 */ /* 0x000fe200078e00ff */
[----:B------:R-:W-:Y:S01]  /*1690*/  ISETP.GE.AND P4, PT, R0, R62, PT ;  /* 0x0000003e0000720c */ /* 0x000fe20003f86270 */
[----:B------:R1:W5:Y:S02]  /*16a0*/  @!P5 LDG.E.64 R10, [R28.64] ;  /* 0x000000041c0ad981 */ /* 0x000364000c1e1b00 */
[CC--:B------:R-:W-:Y:S01]  /*16b0*/  @!P3 IMAD.WIDE.U32 R32, R34.reuse, R35.reuse, c[0x0][0x170] ;  /* 0x00005c002220b625 */ /* 0x0c0fe200078e0023 */
[----:B0-----:R-:W-:Y:S01]  /*16c0*/  CS2R R16, SRZ ;  /* 0x0000000000107805 */ /* 0x001fe2000001ff00 */
[----:B--2---:R-:W-:Y:S01]  /*16d0*/  CS2R R18, SRZ ;  /* 0x0000000000127805 */ /* 0x004fe2000001ff00 */
[----:B---3--:R-:W-:Y:S01]  /*16e0*/  CS2R R20, SRZ ;  /* 0x0000000000147805 */ /* 0x008fe2000001ff00 */
[----:B------:R-:W-:Y:S01]  /*16f0*/  @!P0 IMAD.MOV.U32 R51, RZ, RZ, 0x8 ;  /* 0x00000008ff338424 */ /* 0x000fe200078e00ff */
[----:B------:R0:W5:Y:S01]  /*1700*/  @!P3 LDG.E.64 R58, [R32.64] ;  /* 0x00000004203ab981 */ /* 0x000162000c1e1b00 */
[----:B-1----:R-:W-:Y:S01]  /*1710*/  @!P3 IMAD.WIDE.U32 R28, R34, R35, c[0x0][0x178] ;  /* 0x00005e00221cb625 */ /* 0x002fe200078e0023 */
[----:B----4-:R-:W-:-:S02]  /*1720*/  CS2R R22, SRZ ;  /* 0x0000000000167805 */ /* 0x010fc4000001ff00 */
[----:B------:R1:W5:Y:S01]  /*1730*/  @!P5 LDG.E.64 R8, [R26.64] ;  /* 0x000000041a08d981 */ /* 0x000362000c1e1b00 */
[----:B------:R-:W-:-:S03]  /*1740*/  @!P3 IMAD.WIDE.U32 R34, R34, R35, c[0x0][0x180] ;  /* 0x000060002222b625 */ /* 0x000fc600078e0023 */
[----:B------:R2:W5:Y:S01]  /*1750*/  @!P3 LDG.E.64 R12, [R28.64] ;  /* 0x000000041c0cb981 */ /* 0x000562000c1e1b00 */
[----:B------:R-:W-:Y:S01]  /*1760*/  @!P4 IMAD.IADD R47, R65, 0x1, R0 ;  /* 0x00000001412fc824 */ /* 0x000fe200078e0200 */
[----:B------:R-:W-:Y:S02]  /*1770*/  @!P4 IADD3 R0, R0, 0x80, RZ ;  /* 0x000000800000c810 */ /* 0x000fe40007ffe0ff */
[----:B------:R3:W5:Y:S02]  /*1780*/  @!P3 LDG.E.64 R14, [R34.64] ;  /* 0x00000004220eb981 */ /* 0x000764000c1e1b00 */
[----:B------:R-:W-:Y:S01]  /*1790*/  ISETP.GE.AND P3, PT, R0, R62, PT ;  /* 0x0000003e0000720c */ /* 0x000fe20003f66270 */
[----:B------:R-:W-:Y:S01]  /*17a0*/  @!P2 IMAD.MOV.U32 R61, RZ, RZ, 0x8 ;  /* 0x00000008ff3da424 */ /* 0x000fe200078e00ff */
[----:B------:R-:W-:Y:S01]  /*17b0*/  CS2R R24, SRZ ;  /* 0x0000000000187805 */ /* 0x000fe2000001ff00 */
[----:B------:R-:W-:-:S04]  /*17c0*/  @!P0 IMAD.WIDE.U32 R36, R30, R51, c[0x0][0x170] ;  /* 0x00005c001e248625 */ /* 0x000fc800078e0033 */
[CC--:B------:R-:W-:Y:S01]  /*17d0*/  @!P0 IMAD.WIDE.U32 R38, R30.reuse, R51.reuse, c[0x0][0x178] ;  /* 0x00005e001e268625 */ /* 0x0c0fe200078e0033 */
[----:B------:R4:W5:Y:S03]  /*17e0*/  @!P0 LDG.E.64 R16, [R36.64] ;  /* 0x0000000424108981 */ /* 0x000966000c1e1b00 */
[----:B------:R-:W-:Y:S01]  /*17f0*/  @!P0 IMAD.WIDE.U32 R50, R30, R51, c[0x0][0x180] ;  /* 0x000060001e328625 */ /* 0x000fe200078e0033 */
[----:B------:R0:W5:Y:S01]  /*1800*/  @!P0 LDG.E.64 R18, [R38.64] ;  /* 0x0000000426128981 */ /* 0x000162000c1e1b00 */
[----:B------:R-:W-:Y:S02]  /*1810*/  @!P3 MOV R63, 0x8 ;  /* 0x00000008003fb802 */ /* 0x000fe40000000f00 */
[CC--:B------:R-:W-:Y:S01]  /*1820*/  @!P2 IMAD.WIDE.U32 R54, R60.reuse, R61.reuse, c[0x0][0x170] ;  /* 0x00005c003c36a625 */ /* 0x0c0fe200078e003d */
[----:B------:R0:W5:Y:S03]  /*1830*/  @!P0 LDG.E.64 R20, [R50.64] ;  /* 0x0000000432148981 */ /* 0x000166000c1e1b00 */
[----:B------:R-:W-:-:S04]  /*1840*/  @!P2 IMAD.WIDE.U32 R56, R60, R61, c[0x0][0x178] ;  /* 0x00005e003c38a625 */ /* 0x000fc800078e003d */
[----:B------:R-:W-:Y:S01]  /*1850*/  @!P4 IMAD.MOV.U32 R52, RZ, RZ, 0x8 ;  /* 0x00000008ff34c424 */ /* 0x000fe200078e00ff */
[----:B-1----:R-:W-:Y:S01]  /*1860*/  CS2R R26, SRZ ;  /* 0x00000000001a7805 */ /* 0x002fe2000001ff00 */
[----:B------:R-:W-:Y:S01]  /*1870*/  @!P3 IMAD.IADD R0, R65, 0x1, R0 ;  /* 0x000000014100b824 */ /* 0x000fe200078e0200 */
[----:B--2---:R-:W-:Y:S01]  /*1880*/  CS2R R28, SRZ ;  /* 0x00000000001c7805 */ /* 0x004fe2000001ff00 */
[CC--:B------:R-:W-:Y:S01]  /*1890*/  @!P4 IMAD.WIDE.U32 R66, R47.reuse, R52.reuse, c[0x0][0x170] ;  /* 0x00005c002f42c625 */ /* 0x0c0fe200078e0034 */
[----:B------:R1:W5:Y:S01]  /*18a0*/  @!P2 LDG.E.64 R22, [R54.64] ;  /* 0x000000043616a981 */ /* 0x000362000c1e1b00 */
[----:B------:R-:W-:Y:S01]  /*18b0*/  CS2R R30, SRZ ;  /* 0x00000000001e7805 */ /* 0x000fe2000001ff00 */
[----:B0-----:R-:W-:Y:S01]  /*18c0*/  CS2R R32, SRZ ;  /* 0x0000000000207805 */ /* 0x001fe2000001ff00 */
[----:B---3--:R-:W-:Y:S01]  /*18d0*/  CS2R R34, SRZ ;  /* 0x0000000000227805 */ /* 0x008fe2000001ff00 */
[----:B------:R0:W5:Y:S01]  /*18e0*/  @!P2 LDG.E.64 R24, [R56.64] ;  /* 0x000000043818a981 */ /* 0x000162000c1e1b00 */
[----:B----4-:R-:W-:Y:S01]  /*18f0*/  CS2R R36, SRZ ;  /* 0x0000000000247805 */ /* 0x010fe2000001ff00 */
[----:B------:R-:W-:Y:S01]  /*1900*/  CS2R R38, SRZ ;  /* 0x0000000000267805 */ /* 0x000fe2000001ff00 */
[CC--:B------:R-:W-:Y:S01]  /*1910*/  @!P4 IMAD.WIDE.U32 R50, R47.reuse, R52.reuse, c[0x0][0x178] ;  /* 0x00005e002f32c625 */ /* 0x0c0fe200078e0034 */
[----:B------:R2:W5:Y:S03]  /*1920*/  @!P4 LDG.E.64 R28, [R66.64] ;  /* 0x00000004421cc981 */ /* 0x000566000c1e1b00 */
[----:B------:R-:W-:Y:S01]  /*1930*/  @!P4 IMAD.WIDE.U32 R68, R47, R52, c[0x0][0x180] ;  /* 0x000060002f44c625 */ /* 0x000fe200078e0034 */
[----:B------:R2:W5:Y:S03]  /*1940*/  @!P4 LDG.E.64 R30, [R50.64] ;  /* 0x00000004321ec981 */ /* 0x000566000c1e1b00 */
[----:B------:R-:W-:Y:S01]  /*1950*/  @!P2 IMAD.WIDE.U32 R60, R60, R61, c[0x0][0x180] ;  /* 0x000060003c3ca625 */ /* 0x000fe200078e003d */
[----:B------:R2:W5:Y:S03]  /*1960*/  @!P4 LDG.E.64 R32, [R68.64] ;  /* 0x000000044420c981 */ /* 0x000566000c1e1b00 */
[CC--:B------:R-:W-:Y:S01]  /*1970*/  @!P3 IMAD.WIDE.U32 R52, R0.reuse, R63.reuse, c[0x0][0x170] ;  /* 0x00005c000034b625 */ /* 0x0c0fe200078e003f */
[----:B------:R2:W5:Y:S03]  /*1980*/  @!P2 LDG.E.64 R26, [R60.64] ;  /* 0x000000043c1aa981 */ /* 0x000566000c1e1b00 */
[CC--:B-1----:R-:W-:Y:S01]  /*1990*/  @!P3 IMAD.WIDE.U32 R54, R0.reuse, R63.reuse, c[0x0][0x178] ;  /* 0x00005e000036b625 */ /* 0x0c2fe200078e003f */
[----:B------:R2:W5:Y:S03]  /*19a0*/  @!P3 LDG.E.64 R34, [R52.64] ;  /* 0x000000043422b981 */ /* 0x000566000c1e1b00 */
[----:B0-----:R-:W-:Y:S01]  /*19b0*/  @!P3 IMAD.WIDE.U32 R56, R0, R63, c[0x0][0x180] ;  /* 0x000060000038b625 */ /* 0x001fe200078e003f */
[----:B------:R2:W5:Y:S04]  /*19c0*/  @!P3 LDG.E.64 R36, [R54.64] ;  /* 0x000000043624b981 */ /* 0x000568000c1e1b00 */
[----:B------:R2:W5:Y:S01]  /*19d0*/  @!P3 LDG.E.64 R38, [R56.64] ;  /* 0x000000043826b981 */ /* 0x000562000c1e1b00 */
[----:B------:R-:W-:Y:S01]  /*19e0*/  BSSY B1, `(.L_x_9686) ;  /* 0x0000023000017945 */ /* 0x000fe20003800000 */
[----:B------:R-:W-:Y:S05]  /*19f0*/  @P1 BRA `(.L_x_9687) ;  /* 0x0000021000001947 */ /* 0x000fea0003800000 */
[----:B--2--5:R-:W0:Y:S01]  /*1a00*/  DADD R50, -R4, 1 ;  /* 0x3ff0000004327429 */ /* 0x024e220000000100 */
[----:B------:R-:W-:-:S03]  /*1a10*/  IMAD.MOV.U32 R52, RZ, RZ, c[0x2][0x4] ;  /* 0x00800100ff347624 */ /* 0x000fc600078e00ff */
[----:B------:R-:W-:-:S04]  /*1a20*/  DADD R40, -R40, R4 ;  /* 0x0000000028287229 */ /* 0x000fc80000000104 */
[----:B0-----:R-:W0:-:S06]  /*1a30*/  DMUL R50, R50, R4 ;  /* 0x0000000432327228 */ /* 0x001e0c0000000000 */
[----:B0-----:R-:W0:-:S04]  /*1a40*/  DSETP.MAX.AND P0, P2, R50, c[0x2][0x0], PT ;  /* 0x008000003200762a */ /* 0x001e080003a0f000 */
[----:B------:R-:W-:Y:S02]  /*1a50*/  IMAD.MOV.U32 R0, RZ, RZ, R51 ;  /* 0x000000ffff007224 */ /* 0x000fe400078e0033 */
[----:B0-----:R-:W-:-:S03]  /*1a60*/  SEL R50, R50, c[0x2][0x0], P0 ;  /* 0x0080000032327a07 */ /* 0x001fc60000000000 */
[----:B------:R-:W-:-:S05]  /*1a70*/  FSEL R47, R0, c[0x2][0x4], P0 ;  /* 0x00800100002f7a08 */ /* 0x000fca0000000000 */
[----:B------:R-:W-:Y:S01]  /*1a80*/  @P2 LOP3.LUT R47, R52, 0x80000, RZ, 0xfc, !PT ;  /* 0x00080000342f2812 */ /* 0x000fe200078efcff */
[----:B------:R-:W-:-:S04]  /*1a90*/  IMAD.MOV.U32 R52, RZ, RZ, 0x1 ;  /* 0x00000001ff347424 */ /* 0x000fc800078e00ff */
[----:B------:R-:W-:-:S04]  /*1aa0*/  IMAD.MOV.U32 R51, RZ, RZ, R47 ;  /* 0x000000ffff337224 */ /* 0x000fc800078e002f */
[----:B------:R-:W0:Y:S02]  /*1ab0*/  MUFU.RCP64H R53, R51 ;  /* 0x0000003300357308 */ /* 0x000e240000001800 */
[----:B0-----:R-:W0:-:S06]  /*1ac0*/  DFMA R54, -R50, R52, 1 ;  /* 0x3ff000003236742b */ /* 0x001e0c0000000134 */
[----:B0-----:R-:W0:-:S06]  /*1ad0*/  DFMA R54, R54, R54, R54 ;  /* 0x000000363636722b */ /* 0x001e0c0000000036 */
[----:B0-----:R-:W0:-:S04]  /*1ae0*/  DFMA R54, R52, R54, R52 ;  /* 0x000000363436722b */ /* 0x001e080000000034 */
[----:B------:R-:W-:-:S04]  /*1af0*/  DMUL R52, R40, R2 ;  /* 0x0000000228347228 */ /* 0x000fc80000000000 */
        /* <DEDUP_REMOVED lines=14> */
[----:B------:R-:W-:Y:S05]  /*1be0*/  CALL.REL.NOINC `($__internal_16_$__cuda_sm20_div_rn_f64_full) ;  /* 0x0000142000007944 */ /* 0x000fea0003c00000 */
[----:B------:R-:W-:Y:S01]  /*1bf0*/  IMAD.MOV.U32 R40, RZ, RZ, R2 ;  /* 0x000000ffff287224 */ /* 0x000fe200078e0002 */
[----:B------:R-:W-:Y:S02]  /*1c00*/  MOV R41, R3 ;  /* 0x0000000300297202 */ /* 0x000fe40000000f00 */
.L_x_9687:
[----:B------:R-:W-:Y:S05]  /*1c10*/  BSYNC B1 ;  /* 0x0000000000017941 */ /* 0x000fea0003800000 */
.L_x_9686:
[----:B------:R-:W-:Y:S01]  /*1c20*/  IADD3 R47, R46, 0x80, RZ ;  /* 0x000000802e2f7810 */ /* 0x000fe20007ffe0ff */
[----:B------:R-:W-:Y:S03]  /*1c30*/  BSSY B1, `(.L_x_9688) ;  /* 0x0000023000017945 */ /* 0x000fe60003800000 */
[----:B------:R-:W-:-:S13]  /*1c40*/  ISETP.GE.AND P0, PT, R47, R62, PT ;  /* 0x0000003e2f00720c */ /* 0x000fda0003f06270 */
[----:B------:R-:W-:Y:S05]  /*1c50*/  @P0 BRA `(.L_x_9689) ;  /* 0x0000020000000947 */ /* 0x000fea0003800000 */
[----:B-----5:R-:W0:Y:S01]  /*1c60*/  DADD R2, -R6, 1 ;  /* 0x3ff0000006027429 */ /* 0x020e220000000100 */
[----:B------:R-:W-:-:S03]  /*1c70*/  IMAD.MOV.U32 R4, RZ, RZ, c[0x2][0x4] ;  /* 0x00800100ff047624 */ /* 0x000fc600078e00ff */
[----:B------:R-:W1:-:S04]  /*1c80*/  DADD R42, -R42, R6 ;  /* 0x000000002a2a7229 */ /* 0x000e480000000106 */
[----:B0-----:R-:W0:-:S04]  /*1c90*/  DMUL R2, R2, R6 ;  /* 0x0000000602027228 */ /* 0x001e080000000000 */
[----:B-1----:R-:W-:-:S04]  /*1ca0*/  DMUL R42, R42, R44 ;  /* 0x0000002c2a2a7228 */ /* 0x002fc80000000000 */
[----:B0-----:R-:W0:Y:S02]  /*1cb0*/  DSETP.MAX.AND P0, P2, R2, c[0x2][0x0], PT ;  /* 0x008000000200762a */ /* 0x001e240003a0f000 */
[----:B------:R-:W-:-:S04]  /*1cc0*/  IMAD.MOV.U32 R0, RZ, RZ, R3 ;  /* 0x000000ffff007224 */ /* 0x000fc800078e0003 */
[----:B0-2---:R-:W-:Y:S01]  /*1cd0*/  SEL R50, R2, c[0x2][0x0], P0 ;  /* 0x0080000002327a07 */ /* 0x005fe20000000000 */
        /* <DEDUP_REMOVED lines=24> */
.L_x_9689:
[----:B------:R-:W-:Y:S05]  /*1e60*/  BSYNC B1 ;  /* 0x0000000000017941 */ /* 0x000fea0003800000 */
.L_x_9688:
[----:B-----5:R-:W-:Y:S01]  /*1e70*/  IADD3 R3, R46, 0x100, RZ ;  /* 0x000001002e037810 */ /* 0x020fe20007ffe0ff */
[----:B------:R-:W-:Y:S03]  /*1e80*/  BSSY B1, `(.L_x_9690) ;  /* 0x0000023000017945 */ /* 0x000fe60003800000 */
[----:B------:R-:W-:-:S13]  /*1e90*/  ISETP.GE.AND P0, PT, R3, R62, PT ;  /* 0x0000003e0300720c */ /* 0x000fda0003f06270 */
[----:B------:R-:W-:Y:S05]  /*1ea0*/  @P0 BRA `(.L_x_9691) ;  /* 0x0000020000000947 */ /* 0x000fea0003800000 */
[----:B------:R-:W0:Y:S01]  /*1eb0*/  DADD R2, -R8, 1 ;  /* 0x3ff0000008027429 */ /* 0x000e220000000100 */
[----:B------:R-:W-:-:S03]  /*1ec0*/  MOV R4, c[0x2][0x4] ;  /* 0x0080010000047a02 */ /* 0x000fc60000000f00 */
        /* <DEDUP_REMOVED lines=27> */
[----:B--2---:R-:W-:Y:S05]  /*2080*/  CALL.REL.NOINC `($__internal_16_$__cuda_sm20_div_rn_f64_full) ;  /* 0x00000f8000007944 */ /* 0x004fea0003c00000 */
[----:B------:R-:W-:Y:S02]  /*2090*/  IMAD.MOV.U32 R8, RZ, RZ, R2 ;  /* 0x000000ffff087224 */ /* 0x000fe400078e0002 */
[----:B------:R-:W-:Y:S02]  /*20a0*/  IMAD.MOV.U32 R9, RZ, RZ, R3 ;  /* 0x000000ffff097224 */ /* 0x000fe400078e0003 */
.L_x_9691:
[----:B------:R-:W-:Y:S05]  /*20b0*/  BSYNC B1 ;  /* 0x0000000000017941 */ /* 0x000fea0003800000 */
.L_x_9690:
[----:B------:R-:W-:Y:S01]  /*20c0*/  IADD3 R3, R46, 0x180, RZ ;  /* 0x000001802e037810 */ /* 0x000fe20007ffe0ff */
[----:B------:R-:W-:Y:S03]  /*20d0*/  BSSY B1, `(.L_x_9692) ;  /* 0x0000023000017945 */ /* 0x000fe60003800000 */
[----:B------:R-:W-:-:S13]  /*20e0*/  ISETP.GE.AND P0, PT, R3, R62, PT ;  /* 0x0000003e0300720c */ /* 0x000fda0003f06270 */
[----:B------:R-:W-:Y:S05]  /*20f0*/  @P0 BRA `(.L_x_9693) ;  /* 0x0000020000000947 */ /* 0x000fea0003800000 */
[----:B------:R-:W0:Y:S01]  /*2100*/  DADD R2, -R12, 1 ;  /* 0x3ff000000c027429 */ /* 0x000e220000000100 */
[----:B------:R-:W-:-:S03]  /*2110*/  IMAD.MOV.U32 R4, RZ, RZ, c[0x2][0x4] ;  /* 0x00800100ff047624 */ /* 0x000fc600078e00ff */
[----:B------:R-:W1:-:S04]  /*2120*/  DADD R14, -R14, R12 ;  /* 0x000000000e0e7229 */ /* 0x000e48000000010c */
[----:B0-----:R-:W0:-:S04]  /*2130*/  DMUL R2, R2, R12 ;  /* 0x0000000c02027228 */ /* 0x001e080000000000 */
[----:B-1----:R-:W-:-:S04]  /*2140*/  DMUL R14, R14, R58 ;  /* 0x0000003a0e0e7228 */ /* 0x002fc80000000000 */
[----:B0-----:R-:W0:Y:S02]  /*2150*/  DSETP.MAX.AND P0, P2, R2, c[0x2][0x0], PT ;  /* 0x008000000200762a */ /* 0x001e240003a0f000 */
[----:B------:R-:W-:-:S04]  /*2160*/  MOV R0, R3 ;  /* 0x0000000300007202 */ /* 0x000fc80000000f00 */
[----:B0-----:R-:W-:Y:S02]  /*2170*/  FSEL R43, R0, c[0x2][0x4], P0 ;  /* 0x00800100002b7a08 */ /* 0x001fe40000000000 */
[----:B------:R-:W-:Y:S01]  /*2180*/  SEL R42, R2, c[0x2][0x0], P0 ;  /* 0x00800000022a7a07 */ /* 0x000fe20000000000 */
[----:B------:R-:W-:-:S05]  /*2190*/  IMAD.MOV.U32 R2, RZ, RZ, 0x1 ;  /* 0x00000001ff027424 */ /* 0x000fca00078e00ff */
        /* <DEDUP_REMOVED lines=22> */
.L_x_9693:
[----:B------:R-:W-:Y:S05]  /*2300*/  BSYNC B1 ;  /* 0x0000000000017941 */ /* 0x000fea0003800000 */
.L_x_9692:
        /* <DEDUP_REMOVED lines=10> */
[----:B------:R-:W-:-:S04]  /*23b0*/  IMAD.MOV.U32 R0, RZ, RZ, R3 ;  /* 0x000000ffff007224 */ /* 0x000fc800078e0003 */
[----:B0-----:R-:W-:Y:S02]  /*23c0*/  SEL R14, R2, c[0x2][0x0], P0 ;  /* 0x00800000020e7a07 */ /* 0x001fe40000000000 */
[----:B------:R-:W-:Y:S02]  /*23d0*/  FSEL R15, R0, c[0x2][0x4], P0 ;  /* 0x00800100000f7a08 */ /* 0x000fe40000000000 */
[----:B------:R-:W-:-:S04]  /*23e0*/  MOV R2, 0x1 ;  /* 0x0000000100027802 */ /* 0x000fc80000000f00 */
        /* <DEDUP_REMOVED lines=19> */
[----:B--2---:R-:W-:Y:S05]  /*2520*/  CALL.REL.NOINC `($__internal_16_$__cuda_sm20_div_rn_f64_full) ;  /* 0x00000ae000007944 */ /* 0x004fea0003c00000 */
[----:B------:R-:W-:Y:S01]  /*2530*/  MOV R12, R2 ;  /* 0x00000002000c7202 */ /* 0x000fe20000000f00 */
[----:B------:R-:W-:Y:S02]  /*2540*/  IMAD.MOV.U32 R13, RZ, RZ, R3 ;  /* 0x000000ffff0d7224 */ /* 0x000fe400078e0003 */
.L_x_9695:
[----:B------:R-:W-:Y:S05]  /*2550*/  BSYNC B1 ;  /* 0x0000000000017941 */ /* 0x000fea0003800000 */
.L_x_9694:
        /* <DEDUP_REMOVED lines=33> */
[----:B--2---:R-:W-:Y:S05]  /*2770*/  CALL.REL.NOINC `($__internal_16_$__cuda_sm20_div_rn_f64_full) ;  /* 0x0000089000007944 */ /* 0x004fea0003c00000 */
[----:B------:R-:W-:Y:S01]  /*2780*/  IMAD.MOV.U32 R14, RZ, RZ, R2 ;  /* 0x000000ffff0e7224 */ /* 0x000fe200078e0002 */
[----:B------:R-:W-:Y:S02]  /*2790*/  MOV R15, R3 ;  /* 0x00000003000f7202 */ /* 0x000fe40000000f00 */
.L_x_9697:
[----:B------:R-:W-:Y:S05]  /*27a0*/  BSYNC B1 ;  /* 0x0000000000017941 */ /* 0x000fea0003800000 */
.L_x_9696:
        /* <DEDUP_REMOVED lines=34> */
[----:B------:R-:W-:Y:S01]  /*29d0*/  MOV R16, R2 ;  /* 0x0000000200107202 */ /* 0x000fe20000000f00 */
[----:B------:R-:W-:Y:S02]  /*29e0*/  IMAD.MOV.U32 R17, RZ, RZ, R3 ;  /* 0x000000ffff117224 */ /* 0x000fe400078e0003 */
.L_x_9699:
[----:B------:R-:W-:Y:S05]  /*29f0*/  BSYNC B1 ;  /* 0x0000000000017941 */ /* 0x000fea0003800000 */
.L_x_9698:
        /* <DEDUP_REMOVED lines=36> */
.L_x_9701:
[----:B------:R-:W-:Y:S05]  /*2c40*/  BSYNC B1 ;  /* 0x0000000000017941 */ /* 0x000fea0003800000 */
.L_x_9700:
[----:B------:R-:W0:Y:S01]  /*2c50*/  @!P1 S2R R2, SR_TID.X ;  /* 0x0000000000029919 */ /* 0x000e220000002100 */
[----:B------:R-:W-:Y:S01]  /*2c60*/  @!P1 IMAD.MOV.U32 R3, RZ, RZ, 0x8 ;  /* 0x00000008ff039424 */ /* 0x000fe200078e00ff */
[----:B------:R-:W-:Y:S01]  /*2c70*/  BSSY B0, `(.L_x_9702) ;  /* 0x0000031000007945 */ /* 0x000fe20003800000 */
[----:B------:R-:W-:Y:S01]  /*2c80*/  @!P1 IMAD.MOV.U32 R46, RZ, RZ, R47 ;  /* 0x000000ffff2e9224 */ /* 0x000fe200078e002f */
[----:B------:R-:W-:Y:S04]  /*2c90*/  BSSY B1, `(.L_x_9703) ;  /* 0x0000028000017945 */ /* 0x000fe80003800000 */
[----:B------:R-:W-:-:S02]  /*2ca0*/  ISETP.GE.AND P0, PT, R46, R62, PT ;  /* 0x0000003e2e00720c */ /* 0x000fc40003f06270 */
[----:B0-----:R-:W-:-:S05]  /*2cb0*/  @!P1 IADD3 R2, R65, R2, RZ ;  /* 0x0000000241029210 */ /* 0x001fca0007ffe0ff */
[----:B------:R-:W-:-:S05]  /*2cc0*/  @!P1 IMAD.WIDE.U32 R2, R2, R3, c[0x0][0x168] ;  /* 0x00005a0002029625 */ /* 0x000fca00078e0003 */
[----:B------:R0:W-:Y:S01]  /*2cd0*/  @!P1 STG.E.64 [R2.64], R40 ;  /* 0x0000002802009986 */ /* 0x0001e2000c101b04 */
[----:B------:R-:W-:Y:S05]  /*2ce0*/  @P0 BRA `(.L_x_9704) ;  /* 0x000000c000000947 */ /* 0x000fea0003800000 */
[----:B0-----:R-:W-:Y:S01]  /*2cf0*/  IMAD.IADD R2, R65, 0x1, R46 ;  /* 0x0000000141027824 */ /* 0x001fe200078e022e */
[----:B------:R-:W-:Y:S01]  /*2d00*/  IADD3 R46, R46, 0x80, RZ ;  /* 0x000000802e2e7810 */ /* 0x000fe20007ffe0ff */
[----:B------:R-:W-:-:S03]  /*2d10*/  IMAD.MOV.U32 R3, RZ, RZ, 0x8 ;  /* 0x00000008ff037424 */ /* 0x000fc600078e00ff */
[----:B------:R-:W-:Y:S01]  /*2d20*/  ISETP.GE.AND P0, PT, R46, R62, PT ;  /* 0x0000003e2e00720c */ /* 0x000fe20003f06270 */
[----:B------:R-:W-:-:S05]  /*2d30*/  IMAD.WIDE.U32 R2, R2, R3, c[0x0][0x168] ;  /* 0x00005a0002027625 */ /* 0x000fca00078e0003 */
[----:B------:R0:W-:Y:S07]  /*2d40*/  STG.E.64 [R2.64], R6 ;  /* 0x0000000602007986 */ /* 0x0001ee000c101b04 */
[----:B------:R-:W-:Y:S05]  /*2d50*/  @P0 BRA `(.L_x_9705) ;  /* 0x000000c000000947 */ /* 0x000fea0003800000 */
[----:B0-----:R-:W-:Y:S01]  /*2d60*/  IADD3 R2, R65, R46, RZ ;  /* 0x0000002e41027210 */ /* 0x001fe20007ffe0ff */
[----:B------:R-:W-:Y:S01]  /*2d70*/  IMAD.MOV.U32 R3, RZ, RZ, 0x8 ;  /* 0x00000008ff037424 */ /* 0x000fe200078e00ff */
[----:B------:R-:W-:-:S03]  /*2d80*/  IADD3 R46, R46, 0x80, RZ ;  /* 0x000000802e2e7810 */ /* 0x000fc60007ffe0ff */
[----:B------:R-:W-:-:S05]  /*2d90*/  IMAD.WIDE.U32 R2, R2, R3, c[0x0][0x168] ;  /* 0x00005a0002027625 */ /* 0x000fca00078e0003 */
[----:B------:R0:W-:Y:S02]  /*2da0*/  STG.E.64 [R2.64], R8 ;  /* 0x0000000802007986 */ /* 0x0001e4000c101b04 */
.L_x_9704:
[----:B------:R-:W-:-:S13]  /*2db0*/  ISETP.GE.AND P0, PT, R46, R62, PT ;  /* 0x0000003e2e00720c */ /* 0x000fda0003f06270 */
[----:B------:R-:W-:Y:S05]  /*2dc0*/  @P0 BRA `(.L_x_9706) ;  /* 0x000000c000000947 */ /* 0x000fea0003800000 */
[----:B0-----:R-:W-:Y:S01]  /*2dd0*/  IMAD.IADD R2, R65, 0x1, R46 ;  /* 0x0000000141027824 */ /* 0x001fe200078e022e */
[----:B------:R-:W-:Y:S01]  /*2de0*/  IADD3 R46, R46, 0x80, RZ ;  /* 0x000000802e2e7810 */ /* 0x000fe20007ffe0ff */
[----:B------:R-:W-:-:S04]  /*2df0*/  IMAD.MOV.U32 R3, RZ, RZ, 0x8 ;  /* 0x00000008ff037424 */ /* 0x000fc800078e00ff */
[----:B------:R-:W-:-:S05]  /*2e00*/  IMAD.WIDE.U32 R2, R2, R3, c[0x0][0x168] ;  /* 0x00005a0002027625 */ /* 0x000fca00078e0003 */
[----:B------:R0:W-:Y:S02]  /*2e10*/  STG.E.64 [R2.64], R10 ;  /* 0x0000000a02007986 */ /* 0x0001e4000c101b04 */
.L_x_9705:
[----:B------:R-:W-:-:S13]  /*2e20*/  ISETP.GE.AND P0, PT, R46, R62, PT ;  /* 0x0000003e2e00720c */ /* 0x000fda0003f06270 */
[----:B------:R-:W-:Y:S05]  /*2e30*/  @P0 BRA `(.L_x_9707) ;  /* 0x000000d000000947 */ /* 0x000fea0003800000 */
[----:B0-----:R-:W-:Y:S01]  /*2e40*/  IADD3 R2, R65, R46, RZ ;  /* 0x0000002e41027210 */ /* 0x001fe20007ffe0ff */
[----:B------:R-:W-:Y:S01]  /*2e50*/  IMAD.MOV.U32 R3, RZ, RZ, 0x8 ;  /* 0x00000008ff037424 */ /* 0x000fe200078e00ff */
[----:B------:R-:W-:-:S03]  /*2e60*/  IADD3 R46, R46, 0x80, RZ ;  /* 0x000000802e2e7810 */ /* 0x000fc60007ffe0ff */
[----:B------:R-:W-:-:S05]  /*2e70*/  IMAD.WIDE.U32 R2, R2, R3, c[0x0][0x168] ;  /* 0x00005a0002027625 */ /* 0x000fca00078e0003 */
[----:B------:R0:W-:Y:S02]  /*2e80*/  STG.E.64 [R2.64], R12 ;  /* 0x0000000c02007986 */ /* 0x0001e4000c101b04 */
.L_x_9706:
[----:B------:R-:W-:-:S13]  /*2e90*/  ISETP.GE.AND P0, PT, R46, R62, PT ;  /* 0x0000003e2e00720c */ /* 0x000fda0003f06270 */
[----:B------:R-:W-:Y:S01]  /*2ea0*/  @P0 BREAK B1 ;  /* 0x0000000000010942 */ /* 0x000fe20003800000 */
[----:B------:R-:W-:Y:S05]  /*2eb0*/  @P0 BRA `(.L_x_9708) ;  /* 0x000000c000000947 */ /* 0x000fea0003800000 */
[----:B0-----:R-:W-:Y:S01]  /*2ec0*/  IMAD.IADD R2, R65, 0x1, R46 ;  /* 0x0000000141027824 */ /* 0x001fe200078e022e */
[----:B------:R-:W-:Y:S01]  /*2ed0*/  IADD3 R46, R46, 0x80, RZ ;  /* 0x000000802e2e7810 */ /* 0x000fe20007ffe0ff */
[----:B------:R-:W-:-:S04]  /*2ee0*/  IMAD.MOV.U32 R3, RZ, RZ, 0x8 ;  /* 0x00000008ff037424 */ /* 0x000fc800078e00ff */
[----:B------:R-:W-:-:S05]  /*2ef0*/  IMAD.WIDE.U32 R2, R2, R3, c[0x0][0x168] ;  /* 0x00005a0002027625 */ /* 0x000fca00078e0003 */
[----:B------:R0:W-:Y:S02]  /*2f00*/  STG.E.64 [R2.64], R14 ;  /* 0x0000000e02007986 */ /* 0x0001e4000c101b04 */
.L_x_9707:
[----:B------:R-:W-:Y:S05]  /*2f10*/  BSYNC B1 ;  /* 0x0000000000017941 */ /* 0x000fea0003800000 */
.L_x_9703:
[----:B------:R-:W-:-:S13]  /*2f20*/  ISETP.GE.AND P0, PT, R46, R62, PT ;  /* 0x0000003e2e00720c */ /* 0x000fda0003f06270 */
[----:B0-----:R-:W-:Y:S01]  /*2f30*/  @!P0 IADD3 R2, R65, R46, RZ ;  /* 0x0000002e41028210 */ /* 0x001fe20007ffe0ff */
[----:B------:R-:W-:Y:S01]  /*2f40*/  @!P0 IMAD.MOV.U32 R3, RZ, RZ, 0x8 ;  /* 0x00000008ff038424 */ /* 0x000fe200078e00ff */
[----:B------:R-:W-:-:S03]  /*2f50*/  @!P0 IADD3 R46, R46, 0x80, RZ ;  /* 0x000000802e2e8810 */ /* 0x000fc60007ffe0ff */
[----:B------:R-:W-:-:S05]  /*2f60*/  @!P0 IMAD.WIDE.U32 R2, R2, R3, c[0x0][0x168] ;  /* 0x00005a0002028625 */ /* 0x000fca00078e0003 */
[----:B------:R0:W-:Y:S02]  /*2f70*/  @!P0 STG.E.64 [R2.64], R16 ;  /* 0x0000001002008986 */ /* 0x0001e4000c101b04 */
.L_x_9708:
[----:B------:R-:W-:Y:S05]  /*2f80*/  BSYNC B0 ;  /* 0x0000000000007941 */ /* 0x000fea0003800000 */
.L_x_9702:
[----:B------:R-:W-:Y:S01]  /*2f90*/  WARPSYNC 0xffffffff ;  /* 0xffffffff00007948 */ /* 0x000fe20003800000 */
[----:B------:R-:W-:-:S13]  /*2fa0*/  ISETP.GE.AND P0, PT, R46, R62, PT ;  /* 0x0000003e2e00720c */ /* 0x000fda0003f06270 */
[----:B------:R-:W-:Y:S05]  /*2fb0*/  @P0 EXIT ;  /* 0x000000000000094d */ /* 0x000fea0003800000 */
[----:B0-----:R-:W-:Y:S02]  /*2fc0*/  IMAD.IADD R2, R65, 0x1, R46 ;  /* 0x0000000141027824 */ /* 0x001fe400078e022e */
[----:B------:R-:W-:-:S04]  /*2fd0*/  IMAD.MOV.U32 R3, RZ, RZ, 0x8 ;  /* 0x00000008ff037424 */ /* 0x000fc800078e00ff */
[----:B------:R-:W-:-:S05]  /*2fe0*/  IMAD.WIDE.U32 R2, R2, R3, c[0x0][0x168] ;  /* 0x00005a0002027625 */ /* 0x000fca00078e0003 */
[----:B------:R-:W-:Y:S01]  /*2ff0*/  STG.E.64 [R2.64], R18 ;  /* 0x0000001202007986 */ /* 0x000fe2000c101b04 */
[----:B------:R-:W-:Y:S05]  /*3000*/  EXIT ;  /* 0x000000000000794d */ /* 0x000fea0003800000 */
        .weak           $__internal_16_$__cuda_sm20_div_rn_f64_full
        .type           $__internal_16_$__cuda_sm20_div_rn_f64_full,@function
        .size           $__internal_16_$__cuda_sm20_div_rn_f64_full,(.L_x_9826 - $__internal_16_$__cuda_sm20_div_rn_f64_full)
$__internal_16_$__cuda_sm20_div_rn_f64_full:
[----:B------:R-:W-:Y:S01]  /*3010*/  IMAD.MOV.U32 R53, RZ, RZ, R4 ;  /* 0x000000ffff357224 */ /* 0x000fe200078e0004 */
[C---:B------:R-:W-:Y:S01]  /*3020*/  FSETP.GEU.AND P0, PT, |R2|.reuse, 1.469367938527859385e-39, PT ;  /* 0x001000000200780b */ /* 0x040fe20003f0e200 */
[----:B------:R-:W-:Y:S01]  /*3030*/  IMAD.MOV.U32 R50, RZ, RZ, R3 ;  /* 0x000000ffff327224 */ /* 0x000fe200078e0003 */
[----:B------:R-:W-:Y:S01]  /*3040*/  LOP3.LUT R4, R2, 0x800fffff, RZ, 0xc0, !PT ;  /* 0x800fffff02047812 */ /* 0x000fe200078ec0ff */
[----:B------:R-:W-:Y:S01]  /*3050*/  IMAD.MOV.U32 R51, RZ, RZ, R2 ;  /* 0x000000ffff337224 */ /* 0x000fe200078e0002 */
[----:B------:R-:W-:Y:S01]  /*3060*/  FSETP.GEU.AND P3, PT, |R53|, 1.469367938527859385e-39, PT ;  /* 0x001000003500780b */ /* 0x000fe20003f6e200 */
[----:B------:R-:W-:Y:S01]  /*3070*/  IMAD.MOV.U32 R66, RZ, RZ, 0x1ca00000 ;  /* 0x1ca00000ff427424 */ /* 0x000fe200078e00ff */
[----:B------:R-:W-:Y:S01]  /*3080*/  MOV R52, R5 ;  /* 0x0000000500347202 */ /* 0x000fe20000000f00 */
[----:B------:R-:W-:Y:S01]  /*3090*/  BSSY B0, `(.L_x_9709) ;  /* 0x000005a000007945 */ /* 0x000fe20003800000 */
[----:B------:R-:W-:-:S02]  /*30a0*/  LOP3.LUT R5, R4, 0x3ff00000, RZ, 0xfc, !PT ;  /* 0x3ff0000004057812 */ /* 0x000fc400078efcff */
[----:B------:R-:W-:Y:S02]  /*30b0*/  LOP3.LUT R64, R53, 0x7ff00000, RZ, 0xc0, !PT ;  /* 0x7ff0000035407812 */ /* 0x000fe400078ec0ff */
[----:B------:R-:W-:Y:S01]  /*30c0*/  MOV R4, R3 ;  /* 0x0000000300047202 */ /* 0x000fe20000000f00 */
[----:B------:R-:W0:Y:S01]  /*30d0*/  @!P0 DMUL R4, R50, 8.98846567431157953865e+307 ;  /* 0x7fe0000032048828 */ /* 0x000e220000000000 */
[----:B------:R-:W-:-:S03]  /*30e0*/  LOP3.LUT R63, R2, 0x7ff00000, RZ, 0xc0, !PT ;  /* 0x7ff00000023f7812 */ /* 0x000fc600078ec0ff */
[----:B------:R-:W-:Y:S02]  /*30f0*/  @!P3 LOP3.LUT R54, R51, 0x7ff00000, RZ, 0xc0, !PT ;  /* 0x7ff000003336b812 */ /* 0x000fe400078ec0ff */
[C---:B------:R-:W-:Y:S01]  /*3100*/  ISETP.GE.U32.AND P2, PT, R64.reuse, R63, PT ;  /* 0x0000003f4000720c */ /* 0x040fe20003f46070 */
[----:B0-----:R-:W0:Y:S01]  /*3110*/  MUFU.RCP64H R3, R5 ;  /* 0x0000000500037308 */ /* 0x001e220000001800 */
[----:B------:R-:W-:Y:S01]  /*3120*/  @!P3 ISETP.GE.U32.AND P4, PT, R64, R54, PT ;  /* 0x000000364000b20c */ /* 0x000fe20003f86070 */
[----:B------:R-:W-:Y:S01]  /*3130*/  @!P3 IMAD.MOV.U32 R54, RZ, RZ, RZ ;  /* 0x000000ffff36b224 */ /* 0x000fe200078e00ff */
[C---:B------:R-:W-:Y:S02]  /*3140*/  SEL R56, R66.reuse, 0x63400000, !P2 ;  /* 0x6340000042387807 */ /* 0x040fe40005000000 */
[----:B------:R-:W-:Y:S02]  /*3150*/  @!P3 SEL R2, R66, 0x63400000, !P4 ;  /* 0x634000004202b807 */ /* 0x000fe40006000000 */
[--C-:B------:R-:W-:Y:S01]  /*3160*/  LOP3.LUT R57, R56, 0x800fffff, R53.reuse, 0xf8, !PT ;  /* 0x800fffff38397812 */ /* 0x100fe200078ef835 */
[----:B------:R-:W-:Y:S01]  /*3170*/  IMAD.MOV.U32 R56, RZ, RZ, R52 ;  /* 0x000000ffff387224 */ /* 0x000fe200078e0034 */
[----:B------:R-:W-:-:S04]  /*3180*/  @!P3 LOP3.LUT R2, R2, 0x80000000, R53, 0xf8, !PT ;  /* 0x800000000202b812 */ /* 0x000fc800078ef835 */
[----:B------:R-:W-:Y:S02]  /*3190*/  @!P3 LOP3.LUT R55, R2, 0x100000, RZ, 0xfc, !PT ;  /* 0x001000000237b812 */ /* 0x000fe400078efcff */
[----:B------:R-:W-:-:S04]  /*31a0*/  MOV R2, 0x1 ;  /* 0x0000000100027802 */ /* 0x000fc80000000f00 */
        /* <DEDUP_REMOVED lines=18> */
[----:B-1----:R-:W-:Y:S01]  /*32d0*/  LOP3.LUT R2, R51, 0x7ff00000, RZ, 0xc0, !PT ;  /* 0x7ff0000033027812 */ /* 0x002fe200078ec0ff */
[----:B------:R-:W-:-:S03]  /*32e0*/  IMAD.MOV.U32 R52, RZ, RZ, RZ ;  /* 0x000000ffff347224 */ /* 0x000fc600078e00ff */
[C---:B------:R-:W-:Y:S01]  /*32f0*/  ISETP.GE.U32.AND P0, PT, R64.reuse, R2, PT ;  /* 0x000000024000720c */ /* 0x040fe20003f06070 */
[----:B------:R-:W-:-:S03]  /*3300*/  IMAD.IADD R60, R64, 0x1, -R2 ;  /* 0x00000001403c7824 */ /* 0x000fc600078e0a02 */
[----:B------:R-:W-:Y:S02]  /*3310*/  SEL R2, R66, 0x63400000, !P0 ;  /* 0x6340000042027807 */ /* 0x000fe40004000000 */
[----:B------:R-:W-:-:S04]  /*3320*/  IMNMX R60, R60, -0x46a00000, !PT ;  /* 0xb96000003c3c7817 */ /* 0x000fc80007800200 */
[----:B------:R-:W-:-:S04]  /*3330*/  IMNMX R60, R60, 0x46a00000, PT ;  /* 0x46a000003c3c7817 */ /* 0x000fc80003800200 */
[----:B------:R-:W-:-:S04]  /*3340*/  IADD3 R60, -R2, R60, RZ ;  /* 0x0000003c023c7210 */ /* 0x000fc80007ffe1ff */
        /* <DEDUP_REMOVED lines=12> */
[----:B------:R-:W0:Y:S01]  /*3410*/  DMUL.RP R52, R54, R52 ;  /* 0x0000003436347228 */ /* 0x000e220000008000 */
[----:B------:R-:W-:-:S04]  /*3420*/  IADD3 R60, -R60, -0x43300000, RZ ;  /* 0xbcd000003c3c7810 */ /* 0x000fc80007ffe1ff */
[----:B------:R-:W1:-:S05]  /*3430*/  DFMA R4, R2, -R4, R54 ;  /* 0x800000040204722b */ /* 0x000e4a0000000036 */
[----:B0-----:R-:W-:-:S05]  /*3440*/  LOP3.LUT R50, R53, R50, RZ, 0x3c, !PT ;  /* 0x0000003235327212 */ /* 0x001fca00078e3cff */
[----:B-1----:R-:W-:-:S04]  /*3450*/  FSETP.NEU.AND P0, PT, |R5|, R60, PT ;  /* 0x0000003c0500720b */ /* 0x002fc80003f0d200 */
[----:B------:R-:W-:Y:S02]  /*3460*/  FSEL R52, R52, R2, !P0 ;  /* 0x0000000234347208 */ /* 0x000fe40004000000 */
[----:B------:R-:W-:-:S05]  /*3470*/  FSEL R2, R50, R3, !P0 ;  /* 0x0000000332027208 */ /* 0x000fca0004000000 */
[----:B------:R-:W-:Y:S02]  /*3480*/  IMAD.MOV.U32 R3, RZ, RZ, R2 ;  /* 0x000000ffff037224 */ /* 0x000fe400078e0002 */
[----:B------:R-:W-:Y:S01]  /*3490*/  IMAD.MOV.U32 R2, RZ, RZ, R52 ;  /* 0x000000ffff027224 */ /* 0x000fe200078e0034 */
[----:B------:R-:W-:Y:S05]  /*34a0*/  BRA `(.L_x_9711) ;  /* 0x0000018000007947 */ /* 0x000fea0003800000 */
.L_x_9710:
        /* <DEDUP_REMOVED lines=12> */
[----:B------:R-:W-:Y:S02]  /*3570*/  @!P0 IMAD.MOV.U32 R3, RZ, RZ, R2 ;  /* 0x000000ffff038224 */ /* 0x000fe400078e0002 */
[----:B------:R-:W-:Y:S01]  /*3580*/  @!P0 IMAD.MOV.U32 R2, RZ, RZ, RZ ;  /* 0x000000ffff028224 */ /* 0x000fe200078e00ff */
[----:B------:R-:W-:Y:S01]  /*3590*/  @P0 MOV R3, R4 ;  /* 0x0000000400030202 */ /* 0x000fe20000000f00 */
[----:B------:R-:W-:Y:S01]  /*35a0*/  @P0 IMAD.MOV.U32 R2, RZ, RZ, RZ ;  /* 0x000000ffff020224 */ /* 0x000fe200078e00ff */
[----:B------:R-:W-:Y:S05]  /*35b0*/  BRA `(.L_x_9711) ;  /* 0x0000007000007947 */ /* 0x000fea0003800000 */
.L_x_9713:
[----:B------:R-:W-:-:S05]  /*35c0*/  LOP3.LUT R2, R51, 0x80000, RZ, 0xfc, !PT ;  /* 0x0008000033027812 */ /* 0x000fca00078efcff */
[----:B------:R-:W-:Y:S02]  /*35d0*/  IMAD.MOV.U32 R3, RZ, RZ, R2 ;  /* 0x000000ffff037224 */ /* 0x000fe400078e0002 */
[----:B------:R-:W-:Y:S01]  /*35e0*/  IMAD.MOV.U32 R2, RZ, RZ, R50 ;  /* 0x000000ffff027224 */ /* 0x000fe200078e0032 */
[----:B------:R-:W-:Y:S05]  /*35f0*/  BRA `(.L_x_9711) ;  /* 0x0000003000007947 */ /* 0x000fea0003800000 */
.L_x_9712:
[----:B------:R-:W-:-:S05]  /*3600*/  LOP3.LUT R2, R53, 0x80000, RZ, 0xfc, !PT ;  /* 0x0008000035027812 */ /* 0x000fca00078efcff */
[----:B------:R-:W-:Y:S01]  /*3610*/  IMAD.MOV.U32 R3, RZ, RZ, R2 ;  /* 0x000000ffff037224 */ /* 0x000fe200078e0002 */
[----:B------:R-:W-:Y:S02]  /*3620*/  MOV R2, R52 ;  /* 0x0000003400027202 */ /* 0x000fe40000000f00 */
.L_x_9711:
[----:B------:R-:W-:Y:S05]  /*3630*/  BSYNC B0 ;  /* 0x0000000000007941 */ /* 0x000fea0003800000 */
.L_x_9709:
[----:B------:R-:W-:Y:S02]  /*3640*/  IMAD.MOV.U32 R4, RZ, RZ, R0 ;  /* 0x000000ffff047224 */ /* 0x000fe400078e0000 */
[----:B------:R-:W-:-:S04]  /*3650*/  IMAD.MOV.U32 R5, RZ, RZ, 0x0 ;  /* 0x00000000ff057424 */ /* 0x000fc800078e00ff */
[----:B------:R-:W-:Y:S05]  /*3660*/  RET.REL.NODEC R4 `(_ZN2at6native29vectorized_elementwise_kernelILi2EZZZN37_INTERNAL_cee6930f_7_Loss_cu_5b0651e139_GLOBAL__N__cee6930f_7_Loss_cu_5b0651e140binary_cross_entropy_backward_out_kernelERNS_6TensorERKS4_S7_S7_ENKUlvE_clEvENKUlvE_clEvEUldddE_St5arrayIPcLm4EEEEviT0_T1_) ;  /* 0xffffc99004007950 */ /* 0x000fea0003c3ffff */
.L_x_9714:
        /* <DEDUP_REMOVED lines=9> */
.L_x_9826:


//--------------------- .text._ZN2at6native29vectorized_elementwise_kernelILi4EZZZN37_INTERNAL_cee6930f_7_Loss_cu_5b0651e139_GLOBAL__N__cee6930f_7_Loss_cu_5b0651e140binary_cross_entropy_backward_out_kernelERNS_6TensorERKS4_S7_S7_ENKUlvE_clEvENKUlvE_clEvEUldddE_St5arrayIPcLm4EEEEviT0_T1_ --------------------------
	.section	.text._ZN2at6native29vectorized_elementwise_kernelILi4EZZZN37_INTERNAL_cee6930f_7_Loss_cu_5b0651e139_GLOBAL__N__cee6930f_7_Loss_cu_5b0651e140binary_cross_entropy_backward_out_kernelERNS_6TensorERKS4_S7_S7_ENKUlvE_clEvENKUlvE_clEvEUldddE_St5arrayIPcLm4EEEEviT0_T1_,"ax",@progbits
	.sectioninfo	@"SHI_REGISTERS=72"
	.align	128
        .global         _ZN2at6native29vectorized_elementwise_kernelILi4EZZZN37_INTERNAL_cee6930f_7_Loss_cu_5b0651e139_GLOBAL__N__cee6930f_7_Loss_cu_5b0651e140binary_cross_entropy_backward_out_kernelERNS_6TensorERKS4_S7_S7_ENKUlvE_clEvENKUlvE_clEvEUldddE_St5arrayIPcLm4EEEEviT0_T1_
        .type           _ZN2at6native29vectorized_elementwise_kernelILi4EZZZN37_INTERNAL_cee6930f_7_Loss_cu_5b0651e139_GLOBAL__N__cee6930f_7_Loss_cu_5b0651e140binary_cross_entropy_backward_out_kernelERNS_6TensorERKS4_S7_S7_ENKUlvE_clEvENKUlvE_clEvEUldddE_St5arrayIPcLm4EEEEviT0_T1_,@function
        .size           _ZN2at6native29vectorized_elementwise_kernelILi4EZZZN37_INTERNAL_cee6930f_7_Loss_cu_5b0651e139_GLOBAL__N__cee6930f_7_Loss_cu_5b0651e140binary_cross_entropy_backward_out_kernelERNS_6TensorERKS4_S7_S7_ENKUlvE_clEvENKUlvE_clEvEUldddE_St5arrayIPcLm4EEEEviT0_T1_,(.L_x_9827 - _ZN2at6native29vectorized_elementwise_kernelILi4EZZZN37_INTERNAL_cee6930f_7_Loss_cu_5b0651e139_GLOBAL__N__cee6930f_7_Loss_cu_5b0651e140binary_cross_entropy_backward_out_kernelERNS_6TensorERKS4_S7_S7_ENKUlvE_clEvENKUlvE_clEvEUldddE_St5arrayIPcLm4EEEEviT0_T1_)
        .other          _ZN2at6native29vectorized_elementwise_kernelILi4EZZZN37_INTERNAL_cee6930f_7_Loss_cu_5b0651e139_GLOBAL__N__cee6930f_7_Loss_cu_5b0651e140binary_cross_entropy_backward_out_kernelERNS_6TensorERKS4_S7_S7_ENKUlvE_clEvENKUlvE_clEvEUldddE_St5arrayIPcLm4EEEEviT0_T1_,@"STO_CUDA_ENTRY STV_DEFAULT"
_ZN2at6native29vectorized_elementwise_kernelILi4EZZZN37_INTERNAL_cee6930f_7_Loss_cu_5b0651e139_GLOBAL__N__cee6930f_7_Loss_cu_5b0651e140binary_cross_entropy_backward_out_kernelERNS_6TensorERKS4_S7_S7_ENKUlvE_clEvENKUlvE_clEvEUldddE_St5arrayIPcLm4EEEEviT0_T1_:
.text._ZN2at6native29vectorized_elementwise_kernelILi4EZZZN37_INTERNAL_cee6930f_7_Loss_cu_5b0651e139_GLOBAL__N__cee6930f_7_Loss_cu_5b0651e140binary_cross_entropy_backward_out_kernelERNS_6TensorERKS4_S7_S7_ENKUlvE_clEvENKUlvE_clEvEUldddE_St5arrayIPcLm4EEEEviT0_T1_:
        /* <DEDUP_REMOVED lines=70> */
[----:B-----5:R-:W-:Y:S05]  /*0460*/  CALL.REL.NOINC `($__internal_17_$__cuda_sm20_div_rn_f64_full) ;  /* 0x00002ba000007944 */ /* 0x020fea0003c00000 */
[----:B------:R-:W-:Y:S01]  /*0470*/  IMAD.MOV.U32 R6, RZ, RZ, R2 ;  /* 0x000000ffff067224 */ /* 0x000fe200078e0002 */
[----:B------:R-:W-:Y:S02]  /*0480*/  MOV R7, R3 ;  /* 0x0000000300077202 */ /* 0x000fe40000000f00 */
.L_x_9717:
[----:B-1----:R-:W-:Y:S05]  /*0490*/  BSYNC B1 ;  /* 0x0000000000017941 */ /* 0x002fea0003800000 */
.L_x_9716:
        /* <DEDUP_REMOVED lines=30> */
[----:B------:R-:W-:Y:S05]  /*0680*/  CALL.REL.NOINC `($__internal_17_$__cuda_sm20_div_rn_f64_full) ;  /* 0x0000298000007944 */ /* 0x000fea0003c00000 */
[----:B------:R-:W-:Y:S02]  /*0690*/  IMAD.MOV.U32 R4, RZ, RZ, R2 ;  /* 0x000000ffff047224 */ /* 0x000fe400078e0002 */
[----:B------:R-:W-:Y:S02]  /*06a0*/  IMAD.MOV.U32 R5, RZ, RZ, R3 ;  /* 0x000000ffff057224 */ /* 0x000fe400078e0003 */
.L_x_9719:
[----:B------:R-:W-:Y:S05]  /*06b0*/  BSYNC B1 ;  /* 0x0000000000017941 */ /* 0x000fea0003800000 */
.L_x_9718:
        /* <DEDUP_REMOVED lines=35> */
.L_x_9721:
[----:B------:R-:W-:Y:S05]  /*08f0*/  BSYNC B1 ;  /* 0x0000000000017941 */ /* 0x000fea0003800000 */
.L_x_9720:
        /* <DEDUP_REMOVED lines=33> */
.L_x_9723:
[----:B------:R-:W-:Y:S05]  /*0b10*/  BSYNC B1 ;  /* 0x0000000000017941 */ /* 0x000fea0003800000 */
.L_x_9722:
        /* <DEDUP_REMOVED lines=31> */
[----:B------:R-:W-:Y:S05]  /*0d10*/  CALL.REL.NOINC `($__internal_17_$__cuda_sm20_div_rn_f64_full) ;  /* 0x000022f000007944 */ /* 0x000fea0003c00000 */
[----:B------:R-:W-:Y:S02]  /*0d20*/  IMAD.MOV.U32 R6, RZ, RZ, R2 ;  /* 0x000000ffff067224 */ /* 0x000fe400078e0002 */
[----:B------:R-:W-:Y:S02]  /*0d30*/  IMAD.MOV.U32 R7, RZ, RZ, R3 ;  /* 0x000000ffff077224 */ /* 0x000fe400078e0003 */
.L_x_9725:
[----:B--2---:R-:W-:Y:S05]  /*0d40*/  BSYNC B1 ;  /* 0x0000000000017941 */ /* 0x004fea0003800000 */
.L_x_9724:
        /* <DEDUP_REMOVED lines=30> */
[----:B------:R-:W-:Y:S05]  /*0f30*/  CALL.REL.NOINC `($__internal_17_$__cuda_sm20_div_rn_f64_full) ;  /* 0x000020d000007944 */ /* 0x000fea0003c00000 */
[----:B------:R-:W-:Y:S01]  /*0f40*/  MOV R4, R2 ;  /* 0x0000000200047202 */ /* 0x000fe20000000f00 */
[----:B------:R-:W-:Y:S02]  /*0f50*/  IMAD.MOV.U32 R5, RZ, RZ, R3 ;  /* 0x000000ffff057224 */ /* 0x000fe400078e0003 */
.L_x_9727:
[----:B------:R-:W-:Y:S05]  /*0f60*/  BSYNC B1 ;  /* 0x0000000000017941 */ /* 0x000fea0003800000 */
.L_x_9726:
        /* <DEDUP_REMOVED lines=35> */
.L_x_9729:
[----:B------:R-:W-:Y:S05]  /*11a0*/  BSYNC B1 ;  /* 0x0000000000017941 */ /* 0x000fea0003800000 */
.L_x_9728:
        /* <DEDUP_REMOVED lines=23> */
.L_x_9731:
[----:B------:R-:W-:Y:S05]  /*1320*/  BSYNC B1 ;  /* 0x0000000000017941 */ /* 0x000fea0003800000 */
.L_x_9730:
[----:B------:R-:W-:Y:S01]  /*1330*/  STG.E.128 [R44.64+0x1010], R8 ;  /* 0x001010082c007986 */ /* 0x000fe2000c101d04 */
[----:B------:R-:W-:Y:S05]  /*1340*/  EXIT ;  /* 0x000000000000794d */ /* 0x000fea0003800000 */
.L_x_9715:
        /* <DEDUP_REMOVED lines=137> */
[----:B------:R-:W-:Y:S05]  /*1be0*/  CALL.REL.NOINC `($__internal_17_$__cuda_sm20_div_rn_f64_full) ;  /* 0x0000142000007944 */ /* 0x000fea0003c00000 */
[----:B------:R-:W-:Y:S01]  /*1bf0*/  IMAD.MOV.U32 R40, RZ, RZ, R2 ;  /* 0x000000ffff287224 */ /* 0x000fe200078e0002 */
[----:B------:R-:W-:Y:S02]  /*1c00*/  MOV R41, R3 ;  /* 0x0000000300297202 */ /* 0x000fe40000000f00 */
.L_x_9733:
[----:B------:R-:W-:Y:S05]  /*1c10*/  BSYNC B1 ;  /* 0x0000000000017941 */ /* 0x000fea0003800000 */
.L_x_9732:
        /* <DEDUP_REMOVED lines=36> */
.L_x_9735:
[----:B------:R-:W-:Y:S05]  /*1e60*/  BSYNC B1 ;  /* 0x0000000000017941 */ /* 0x000fea0003800000 */
.L_x_9734:
        /* <DEDUP_REMOVED lines=33> */
[----:B--2---:R-:W-:Y:S05]  /*2080*/  CALL.REL.NOINC `($__internal_17_$__cuda_sm20_div_rn_f64_full) ;  /* 0x00000f8000007944 */ /* 0x004fea0003c00000 */
[----:B------:R-:W-:Y:S02]  /*2090*/  IMAD.MOV.U32 R8, RZ, RZ, R2 ;  /* 0x000000ffff087224 */ /* 0x000fe400078e0002 */
[----:B------:R-:W-:Y:S02]  /*20a0*/  IMAD.MOV.U32 R9, RZ, RZ, R3 ;  /* 0x000000ffff097224 */ /* 0x000fe400078e0003 */
.L_x_9737:
[----:B------:R-:W-:Y:S05]  /*20b0*/  BSYNC B1 ;  /* 0x0000000000017941 */ /* 0x000fea0003800000 */
.L_x_9736:
        /* <DEDUP_REMOVED lines=36> */
.L_x_9739:
[----:B------:R-:W-:Y:S05]  /*2300*/  BSYNC B1 ;  /* 0x0000000000017941 */ /* 0x000fea0003800000 */
.L_x_9738:
        /* <DEDUP_REMOVED lines=33> */
[----:B--2---:R-:W-:Y:S05]  /*2520*/  CALL.REL.NOINC `($__internal_17_$__cuda_sm20_div_rn_f64_full) ;  /* 0x00000ae000007944 */ /* 0x004fea0003c00000 */
[----:B------:R-:W-:Y:S01]  /*2530*/  MOV R12, R2 ;  /* 0x00000002000c7202 */ /* 0x000fe20000000f00 */
[----:B------:R-:W-:Y:S02]  /*2540*/  IMAD.MOV.U32 R13, RZ, RZ, R3 ;  /* 0x000000ffff0d7224 */ /* 0x000fe400078e0003 */
.L_x_9741:
[----:B------:R-:W-:Y:S05]  /*2550*/  BSYNC B1 ;  /* 0x0000000000017941 */ /* 0x000fea0003800000 */
.L_x_9740:
        /* <DEDUP_REMOVED lines=33> */
[----:B--2---:R-:W-:Y:S05]  /*2770*/  CALL.REL.NOINC `($__internal_17_$__cuda_sm20_div_rn_f64_full) ;  /* 0x0000089000007944 */ /* 0x004fea0003c00000 */
[----:B------:R-:W-:Y:S01]  /*2780*/  IMAD.MOV.U32 R14, RZ, RZ, R2 ;  /* 0x000000ffff0e7224 */ /* 0x000fe200078e0002 */
[----:B------:R-:W-:Y:S02]  /*2790*/  MOV R15, R3 ;  /* 0x00000003000f7202 */ /* 0x000fe40000000f00 */
.L_x_9743:
[----:B------:R-:W-:Y:S05]  /*27a0*/  BSYNC B1 ;  /* 0x0000000000017941 */ /* 0x000fea0003800000 */
.L_x_9742:
        /* <DEDUP_REMOVED lines=34> */
[----:B------:R-:W-:Y:S01]  /*29d0*/  MOV R16, R2 ;  /* 0x0000000200107202 */ /* 0x000fe20000000f00 */
[----:B------:R-:W-:Y:S02]  /*29e0*/  IMAD.MOV.U32 R17, RZ, RZ, R3 ;  /* 0x000000ffff117224 */ /* 0x000fe400078e0003 */
.L_x_9745:
[----:B------:R-:W-:Y:S05]  /*29f0*/  BSYNC B1 ;  /* 0x0000000000017941 */ /* 0x000fea0003800000 */
.L_x_9744:
        /* <DEDUP_REMOVED lines=36> */
.L_x_9747:
[----:B------:R-:W-:Y:S05]  /*2c40*/  BSYNC B1 ;  /* 0x0000000000017941 */ /* 0x000fea0003800000 */
.L_x_9746:
        /* <DEDUP_REMOVED lines=22> */
.L_x_9750:
[----:B------:R-:W-:-:S13]  /*2db0*/  ISETP.GE.AND P0, PT, R46, R62, PT ;  /* 0x0000003e2e00720c */ /* 0x000fda0003f06270 */
[----:B------:R-:W-:Y:S05]  /*2dc0*/  @P0 BRA `(.L_x_9752) ;  /* 0x000000c000000947 */ /* 0x000fea0003800000 */
[----:B0-----:R-:W-:Y:S01]  /*2dd0*/  IMAD.IADD R2, R65, 0x1, R46 ;  /* 0x0000000141027824 */ /* 0x001fe200078e022e */
[----:B------:R-:W-:Y:S01]  /*2de0*/  IADD3 R46, R46, 0x80, RZ ;  /* 0x000000802e2e7810 */ /* 0x000fe20007ffe0ff */
[----:B------:R-:W-:-:S04]  /*2df0*/  IMAD.MOV.U32 R3, RZ, RZ, 0x8 ;  /* 0x00000008ff037424 */ /* 0x000fc800078e00ff */
[----:B------:R-:W-:-:S05]  /*2e00*/  IMAD.WIDE.U32 R2, R2, R3, c[0x0][0x168] ;  /* 0x00005a0002027625 */ /* 0x000fca00078e0003 */
[----:B------:R0:W-:Y:S02]  /*2e10*/  STG.E.64 [R2.64], R10 ;  /* 0x0000000a02007986 */ /* 0x0001e4000c101b04 */
.L_x_9751:
[----:B------:R-:W-:-:S13]  /*2e20*/  ISETP.GE.AND P0, PT, R46, R62, PT ;  /* 0x0000003e2e00720c */ /* 0x000fda0003f06270 */
[----:B------:R-:W-:Y:S05]  /*2e30*/  @P0 BRA `(.L_x_9753) ;  /* 0x000000d000000947 */ /* 0x000fea0003800000 */
[----:B0-----:R-:W-:Y:S01]  /*2e40*/  IADD3 R2, R65, R46, RZ ;  /* 0x0000002e41027210 */ /* 0x001fe20007ffe0ff */
[----:B------:R-:W-:Y:S01]  /*2e50*/  IMAD.MOV.U32 R3, RZ, RZ, 0x8 ;  /* 0x00000008ff037424 */ /* 0x000fe200078e00ff */
[----:B------:R-:W-:-:S03]  /*2e60*/  IADD3 R46, R46, 0x80, RZ ;  /* 0x000000802e2e7810 */ /* 0x000fc60007ffe0ff */
[----:B------:R-:W-:-:S05]  /*2e70*/  IMAD.WIDE.U32 R2, R2, R3, c[0x0][0x168] ;  /* 0x00005a0002027625 */ /* 0x000fca00078e0003 */
[----:B------:R0:W-:Y:S02]  /*2e80*/  STG.E.64 [R2.64], R12 ;  /* 0x0000000c02007986 */ /* 0x0001e4000c101b04 */
.L_x_9752:
        /* <DEDUP_REMOVED lines=8> */
.L_x_9753:
[----:B------:R-:W-:Y:S05]  /*2f10*/  BSYNC B1 ;  /* 0x0000000000017941 */ /* 0x000fea0003800000 */
.L_x_9749:
[----:B------:R-:W-:-:S13]  /*2f20*/  ISETP.GE.AND P0, PT, R46, R62, PT ;  /* 0x0000003e2e00720c */ /* 0x000fda0003f06270 */
[----:B0-----:R-:W-:Y:S01]  /*2f30*/  @!P0 IADD3 R2, R65, R46, RZ ;  /* 0x0000002e41028210 */ /* 0x001fe20007ffe0ff */
[----:B------:R-:W-:Y:S01]  /*2f40*/  @!P0 IMAD.MOV.U32 R3, RZ, RZ, 0x8 ;  /* 0x00000008ff038424 */ /* 0x000fe200078e00ff */
[----:B------:R-:W-:-:S03]  /*2f50*/  @!P0 IADD3 R46, R46, 0x80, RZ ;  /* 0x000000802e2e8810 */ /* 0x000fc60007ffe0ff */
[----:B------:R-:W-:-:S05]  /*2f60*/  @!P0 IMAD.WIDE.U32 R2, R2, R3, c[0x0][0x168] ;  /* 0x00005a0002028625 */ /* 0x000fca00078e0003 */
[----:B------:R0:W-:Y:S02]  /*2f70*/  @!P0 STG.E.64 [R2.64], R16 ;  /* 0x0000001002008986 */ /* 0x0001e4000c101b04 */
.L_x_9754:
[----:B------:R-:W-:Y:S05]  /*2f80*/  BSYNC B0 ;  /* 0x0000000000007941 */ /* 0x000fea0003800000 */
.L_x_9748:
        /* <DEDUP_REMOVED lines=8> */
        .weak           $__internal_17_$__cuda_sm20_div_rn_f64_full
        .type           $__internal_17_$__cuda_sm20_div_rn_f64_full,@function
        .size           $__internal_17_$__cuda_sm20_div_rn_f64_full,(.L_x_9827 - $__internal_17_$__cuda_sm20_div_rn_f64_full)
$__internal_17_$__cuda_sm20_div_rn_f64_full:
        /* <DEDUP_REMOVED lines=74> */
.L_x_9756:
        /* <DEDUP_REMOVED lines=17> */
.L_x_9759:
[----:B------:R-:W-:-:S05]  /*35c0*/  LOP3.LUT R2, R51, 0x80000, RZ, 0xfc, !PT ;  /* 0x0008000033027812 */ /* 0x000fca00078efcff */
[----:B------:R-:W-:Y:S02]  /*35d0*/  IMAD.MOV.U32 R3, RZ, RZ, R2 ;  /* 0x000000ffff037224 */ /* 0x000fe400078e0002 */
[----:B------:R-:W-:Y:S01]  /*35e0*/  IMAD.MOV.U32 R2, RZ, RZ, R50 ;  /* 0x000000ffff027224 */ /* 0x000fe200078e0032 */
[----:B------:R-:W-:Y:S05]  /*35f0*/  BRA `(.L_x_9757) ;  /* 0x0000003000007947 */ /* 0x000fea0003800000 */
.L_x_9758:
[----:B------:R-:W-:-:S05]  /*3600*/  LOP3.LUT R2, R53, 0x80000, RZ, 0xfc, !PT ;  /* 0x0008000035027812 */ /* 0x000fca00078efcff */
[----:B------:R-:W-:Y:S01]  /*3610*/  IMAD.MOV.U32 R3, RZ, RZ, R2 ;  /* 0x000000ffff037224 */ /* 0x000fe200078e0002 */
[----:B------:R-:W-:Y:S02]  /*3620*/  MOV R2, R52 ;  /* 0x0000003400027202 */ /* 0x000fe40000000f00 */
.L_x_9757:
[----:B------:R-:W-:Y:S05]  /*3630*/  BSYNC B0 ;  /* 0x0000000000007941 */ /* 0x000fea0003800000 */
.L_x_9755:
[----:B------:R-:W-:Y:S02]  /*3640*/  IMAD.MOV.U32 R4, RZ, RZ, R0 ;  /* 0x000000ffff047224 */ /* 0x000fe400078e0000 */
[----:B------:R-:W-:-:S04]  /*3650*/  IMAD.MOV.U32 R5, RZ, RZ, 0x0 ;  /* 0x00000000ff057424 */ /* 0x000fc800078e00ff */
[----:B------:R-:W-:Y:S05]  /*3660*/  RET.REL.NODEC R4 `(_ZN2at6native29vectorized_elementwise_kernelILi4EZZZN37_INTERNAL_cee6930f_7_Loss_cu_5b0651e139_GLOBAL__N__cee6930f_7_Loss_cu_5b0651e140binary_cross_entropy_backward_out_kernelERNS_6TensorERKS4_S7_S7_ENKUlvE_clEvENKUlvE_clEvEUldddE_St5arrayIPcLm4EEEEviT0_T1_) ;  /* 0xffffc99004007950 */ /* 0x000fea0003c3ffff */
.L_x_9760:
        /* <DEDUP_REMOVED lines=9> */
.L_x_9827:


//--------------------- .text._ZN2at6native29vectorized_elementwise_kernelILi8EZZZN37_INTERNAL_cee6930f_7_Loss_cu_5b0651e139_GLOBAL__N__cee6930f_7_Loss_cu_5b0651e140binary_cross_entropy_backward_out_kernelERNS_6TensorERKS4_S7_S7_ENKUlvE_clEvENKUlvE_clEvEUldddE_St5arrayIPcLm4EEEEviT0_T1_ --------------------------
	.section	.text._ZN2at6native29vectorized_elementwise_kernelILi8EZZZN37_INTERNAL_cee6930f_7_Loss_cu_5b0651e139_GLOBAL__N__cee6930f_7_Loss_cu_5b0651e140binary_cross_entropy_backward_out_kernelERNS_6TensorERKS4_S7_S7_ENKUlvE_clEvENKUlvE_clEvEUldddE_St5arrayIPcLm4EEEEviT0_T1_,"ax",@progbits
	.sectioninfo	@"SHI_REGISTERS=4"
	.align	128
        .global         _ZN2at6native29vectorized_elementwise_kernelILi8EZZZN37_INTERNAL_cee6930f_7_Loss_cu_5b0651e139_GLOBAL__N__cee6930f_7_Loss_cu_5b0651e140binary_cross_entropy_backward_out_kernelERNS_6TensorERKS4_S7_S7_ENKUlvE_clEvENKUlvE_clEvEUldddE_St5arrayIPcLm4EEEEviT0_T1_
        .type           _ZN2at6native29vectorized_elementwise_kernelILi8EZZZN37_INTERNAL_cee6930f_7_Loss_cu_5b0651e139_GLOBAL__N__cee6930f_7_Loss_cu_5b0651e140binary_cross_entropy_backward_out_kernelERNS_6TensorERKS4_S7_S7_ENKUlvE_clEvENKUlvE_clEvEUldddE_St5arrayIPcLm4EEEEviT0_T1_,@function
        .size           _ZN2at6native29vectorized_elementwise_kernelILi8EZZZN37_INTERNAL_cee6930f_7_Loss_cu_5b0651e139_GLOBAL__N__cee6930f_7_Loss_cu_5b0651e140binary_cross_entropy_backward_out_kernelERNS_6TensorERKS4_S7_S7_ENKUlvE_clEvENKUlvE_clEvEUldddE_St5arrayIPcLm4EEEEviT0_T1_,(.L_x_9883 - _ZN2at6native29vectorized_elementwise_kernelILi8EZZZN37_INTERNAL_cee6930f_7_Loss_cu_5b0651e139_GLOBAL__N__cee6930f_7_Loss_cu_5b0651e140binary_cross_entropy_backward_out_kernelERNS_6TensorERKS4_S7_S7_ENKUlvE_clEvENKUlvE_clEvEUldddE_St5arrayIPcLm4EEEEviT0_T1_)
        .other          _ZN2at6native29vectorized_elementwise_kernelILi8EZZZN37_INTERNAL_cee6930f_7_Loss_cu_5b0651e139_GLOBAL__N__cee6930f_7_Loss_cu_5b0651e140binary_cross_entropy_backward_out_kernelERNS_6TensorERKS4_S7_S7_ENKUlvE_clEvENKUlvE_clEvEUldddE_St5arrayIPcLm4EEEEviT0_T1_,@"STO_CUDA_ENTRY STV_DEFAULT"
_ZN2at6native29vectorized_elementwise_kernelILi8EZZZN37_INTERNAL_cee6930f_7_Loss_cu_5b0651e139_GLOBAL__N__cee6930f_7_Loss_cu_5b0651e140binary_cross_entropy_backward_out_kernelERNS_6TensorERKS4_S7_S7_ENKUlvE_clEvENKUlvE_clEvEUldddE_St5arrayIPcLm4EEEEviT0_T1_:
.text._ZN2at6native29vectorized_elementwise_kernelILi8EZZZN37_INTERNAL_cee6930f_7_Loss_cu_5b0651e139_GLOBAL__N__cee6930f_7_Loss_cu_5b0651e140binary_cross_entropy_backward_out_kernelERNS_6TensorERKS4_S7_S7_ENKUlvE_clEvENKUlvE_clEvEUldddE_St5arrayIPcLm4EEEEviT0_T1_:
[----:B------:R-:W-:Y:S02]  /*0000*/  MOV R1, c[0x0][0x28] ;  /* 0x00000a0000017a02 */ /* 0x000fe40000000f00 */
[----:B------:R-:W-:Y:S05]  /*0010*/  EXIT ;  /* 0x000000000000794d */ /* 0x000fea0003800000 */
.L_x_9761:
        /* <DEDUP_REMOVED lines=14> */
.L_x_9883:


//--------------------- .nv.global.init           --------------------------
	.section	.nv.global.init,"aw",@progbits
.nv.global.init:
	.type		$str$26,@object
	.size		$str$26,(__unnamed_3 - $str$26)
$str$26:
        /*0000*/ 	.byte	0x66, 0x61, 0x6c, 0x73, 0x65, 0x00
	.type		__unnamed_3,@object
	.size		__unnamed_3,($str$6 - __unnamed_3)
__unnamed_3:
        /*0006*/ 	.byte	0x6f, 0x70, 0x65, 0x72, 0x61, 0x74, 0x6f, 0x72, 0x28, 0x29, 0x00
	.type		$str$6,@object
	.size		$str$6,(__unnamed_1 - $str$6)
$str$6:
        /*0011*/ 	.byte	0x69, 0x6e, 0x64, 0x65, 0x78, 0x20, 0x3e, 0x3d, 0x20, 0x30, 0x00
	.type		__unnamed_1,@object
	.size		__unnamed_1,(__unnamed_2 - __unnamed_1)
__unnamed_1:
        /*001c*/ 	.byte	0x6f, 0x70, 0x65, 0x72, 0x61, 0x74, 0x6f, 0x72, 0x28, 0x29, 0x00
	.type		__unnamed_2,@object
	.size		__unnamed_2,(__unnamed_4 - __unnamed_2)
__unnamed_2:
        /*0027*/ 	.byte	0x6f, 0x70, 0x65, 0x72, 0x61, 0x74, 0x6f, 0x72, 0x28, 0x29, 0x00
	.type		__unnamed_4,@object
	.size		__unnamed_4,($str$4 - __unnamed_4)
__unnamed_4:
        /*0032*/ 	.byte	0x6f, 0x70, 0x65, 0x72, 0x61, 0x74, 0x6f, 0x72, 0x28, 0x29, 0x00
	.type		$str$4,@object
	.size		$str$4,(__unnamed_11 - $str$4)
$str$4:
        /*003d*/ 	.byte	0x74, 0x20, 0x3c, 0x20, 0x6e, 0x5f, 0x63, 0x6c, 0x61, 0x73, 0x73, 0x65, 0x73, 0x00
	.type		__unnamed_11,@object
	.size		__unnamed_11,(__unnamed_7 - __unnamed_11)
__unnamed_11:
        /*004b*/ 	.byte	0x66, 0x65, 0x74, 0x63, 0x68, 0x5f, 0x61, 0x6e, 0x64, 0x5f, 0x63, 0x61, 0x73, 0x74, 0x00
	.type		__unnamed_7,@object
	.size		__unnamed_7,(__unnamed_9 - __unnamed_7)
__unnamed_7:
        /*005a*/ 	.byte	0x66, 0x65, 0x74, 0x63, 0x68, 0x5f, 0x61, 0x6e, 0x64, 0x5f, 0x63, 0x61, 0x73, 0x74, 0x00
	.type		__unnamed_9,@object
	.size		__unnamed_9,(__unnamed_5 - __unnamed_9)
__unnamed_9:
        /*0069*/ 	.byte	0x66, 0x65, 0x74, 0x63, 0x68, 0x5f, 0x61, 0x6e, 0x64, 0x5f, 0x63, 0x61, 0x73, 0x74, 0x00
	.type		__unnamed_5,@object
	.size		__unnamed_5,(__unnamed_10 - __unnamed_5)
__unnamed_5:
        /*0078*/ 	.byte	0x66, 0x65, 0x74, 0x63, 0x68, 0x5f, 0x61, 0x6e, 0x64, 0x5f, 0x63, 0x61, 0x73, 0x74, 0x00
	.type		__unnamed_10,@object
	.size		__unnamed_10,(__unnamed_6 - __unnamed_10)
__unnamed_10:
        /*0087*/ 	.byte	0x63, 0x61, 0x73, 0x74, 0x5f, 0x61, 0x6e, 0x64, 0x5f, 0x73, 0x74, 0x6f, 0x72, 0x65, 0x00
	.type		__unnamed_6,@object
	.size		__unnamed_6,(__unnamed_12 - __unnamed_6)
__unnamed_6:
        /*0096*/ 	.byte	0x63, 0x61, 0x73, 0x74, 0x5f, 0x61, 0x6e, 0x64, 0x5f, 0x73, 0x74, 0x6f, 0x72, 0x65, 0x00
	.type		__unnamed_12,@object
	.size		__unnamed_12,(__unnamed_8 - __unnamed_12)
__unnamed_12:
        /*00a5*/ 	.byte	0x63, 0x61, 0x73, 0x74, 0x5f, 0x61, 0x6e, 0x64, 0x5f, 0x73, 0x74, 0x6f, 0x72, 0x65, 0x00
	.type		__unnamed_8,@object
	.size		__unnamed_8,($str - __unnamed_8)
__unnamed_8:
        /*00b4*/ 	.byte	0x63, 0x61, 0x73, 0x74, 0x5f, 0x61, 0x6e, 0x64, 0x5f, 0x73, 0x74, 0x6f, 0x72, 0x65, 0x00
	.type		$str,@object
	.size		$str,($str$5 - $str)
$str:
        /*00c3*/ 	.byte	0x63, 0x75, 0x72, 0x5f, 0x74, 0x61, 0x72, 0x67, 0x65, 0x74, 0x20, 0x3c, 0x20, 0x6e, 0x5f, 0x63
        /*00d3*/ 	.byte	0x6c, 0x61, 0x73, 0x73, 0x65, 0x73, 0x00
	.type		$str$5,@object
	.size		$str$5,($str$18 - $str$5)
$str$5:
        /*00da*/ 	.byte	0x74, 0x20, 0x3e, 0x3d, 0x20, 0x30, 0x20, 0x26, 0x26, 0x20, 0x74, 0x20, 0x3c, 0x20, 0x6e, 0x5f
        /*00ea*/ 	.byte	0x63, 0x6c, 0x61, 0x73, 0x73, 0x65, 0x73, 0x00
	.type		$str$18,@object
	.size		$str$18,(__unnamed_35 - $str$18)
$str$18:
        /*00f2*/ 	.byte	0x69, 0x6e, 0x70, 0x75, 0x74, 0x5f, 0x76, 0x61, 0x6c, 0x20, 0x3e, 0x3d, 0x20, 0x7a, 0x65, 0x72
        /*0102*/ 	.byte	0x6f, 0x20, 0x26, 0x26, 0x20, 0x69, 0x6e, 0x70, 0x75, 0x74, 0x5f, 0x76, 0x61, 0x6c, 0x20, 0x3c
        /*0112*/ 	.byte	0x3d, 0x20, 0x6f, 0x6e, 0x65, 0x00
	.type		__unnamed_35,@object
	.size		__unnamed_35,(__unnamed_19 - __unnamed_35)
__unnamed_35:
        /*0118*/ 	.byte	0x6e, 0x6c, 0x6c, 0x5f, 0x6c, 0x6f, 0x73, 0x73, 0x5f, 0x66, 0x6f, 0x72, 0x77, 0x61, 0x72, 0x64
        /*0128*/ 	.byte	0x5f, 0x72, 0x65, 0x64, 0x75, 0x63, 0x65, 0x5f, 0x63, 0x75, 0x64, 0x61, 0x5f, 0x6b, 0x65, 0x72
        /*0138*/ 	.byte	0x6e, 0x65, 0x6c, 0x5f, 0x32, 0x64, 0x00
	.type		__unnamed_19,@object
	.size		__unnamed_19,(__unnamed_27 - __unnamed_19)
__unnamed_19:
        /*013f*/ 	.byte	0x6e, 0x6c, 0x6c, 0x5f, 0x6c, 0x6f, 0x73, 0x73, 0x5f, 0x66, 0x6f, 0x72, 0x77, 0x61, 0x72, 0x64
        /*014f*/ 	.byte	0x5f, 0x6e, 0x6f, 0x5f, 0x72, 0x65, 0x64, 0x75, 0x63, 0x65, 0x5f, 0x63, 0x75, 0x64, 0x61, 0x5f
        /*015f*/ 	.byte	0x6b, 0x65, 0x72, 0x6e, 0x65, 0x6c, 0x00
	.type		__unnamed_27,@object
	.size		__unnamed_27,(__unnamed_23 - __unnamed_27)
__unnamed_27:
        /*0166*/ 	.byte	0x6e, 0x6c, 0x6c, 0x5f, 0x6c, 0x6f, 0x73, 0x73, 0x5f, 0x66, 0x6f, 0x72, 0x77, 0x61, 0x72, 0x64
        /*0176*/ 	.byte	0x5f, 0x72, 0x65, 0x64, 0x75, 0x63, 0x65, 0x5f, 0x63, 0x75, 0x64, 0x61, 0x5f, 0x6b, 0x65, 0x72
        /*0186*/ 	.byte	0x6e, 0x65, 0x6c, 0x5f, 0x31, 0x64, 0x00
	.type		__unnamed_23,@object
	.size		__unnamed_23,(__unnamed_15 - __unnamed_23)
__unnamed_23:
        /*018d*/ 	.byte	0x6e, 0x6c, 0x6c, 0x5f, 0x6c, 0x6f, 0x73, 0x73, 0x5f, 0x66, 0x6f, 0x72, 0x77, 0x61, 0x72, 0x64
        /*019d*/ 	.byte	0x5f, 0x72, 0x65, 0x64, 0x75, 0x63, 0x65, 0x5f, 0x63, 0x75, 0x64, 0x61, 0x5f, 0x6b, 0x65, 0x72
        /*01ad*/ 	.byte	0x6e, 0x65, 0x6c, 0x5f, 0x31, 0x64, 0x00
	.type		__unnamed_15,@object
	.size		__unnamed_15,(__unnamed_31 - __unnamed_15)
__unnamed_15:
        /*01b4*/ 	.byte	0x6e, 0x6c, 0x6c, 0x5f, 0x6c, 0x6f, 0x73, 0x73, 0x5f, 0x66, 0x6f, 0x72, 0x77, 0x61, 0x72, 0x64
        /*01c4*/ 	.byte	0x5f, 0x6e, 0x6f, 0x5f, 0x72, 0x65, 0x64, 0x75, 0x63, 0x65, 0x5f, 0x63, 0x75, 0x64, 0x61, 0x5f
        /*01d4*/ 	.byte	0x6b, 0x65, 0x72, 0x6e, 0x65, 0x6c, 0x00
	.type		__unnamed_31,@object
	.size		__unnamed_31,(__unnamed_33 - __unnamed_31)
__unnamed_31:
        /*01db*/ 	.byte	0x6e, 0x6c, 0x6c, 0x5f, 0x6c, 0x6f, 0x73, 0x73, 0x5f, 0x66, 0x6f, 0x72, 0x77, 0x61, 0x72, 0x64
        /*01eb*/ 	.byte	0x5f, 0x72, 0x65, 0x64, 0x75, 0x63, 0x65, 0x5f, 0x63, 0x75, 0x64, 0x61, 0x5f, 0x6b, 0x65, 0x72
        /*01fb*/ 	.byte	0x6e, 0x65, 0x6c, 0x5f, 0x32, 0x64, 0x00
	.type		__unnamed_33,@object
	.size		__unnamed_33,(__unnamed_17 - __unnamed_33)
__unnamed_33:
        /*0202*/ 	.byte	0x6e, 0x6c, 0x6c, 0x5f, 0x6c, 0x6f, 0x73, 0x73, 0x5f, 0x66, 0x6f, 0x72, 0x77, 0x61, 0x72, 0x64
        /*0212*/ 	.byte	0x5f, 0x72, 0x65, 0x64, 0x75, 0x63, 0x65, 0x5f, 0x63, 0x75, 0x64, 0x61, 0x5f, 0x6b, 0x65, 0x72
        /*0222*/ 	.byte	0x6e, 0x65, 0x6c, 0x5f, 0x32, 0x64, 0x00
	.type		__unnamed_17,@object
	.size		__unnamed_17,(__unnamed_25 - __unnamed_17)
__unnamed_17:
        /*0229*/ 	.byte	0x6e, 0x6c, 0x6c, 0x5f, 0x6c, 0x6f, 0x73, 0x73, 0x5f, 0x66, 0x6f, 0x72, 0x77, 0x61, 0x72, 0x64
        /*0239*/ 	.byte	0x5f, 0x6e, 0x6f, 0x5f, 0x72, 0x65, 0x64, 0x75, 0x63, 0x65, 0x5f, 0x63, 0x75, 0x64, 0x61, 0x5f
        /*0249*/ 	.byte	0x6b, 0x65, 0x72, 0x6e, 0x65, 0x6c, 0x00
	.type		__unnamed_25,@object
	.size		__unnamed_25,(__unnamed_21 - __unnamed_25)
__unnamed_25:
        /*0250*/ 	.byte	0x6e, 0x6c, 0x6c, 0x5f, 0x6c, 0x6f, 0x73, 0x73, 0x5f, 0x66, 0x6f, 0x72, 0x77, 0x61, 0x72, 0x64
        /*0260*/ 	.byte	0x5f, 0x72, 0x65, 0x64, 0x75, 0x63, 0x65, 0x5f, 0x63, 0x75, 0x64, 0x61, 0x5f, 0x6b, 0x65, 0x72
        /*0270*/ 	.byte	0x6e, 0x65, 0x6c, 0x5f, 0x31, 0x64, 0x00
	.type		__unnamed_21,@object
	.size		__unnamed_21,(__unnamed_13 - __unnamed_21)
__unnamed_21:
        /*0277*/ 	.byte	0x6e, 0x6c, 0x6c, 0x5f, 0x6c, 0x6f, 0x73, 0x73, 0x5f, 0x66, 0x6f, 0x72, 0x77, 0x61, 0x72, 0x64
        /*0287*/ 	.byte	0x5f, 0x72, 0x65, 0x64, 0x75, 0x63, 0x65, 0x5f, 0x63, 0x75, 0x64, 0x61, 0x5f, 0x6b, 0x65, 0x72
        /*0297*/ 	.byte	0x6e, 0x65, 0x6c, 0x5f, 0x31, 0x64, 0x00
	.type		__unnamed_13,@object
	.size		__unnamed_13,(__unnamed_29 - __unnamed_13)
__unnamed_13:
        /*029e*/ 	.byte	0x6e, 0x6c, 0x6c, 0x5f, 0x6c, 0x6f, 0x73, 0x73, 0x5f, 0x66, 0x6f, 0x72, 0x77, 0x61, 0x72, 0x64
        /*02ae*/ 	.byte	0x5f, 0x6e, 0x6f, 0x5f, 0x72, 0x65, 0x64, 0x75, 0x63, 0x65, 0x5f, 0x63, 0x75, 0x64, 0x61, 0x5f
        /*02be*/ 	.byte	0x6b, 0x65, 0x72, 0x6e, 0x65, 0x6c, 0x00
	.type		__unnamed_29,@object
	.size		__unnamed_29,(__unnamed_34 - __unnamed_29)
__unnamed_29:
        /*02c5*/ 	.byte	0x6e, 0x6c, 0x6c, 0x5f, 0x6c, 0x6f, 0x73, 0x73, 0x5f, 0x66, 0x6f, 0x72, 0x77, 0x61, 0x72, 0x64
        /*02d5*/ 	.byte	0x5f, 0x72, 0x65, 0x64, 0x75, 0x63, 0x65, 0x5f, 0x63, 0x75, 0x64, 0x61, 0x5f, 0x6b, 0x65, 0x72
        /*02e5*/ 	.byte	0x6e, 0x65, 0x6c, 0x5f, 0x32, 0x64, 0x00
	.type		__unnamed_34,@object
	.size		__unnamed_34,(__unnamed_18 - __unnamed_34)
__unnamed_34:
        /*02ec*/ 	.byte	0x6e, 0x6c, 0x6c, 0x5f, 0x6c, 0x6f, 0x73, 0x73, 0x5f, 0x66, 0x6f, 0x72, 0x77, 0x61, 0x72, 0x64
        /*02fc*/ 	.byte	0x5f, 0x72, 0x65, 0x64, 0x75, 0x63, 0x65, 0x5f, 0x63, 0x75, 0x64, 0x61, 0x5f, 0x6b, 0x65, 0x72
        /*030c*/ 	.byte	0x6e, 0x65, 0x6c, 0x5f, 0x32, 0x64, 0x00
	.type		__unnamed_18,@object
	.size		__unnamed_18,(__unnamed_26 - __unnamed_18)
__unnamed_18:
        /*0313*/ 	.byte	0x6e, 0x6c, 0x6c, 0x5f, 0x6c, 0x6f, 0x73, 0x73, 0x5f, 0x66, 0x6f, 0x72, 0x77, 0x61, 0x72, 0x64
        /*0323*/ 	.byte	0x5f, 0x6e, 0x6f, 0x5f, 0x72, 0x65, 0x64, 0x75, 0x63, 0x65, 0x5f, 0x63, 0x75, 0x64, 0x61, 0x5f
        /*0333*/ 	.byte	0x6b, 0x65, 0x72, 0x6e, 0x65, 0x6c, 0x00
	.type		__unnamed_26,@object
	.size		__unnamed_26,(__unnamed_22 - __unnamed_26)
__unnamed_26:
        /*033a*/ 	.byte	0x6e, 0x6c, 0x6c, 0x5f, 0x6c, 0x6f, 0x73, 0x73, 0x5f, 0x66, 0x6f, 0x72, 0x77, 0x61, 0x72, 0x64
        /*034a*/ 	.byte	0x5f, 0x72, 0x65, 0x64, 0x75, 0x63, 0x65, 0x5f, 0x63, 0x75, 0x64, 0x61, 0x5f, 0x6b, 0x65, 0x72
        /*035a*/ 	.byte	0x6e, 0x65, 0x6c, 0x5f, 0x31, 0x64, 0x00
	.type		__unnamed_22,@object
	.size		__unnamed_22,(__unnamed_14 - __unnamed_22)
__unnamed_22:
        /*0361*/ 	.byte	0x6e, 0x6c, 0x6c, 0x5f, 0x6c, 0x6f, 0x73, 0x73, 0x5f, 0x66, 0x6f, 0x72, 0x77, 0x61, 0x72, 0x64
        /*0371*/ 	.byte	0x5f, 0x72, 0x65, 0x64, 0x75, 0x63, 0x65, 0x5f, 0x63, 0x75, 0x64, 0x61, 0x5f, 0x6b, 0x65, 0x72
        /*0381*/ 	.byte	0x6e, 0x65, 0x6c, 0x5f, 0x31, 0x64, 0x00
	.type		__unnamed_14,@object
	.size		__unnamed_14,(__unnamed_30 - __unnamed_14)
__unnamed_14:
        /*0388*/ 	.byte	0x6e, 0x6c, 0x6c, 0x5f, 0x6c, 0x6f, 0x73, 0x73, 0x5f, 0x66, 0x6f, 0x72, 0x77, 0x61, 0x72, 0x64
        /*0398*/ 	.byte	0x5f, 0x6e, 0x6f, 0x5f, 0x72, 0x65, 0x64, 0x75, 0x63, 0x65, 0x5f, 0x63, 0x75, 0x64, 0x61, 0x5f
        /*03a8*/ 	.byte	0x6b, 0x65, 0x72, 0x6e, 0x65, 0x6c, 0x00
	.type		__unnamed_30,@object
	.size		__unnamed_30,(__unnamed_36 - __unnamed_30)
__unnamed_30:
        /*03af*/ 	.byte	0x6e, 0x6c, 0x6c, 0x5f, 0x6c, 0x6f, 0x73, 0x73, 0x5f, 0x66, 0x6f, 0x72, 0x77, 0x61, 0x72, 0x64
        /*03bf*/ 	.byte	0x5f, 0x72, 0x65, 0x64, 0x75, 0x63, 0x65, 0x5f, 0x63, 0x75, 0x64, 0x61, 0x5f, 0x6b, 0x65, 0x72
        /*03cf*/ 	.byte	0x6e, 0x65, 0x6c, 0x5f, 0x32, 0x64, 0x00
	.type		__unnamed_36,@object
	.size		__unnamed_36,(__unnamed_20 - __unnamed_36)
__unnamed_36:
        /*03d6*/ 	.byte	0x6e, 0x6c, 0x6c, 0x5f, 0x6c, 0x6f, 0x73, 0x73, 0x5f, 0x66, 0x6f, 0x72, 0x77, 0x61, 0x72, 0x64
        /*03e6*/ 	.byte	0x5f, 0x72, 0x65, 0x64, 0x75, 0x63, 0x65, 0x5f, 0x63, 0x75, 0x64, 0x61, 0x5f, 0x6b, 0x65, 0x72
        /*03f6*/ 	.byte	0x6e, 0x65, 0x6c, 0x5f, 0x32, 0x64, 0x00
	.type		__unnamed_20,@object
	.size		__unnamed_20,(__unnamed_28 - __unnamed_20)
__unnamed_20:
        /*03fd*/ 	.byte	0x6e, 0x6c, 0x6c, 0x5f, 0x6c, 0x6f, 0x73, 0x73, 0x5f, 0x66, 0x6f, 0x72, 0x77, 0x61, 0x72, 0x64
        /*040d*/ 	.byte	0x5f, 0x6e, 0x6f, 0x5f, 0x72, 0x65, 0x64, 0x75, 0x63, 0x65, 0x5f, 0x63, 0x75, 0x64, 0x61, 0x5f
        /*041d*/ 	.byte	0x6b, 0x65, 0x72, 0x6e, 0x65, 0x6c, 0x00
	.type		__unnamed_28,@object
	.size		__unnamed_28,(__unnamed_16 - __unnamed_28)
__unnamed_28:
        /*0424*/ 	.byte	0x6e, 0x6c, 0x6c, 0x5f, 0x6c, 0x6f, 0x73, 0x73, 0x5f, 0x66, 0x6f, 0x72, 0x77, 0x61, 0x72, 0x64
        /*0434*/ 	.byte	0x5f, 0x72, 0x65, 0x64, 0x75, 0x63, 0x65, 0x5f, 0x63, 0x75, 0x64, 0x61, 0x5f, 0x6b, 0x65, 0x72
        /*0444*/ 	.byte	0x6e, 0x65, 0x6c, 0x5f, 0x31, 0x64, 0x00
	.type		__unnamed_16,@object
	.size		__unnamed_16,(__unnamed_32 - __unnamed_16)
__unnamed_16:
        /*044b*/ 	.byte	0x6e, 0x6c, 0x6c, 0x5f, 0x6c, 0x6f, 0x73, 0x73, 0x5f, 0x66, 0x6f, 0x72, 0x77, 0x61, 0x72, 0x64
        /*045b*/ 	.byte	0x5f, 0x6e, 0x6f, 0x5f, 0x72, 0x65, 0x64, 0x75, 0x63, 0x65, 0x5f, 0x63, 0x75, 0x64, 0x61, 0x5f
        /*046b*/ 	.byte	0x6b, 0x65, 0x72, 0x6e, 0x65, 0x6c, 0x00
	.type		__unnamed_32,@object
	.size		__unnamed_32,(__unnamed_24 - __unnamed_32)
__unnamed_32:
        /*0472*/ 	.byte	0x6e, 0x6c, 0x6c, 0x5f, 0x6c, 0x6f, 0x73, 0x73, 0x5f, 0x66, 0x6f, 0x72, 0x77, 0x61, 0x72, 0x64
        /*0482*/ 	.byte	0x5f, 0x72, 0x65, 0x64, 0x75, 0x63, 0x65, 0x5f, 0x63, 0x75, 0x64, 0x61, 0x5f, 0x6b, 0x65, 0x72
        /*0492*/ 	.byte	0x6e, 0x65, 0x6c, 0x5f, 0x32, 0x64, 0x00
	.type		__unnamed_24,@object
	.size		__unnamed_24,(__unnamed_51 - __unnamed_24)
__unnamed_24:
        /*0499*/ 	.byte	0x6e, 0x6c, 0x6c, 0x5f, 0x6c, 0x6f, 0x73, 0x73, 0x5f, 0x66, 0x6f, 0x72, 0x77, 0x61, 0x72, 0x64
        /*04a9*/ 	.byte	0x5f, 0x72, 0x65, 0x64, 0x75, 0x63, 0x65, 0x5f, 0x63, 0x75, 0x64, 0x61, 0x5f, 0x6b, 0x65, 0x72
        /*04b9*/ 	.byte	0x6e, 0x65, 0x6c, 0x5f, 0x31, 0x64, 0x00
	.type		__unnamed_51,@object
	.size		__unnamed_51,(__unnamed_43 - __unnamed_51)
__unnamed_51:
        /*04c0*/ 	.byte	0x6e, 0x6c, 0x6c, 0x5f, 0x6c, 0x6f, 0x73, 0x73, 0x5f, 0x62, 0x61, 0x63, 0x6b, 0x77, 0x61, 0x72
        /*04d0*/ 	.byte	0x64, 0x5f, 0x72, 0x65, 0x64, 0x75, 0x63, 0x65, 0x5f, 0x63, 0x75, 0x64, 0x61, 0x5f, 0x6b, 0x65
        /*04e0*/ 	.byte	0x72, 0x6e, 0x65, 0x6c, 0x5f, 0x31, 0x64, 0x00
	.type		__unnamed_43,@object
	.size		__unnamed_43,(__unnamed_59 - __unnamed_43)
__unnamed_43:
        /*04e8*/ 	.byte	0x6e, 0x6c, 0x6c, 0x5f, 0x6c, 0x6f, 0x73, 0x73, 0x5f, 0x62, 0x61, 0x63, 0x6b, 0x77, 0x61, 0x72
        /*04f8*/ 	.byte	0x64, 0x5f, 0x6e, 0x6f, 0x5f, 0x72, 0x65, 0x64, 0x75, 0x63, 0x65, 0x5f, 0x63, 0x75, 0x64, 0x61
        /*0508*/ 	.byte	0x5f, 0x6b, 0x65, 0x72, 0x6e, 0x65, 0x6c, 0x00
	.type		__unnamed_59,@object
	.size		__unnamed_59,(__unnamed_39 - __unnamed_59)
__unnamed_59:
        /*0510*/ 	.byte	0x6e, 0x6c, 0x6c, 0x5f, 0x6c, 0x6f, 0x73, 0x73, 0x5f, 0x62, 0x61, 0x63, 0x6b, 0x77, 0x61, 0x72
        /*0520*/ 	.byte	0x64, 0x5f, 0x72, 0x65, 0x64, 0x75, 0x63, 0x65, 0x5f, 0x63, 0x75, 0x64, 0x61, 0x5f, 0x6b, 0x65
        /*0530*/ 	.byte	0x72, 0x6e, 0x65, 0x6c, 0x5f, 0x32, 0x64, 0x00
	.type		__unnamed_39,@object
	.size		__unnamed_39,(__unnamed_55 - __unnamed_39)
__unnamed_39:
        /*0538*/ 	.byte	0x6e, 0x6c, 0x6c, 0x5f, 0x6c, 0x6f, 0x73, 0x73, 0x5f, 0x62, 0x61, 0x63, 0x6b, 0x77, 0x61, 0x72
        /*0548*/ 	.byte	0x64, 0x5f, 0x6e, 0x6f, 0x5f, 0x72, 0x65, 0x64, 0x75, 0x63, 0x65, 0x5f, 0x63, 0x75, 0x64, 0x61
        /*0558*/ 	.byte	0x5f, 0x6b, 0x65, 0x72, 0x6e, 0x65, 0x6c, 0x00
	.type		__unnamed_55,@object
	.size		__unnamed_55,(__unnamed_47 - __unnamed_55)
__unnamed_55:
        /*0560*/ 	.byte	0x6e, 0x6c, 0x6c, 0x5f, 0x6c, 0x6f, 0x73, 0x73, 0x5f, 0x62, 0x61, 0x63, 0x6b, 0x77, 0x61, 0x72
        /*0570*/ 	.byte	0x64, 0x5f, 0x72, 0x65, 0x64, 0x75, 0x63, 0x65, 0x5f, 0x63, 0x75, 0x64, 0x61, 0x5f, 0x6b, 0x65
        /*0580*/ 	.byte	0x72, 0x6e, 0x65, 0x6c, 0x5f, 0x32, 0x64, 0x00
	.type		__unnamed_47,@object
	.size		__unnamed_47,(__unnamed_49 - __unnamed_47)
__unnamed_47:
        /*0588*/ 	.byte	0x6e, 0x6c, 0x6c, 0x5f, 0x6c, 0x6f, 0x73, 0x73, 0x5f, 0x62, 0x61, 0x63, 0x6b, 0x77, 0x61, 0x72
        /*0598*/ 	.byte	0x64, 0x5f, 0x72, 0x65, 0x64, 0x75, 0x63, 0x65, 0x5f, 0x63, 0x75, 0x64, 0x61, 0x5f, 0x6b, 0x65
        /*05a8*/ 	.byte	0x72, 0x6e, 0x65, 0x6c, 0x5f, 0x31, 0x64, 0x00
	.type		__unnamed_49,@object
	.size		__unnamed_49,(__unnamed_41 - __unnamed_49)
__unnamed_49:
        /*05b0*/ 	.byte	0x6e, 0x6c, 0x6c, 0x5f, 0x6c, 0x6f, 0x73, 0x73, 0x5f, 0x62, 0x61, 0x63, 0x6b, 0x77, 0x61, 0x72
        /*05c0*/ 	.byte	0x64, 0x5f, 0x72, 0x65, 0x64, 0x75, 0x63, 0x65, 0x5f, 0x63, 0x75, 0x64, 0x61, 0x5f, 0x6b, 0x65
        /*05d0*/ 	.byte	0x72, 0x6e, 0x65, 0x6c, 0x5f, 0x31, 0x64, 0x00
	.type		__unnamed_41,@object
	.size		__unnamed_41,(__unnamed_57 - __unnamed_41)
__unnamed_41:
        /*05d8*/ 	.byte	0x6e, 0x6c, 0x6c, 0x5f, 0x6c, 0x6f, 0x73, 0x73, 0x5f, 0x62, 0x61, 0x63, 0x6b, 0x77, 0x61, 0x72
        /*05e8*/ 	.byte	0x64, 0x5f, 0x6e, 0x6f, 0x5f, 0x72, 0x65, 0x64, 0x75, 0x63, 0x65, 0x5f, 0x63, 0x75, 0x64, 0x61
        /*05f8*/ 	.byte	0x5f, 0x6b, 0x65, 0x72, 0x6e, 0x65, 0x6c, 0x00
	.type		__unnamed_57,@object
	.size		__unnamed_57,($str$19 - __unnamed_57)
__unnamed_57:
        /*0600*/ 	.byte	0x6e, 0x6c, 0x6c, 0x5f, 0x6c, 0x6f, 0x73, 0x73, 0x5f, 0x62, 0x61, 0x63, 0x6b, 0x77, 0x61, 0x72
        /*0610*/ 	.byte	0x64, 0x5f, 0x72, 0x65, 0x64, 0x75, 0x63, 0x65, 0x5f, 0x63, 0x75, 0x64, 0x61, 0x5f, 0x6b, 0x65
        /*0620*/ 	.byte	0x72, 0x6e, 0x65, 0x6c, 0x5f, 0x32, 0x64, 0x00
	.type		$str$19,@object
	.size		$str$19,(__unnamed_37 - $str$19)
$str$19:
        /*0628*/ 	.byte	0x74, 0x61, 0x72, 0x67, 0x65, 0x74, 0x5f, 0x76, 0x61, 0x6c, 0x20, 0x3e, 0x3d, 0x20, 0x7a, 0x65
        /*0638*/ 	.byte	0x72, 0x6f, 0x20, 0x26, 0x26, 0x20, 0x74, 0x61, 0x72, 0x67, 0x65, 0x74, 0x5f, 0x76, 0x61, 0x6c
        /*0648*/ 	.byte	0x20, 0x3c, 0x3d, 0x20, 0x6f, 0x6e, 0x65, 0x00
	.type		__unnamed_37,@object
	.size		__unnamed_37,(__unnamed_53 - __unnamed_37)
__unnamed_37:
        /*0650*/ 	.byte	0x6e, 0x6c, 0x6c, 0x5f, 0x6c, 0x6f, 0x73, 0x73, 0x5f, 0x62, 0x61, 0x63, 0x6b, 0x77, 0x61, 0x72
        /*0660*/ 	.byte	0x64, 0x5f, 0x6e, 0x6f, 0x5f, 0x72, 0x65, 0x64, 0x75, 0x63, 0x65, 0x5f, 0x63, 0x75, 0x64, 0x61
        /*0670*/ 	.byte	0x5f, 0x6b, 0x65, 0x72, 0x6e, 0x65, 0x6c, 0x00
	.type		__unnamed_53,@object
	.size		__unnamed_53,(__unnamed_45 - __unnamed_53)
__unnamed_53:
        /*0678*/ 	.byte	0x6e, 0x6c, 0x6c, 0x5f, 0x6c, 0x6f, 0x73, 0x73, 0x5f, 0x62, 0x61, 0x63, 0x6b, 0x77, 0x61, 0x72
        /*0688*/ 	.byte	0x64, 0x5f, 0x72, 0x65, 0x64, 0x75, 0x63, 0x65, 0x5f, 0x63, 0x75, 0x64, 0x61, 0x5f, 0x6b, 0x65
        /*0698*/ 	.byte	0x72, 0x6e, 0x65, 0x6c, 0x5f, 0x32, 0x64, 0x00
	.type		__unnamed_45,@object
	.size		__unnamed_45,(__unnamed_50 - __unnamed_45)
__unnamed_45:
        /*06a0*/ 	.byte	0x6e, 0x6c, 0x6c, 0x5f, 0x6c, 0x6f, 0x73, 0x73, 0x5f, 0x62, 0x61, 0x63, 0x6b, 0x77, 0x61, 0x72
        /*06b0*/ 	.byte	0x64, 0x5f, 0x72, 0x65, 0x64, 0x75, 0x63, 0x65, 0x5f, 0x63, 0x75, 0x64, 0x61, 0x5f, 0x6b, 0x65
        /*06c0*/ 	.byte	0x72, 0x6e, 0x65, 0x6c, 0x5f, 0x31, 0x64, 0x00
	.type		__unnamed_50,@object
	.size		__unnamed_50,(__unnamed_42 - __unnamed_50)
__unnamed_50:
        /*06c8*/ 	.byte	0x6e, 0x6c, 0x6c, 0x5f, 0x6c, 0x6f, 0x73, 0x73, 0x5f, 0x62, 0x61, 0x63, 0x6b, 0x77, 0x61, 0x72
        /*06d8*/ 	.byte	0x64, 0x5f, 0x72, 0x65, 0x64, 0x75, 0x63, 0x65, 0x5f, 0x63, 0x75, 0x64, 0x61, 0x5f, 0x6b, 0x65
        /*06e8*/ 	.byte	0x72, 0x6e, 0x65, 0x6c, 0x5f, 0x31, 0x64, 0x00
	.type		__unnamed_42,@object
	.size		__unnamed_42,(__unnamed_58 - __unnamed_42)
__unnamed_42:
        /*06f0*/ 	.byte	0x6e, 0x6c, 0x6c, 0x5f, 0x6c, 0x6f, 0x73, 0x73, 0x5f, 0x62, 0x61, 0x63, 0x6b, 0x77, 0x61, 0x72
        /*0700*/ 	.byte	0x64, 0x5f, 0x6e, 0x6f, 0x5f, 0x72, 0x65, 0x64, 0x75, 0x63, 0x65, 0x5f, 0x63, 0x75, 0x64, 0x61
        /*0710*/ 	.byte	0x5f, 0x6b, 0x65, 0x72, 0x6e, 0x65, 0x6c, 0x00
	.type		__unnamed_58,@object
	.size		__unnamed_58,(__unnamed_38 - __unnamed_58)
__unnamed_58:
        /*0718*/ 	.byte	0x6e, 0x6c, 0x6c, 0x5f, 0x6c, 0x6f, 0x73, 0x73, 0x5f, 0x62, 0x61, 0x63, 0x6b, 0x77, 0x61, 0x72
        /*0728*/ 	.byte	0x64, 0x5f, 0x72, 0x65, 0x64, 0x75, 0x63, 0x65, 0x5f, 0x63, 0x75, 0x64, 0x61, 0x5f, 0x6b, 0x65
        /*0738*/ 	.byte	0x72, 0x6e, 0x65, 0x6c, 0x5f, 0x32, 0x64, 0x00
	.type		__unnamed_38,@object
	.size		__unnamed_38,(__unnamed_54 - __unnamed_38)
__unnamed_38:
        /*0740*/ 	.byte	0x6e, 0x6c, 0x6c, 0x5f, 0x6c, 0x6f, 0x73, 0x73, 0x5f, 0x62, 0x61, 0x63, 0x6b, 0x77, 0x61, 0x72
        /*0750*/ 	.byte	0x64, 0x5f, 0x6e, 0x6f, 0x5f, 0x72, 0x65, 0x64, 0x75, 0x63, 0x65, 0x5f, 0x63, 0x75, 0x64, 0x61
        /*0760*/ 	.byte	0x5f, 0x6b, 0x65, 0x72, 0x6e, 0x65, 0x6c, 0x00
	.type		__unnamed_54,@object
	.size		__unnamed_54,(__unnamed_46 - __unnamed_54)
__unnamed_54:
        /*0768*/ 	.byte	0x6e, 0x6c, 0x6c, 0x5f, 0x6c, 0x6f, 0x73, 0x73, 0x5f, 0x62, 0x61, 0x63, 0x6b, 0x77, 0x61, 0x72
        /*0778*/ 	.byte	0x64, 0x5f, 0x72, 0x65, 0x64, 0x75, 0x63, 0x65, 0x5f, 0x63, 0x75, 0x64, 0x61, 0x5f, 0x6b, 0x65
        /*0788*/ 	.byte	0x72, 0x6e, 0x65, 0x6c, 0x5f, 0x32, 0x64, 0x00
	.type		__unnamed_46,@object
	.size		__unnamed_46,(__unnamed_52 - __unnamed_46)
__unnamed_46:
        /*0790*/ 	.byte	0x6e, 0x6c, 0x6c, 0x5f, 0x6c, 0x6f, 0x73, 0x73, 0x5f, 0x62, 0x61, 0x63, 0x6b, 0x77, 0x61, 0x72
        /*07a0*/ 	.byte	0x64, 0x5f, 0x72, 0x65, 0x64, 0x75, 0x63, 0x65, 0x5f, 0x63, 0x75, 0x64, 0x61, 0x5f, 0x6b, 0x65
        /*07b0*/ 	.byte	0x72, 0x6e, 0x65, 0x6c, 0x5f, 0x31, 0x64, 0x00
	.type		__unnamed_52,@object
	.size		__unnamed_52,(__unnamed_44 - __unnamed_52)
__unnamed_52:
        /*07b8*/ 	.byte	0x6e, 0x6c, 0x6c, 0x5f, 0x6c, 0x6f, 0x73, 0x73, 0x5f, 0x62, 0x61, 0x63, 0x6b, 0x77, 0x61, 0x72
        /*07c8*/ 	.byte	0x64, 0x5f, 0x72, 0x65, 0x64, 0x75, 0x63, 0x65, 0x5f, 0x63, 0x75, 0x64, 0x61, 0x5f, 0x6b, 0x65
        /*07d8*/ 	.byte	0x72, 0x6e, 0x65, 0x6c, 0x5f, 0x31, 0x64, 0x00
	.type		__unnamed_44,@object
	.size		__unnamed_44,(__unnamed_60 - __unnamed_44)
__unnamed_44:
        /*07e0*/ 	.byte	0x6e, 0x6c, 0x6c, 0x5f, 0x6c, 0x6f, 0x73, 0x73, 0x5f, 0x62, 0x61, 0x63, 0x6b, 0x77, 0x61, 0x72
        /*07f0*/ 	.byte	0x64, 0x5f, 0x6e, 0x6f, 0x5f, 0x72, 0x65, 0x64, 0x75, 0x63, 0x65, 0x5f, 0x63, 0x75, 0x64, 0x61
        /*0800*/ 	.byte	0x5f, 0x6b, 0x65, 0x72, 0x6e, 0x65, 0x6c, 0x00
	.type		__unnamed_60,@object
	.size		__unnamed_60,(__unnamed_48 - __unnamed_60)
__unnamed_60:
        /*0808*/ 	.byte	0x6e, 0x6c, 0x6c, 0x5f, 0x6c, 0x6f, 0x73, 0x73, 0x5f, 0x62, 0x61, 0x63, 0x6b, 0x77, 0x61, 0x72
        /*0818*/ 	.byte	0x64, 0x5f, 0x72, 0x65, 0x64, 0x75, 0x63, 0x65, 0x5f, 0x63, 0x75, 0x64, 0x61, 0x5f, 0x6b, 0x65
        /*0828*/ 	.byte	0x72, 0x6e, 0x65, 0x6c, 0x5f, 0x32, 0x64, 0x00
	.type		__unnamed_48,@object
	.size		__unnamed_48,(__unnamed_40 - __unnamed_48)
__unnamed_48:
        /*0830*/ 	.byte	0x6e, 0x6c, 0x6c, 0x5f, 0x6c, 0x6f, 0x73, 0x73, 0x5f, 0x62, 0x61, 0x63, 0x6b, 0x77, 0x61, 0x72
        /*0840*/ 	.byte	0x64, 0x5f, 0x72, 0x65, 0x64, 0x75, 0x63, 0x65, 0x5f, 0x63, 0x75, 0x64, 0x61, 0x5f, 0x6b, 0x65
        /*0850*/ 	.byte	0x72, 0x6e, 0x65, 0x6c, 0x5f, 0x31, 0x64, 0x00
	.type		__unnamed_40,@object
	.size		__unnamed_40,(__unnamed_56 - __unnamed_40)
__unnamed_40:
        /*0858*/ 	.byte	0x6e, 0x6c, 0x6c, 0x5f, 0x6c, 0x6f, 0x73, 0x73, 0x5f, 0x62, 0x61, 0x63, 0x6b, 0x77, 0x61, 0x72
        /*0868*/ 	.byte	0x64, 0x5f, 0x6e, 0x6f, 0x5f, 0x72, 0x65, 0x64, 0x75, 0x63, 0x65, 0x5f, 0x63, 0x75, 0x64, 0x61
        /*0878*/ 	.byte	0x5f, 0x6b, 0x65, 0x72, 0x6e, 0x65, 0x6c, 0x00
	.type		__unnamed_56,@object
	.size		__unnamed_56,($str$2 - __unnamed_56)
__unnamed_56:
        /*0880*/ 	.byte	0x6e, 0x6c, 0x6c, 0x5f, 0x6c, 0x6f, 0x73, 0x73, 0x5f, 0x62, 0x61, 0x63, 0x6b, 0x77, 0x61, 0x72
        /*0890*/ 	.byte	0x64, 0x5f, 0x72, 0x65, 0x64, 0x75, 0x63, 0x65, 0x5f, 0x63, 0x75, 0x64, 0x61, 0x5f, 0x6b, 0x65
        /*08a0*/ 	.byte	0x72, 0x6e, 0x65, 0x6c, 0x5f, 0x32, 0x64, 0x00
	.type		$str$2,@object
	.size		$str$2,($str$3 - $str$2)
$str$2:
        /*08a8*/ 	.byte	0x63, 0x75, 0x72, 0x5f, 0x74, 0x61, 0x72, 0x67, 0x65, 0x74, 0x20, 0x3e, 0x3d, 0x20, 0x30, 0x20
        /*08b8*/ 	.byte	0x26, 0x26, 0x20, 0x63, 0x75, 0x72, 0x5f, 0x74, 0x61, 0x72, 0x67, 0x65, 0x74, 0x20, 0x3c, 0x20
        /*08c8*/ 	.byte	0x6e, 0x5f, 0x63, 0x6c, 0x61, 0x73, 0x73, 0x65, 0x73, 0x00
	.type		$str$3,@object
	.size		$str$3,($str$1 - $str$3)
$str$3:
        /*08d2*/ 	.byte	0x74, 0x68, 0x72, 0x65, 0x61, 0x64, 0x49, 0x64, 0x78, 0x2e, 0x78, 0x20, 0x3d, 0x3d, 0x20, 0x30
        /*08e2*/ 	.byte	0x20, 0x26, 0x26, 0x20, 0x74, 0x68, 0x72, 0x65, 0x61, 0x64, 0x49, 0x64, 0x78, 0x2e, 0x79, 0x20
        /*08f2*/ 	.byte	0x3d, 0x3d, 0x20, 0x30, 0x20, 0x26, 0x26, 0x20, 0x74, 0x68, 0x72, 0x65, 0x61, 0x64, 0x49, 0x64
        /*0902*/ 	.byte	0x78, 0x2e, 0x7a, 0x20, 0x3d, 0x3d, 0x20, 0x30, 0x00
	.type		$str$1,@object
	.size		$str$1,($str$27 - $str$1)
$str$1:
        /*090b*/ 	.byte	0x2f, 0x74, 0x6d, 0x70, 0x2f, 0x6f, 0x73, 0x73, 0x5f, 0x6b, 0x65, 0x72, 0x6e, 0x65, 0x6c, 0x73
        /*091b*/ 	.byte	0x5f, 0x73, 0x72, 0x63, 0x2f, 0x70, 0x79, 0x74, 0x6f, 0x72, 0x63, 0x68, 0x2f, 0x61, 0x74, 0x65
        /*092b*/ 	.byte	0x6e, 0x2f, 0x73, 0x72, 0x63, 0x2f, 0x41, 0x54, 0x65, 0x6e, 0x2f, 0x6e, 0x61, 0x74, 0x69, 0x76
        /*093b*/ 	.byte	0x65, 0x2f, 0x63, 0x75, 0x64, 0x61, 0x2f, 0x4c, 0x6f, 0x73, 0x73, 0x2e, 0x63, 0x75, 0x00
	.type		$str$27,@object
	.size		$str$27,(.L_98 - $str$27)
$str$27:
        /*094a*/ 	.byte	0x2f, 0x72, 0x6f, 0x6f, 0x74, 0x2f, 0x2e, 0x70, 0x79, 0x65, 0x6e, 0x76, 0x2f, 0x76, 0x65, 0x72
        /*095a*/ 	.byte	0x73, 0x69, 0x6f, 0x6e, 0x73, 0x2f, 0x33, 0x2e, 0x31, 0x33, 0x2e, 0x31, 0x32, 0x2f, 0x6c, 0x69
        /*096a*/ 	.byte	0x62, 0x2f, 0x70, 0x79, 0x74, 0x68, 0x6f, 0x6e, 0x33, 0x2e, 0x31, 0x33, 0x2f, 0x73, 0x69, 0x74
        /*097a*/ 	.byte	0x65, 0x2d, 0x70, 0x61, 0x63, 0x6b, 0x61, 0x67, 0x65, 0x73, 0x2f, 0x74, 0x6f, 0x72, 0x63, 0x68
        /*098a*/ 	.byte	0x2f, 0x69, 0x6e, 0x63, 0x6c, 0x75, 0x64, 0x65, 0x2f, 0x63, 0x31, 0x30, 0x2f, 0x63, 0x6f, 0x72
        /*099a*/ 	.byte	0x65, 0x2f, 0x44, 0x79, 0x6e, 0x61, 0x6d, 0x69, 0x63, 0x43, 0x61, 0x73, 0x74, 0x2e, 0x68, 0x00
.L_98:


//--------------------- .nv.shared._ZN2at6native39_GLOBAL__N__cee6930f_7_Loss_cu_5b0651e139nll_loss_backward_reduce_cuda_kernel_2dIN3c108BFloat16ElEEvPT_PKS5_PKT0_S8_S8_biill --------------------------
	.section	.nv.shared._ZN2at6native39_GLOBAL__N__cee6930f_7_Loss_cu_5b0651e139nll_loss_backward_reduce_cuda_kernel_2dIN3c108BFloat16ElEEvPT_PKS5_PKT0_S8_S8_biill,"aw",@nobits
	.sectionflags	@""
	.align	16


//--------------------- .nv.global                --------------------------
	.section	.nv.global,"aw",@nobits
.nv.global:
	.type		_ZN37_INTERNAL_cee6930f_7_Loss_cu_5b0651e14cuda3std3__48in_placeE,@object
	.size		_ZN37_INTERNAL_cee6930f_7_Loss_cu_5b0651e14cuda3std3__48in_placeE,(_ZN37_INTERNAL_cee6930f_7_Loss_cu_5b0651e14cuda3std6ranges3__45__cpo8distanceE - _ZN37_INTERNAL_cee6930f_7_Loss_cu_5b0651e14cuda3std3__48in_placeE)
_ZN37_INTERNAL_cee6930f_7_Loss_cu_5b0651e14cuda3std3__48in_placeE:
	.zero		1
	.type		_ZN37_INTERNAL_cee6930f_7_Loss_cu_5b0651e14cuda3std6ranges3__45__cpo8distanceE,@object
	.size		_ZN37_INTERNAL_cee6930f_7_Loss_cu_5b0651e14cuda3std6ranges3__45__cpo8distanceE,(_ZN37_INTERNAL_cee6930f_7_Loss_cu_5b0651e14cuda3std3__45__cpo6cbeginE - _ZN37_INTERNAL_cee6930f_7_Loss_cu_5b0651e14cuda3std6ranges3__45__cpo8distanceE)
_ZN37_INTERNAL_cee6930f_7_Loss_cu_5b0651e14cuda3std6ranges3__45__cpo8distanceE:
	.zero		1
	.type		_ZN37_INTERNAL_cee6930f_7_Loss_cu_5b0651e14cuda3std3__45__cpo6cbeginE,@object
	.size		_ZN37_INTERNAL_cee6930f_7_Loss_cu_5b0651e14cuda3std3__45__cpo6cbeginE,(_ZN37_INTERNAL_cee6930f_7_Loss_cu_5b0651e14cuda3std6ranges3__45__cpo7advanceE - _ZN37_INTERNAL_cee6930f_7_Loss_cu_5b0651e14cuda3std3__45__cpo6cbeginE)
_ZN37_INTERNAL_cee6930f_7_Loss_cu_5b0651e14cuda3std3__45__cpo6cbeginE:
	.zero		1
	.type		_ZN37_INTERNAL_cee6930f_7_Loss_cu_5b0651e14cuda3std6ranges3__45__cpo7advanceE,@object
	.size		_ZN37_INTERNAL_cee6930f_7_Loss_cu_5b0651e14cuda3std6ranges3__45__cpo7advanceE,(_ZN37_INTERNAL_cee6930f_7_Loss_cu_5b0651e14cuda3std3__45__cpo7crbeginE - _ZN37_INTERNAL_cee6930f_7_Loss_cu_5b0651e14cuda3std6ranges3__45__cpo7advanceE)
_ZN37_INTERNAL_cee6930f_7_Loss_cu_5b0651e14cuda3std6ranges3__45__cpo7advanceE:
	.zero		1
	.type		_ZN37_INTERNAL_cee6930f_7_Loss_cu_5b0651e14cuda3std3__45__cpo7crbeginE,@object
	.size		_ZN37_INTERNAL_cee6930f_7_Loss_cu_5b0651e14cuda3std3__45__cpo7crbeginE,(_ZN37_INTERNAL_cee6930f_7_Loss_cu_5b0651e14cuda3std6ranges3__45__cpo4dataE - _ZN37_INTERNAL_cee6930f_7_Loss_cu_5b0651e14cuda3std3__45__cpo7crbeginE)
_ZN37_INTERNAL_cee6930f_7_Loss_cu_5b0651e14cuda3std3__45__cpo7crbeginE:
	.zero		1
	.type		_ZN37_INTERNAL_cee6930f_7_Loss_cu_5b0651e14cuda3std6ranges3__45__cpo4dataE,@object
	.size		_ZN37_INTERNAL_cee6930f_7_Loss_cu_5b0651e14cuda3std6ranges3__45__cpo4dataE,(_ZN37_INTERNAL_cee6930f_7_Loss_cu_5b0651e14cuda3std6ranges3__45__cpo5beginE - _ZN37_INTERNAL_cee6930f_7_Loss_cu_5b0651e14cuda3std6ranges3__45__cpo4dataE)
_ZN37_INTERNAL_cee6930f_7_Loss_cu_5b0651e14cuda3std6ranges3__45__cpo4dataE:
	.zero		1
	.type		_ZN37_INTERNAL_cee6930f_7_Loss_cu_5b0651e14cuda3std6ranges3__45__cpo5beginE,@object
	.size		_ZN37_INTERNAL_cee6930f_7_Loss_cu_5b0651e14cuda3std6ranges3__45__cpo5beginE,(_ZN37_INTERNAL_cee6930f_7_Loss_cu_5b0651e14cuda3std3__439_GLOBAL__N__cee6930f_7_Loss_cu_5b0651e16ignoreE - _ZN37_INTERNAL_cee6930f_7_Loss_cu_5b0651e14cuda3std6ranges3__45__cpo5beginE)
_ZN37_INTERNAL_cee6930f_7_Loss_cu_5b0651e14cuda3std6ranges3__45__cpo5beginE:
	.zero		1
	.type		_ZN37_INTERNAL_cee6930f_7_Loss_cu_5b0651e14cuda3std3__439_GLOBAL__N__cee6930f_7_Loss_cu_5b0651e16ignoreE,@object
	.size		_ZN37_INTERNAL_cee6930f_7_Loss_cu_5b0651e14cuda3std3__439_GLOBAL__N__cee6930f_7_Loss_cu_5b0651e16ignoreE,(_ZN37_INTERNAL_cee6930f_7_Loss_cu_5b0651e14cuda3std6ranges3__45__cpo4sizeE - _ZN37_INTERNAL_cee6930f_7_Loss_cu_5b0651e14cuda3std3__439_GLOBAL__N__cee6930f_7_Loss_cu_5b0651e16ignoreE)
_ZN37_INTERNAL_cee6930f_7_Loss_cu_5b0651e14cuda3std3__439_GLOBAL__N__cee6930f_7_Loss_cu_5b0651e16ignoreE:
	.zero		1
	.type		_ZN37_INTERNAL_cee6930f_7_Loss_cu_5b0651e14cuda3std6ranges3__45__cpo4sizeE,@object
	.size		_ZN37_INTERNAL_cee6930f_7_Loss_cu_5b0651e14cuda3std6ranges3__45__cpo4sizeE,(_ZN37_INTERNAL_cee6930f_7_Loss_cu_5b0651e14cuda3std3__45__cpo5beginE - _ZN37_INTERNAL_cee6930f_7_Loss_cu_5b0651e14cuda3std6ranges3__45__cpo4sizeE)
_ZN37_INTERNAL_cee6930f_7_Loss_cu_5b0651e14cuda3std6ranges3__45__cpo4sizeE:
	.zero		1
	.type		_ZN37_INTERNAL_cee6930f_7_Loss_cu_5b0651e14cuda3std3__45__cpo5beginE,@object
	.size		_ZN37_INTERNAL_cee6930f_7_Loss_cu_5b0651e14cuda3std3__45__cpo5beginE,(_ZN37_INTERNAL_cee6930f_7_Loss_cu_5b0651e14cuda3std6ranges3__45__cpo6cbeginE - _ZN37_INTERNAL_cee6930f_7_Loss_cu_5b0651e14cuda3std3__45__cpo5beginE)
_ZN37_INTERNAL_cee6930f_7_Loss_cu_5b0651e14cuda3std3__45__cpo5beginE:
	.zero		1
	.type		_ZN37_INTERNAL_cee6930f_7_Loss_cu_5b0651e14cuda3std6ranges3__45__cpo6cbeginE,@object
	.size		_ZN37_INTERNAL_cee6930f_7_Loss_cu_5b0651e14cuda3std6ranges3__45__cpo6cbeginE,(_ZN37_INTERNAL_cee6930f_7_Loss_cu_5b0651e14cuda3std3__45__cpo6rbeginE - _ZN37_INTERNAL_cee6930f_7_Loss_cu_5b0651e14cuda3std6ranges3__45__cpo6cbeginE)
_ZN37_INTERNAL_cee6930f_7_Loss_cu_5b0651e14cuda3std6ranges3__45__cpo6cbeginE:
	.zero		1
	.type		_ZN37_INTERNAL_cee6930f_7_Loss_cu_5b0651e14cuda3std3__45__cpo6rbeginE,@object
	.size		_ZN37_INTERNAL_cee6930f_7_Loss_cu_5b0651e14cuda3std3__45__cpo6rbeginE,(_ZN37_INTERNAL_cee6930f_7_Loss_cu_5b0651e14cuda3std6ranges3__45__cpo4nextE - _ZN37_INTERNAL_cee6930f_7_Loss_cu_5b0651e14cuda3std3__45__cpo6rbeginE)
_ZN37_INTERNAL_cee6930f_7_Loss_cu_5b0651e14cuda3std3__45__cpo6rbeginE:
	.zero		1
	.type		_ZN37_INTERNAL_cee6930f_7_Loss_cu_5b0651e14cuda3std6ranges3__45__cpo4nextE,@object
	.size		_ZN37_INTERNAL_cee6930f_7_Loss_cu_5b0651e14cuda3std6ranges3__45__cpo4nextE,(_ZN37_INTERNAL_cee6930f_7_Loss_cu_5b0651e14cuda3std6ranges3__45__cpo4swapE - _ZN37_INTERNAL_cee6930f_7_Loss_cu_5b0651e14cuda3std6ranges3__45__cpo4nextE)
_ZN37_INTERNAL_cee6930f_7_Loss_cu_5b0651e14cuda3std6ranges3__45__cpo4nextE:
	.zero		1
	.type		_ZN37_INTERNAL_cee6930f_7_Loss_cu_5b0651e14cuda3std6ranges3__45__cpo4swapE,@object
	.size		_ZN37_INTERNAL_cee6930f_7_Loss_cu_5b0651e14cuda3std6ranges3__45__cpo4swapE,(_ZN37_INTERNAL_cee6930f_7_Loss_cu_5b0651e14cuda3std3__420unreachable_sentinelE - _ZN37_INTERNAL_cee6930f_7_Loss_cu_5b0651e14cuda3std6ranges3__45__cpo4swapE)
_ZN37_INTERNAL_cee6930f_7_Loss_cu_5b0651e14cuda3std6ranges3__45__cpo4swapE:
	.zero		1
	.type		_ZN37_INTERNAL_cee6930f_7_Loss_cu_5b0651e14cuda3std3__420unreachable_sentinelE,@object
	.size		_ZN37_INTERNAL_cee6930f_7_Loss_cu_5b0651e14cuda3std3__420unreachable_sentinelE,(_ZN37_INTERNAL_cee6930f_7_Loss_cu_5b0651e16thrust23THRUST_300001_SM_800_NS6system6detail10sequential3seqE - _ZN37_INTERNAL_cee6930f_7_Loss_cu_5b0651e14cuda3std3__420unreachable_sentinelE)
_ZN37_INTERNAL_cee6930f_7_Loss_cu_5b0651e14cuda3std3__420unreachable_sentinelE:
	.zero		1
	.type		_ZN37_INTERNAL_cee6930f_7_Loss_cu_5b0651e16thrust23THRUST_300001_SM_800_NS6system6detail10sequential3seqE,@object
	.size		_ZN37_INTERNAL_cee6930f_7_Loss_cu_5b0651e16thrust23THRUST_300001_SM_800_NS6system6detail10sequential3seqE,(_ZN37_INTERNAL_cee6930f_7_Loss_cu_5b0651e14cuda3std3__45__cpo4cendE - _ZN37_INTERNAL_cee6930f_7_Loss_cu_5b0651e16thrust23THRUST_300001_SM_800_NS6system6detail10sequential3seqE)
_ZN37_INTERNAL_cee6930f_7_Loss_cu_5b0651e16thrust23THRUST_300001_SM_800_NS6system6detail10sequential3seqE:
	.zero		1
	.type		_ZN37_INTERNAL_cee6930f_7_Loss_cu_5b0651e14cuda3std3__45__cpo4cendE,@object
	.size		_ZN37_INTERNAL_cee6930f_7_Loss_cu_5b0651e14cuda3std3__45__cpo4cendE,(_ZN37_INTERNAL_cee6930f_7_Loss_cu_5b0651e14cuda3std6ranges3__45__cpo9iter_swapE - _ZN37_INTERNAL_cee6930f_7_Loss_cu_5b0651e14cuda3std3__45__cpo4cendE)
_ZN37_INTERNAL_cee6930f_7_Loss_cu_5b0651e14cuda3std3__45__cpo4cendE:
	.zero		1
	.type		_ZN37_INTERNAL_cee6930f_7_Loss_cu_5b0651e14cuda3std6ranges3__45__cpo9iter_swapE,@object
	.size		_ZN37_INTERNAL_cee6930f_7_Loss_cu_5b0651e14cuda3std6ranges3__45__cpo9iter_swapE,(_ZN37_INTERNAL_cee6930f_7_Loss_cu_5b0651e14cuda3std3__45__cpo5crendE - _ZN37_INTERNAL_cee6930f_7_Loss_cu_5b0651e14cuda3std6ranges3__45__cpo9iter_swapE)
_ZN37_INTERNAL_cee6930f_7_Loss_cu_5b0651e14cuda3std6ranges3__45__cpo9iter_swapE:
	.zero		1
	.type		_ZN37_INTERNAL_cee6930f_7_Loss_cu_5b0651e14cuda3std3__45__cpo5crendE,@object
	.size		_ZN37_INTERNAL_cee6930f_7_Loss_cu_5b0651e14cuda3std3__45__cpo5crendE,(_ZN37_INTERNAL_cee6930f_7_Loss_cu_5b0651e14cuda3std6ranges3__45__cpo5cdataE - _ZN37_INTERNAL_cee6930f_7_Loss_cu_5b0651e14cuda3std3__45__cpo5crendE)
_ZN37_INTERNAL_cee6930f_7_Loss_cu_5b0651e14cuda3std3__45__cpo5crendE:
	.zero		1
	.type		_ZN37_INTERNAL_cee6930f_7_Loss_cu_5b0651e14cuda3std6ranges3__45__cpo5cdataE,@object
	.size		_ZN37_INTERNAL_cee6930f_7_Loss_cu_5b0651e14cuda3std6ranges3__45__cpo5cdataE,(_ZN37_INTERNAL_cee6930f_7_Loss_cu_5b0651e14cuda3std6ranges3__45__cpo3endE - _ZN37_INTERNAL_cee6930f_7_Loss_cu_5b0651e14cuda3std6ranges3__45__cpo5cdataE)
_ZN37_INTERNAL_cee6930f_7_Loss_cu_5b0651e14cuda3std6ranges3__45__cpo5cdataE:
	.zero		1
	.type		_ZN37_INTERNAL_cee6930f_7_Loss_cu_5b0651e14cuda3std6ranges3__45__cpo3endE,@object
	.size		_ZN37_INTERNAL_cee6930f_7_Loss_cu_5b0651e14cuda3std6ranges3__45__cpo3endE,(_ZN37_INTERNAL_cee6930f_7_Loss_cu_5b0651e14cuda3std3__419piecewise_constructE - _ZN37_INTERNAL_cee6930f_7_Loss_cu_5b0651e14cuda3std6ranges3__45__cpo3endE)
_ZN37_INTERNAL_cee6930f_7_Loss_cu_5b0651e14cuda3std6ranges3__45__cpo3endE:
	.zero		1
	.type		_ZN37_INTERNAL_cee6930f_7_Loss_cu_5b0651e14cuda3std3__419piecewise_constructE,@object
	.size		_ZN37_INTERNAL_cee6930f_7_Loss_cu_5b0651e14cuda3std3__419piecewise_constructE,(_ZN37_INTERNAL_cee6930f_7_Loss_cu_5b0651e14cuda3std6ranges3__45__cpo5ssizeE - _ZN37_INTERNAL_cee6930f_7_Loss_cu_5b0651e14cuda3std3__419piecewise_constructE)
_ZN37_INTERNAL_cee6930f_7_Loss_cu_5b0651e14cuda3std3__419piecewise_constructE:
	.zero		1
	.type		_ZN37_INTERNAL_cee6930f_7_Loss_cu_5b0651e14cuda3std6ranges3__45__cpo5ssizeE,@object
	.size		_ZN37_INTERNAL_cee6930f_7_Loss_cu_5b0651e14cuda3std6ranges3__45__cpo5ssizeE,(_ZN37_INTERNAL_cee6930f_7_Loss_cu_5b0651e14cuda3std3__45__cpo3endE - _ZN37_INTERNAL_cee6930f_7_Loss_cu_5b0651e14cuda3std6ranges3__45__cpo5ssizeE)
_ZN37_INTERNAL_cee6930f_7_Loss_cu_5b0651e14cuda3std6ranges3__45__cpo5ssizeE:
	.zero		1
	.type		_ZN37_INTERNAL_cee6930f_7_Loss_cu_5b0651e14cuda3std3__45__cpo3endE,@object
	.size		_ZN37_INTERNAL_cee6930f_7_Loss_cu_5b0651e14cuda3std3__45__cpo3endE,(_ZN37_INTERNAL_cee6930f_7_Loss_cu_5b0651e14cuda3std6ranges3__45__cpo4cendE - _ZN37_INTERNAL_cee6930f_7_Loss_cu_5b0651e14cuda3std3__45__cpo3endE)
_ZN37_INTERNAL_cee6930f_7_Loss_cu_5b0651e14cuda3std3__45__cpo3endE:
	.zero		1
	.type		_ZN37_INTERNAL_cee6930f_7_Loss_cu_5b0651e14cuda3std6ranges3__45__cpo4cendE,@object
	.size		_ZN37_INTERNAL_cee6930f_7_Loss_cu_5b0651e14cuda3std6ranges3__45__cpo4cendE,(_ZN37_INTERNAL_cee6930f_7_Loss_cu_5b0651e14cuda3std3__45__cpo4rendE - _ZN37_INTERNAL_cee6930f_7_Loss_cu_5b0651e14cuda3std6ranges3__45__cpo4cendE)
_ZN37_INTERNAL_cee6930f_7_Loss_cu_5b0651e14cuda3std6ranges3__45__cpo4cendE:
	.zero		1
	.type		_ZN37_INTERNAL_cee6930f_7_Loss_cu_5b0651e14cuda3std3__45__cpo4rendE,@object
	.size		_ZN37_INTERNAL_cee6930f_7_Loss_cu_5b0651e14cuda3std3__45__cpo4rendE,(_ZN37_INTERNAL_cee6930f_7_Loss_cu_5b0651e14cuda3std6ranges3__45__cpo4prevE - _ZN37_INTERNAL_cee6930f_7_Loss_cu_5b0651e14cuda3std3__45__cpo4rendE)
_ZN37_INTERNAL_cee6930f_7_Loss_cu_5b0651e14cuda3std3__45__cpo4rendE:
	.zero		1
	.type		_ZN37_INTERNAL_cee6930f_7_Loss_cu_5b0651e14cuda3std6ranges3__45__cpo4prevE,@object
	.size		_ZN37_INTERNAL_cee6930f_7_Loss_cu_5b0651e14cuda3std6ranges3__45__cpo4prevE,(_ZN37_INTERNAL_cee6930f_7_Loss_cu_5b0651e14cuda3std6ranges3__45__cpo9iter_moveE - _ZN37_INTERNAL_cee6930f_7_Loss_cu_5b0651e14cuda3std6ranges3__45__cpo4prevE)
_ZN37_INTERNAL_cee6930f_7_Loss_cu_5b0651e14cuda3std6ranges3__45__cpo4prevE:
	.zero		1
	.type		_ZN37_INTERNAL_cee6930f_7_Loss_cu_5b0651e14cuda3std6ranges3__45__cpo9iter_moveE,@object
	.size		_ZN37_INTERNAL_cee6930f_7_Loss_cu_5b0651e14cuda3std6ranges3__45__cpo9iter_moveE,(.L_73 - _ZN37_INTERNAL_cee6930f_7_Loss_cu_5b0651e14cuda3std6ranges3__45__cpo9iter_moveE)
_ZN37_INTERNAL_cee6930f_7_Loss_cu_5b0651e14cuda3std6ranges3__45__cpo9iter_moveE:
	.zero		1
.L_73:


//--------------------- .nv.shared._ZN2at6native39_GLOBAL__N__cee6930f_7_Loss_cu_5b0651e139nll_loss_backward_reduce_cuda_kernel_2dIN3c108BFloat16EhEEvPT_PKS5_PKT0_S8_S8_biill --------------------------
	.section	.nv.shared._ZN2at6native39_GLOBAL__N__cee6930f_7_Loss_cu_5b0651e139nll_loss_backward_reduce_cuda_kernel_2dIN3c108BFloat16EhEEvPT_PKS5_PKT0_S8_S8_biill,"aw",@nobits
	.sectionflags	@""
	.align	16


//--------------------- .nv.shared._ZN2at6native39_GLOBAL__N__cee6930f_7_Loss_cu_5b0651e139nll_loss_backward_reduce_cuda_kernel_2dIN3c104HalfElEEvPT_PKS5_PKT0_S8_S8_biill --------------------------
	.section	.nv.shared._ZN2at6native39_GLOBAL__N__cee6930f_7_Loss_cu_5b0651e139nll_loss_backward_reduce_cuda_kernel_2dIN3c104HalfElEEvPT_PKS5_PKT0_S8_S8_biill,"aw",@nobits
	.sectionflags	@""
	.align	16


//--------------------- .nv.shared._ZN2at6native39_GLOBAL__N__cee6930f_7_Loss_cu_5b0651e139nll_loss_backward_reduce_cuda_kernel_2dIN3c104HalfEhEEvPT_PKS5_PKT0_S8_S8_biill --------------------------
	.section	.nv.shared._ZN2at6native39_GLOBAL__N__cee6930f_7_Loss_cu_5b0651e139nll_loss_backward_reduce_cuda_kernel_2dIN3c104HalfEhEEvPT_PKS5_PKT0_S8_S8_biill,"aw",@nobits
	.sectionflags	@""
	.align	16


//--------------------- .nv.shared._ZN2at6native39_GLOBAL__N__cee6930f_7_Loss_cu_5b0651e139nll_loss_backward_reduce_cuda_kernel_2dIflEEvPT_PKS3_PKT0_S6_S6_biill --------------------------
	.section	.nv.shared._ZN2at6native39_GLOBAL__N__cee6930f_7_Loss_cu_5b0651e139nll_loss_backward_reduce_cuda_kernel_2dIflEEvPT_PKS3_PKT0_S6_S6_biill,"aw",@nobits
	.sectionflags	@""
	.align	16


//--------------------- .nv.shared._ZN2at6native39_GLOBAL__N__cee6930f_7_Loss_cu_5b0651e139nll_loss_backward_reduce_cuda_kernel_2dIfhEEvPT_PKS3_PKT0_S6_S6_biill --------------------------
	.section	.nv.shared._ZN2at6native39_GLOBAL__N__cee6930f_7_Loss_cu_5b0651e139nll_loss_backward_reduce_cuda_kernel_2dIfhEEvPT_PKS3_PKT0_S6_S6_biill,"aw",@nobits
	.sectionflags	@""
	.align	16


//--------------------- .nv.shared._ZN2at6native39_GLOBAL__N__cee6930f_7_Loss_cu_5b0651e139nll_loss_backward_reduce_cuda_kernel_2dIdlEEvPT_PKS3_PKT0_S6_S6_biill --------------------------
	.section	.nv.shared._ZN2at6native39_GLOBAL__N__cee6930f_7_Loss_cu_5b0651e139nll_loss_backward_reduce_cuda_kernel_2dIdlEEvPT_PKS3_PKT0_S6_S6_biill,"aw",@nobits
	.sectionflags	@""
	.align	16


//--------------------- .nv.shared._ZN2at6native39_GLOBAL__N__cee6930f_7_Loss_cu_5b0651e139nll_loss_backward_reduce_cuda_kernel_2dIdhEEvPT_PKS3_PKT0_S6_S6_biill --------------------------
	.section	.nv.shared._ZN2at6native39_GLOBAL__N__cee6930f_7_Loss_cu_5b0651e139nll_loss_backward_reduce_cuda_kernel_2dIdhEEvPT_PKS3_PKT0_S6_S6_biill,"aw",@nobits
	.sectionflags	@""
	.align	16


//--------------------- .nv.shared._ZN2at6native39_GLOBAL__N__cee6930f_7_Loss_cu_5b0651e139nll_loss_backward_reduce_cuda_kernel_1dIN3c108BFloat16ElEEvPT_PKS5_S8_PKT0_S8_bll --------------------------
	.section	.nv.shared._ZN2at6native39_GLOBAL__N__cee6930f_7_Loss_cu_5b0651e139nll_loss_backward_reduce_cuda_kernel_1dIN3c108BFloat16ElEEvPT_PKS5_S8_PKT0_S8_bll,"aw",@nobits
	.sectionflags	@""
	.align	16


//--------------------- .nv.shared._ZN2at6native39_GLOBAL__N__cee6930f_7_Loss_cu_5b0651e139nll_loss_backward_reduce_cuda_kernel_1dIN3c108BFloat16EhEEvPT_PKS5_S8_PKT0_S8_bll --------------------------
	.section	.nv.shared._ZN2at6native39_GLOBAL__N__cee6930f_7_Loss_cu_5b0651e139nll_loss_backward_reduce_cuda_kernel_1dIN3c108BFloat16EhEEvPT_PKS5_S8_PKT0_S8_bll,"aw",@nobits
	.sectionflags	@""
	.align	16


//--------------------- .nv.shared._ZN2at6native39_GLOBAL__N__cee6930f_7_Loss_cu_5b0651e139nll_loss_backward_reduce_cuda_kernel_1dIN3c104HalfElEEvPT_PKS5_S8_PKT0_S8_bll --------------------------
	.section	.nv.shared._ZN2at6native39_GLOBAL__N__cee6930f_7_Loss_cu_5b0651e139nll_loss_backward_reduce_cuda_kernel_1dIN3c104HalfElEEvPT_PKS5_S8_PKT0_S8_bll,"aw",@nobits
	.sectionflags	@""
	.align	16


//--------------------- .nv.shared._ZN2at6native39_GLOBAL__N__cee6930f_7_Loss_cu_5b0651e139nll_loss_backward_reduce_cuda_kernel_1dIN3c104HalfEhEEvPT_PKS5_S8_PKT0_S8_bll --------------------------
	.section	.nv.shared._ZN2at6native39_GLOBAL__N__cee6930f_7_Loss_cu_5b0651e139nll_loss_backward_reduce_cuda_kernel_1dIN3c104HalfEhEEvPT_PKS5_S8_PKT0_S8_bll,"aw",@nobits
	.sectionflags	@""
	.align	16


//--------------------- .nv.shared._ZN2at6native39_GLOBAL__N__cee6930f_7_Loss_cu_5b0651e139nll_loss_backward_reduce_cuda_kernel_1dIflEEvPT_PKS3_S6_PKT0_S6_bll --------------------------
	.section	.nv.shared._ZN2at6native39_GLOBAL__N__cee6930f_7_Loss_cu_5b0651e139nll_loss_backward_reduce_cuda_kernel_1dIflEEvPT_PKS3_S6_PKT0_S6_bll,"aw",@nobits
	.sectionflags	@""
	.align	16


//--------------------- .nv.shared._ZN2at6native39_GLOBAL__N__cee6930f_7_Loss_cu_5b0651e139nll_loss_backward_reduce_cuda_kernel_1dIfhEEvPT_PKS3_S6_PKT0_S6_bll --------------------------
	.section	.nv.shared._ZN2at6native39_GLOBAL__N__cee6930f_7_Loss_cu_5b0651e139nll_loss_backward_reduce_cuda_kernel_1dIfhEEvPT_PKS3_S6_PKT0_S6_bll,"aw",@nobits
	.sectionflags	@""
	.align	16


//--------------------- .nv.shared._ZN2at6native39_GLOBAL__N__cee6930f_7_Loss_cu_5b0651e139nll_loss_backward_reduce_cuda_kernel_1dIdlEEvPT_PKS3_S6_PKT0_S6_bll --------------------------
	.section	.nv.shared._ZN2at6native39_GLOBAL__N__cee6930f_7_Loss_cu_5b0651e139nll_loss_backward_reduce_cuda_kernel_1dIdlEEvPT_PKS3_S6_PKT0_S6_bll,"aw",@nobits
	.sectionflags	@""
	.align	16


//--------------------- .nv.shared._ZN2at6native39_GLOBAL__N__cee6930f_7_Loss_cu_5b0651e139nll_loss_backward_reduce_cuda_kernel_1dIdhEEvPT_PKS3_S6_PKT0_S6_bll --------------------------
	.section	.nv.shared._ZN2at6native39_GLOBAL__N__cee6930f_7_Loss_cu_5b0651e139nll_loss_backward_reduce_cuda_kernel_1dIdhEEvPT_PKS3_S6_PKT0_S6_bll,"aw",@nobits
	.sectionflags	@""
	.align	16


//--------------------- .nv.shared._ZN2at6native39_GLOBAL__N__cee6930f_7_Loss_cu_5b0651e139nll_loss_backward_no_reduce_cuda_kernelIN3c108BFloat16ElEEviPKT0_NS_27GenericPackedTensorAccessorIKT_Lm1ENS_16DefaultPtrTraitsElEENS8_IS9_Lm2ESB_lEEPSA_ll --------------------------
	.section	.nv.shared._ZN2at6native39_GLOBAL__N__cee6930f_7_Loss_cu_5b0651e139nll_loss_backward_no_reduce_cuda_kernelIN3c108BFloat16ElEEviPKT0_NS_27GenericPackedTensorAccessorIKT_Lm1ENS_16DefaultPtrTraitsElEENS8_IS9_Lm2ESB_lEEPSA_ll,"aw",@nobits
	.sectionflags	@""
	.align	16


//--------------------- .nv.shared._ZN2at6native39_GLOBAL__N__cee6930f_7_Loss_cu_5b0651e139nll_loss_backward_no_reduce_cuda_kernelIN3c108BFloat16EhEEviPKT0_NS_27GenericPackedTensorAccessorIKT_Lm1ENS_16DefaultPtrTraitsElEENS8_IS9_Lm2ESB_lEEPSA_ll --------------------------
	.section	.nv.shared._ZN2at6native39_GLOBAL__N__cee6930f_7_Loss_cu_5b0651e139nll_loss_backward_no_reduce_cuda_kernelIN3c108BFloat16EhEEviPKT0_NS_27GenericPackedTensorAccessorIKT_Lm1ENS_16DefaultPtrTraitsElEENS8_IS9_Lm2ESB_lEEPSA_ll,"aw",@nobits
	.sectionflags	@""
	.align	16


//--------------------- .nv.shared._ZN2at6native39_GLOBAL__N__cee6930f_7_Loss_cu_5b0651e139nll_loss_backward_no_reduce_cuda_kernelIN3c104HalfElEEviPKT0_NS_27GenericPackedTensorAccessorIKT_Lm1ENS_16DefaultPtrTraitsElEENS8_IS9_Lm2ESB_lEEPSA_ll --------------------------
	.section	.nv.shared._ZN2at6native39_GLOBAL__N__cee6930f_7_Loss_cu_5b0651e139nll_loss_backward_no_reduce_cuda_kernelIN3c104HalfElEEviPKT0_NS_27GenericPackedTensorAccessorIKT_Lm1ENS_16DefaultPtrTraitsElEENS8_IS9_Lm2ESB_lEEPSA_ll,"aw",@nobits
	.sectionflags	@""
	.align	16


//--------------------- .nv.shared._ZN2at6native39_GLOBAL__N__cee6930f_7_Loss_cu_5b0651e139nll_loss_backward_no_reduce_cuda_kernelIN3c104HalfEhEEviPKT0_NS_27GenericPackedTensorAccessorIKT_Lm1ENS_16DefaultPtrTraitsElEENS8_IS9_Lm2ESB_lEEPSA_ll --------------------------
	.section	.nv.shared._ZN2at6native39_GLOBAL__N__cee6930f_7_Loss_cu_5b0651e139nll_loss_backward_no_reduce_cuda_kernelIN3c104HalfEhEEviPKT0_NS_27GenericPackedTensorAccessorIKT_Lm1ENS_16DefaultPtrTraitsElEENS8_IS9_Lm2ESB_lEEPSA_ll,"aw",@nobits
	.sectionflags	@""
	.align	16


//--------------------- .nv.shared._ZN2at6native39_GLOBAL__N__cee6930f_7_Loss_cu_5b0651e139nll_loss_backward_no_reduce_cuda_kernelIflEEviPKT0_NS_27GenericPackedTensorAccessorIKT_Lm1ENS_16DefaultPtrTraitsElEENS6_IS7_Lm2ES9_lEEPS8_ll --------------------------
	.section	.nv.shared._ZN2at6native39_GLOBAL__N__cee6930f_7_Loss_cu_5b0651e139nll_loss_backward_no_reduce_cuda_kernelIflEEviPKT0_NS_27GenericPackedTensorAccessorIKT_Lm1ENS_16DefaultPtrTraitsElEENS6_IS7_Lm2ES9_lEEPS8_ll,"aw",@nobits
	.sectionflags	@""
	.align	16


//--------------------- .nv.shared._ZN2at6native39_GLOBAL__N__cee6930f_7_Loss_cu_5b0651e139nll_loss_backward_no_reduce_cuda_kernelIfhEEviPKT0_NS_27GenericPackedTensorAccessorIKT_Lm1ENS_16DefaultPtrTraitsElEENS6_IS7_Lm2ES9_lEEPS8_ll --------------------------
	.section	.nv.shared._ZN2at6native39_GLOBAL__N__cee6930f_7_Loss_cu_5b0651e139nll_loss_backward_no_reduce_cuda_kernelIfhEEviPKT0_NS_27GenericPackedTensorAccessorIKT_Lm1ENS_16DefaultPtrTraitsElEENS6_IS7_Lm2ES9_lEEPS8_ll,"aw",@nobits
	.sectionflags	@""
	.align	16


//--------------------- .nv.shared._ZN2at6native39_GLOBAL__N__cee6930f_7_Loss_cu_5b0651e139nll_loss_backward_no_reduce_cuda_kernelIdlEEviPKT0_NS_27GenericPackedTensorAccessorIKT_Lm1ENS_16DefaultPtrTraitsElEENS6_IS7_Lm2ES9_lEEPS8_ll --------------------------
	.section	.nv.shared._ZN2at6native39_GLOBAL__N__cee6930f_7_Loss_cu_5b0651e139nll_loss_backward_no_reduce_cuda_kernelIdlEEviPKT0_NS_27GenericPackedTensorAccessorIKT_Lm1ENS_16DefaultPtrTraitsElEENS6_IS7_Lm2ES9_lEEPS8_ll,"aw",@nobits
	.sectionflags	@""
	.align	16


//--------------------- .nv.shared._ZN2at6native39_GLOBAL__N__cee6930f_7_Loss_cu_5b0651e139nll_loss_backward_no_reduce_cuda_kernelIdhEEviPKT0_NS_27GenericPackedTensorAccessorIKT_Lm1ENS_16DefaultPtrTraitsElEENS6_IS7_Lm2ES9_lEEPS8_ll --------------------------
	.section	.nv.shared._ZN2at6native39_GLOBAL__N__cee6930f_7_Loss_cu_5b0651e139nll_loss_backward_no_reduce_cuda_kernelIdhEEviPKT0_NS_27GenericPackedTensorAccessorIKT_Lm1ENS_16DefaultPtrTraitsElEENS6_IS7_Lm2ES9_lEEPS8_ll,"aw",@nobits
	.sectionflags	@""
	.align	16


//--------------------- .nv.shared._ZN2at6native39_GLOBAL__N__cee6930f_7_Loss_cu_5b0651e138nll_loss_forward_reduce_cuda_kernel_2dIN3c108BFloat16EflEEvPT_S6_PKS5_PKT1_S8_bllll --------------------------
	.section	.nv.shared._ZN2at6native39_GLOBAL__N__cee6930f_7_Loss_cu_5b0651e138nll_loss_forward_reduce_cuda_kernel_2dIN3c108BFloat16EflEEvPT_S6_PKS5_PKT1_S8_bllll,"aw",@nobits
	.sectionflags	@""
	.align	16


//--------------------- .nv.shared._ZN2at6native39_GLOBAL__N__cee6930f_7_Loss_cu_5b0651e138nll_loss_forward_reduce_cuda_kernel_2dIN3c108BFloat16EfhEEvPT_S6_PKS5_PKT1_S8_bllll --------------------------
	.section	.nv.shared._ZN2at6native39_GLOBAL__N__cee6930f_7_Loss_cu_5b0651e138nll_loss_forward_reduce_cuda_kernel_2dIN3c108BFloat16EfhEEvPT_S6_PKS5_PKT1_S8_bllll,"aw",@nobits
	.sectionflags	@""
	.align	16


//--------------------- .nv.shared._ZN2at6native39_GLOBAL__N__cee6930f_7_Loss_cu_5b0651e138nll_loss_forward_reduce_cuda_kernel_2dIN3c104HalfEflEEvPT_S6_PKS5_PKT1_S8_bllll --------------------------
	.section	.nv.shared._ZN2at6native39_GLOBAL__N__cee6930f_7_Loss_cu_5b0651e138nll_loss_forward_reduce_cuda_kernel_2dIN3c104HalfEflEEvPT_S6_PKS5_PKT1_S8_bllll,"aw",@nobits
	.sectionflags	@""
	.align	16


//--------------------- .nv.shared._ZN2at6native39_GLOBAL__N__cee6930f_7_Loss_cu_5b0651e138nll_loss_forward_reduce_cuda_kernel_2dIN3c104HalfEfhEEvPT_S6_PKS5_PKT1_S8_bllll --------------------------
	.section	.nv.shared._ZN2at6native39_GLOBAL__N__cee6930f_7_Loss_cu_5b0651e138nll_loss_forward_reduce_cuda_kernel_2dIN3c104HalfEfhEEvPT_S6_PKS5_PKT1_S8_bllll,"aw",@nobits
	.sectionflags	@""
	.align	16


//--------------------- .nv.shared._ZN2at6native39_GLOBAL__N__cee6930f_7_Loss_cu_5b0651e138nll_loss_forward_reduce_cuda_kernel_2dIfflEEvPT_S4_PKS3_PKT1_S6_bllll --------------------------
	.section	.nv.shared._ZN2at6native39_GLOBAL__N__cee6930f_7_Loss_cu_5b0651e138nll_loss_forward_reduce_cuda_kernel_2dIfflEEvPT_S4_PKS3_PKT1_S6_bllll,"aw",@nobits
	.sectionflags	@""
	.align	16


//--------------------- .nv.shared._ZN2at6native39_GLOBAL__N__cee6930f_7_Loss_cu_5b0651e138nll_loss_forward_reduce_cuda_kernel_2dIffhEEvPT_S4_PKS3_PKT1_S6_bllll --------------------------
	.section	.nv.shared._ZN2at6native39_GLOBAL__N__cee6930f_7_Loss_cu_5b0651e138nll_loss_forward_reduce_cuda_kernel_2dIffhEEvPT_S4_PKS3_PKT1_S6_bllll,"aw",@nobits
	.sectionflags	@""
	.align	16


//--------------------- .nv.shared._ZN2at6native39_GLOBAL__N__cee6930f_7_Loss_cu_5b0651e138nll_loss_forward_reduce_cuda_kernel_2dIddlEEvPT_S4_PKS3_PKT1_S6_bllll --------------------------
	.section	.nv.shared._ZN2at6native39_GLOBAL__N__cee6930f_7_Loss_cu_5b0651e138nll_loss_forward_reduce_cuda_kernel_2dIddlEEvPT_S4_PKS3_PKT1_S6_bllll,"aw",@nobits
	.sectionflags	@""
	.align	16


//--------------------- .nv.shared._ZN2at6native39_GLOBAL__N__cee6930f_7_Loss_cu_5b0651e138nll_loss_forward_reduce_cuda_kernel_2dIddhEEvPT_S4_PKS3_PKT1_S6_bllll --------------------------
	.section	.nv.shared._ZN2at6native39_GLOBAL__N__cee6930f_7_Loss_cu_5b0651e138nll_loss_forward_reduce_cuda_kernel_2dIddhEEvPT_S4_PKS3_PKT1_S6_bllll,"aw",@nobits
	.sectionflags	@""
	.align	16


//--------------------- .nv.shared._ZN2at6native39_GLOBAL__N__cee6930f_7_Loss_cu_5b0651e138nll_loss_forward_reduce_cuda_kernel_1dIN3c108BFloat16ElEEvPT_S6_PKS5_PKT0_S8_bll --------------------------
	.section	.nv.shared._ZN2at6native39_GLOBAL__N__cee6930f_7_Loss_cu_5b0651e138nll_loss_forward_reduce_cuda_kernel_1dIN3c108BFloat16ElEEvPT_S6_PKS5_PKT0_S8_bll,"aw",@nobits
	.sectionflags	@""
	.align	16


//--------------------- .nv.shared._ZN2at6native39_GLOBAL__N__cee6930f_7_Loss_cu_5b0651e138nll_loss_forward_reduce_cuda_kernel_1dIN3c108BFloat16EhEEvPT_S6_PKS5_PKT0_S8_bll --------------------------
	.section	.nv.shared._ZN2at6native39_GLOBAL__N__cee6930f_7_Loss_cu_5b0651e138nll_loss_forward_reduce_cuda_kernel_1dIN3c108BFloat16EhEEvPT_S6_PKS5_PKT0_S8_bll,"aw",@nobits
	.sectionflags	@""
	.align	16


//--------------------- .nv.shared._ZN2at6native39_GLOBAL__N__cee6930f_7_Loss_cu_5b0651e138nll_loss_forward_reduce_cuda_kernel_1dIN3c104HalfElEEvPT_S6_PKS5_PKT0_S8_bll --------------------------
	.section	.nv.shared._ZN2at6native39_GLOBAL__N__cee6930f_7_Loss_cu_5b0651e138nll_loss_forward_reduce_cuda_kernel_1dIN3c104HalfElEEvPT_S6_PKS5_PKT0_S8_bll,"aw",@nobits
	.sectionflags	@""
	.align	16


//--------------------- .nv.shared._ZN2at6native39_GLOBAL__N__cee6930f_7_Loss_cu_5b0651e138nll_loss_forward_reduce_cuda_kernel_1dIN3c104HalfEhEEvPT_S6_PKS5_PKT0_S8_bll --------------------------
	.section	.nv.shared._ZN2at6native39_GLOBAL__N__cee6930f_7_Loss_cu_5b0651e138nll_loss_forward_reduce_cuda_kernel_1dIN3c104HalfEhEEvPT_S6_PKS5_PKT0_S8_bll,"aw",@nobits
	.sectionflags	@""
	.align	16


//--------------------- .nv.shared._ZN2at6native39_GLOBAL__N__cee6930f_7_Loss_cu_5b0651e138nll_loss_forward_reduce_cuda_kernel_1dIflEEvPT_S4_PKS3_PKT0_S6_bll --------------------------
	.section	.nv.shared._ZN2at6native39_GLOBAL__N__cee6930f_7_Loss_cu_5b0651e138nll_loss_forward_reduce_cuda_kernel_1dIflEEvPT_S4_PKS3_PKT0_S6_bll,"aw",@nobits
	.sectionflags	@""
	.align	16


//--------------------- .nv.shared._ZN2at6native39_GLOBAL__N__cee6930f_7_Loss_cu_5b0651e138nll_loss_forward_reduce_cuda_kernel_1dIfhEEvPT_S4_PKS3_PKT0_S6_bll --------------------------
	.section	.nv.shared._ZN2at6native39_GLOBAL__N__cee6930f_7_Loss_cu_5b0651e138nll_loss_forward_reduce_cuda_kernel_1dIfhEEvPT_S4_PKS3_PKT0_S6_bll,"aw",@nobits
	.sectionflags	@""
	.align	16


//--------------------- .nv.shared._ZN2at6native39_GLOBAL__N__cee6930f_7_Loss_cu_5b0651e138nll_loss_forward_reduce_cuda_kernel_1dIdlEEvPT_S4_PKS3_PKT0_S6_bll --------------------------
	.section	.nv.shared._ZN2at6native39_GLOBAL__N__cee6930f_7_Loss_cu_5b0651e138nll_loss_forward_reduce_cuda_kernel_1dIdlEEvPT_S4_PKS3_PKT0_S6_bll,"aw",@nobits
	.sectionflags	@""
	.align	16


//--------------------- .nv.shared._ZN2at6native39_GLOBAL__N__cee6930f_7_Loss_cu_5b0651e138nll_loss_forward_reduce_cuda_kernel_1dIdhEEvPT_S4_PKS3_PKT0_S6_bll --------------------------
	.section	.nv.shared._ZN2at6native39_GLOBAL__N__cee6930f_7_Loss_cu_5b0651e138nll_loss_forward_reduce_cuda_kernel_1dIdhEEvPT_S4_PKS3_PKT0_S6_bll,"aw",@nobits
	.sectionflags	@""
	.align	16


//--------------------- .nv.shared._ZN2at6native39_GLOBAL__N__cee6930f_7_Loss_cu_5b0651e138nll_loss_forward_no_reduce_cuda_kernelIN3c108BFloat16ElEEvlNS_27GenericPackedTensorAccessorIT_Lm2ENS_16DefaultPtrTraitsElEEPKT0_PS6_PKS6_ll --------------------------
	.section	.nv.shared._ZN2at6native39_GLOBAL__N__cee6930f_7_Loss_cu_5b0651e138nll_loss_forward_no_reduce_cuda_kernelIN3c108BFloat16ElEEvlNS_27GenericPackedTensorAccessorIT_Lm2ENS_16DefaultPtrTraitsElEEPKT0_PS6_PKS6_ll,"aw",@nobits
	.sectionflags	@""
	.align	16


//--------------------- .nv.shared._ZN2at6native39_GLOBAL__N__cee6930f_7_Loss_cu_5b0651e138nll_loss_forward_no_reduce_cuda_kernelIN3c108BFloat16EhEEvlNS_27GenericPackedTensorAccessorIT_Lm2ENS_16DefaultPtrTraitsElEEPKT0_PS6_PKS6_ll --------------------------
	.section	.nv.shared._ZN2at6native39_GLOBAL__N__cee6930f_7_Loss_cu_5b0651e138nll_loss_forward_no_reduce_cuda_kernelIN3c108BFloat16EhEEvlNS_27GenericPackedTensorAccessorIT_Lm2ENS_16DefaultPtrTraitsElEEPKT0_PS6_PKS6_ll,"aw",@nobits
	.sectionflags	@""
	.align	16


//--------------------- .nv.shared._ZN2at6native39_GLOBAL__N__cee6930f_7_Loss_cu_5b0651e138nll_loss_forward_no_reduce_cuda_kernelIN3c104HalfElEEvlNS_27GenericPackedTensorAccessorIT_Lm2ENS_16DefaultPtrTraitsElEEPKT0_PS6_PKS6_ll --------------------------
	.section	.nv.shared._ZN2at6native39_GLOBAL__N__cee6930f_7_Loss_cu_5b0651e138nll_loss_forward_no_reduce_cuda_kernelIN3c104HalfElEEvlNS_27GenericPackedTensorAccessorIT_Lm2ENS_16DefaultPtrTraitsElEEPKT0_PS6_PKS6_ll,"aw",@nobits
	.sectionflags	@""
	.align	16


//--------------------- .nv.shared._ZN2at6native39_GLOBAL__N__cee6930f_7_Loss_cu_5b0651e138nll_loss_forward_no_reduce_cuda_kernelIN3c104HalfEhEEvlNS_27GenericPackedTensorAccessorIT_Lm2ENS_16DefaultPtrTraitsElEEPKT0_PS6_PKS6_ll --------------------------
	.section	.nv.shared._ZN2at6native39_GLOBAL__N__cee6930f_7_Loss_cu_5b0651e138nll_loss_forward_no_reduce_cuda_kernelIN3c104HalfEhEEvlNS_27GenericPackedTensorAccessorIT_Lm2ENS_16DefaultPtrTraitsElEEPKT0_PS6_PKS6_ll,"aw",@nobits
	.sectionflags	@""
	.align	16


//--------------------- .nv.shared._ZN2at6native39_GLOBAL__N__cee6930f_7_Loss_cu_5b0651e138nll_loss_forward_no_reduce_cuda_kernelIflEEvlNS_27GenericPackedTensorAccessorIT_Lm2ENS_16DefaultPtrTraitsElEEPKT0_PS4_PKS4_ll --------------------------
	.section	.nv.shared._ZN2at6native39_GLOBAL__N__cee6930f_7_Loss_cu_5b0651e138nll_loss_forward_no_reduce_cuda_kernelIflEEvlNS_27GenericPackedTensorAccessorIT_Lm2ENS_16DefaultPtrTraitsElEEPKT0_PS4_PKS4_ll,"aw",@nobits
	.sectionflags	@""
	.align	16


//--------------------- .nv.shared._ZN2at6native39_GLOBAL__N__cee6930f_7_Loss_cu_5b0651e138nll_loss_forward_no_reduce_cuda_kernelIfhEEvlNS_27GenericPackedTensorAccessorIT_Lm2ENS_16DefaultPtrTraitsElEEPKT0_PS4_PKS4_ll --------------------------
	.section	.nv.shared._ZN2at6native39_GLOBAL__N__cee6930f_7_Loss_cu_5b0651e138nll_loss_forward_no_reduce_cuda_kernelIfhEEvlNS_27GenericPackedTensorAccessorIT_Lm2ENS_16DefaultPtrTraitsElEEPKT0_PS4_PKS4_ll,"aw",@nobits
	.sectionflags	@""
	.align	16


//--------------------- .nv.shared._ZN2at6native39_GLOBAL__N__cee6930f_7_Loss_cu_5b0651e138nll_loss_forward_no_reduce_cuda_kernelIdlEEvlNS_27GenericPackedTensorAccessorIT_Lm2ENS_16DefaultPtrTraitsElEEPKT0_PS4_PKS4_ll --------------------------
	.section	.nv.shared._ZN2at6native39_GLOBAL__N__cee6930f_7_Loss_cu_5b0651e138nll_loss_forward_no_reduce_cuda_kernelIdlEEvlNS_27GenericPackedTensorAccessorIT_Lm2ENS_16DefaultPtrTraitsElEEPKT0_PS4_PKS4_ll,"aw",@nobits
	.sectionflags	@""
	.align	16


//--------------------- .nv.shared._ZN2at6native39_GLOBAL__N__cee6930f_7_Loss_cu_5b0651e138nll_loss_forward_no_reduce_cuda_kernelIdhEEvlNS_27GenericPackedTensorAccessorIT_Lm2ENS_16DefaultPtrTraitsElEEPKT0_PS4_PKS4_ll --------------------------
	.section	.nv.shared._ZN2at6native39_GLOBAL__N__cee6930f_7_Loss_cu_5b0651e138nll_loss_forward_no_reduce_cuda_kernelIdhEEvlNS_27GenericPackedTensorAccessorIT_Lm2ENS_16DefaultPtrTraitsElEEPKT0_PS4_PKS4_ll,"aw",@nobits
	.sectionflags	@""
	.align	16


//--------------------- .nv.shared._ZN2at6native18elementwise_kernelILi128ELi4EZNS0_15gpu_kernel_implIZZZNS0_29binary_cross_entropy_out_cudaERKNS_6TensorES5_RKSt8optionalIS3_ElRS3_ENKUlvE_clEvENKUlvE2_clEvEUlN3c108BFloat16ESE_E_EEvRNS_18TensorIteratorBaseERKT_EUliE_EEviT1_ --------------------------
	.section	.nv.shared._ZN2at6native18elementwise_kernelILi128ELi4EZNS0_15gpu_kernel_implIZZZNS0_29binary_cross_entropy_out_cudaERKNS_6TensorES5_RKSt8optionalIS3_ElRS3_ENKUlvE_clEvENKUlvE2_clEvEUlN3c108BFloat16ESE_E_EEvRNS_18TensorIteratorBaseERKT_EUliE_EEviT1_,"aw",@nobits
	.sectionflags	@""
	.align	16


//--------------------- .nv.shared._ZN2at6native27unrolled_elementwise_kernelIZZZNS0_29binary_cross_entropy_out_cudaERKNS_6TensorES4_RKSt8optionalIS2_ElRS2_ENKUlvE_clEvENKUlvE2_clEvEUlN3c108BFloat16ESD_E_St5arrayIPcLm3EELi4E23TrivialOffsetCalculatorILi2EjESI_ILi1EjENS0_6memory12LoadWithCastILi2EEENSL_13StoreWithCastILi1EEEEEviT_T0_T2_T3_T4_T5_ --------------------------
	.section	.nv.shared._ZN2at6native27unrolled_elementwise_kernelIZZZNS0_29binary_cross_entropy_out_cudaERKNS_6TensorES4_RKSt8optionalIS2_ElRS2_ENKUlvE_clEvENKUlvE2_clEvEUlN3c108BFloat16ESD_E_St5arrayIPcLm3EELi4E23TrivialOffsetCalculatorILi2EjESI_ILi1EjENS0_6memory12LoadWithCastILi2EEENSL_13StoreWithCastILi1EEEEEviT_T0_T2_T3_T4_T5_,"aw",@nobits
	.sectionflags	@""
	.align	16


//--------------------- .nv.shared._ZN2at6native18elementwise_kernelILi128ELi4EZNS0_22gpu_kernel_impl_nocastIZZZNS0_29binary_cross_entropy_out_cudaERKNS_6TensorES5_RKSt8optionalIS3_ElRS3_ENKUlvE_clEvENKUlvE2_clEvEUlN3c108BFloat16ESE_E_EEvRNS_18TensorIteratorBaseERKT_EUliE_EEviT1_ --------------------------
	.section	.nv.shared._ZN2at6native18elementwise_kernelILi128ELi4EZNS0_22gpu_kernel_impl_nocastIZZZNS0_29binary_cross_entropy_out_cudaERKNS_6TensorES5_RKSt8optionalIS3_ElRS3_ENKUlvE_clEvENKUlvE2_clEvEUlN3c108BFloat16ESE_E_EEvRNS_18TensorIteratorBaseERKT_EUliE_EEviT1_,"aw",@nobits
	.sectionflags	@""
	.align	16


//--------------------- .nv.shared._ZN2at6native27unrolled_elementwise_kernelIZZZNS0_29binary_cross_entropy_out_cudaERKNS_6TensorES4_RKSt8optionalIS2_ElRS2_ENKUlvE_clEvENKUlvE2_clEvEUlN3c108BFloat16ESD_E_St5arrayIPcLm3EELi4E23TrivialOffsetCalculatorILi2EjESI_ILi1EjENS0_6memory15LoadWithoutCastENSL_16StoreWithoutCastEEEviT_T0_T2_T3_T4_T5_ --------------------------
	.section	.nv.shared._ZN2at6native27unrolled_elementwise_kernelIZZZNS0_29binary_cross_entropy_out_cudaERKNS_6TensorES4_RKSt8optionalIS2_ElRS2_ENKUlvE_clEvENKUlvE2_clEvEUlN3c108BFloat16ESD_E_St5arrayIPcLm3EELi4E23TrivialOffsetCalculatorILi2EjESI_ILi1EjENS0_6memory15LoadWithoutCastENSL_16StoreWithoutCastEEEviT_T0_T2_T3_T4_T5_,"aw",@nobits
	.sectionflags	@""
	.align	16


//--------------------- .nv.shared._ZN2at6native29vectorized_elementwise_kernelILi2EZZZNS0_29binary_cross_entropy_out_cudaERKNS_6TensorES4_RKSt8optionalIS2_ElRS2_ENKUlvE_clEvENKUlvE2_clEvEUlN3c108BFloat16ESD_E_St5arrayIPcLm3EEEEviT0_T1_ --------------------------
	.section	.nv.shared._ZN2at6native29vectorized_elementwise_kernelILi2EZZZNS0_29binary_cross_entropy_out_cudaERKNS_6TensorES4_RKSt8optionalIS2_ElRS2_ENKUlvE_clEvENKUlvE2_clEvEUlN3c108BFloat16ESD_E_St5arrayIPcLm3EEEEviT0_T1_,"aw",@nobits
	.sectionflags	@""
	.align	16


//--------------------- .nv.shared._ZN2at6native29vectorized_elementwise_kernelILi4EZZZNS0_29binary_cross_entropy_out_cudaERKNS_6TensorES4_RKSt8optionalIS2_ElRS2_ENKUlvE_clEvENKUlvE2_clEvEUlN3c108BFloat16ESD_E_St5arrayIPcLm3EEEEviT0_T1_ --------------------------
	.section	.nv.shared._ZN2at6native29vectorized_elementwise_kernelILi4EZZZNS0_29binary_cross_entropy_out_cudaERKNS_6TensorES4_RKSt8optionalIS2_ElRS2_ENKUlvE_clEvENKUlvE2_clEvEUlN3c108BFloat16ESD_E_St5arrayIPcLm3EEEEviT0_T1_,"aw",@nobits
	.sectionflags	@""
	.align	16


//--------------------- .nv.shared._ZN2at6native29vectorized_elementwise_kernelILi8EZZZNS0_29binary_cross_entropy_out_cudaERKNS_6TensorES4_RKSt8optionalIS2_ElRS2_ENKUlvE_clEvENKUlvE2_clEvEUlN3c108BFloat16ESD_E_St5arrayIPcLm3EEEEviT0_T1_ --------------------------
	.section	.nv.shared._ZN2at6native29vectorized_elementwise_kernelILi8EZZZNS0_29binary_cross_entropy_out_cudaERKNS_6TensorES4_RKSt8optionalIS2_ElRS2_ENKUlvE_clEvENKUlvE2_clEvEUlN3c108BFloat16ESD_E_St5arrayIPcLm3EEEEviT0_T1_,"aw",@nobits
	.sectionflags	@""
	.align	16


//--------------------- .nv.shared._ZN2at6native18elementwise_kernelILi128ELi4EZNS0_15gpu_kernel_implIZZZNS0_29binary_cross_entropy_out_cudaERKNS_6TensorES5_RKSt8optionalIS3_ElRS3_ENKUlvE_clEvENKUlvE1_clEvEUlN3c104HalfESE_E_EEvRNS_18TensorIteratorBaseERKT_EUliE_EEviT1_ --------------------------
	.section	.nv.shared._ZN2at6native18elementwise_kernelILi128ELi4EZNS0_15gpu_kernel_implIZZZNS0_29binary_cross_entropy_out_cudaERKNS_6TensorES5_RKSt8optionalIS3_ElRS3_ENKUlvE_clEvENKUlvE1_clEvEUlN3c104HalfESE_E_EEvRNS_18TensorIteratorBaseERKT_EUliE_EEviT1_,"aw",@nobits
	.sectionflags	@""
	.align	16


//--------------------- .nv.shared._ZN2at6native27unrolled_elementwise_kernelIZZZNS0_29binary_cross_entropy_out_cudaERKNS_6TensorES4_RKSt8optionalIS2_ElRS2_ENKUlvE_clEvENKUlvE1_clEvEUlN3c104HalfESD_E_St5arrayIPcLm3EELi4E23TrivialOffsetCalculatorILi2EjESI_ILi1EjENS0_6memory12LoadWithCastILi2EEENSL_13StoreWithCastILi1EEEEEviT_T0_T2_T3_T4_T5_ --------------------------
	.section	.nv.shared._ZN2at6native27unrolled_elementwise_kernelIZZZNS0_29binary_cross_entropy_out_cudaERKNS_6TensorES4_RKSt8optionalIS2_ElRS2_ENKUlvE_clEvENKUlvE1_clEvEUlN3c104HalfESD_E_St5arrayIPcLm3EELi4E23TrivialOffsetCalculatorILi2EjESI_ILi1EjENS0_6memory12LoadWithCastILi2EEENSL_13StoreWithCastILi1EEEEEviT_T0_T2_T3_T4_T5_,"aw",@nobits
	.sectionflags	@""
	.align	16


//--------------------- .nv.shared._ZN2at6native18elementwise_kernelILi128ELi4EZNS0_22gpu_kernel_impl_nocastIZZZNS0_29binary_cross_entropy_out_cudaERKNS_6TensorES5_RKSt8optionalIS3_ElRS3_ENKUlvE_clEvENKUlvE1_clEvEUlN3c104HalfESE_E_EEvRNS_18TensorIteratorBaseERKT_EUliE_EEviT1_ --------------------------
	.section	.nv.shared._ZN2at6native18elementwise_kernelILi128ELi4EZNS0_22gpu_kernel_impl_nocastIZZZNS0_29binary_cross_entropy_out_cudaERKNS_6TensorES5_RKSt8optionalIS3_ElRS3_ENKUlvE_clEvENKUlvE1_clEvEUlN3c104HalfESE_E_EEvRNS_18TensorIteratorBaseERKT_EUliE_EEviT1_,"aw",@nobits
	.sectionflags	@""
	.align	16


//--------------------- .nv.shared._ZN2at6native27unrolled_elementwise_kernelIZZZNS0_29binary_cross_entropy_out_cudaERKNS_6TensorES4_RKSt8optionalIS2_ElRS2_ENKUlvE_clEvENKUlvE1_clEvEUlN3c104HalfESD_E_St5arrayIPcLm3EELi4E23TrivialOffsetCalculatorILi2EjESI_ILi1EjENS0_6memory15LoadWithoutCastENSL_16StoreWithoutCastEEEviT_T0_T2_T3_T4_T5_ --------------------------
	.section	.nv.shared._ZN2at6native27unrolled_elementwise_kernelIZZZNS0_29binary_cross_entropy_out_cudaERKNS_6TensorES4_RKSt8optionalIS2_ElRS2_ENKUlvE_clEvENKUlvE1_clEvEUlN3c104HalfESD_E_St5arrayIPcLm3EELi4E23TrivialOffsetCalculatorILi2EjESI_ILi1EjENS0_6memory15LoadWithoutCastENSL_16StoreWithoutCastEEEviT_T0_T2_T3_T4_T5_,"aw",@nobits
	.sectionflags	@""
	.align	16


//--------------------- .nv.shared._ZN2at6native29vectorized_elementwise_kernelILi2EZZZNS0_29binary_cross_entropy_out_cudaERKNS_6TensorES4_RKSt8optionalIS2_ElRS2_ENKUlvE_clEvENKUlvE1_clEvEUlN3c104HalfESD_E_St5arrayIPcLm3EEEEviT0_T1_ --------------------------
	.section	.nv.shared._ZN2at6native29vectorized_elementwise_kernelILi2EZZZNS0_29binary_cross_entropy_out_cudaERKNS_6TensorES4_RKSt8optionalIS2_ElRS2_ENKUlvE_clEvENKUlvE1_clEvEUlN3c104HalfESD_E_St5arrayIPcLm3EEEEviT0_T1_,"aw",@nobits
	.sectionflags	@""
	.align	16


//--------------------- .nv.shared._ZN2at6native29vectorized_elementwise_kernelILi4EZZZNS0_29binary_cross_entropy_out_cudaERKNS_6TensorES4_RKSt8optionalIS2_ElRS2_ENKUlvE_clEvENKUlvE1_clEvEUlN3c104HalfESD_E_St5arrayIPcLm3EEEEviT0_T1_ --------------------------
	.section	.nv.shared._ZN2at6native29vectorized_elementwise_kernelILi4EZZZNS0_29binary_cross_entropy_out_cudaERKNS_6TensorES4_RKSt8optionalIS2_ElRS2_ENKUlvE_clEvENKUlvE1_clEvEUlN3c104HalfESD_E_St5arrayIPcLm3EEEEviT0_T1_,"aw",@nobits
	.sectionflags	@""
	.align	16


//--------------------- .nv.shared._ZN2at6native29vectorized_elementwise_kernelILi8EZZZNS0_29binary_cross_entropy_out_cudaERKNS_6TensorES4_RKSt8optionalIS2_ElRS2_ENKUlvE_clEvENKUlvE1_clEvEUlN3c104HalfESD_E_St5arrayIPcLm3EEEEviT0_T1_ --------------------------
	.section	.nv.shared._ZN2at6native29vectorized_elementwise_kernelILi8EZZZNS0_29binary_cross_entropy_out_cudaERKNS_6TensorES4_RKSt8optionalIS2_ElRS2_ENKUlvE_clEvENKUlvE1_clEvEUlN3c104HalfESD_E_St5arrayIPcLm3EEEEviT0_T1_,"aw",@nobits
	.sectionflags	@""
	.align	16


//--------------------- .nv.shared._ZN2at6native18elementwise_kernelILi128ELi4EZNS0_15gpu_kernel_implIZZZNS0_29binary_cross_entropy_out_cudaERKNS_6TensorES5_RKSt8optionalIS3_ElRS3_ENKUlvE_clEvENKUlvE0_clEvEUlffE_EEvRNS_18TensorIteratorBaseERKT_EUliE_EEviT1_ --------------------------
	.section	.nv.shared._ZN2at6native18elementwise_kernelILi128ELi4EZNS0_15gpu_kernel_implIZZZNS0_29binary_cross_entropy_out_cudaERKNS_6TensorES5_RKSt8optionalIS3_ElRS3_ENKUlvE_clEvENKUlvE0_clEvEUlffE_EEvRNS_18TensorIteratorBaseERKT_EUliE_EEviT1_,"aw",@nobits
	.sectionflags	@""
	.align	16


//--------------------- .nv.shared._ZN2at6native27unrolled_elementwise_kernelIZZZNS0_29binary_cross_entropy_out_cudaERKNS_6TensorES4_RKSt8optionalIS2_ElRS2_ENKUlvE_clEvENKUlvE0_clEvEUlffE_St5arrayIPcLm3EELi4E23TrivialOffsetCalculatorILi2EjESG_ILi1EjENS0_6memory12LoadWithCastILi2EEENSJ_13StoreWithCastILi1EEEEEviT_T0_T2_T3_T4_T5_ --------------------------
	.section	.nv.shared._ZN2at6native27unrolled_elementwise_kernelIZZZNS0_29binary_cross_entropy_out_cudaERKNS_6TensorES4_RKSt8optionalIS2_ElRS2_ENKUlvE_clEvENKUlvE0_clEvEUlffE_St5arrayIPcLm3EELi4E23TrivialOffsetCalculatorILi2EjESG_ILi1EjENS0_6memory12LoadWithCastILi2EEENSJ_13StoreWithCastILi1EEEEEviT_T0_T2_T3_T4_T5_,"aw",@nobits
	.sectionflags	@""
	.align	16


//--------------------- .nv.shared._ZN2at6native18elementwise_kernelILi128ELi2EZNS0_22gpu_kernel_impl_nocastIZZZNS0_29binary_cross_entropy_out_cudaERKNS_6TensorES5_RKSt8optionalIS3_ElRS3_ENKUlvE_clEvENKUlvE0_clEvEUlffE_EEvRNS_18TensorIteratorBaseERKT_EUliE_EEviT1_ --------------------------
	.section	.nv.shared._ZN2at6native18elementwise_kernelILi128ELi2EZNS0_22gpu_kernel_impl_nocastIZZZNS0_29binary_cross_entropy_out_cudaERKNS_6TensorES5_RKSt8optionalIS3_ElRS3_ENKUlvE_clEvENKUlvE0_clEvEUlffE_EEvRNS_18TensorIteratorBaseERKT_EUliE_EEviT1_,"aw",@nobits
	.sectionflags	@""
	.align	16


//--------------------- .nv.shared._ZN2at6native27unrolled_elementwise_kernelIZZZNS0_29binary_cross_entropy_out_cudaERKNS_6TensorES4_RKSt8optionalIS2_ElRS2_ENKUlvE_clEvENKUlvE0_clEvEUlffE_St5arrayIPcLm3EELi4E23TrivialOffsetCalculatorILi2EjESG_ILi1EjENS0_6memory15LoadWithoutCastENSJ_16StoreWithoutCastEEEviT_T0_T2_T3_T4_T5_ --------------------------
	.section	.nv.shared._ZN2at6native27unrolled_elementwise_kernelIZZZNS0_29binary_cross_entropy_out_cudaERKNS_6TensorES4_RKSt8optionalIS2_ElRS2_ENKUlvE_clEvENKUlvE0_clEvEUlffE_St5arrayIPcLm3EELi4E23TrivialOffsetCalculatorILi2EjESG_ILi1EjENS0_6memory15LoadWithoutCastENSJ_16StoreWithoutCastEEEviT_T0_T2_T3_T4_T5_,"aw",@nobits
	.sectionflags	@""
	.align	16


//--------------------- .nv.shared._ZN2at6native29vectorized_elementwise_kernelILi2EZZZNS0_29binary_cross_entropy_out_cudaERKNS_6TensorES4_RKSt8optionalIS2_ElRS2_ENKUlvE_clEvENKUlvE0_clEvEUlffE_St5arrayIPcLm3EEEEviT0_T1_ --------------------------
	.section	.nv.shared._ZN2at6native29vectorized_elementwise_kernelILi2EZZZNS0_29binary_cross_entropy_out_cudaERKNS_6TensorES4_RKSt8optionalIS2_ElRS2_ENKUlvE_clEvENKUlvE0_clEvEUlffE_St5arrayIPcLm3EEEEviT0_T1_,"aw",@nobits
	.sectionflags	@""
	.align	16


//--------------------- .nv.shared._ZN2at6native29vectorized_elementwise_kernelILi4EZZZNS0_29binary_cross_entropy_out_cudaERKNS_6TensorES4_RKSt8optionalIS2_ElRS2_ENKUlvE_clEvENKUlvE0_clEvEUlffE_St5arrayIPcLm3EEEEviT0_T1_ --------------------------
	.section	.nv.shared._ZN2at6native29vectorized_elementwise_kernelILi4EZZZNS0_29binary_cross_entropy_out_cudaERKNS_6TensorES4_RKSt8optionalIS2_ElRS2_ENKUlvE_clEvENKUlvE0_clEvEUlffE_St5arrayIPcLm3EEEEviT0_T1_,"aw",@nobits
	.sectionflags	@""
	.align	16


//--------------------- .nv.shared._ZN2at6native29vectorized_elementwise_kernelILi8EZZZNS0_29binary_cross_entropy_out_cudaERKNS_6TensorES4_RKSt8optionalIS2_ElRS2_ENKUlvE_clEvENKUlvE0_clEvEUlffE_St5arrayIPcLm3EEEEviT0_T1_ --------------------------
	.section	.nv.shared._ZN2at6native29vectorized_elementwise_kernelILi8EZZZNS0_29binary_cross_entropy_out_cudaERKNS_6TensorES4_RKSt8optionalIS2_ElRS2_ENKUlvE_clEvENKUlvE0_clEvEUlffE_St5arrayIPcLm3EEEEviT0_T1_,"aw",@nobits
	.sectionflags	@""
	.align	16


//--------------------- .nv.shared._ZN2at6native18elementwise_kernelILi128ELi4EZNS0_15gpu_kernel_implIZZZNS0_29binary_cross_entropy_out_cudaERKNS_6TensorES5_RKSt8optionalIS3_ElRS3_ENKUlvE_clEvENKUlvE_clEvEUlddE_EEvRNS_18TensorIteratorBaseERKT_EUliE_EEviT1_ --------------------------
	.section	.nv.shared._ZN2at6native18elementwise_kernelILi128ELi4EZNS0_15gpu_kernel_implIZZZNS0_29binary_cross_entropy_out_cudaERKNS_6TensorES5_RKSt8optionalIS3_ElRS3_ENKUlvE_clEvENKUlvE_clEvEUlddE_EEvRNS_18TensorIteratorBaseERKT_EUliE_EEviT1_,"aw",@nobits
	.sectionflags	@""
	.align	16


//--------------------- .nv.shared._ZN2at6native27unrolled_elementwise_kernelIZZZNS0_29binary_cross_entropy_out_cudaERKNS_6TensorES4_RKSt8optionalIS2_ElRS2_ENKUlvE_clEvENKUlvE_clEvEUlddE_St5arrayIPcLm3EELi4E23TrivialOffsetCalculatorILi2EjESG_ILi1EjENS0_6memory12LoadWithCastILi2EEENSJ_13StoreWithCastILi1EEEEEviT_T0_T2_T3_T4_T5_ --------------------------
	.section	.nv.shared._ZN2at6native27unrolled_elementwise_kernelIZZZNS0_29binary_cross_entropy_out_cudaERKNS_6TensorES4_RKSt8optionalIS2_ElRS2_ENKUlvE_clEvENKUlvE_clEvEUlddE_St5arrayIPcLm3EELi4E23TrivialOffsetCalculatorILi2EjESG_ILi1EjENS0_6memory12LoadWithCastILi2EEENSJ_13StoreWithCastILi1EEEEEviT_T0_T2_T3_T4_T5_,"aw",@nobits
	.sectionflags	@""
	.align	16


//--------------------- .nv.shared._ZN2at6native18elementwise_kernelILi128ELi2EZNS0_22gpu_kernel_impl_nocastIZZZNS0_29binary_cross_entropy_out_cudaERKNS_6TensorES5_RKSt8optionalIS3_ElRS3_ENKUlvE_clEvENKUlvE_clEvEUlddE_EEvRNS_18TensorIteratorBaseERKT_EUliE_EEviT1_ --------------------------
	.section	.nv.shared._ZN2at6native18elementwise_kernelILi128ELi2EZNS0_22gpu_kernel_impl_nocastIZZZNS0_29binary_cross_entropy_out_cudaERKNS_6TensorES5_RKSt8optionalIS3_ElRS3_ENKUlvE_clEvENKUlvE_clEvEUlddE_EEvRNS_18TensorIteratorBaseERKT_EUliE_EEviT1_,"aw",@nobits
	.sectionflags	@""
	.align	16


//--------------------- .nv.shared._ZN2at6native27unrolled_elementwise_kernelIZZZNS0_29binary_cross_entropy_out_cudaERKNS_6TensorES4_RKSt8optionalIS2_ElRS2_ENKUlvE_clEvENKUlvE_clEvEUlddE_St5arrayIPcLm3EELi4E23TrivialOffsetCalculatorILi2EjESG_ILi1EjENS0_6memory15LoadWithoutCastENSJ_16StoreWithoutCastEEEviT_T0_T2_T3_T4_T5_ --------------------------
	.section	.nv.shared._ZN2at6native27unrolled_elementwise_kernelIZZZNS0_29binary_cross_entropy_out_cudaERKNS_6TensorES4_RKSt8optionalIS2_ElRS2_ENKUlvE_clEvENKUlvE_clEvEUlddE_St5arrayIPcLm3EELi4E23TrivialOffsetCalculatorILi2EjESG_ILi1EjENS0_6memory15LoadWithoutCastENSJ_16StoreWithoutCastEEEviT_T0_T2_T3_T4_T5_,"aw",@nobits
	.sectionflags	@""
	.align	16


//--------------------- .nv.shared._ZN2at6native29vectorized_elementwise_kernelILi2EZZZNS0_29binary_cross_entropy_out_cudaERKNS_6TensorES4_RKSt8optionalIS2_ElRS2_ENKUlvE_clEvENKUlvE_clEvEUlddE_St5arrayIPcLm3EEEEviT0_T1_ --------------------------
	.section	.nv.shared._ZN2at6native29vectorized_elementwise_kernelILi2EZZZNS0_29binary_cross_entropy_out_cudaERKNS_6TensorES4_RKSt8optionalIS2_ElRS2_ENKUlvE_clEvENKUlvE_clEvEUlddE_St5arrayIPcLm3EEEEviT0_T1_,"aw",@nobits
	.sectionflags	@""
	.align	16


//--------------------- .nv.shared._ZN2at6native29vectorized_elementwise_kernelILi4EZZZNS0_29binary_cross_entropy_out_cudaERKNS_6TensorES4_RKSt8optionalIS2_ElRS2_ENKUlvE_clEvENKUlvE_clEvEUlddE_St5arrayIPcLm3EEEEviT0_T1_ --------------------------
	.section	.nv.shared._ZN2at6native29vectorized_elementwise_kernelILi4EZZZNS0_29binary_cross_entropy_out_cudaERKNS_6TensorES4_RKSt8optionalIS2_ElRS2_ENKUlvE_clEvENKUlvE_clEvEUlddE_St5arrayIPcLm3EEEEviT0_T1_,"aw",@nobits
	.sectionflags	@""
	.align	16


//--------------------- .nv.shared._ZN2at6native29vectorized_elementwise_kernelILi8EZZZNS0_29binary_cross_entropy_out_cudaERKNS_6TensorES4_RKSt8optionalIS2_ElRS2_ENKUlvE_clEvENKUlvE_clEvEUlddE_St5arrayIPcLm3EEEEviT0_T1_ --------------------------
	.section	.nv.shared._ZN2at6native29vectorized_elementwise_kernelILi8EZZZNS0_29binary_cross_entropy_out_cudaERKNS_6TensorES4_RKSt8optionalIS2_ElRS2_ENKUlvE_clEvENKUlvE_clEvEUlddE_St5arrayIPcLm3EEEEviT0_T1_,"aw",@nobits
	.sectionflags	@""
	.align	16


//--------------------- .nv.shared._ZN2at6native18elementwise_kernelILi128ELi4EZNS0_15gpu_kernel_implIZZZN37_INTERNAL_cee6930f_7_Loss_cu_5b0651e139_GLOBAL__N__cee6930f_7_Loss_cu_5b0651e140binary_cross_entropy_backward_out_kernelERNS_6TensorERKS5_S8_S8_ENKUlvE_clEvENKUlvE2_clEvEUlN3c108BFloat16ESC_SC_E_EEvRNS_18TensorIteratorBaseERKT_EUliE_EEviT1_ --------------------------
	.section	.nv.shared._ZN2at6native18elementwise_kernelILi128ELi4EZNS0_15gpu_kernel_implIZZZN37_INTERNAL_cee6930f_7_Loss_cu_5b0651e139_GLOBAL__N__cee6930f_7_Loss_cu_5b0651e140binary_cross_entropy_backward_out_kernelERNS_6TensorERKS5_S8_S8_ENKUlvE_clEvENKUlvE2_clEvEUlN3c108BFloat16ESC_SC_E_EEvRNS_18TensorIteratorBaseERKT_EUliE_EEviT1_,"aw",@nobits
	.sectionflags	@""
	.align	16


//--------------------- .nv.shared._ZN2at6native27unrolled_elementwise_kernelIZZZN37_INTERNAL_cee6930f_7_Loss_cu_5b0651e139_GLOBAL__N__cee6930f_7_Loss_cu_5b0651e140binary_cross_entropy_backward_out_kernelERNS_6TensorERKS4_S7_S7_ENKUlvE_clEvENKUlvE2_clEvEUlN3c108BFloat16ESB_SB_E_St5arrayIPcLm4EELi4E23TrivialOffsetCalculatorILi3EjESG_ILi1EjENS0_6memory12LoadWithCastILi3EEENSJ_13StoreWithCastILi1EEEEEviT_T0_T2_T3_T4_T5_ --------------------------
	.section	.nv.shared._ZN2at6native27unrolled_elementwise_kernelIZZZN37_INTERNAL_cee6930f_7_Loss_cu_5b0651e139_GLOBAL__N__cee6930f_7_Loss_cu_5b0651e140binary_cross_entropy_backward_out_kernelERNS_6TensorERKS4_S7_S7_ENKUlvE_clEvENKUlvE2_clEvEUlN3c108BFloat16ESB_SB_E_St5arrayIPcLm4EELi4E23TrivialOffsetCalculatorILi3EjESG_ILi1EjENS0_6memory12LoadWithCastILi3EEENSJ_13StoreWithCastILi1EEEEEviT_T0_T2_T3_T4_T5_,"aw",@nobits
	.sectionflags	@""
	.align	16


//--------------------- .nv.shared._ZN2at6native18elementwise_kernelILi128ELi4EZNS0_22gpu_kernel_impl_nocastIZZZN37_INTERNAL_cee6930f_7_Loss_cu_5b0651e139_GLOBAL__N__cee6930f_7_Loss_cu_5b0651e140binary_cross_entropy_backward_out_kernelERNS_6TensorERKS5_S8_S8_ENKUlvE_clEvENKUlvE2_clEvEUlN3c108BFloat16ESC_SC_E_EEvRNS_18TensorIteratorBaseERKT_EUliE_EEviT1_ --------------------------
	.section	.nv.shared._ZN2at6native18elementwise_kernelILi128ELi4EZNS0_22gpu_kernel_impl_nocastIZZZN37_INTERNAL_cee6930f_7_Loss_cu_5b0651e139_GLOBAL__N__cee6930f_7_Loss_cu_5b0651e140binary_cross_entropy_backward_out_kernelERNS_6TensorERKS5_S8_S8_ENKUlvE_clEvENKUlvE2_clEvEUlN3c108BFloat16ESC_SC_E_EEvRNS_18TensorIteratorBaseERKT_EUliE_EEviT1_,"aw",@nobits
	.sectionflags	@""
	.align	16


//--------------------- .nv.shared._ZN2at6native27unrolled_elementwise_kernelIZZZN37_INTERNAL_cee6930f_7_Loss_cu_5b0651e139_GLOBAL__N__cee6930f_7_Loss_cu_5b0651e140binary_cross_entropy_backward_out_kernelERNS_6TensorERKS4_S7_S7_ENKUlvE_clEvENKUlvE2_clEvEUlN3c108BFloat16ESB_SB_E_St5arrayIPcLm4EELi4E23TrivialOffsetCalculatorILi3EjESG_ILi1EjENS0_6memory15LoadWithoutCastENSJ_16StoreWithoutCastEEEviT_T0_T2_T3_T4_T5_ --------------------------
	.section	.nv.shared._ZN2at6native27unrolled_elementwise_kernelIZZZN37_INTERNAL_cee6930f_7_Loss_cu_5b0651e139_GLOBAL__N__cee6930f_7_Loss_cu_5b0651e140binary_cross_entropy_backward_out_kernelERNS_6TensorERKS4_S7_S7_ENKUlvE_clEvENKUlvE2_clEvEUlN3c108BFloat16ESB_SB_E_St5arrayIPcLm4EELi4E23TrivialOffsetCalculatorILi3EjESG_ILi1EjENS0_6memory15LoadWithoutCastENSJ_16StoreWithoutCastEEEviT_T0_T2_T3_T4_T5_,"aw",@nobits
	.sectionflags	@""
	.align	16


//--------------------- .nv.shared._ZN2at6native29vectorized_elementwise_kernelILi2EZZZN37_INTERNAL_cee6930f_7_Loss_cu_5b0651e139_GLOBAL__N__cee6930f_7_Loss_cu_5b0651e140binary_cross_entropy_backward_out_kernelERNS_6TensorERKS4_S7_S7_ENKUlvE_clEvENKUlvE2_clEvEUlN3c108BFloat16ESB_SB_E_St5arrayIPcLm4EEEEviT0_T1_ --------------------------
	.section	.nv.shared._ZN2at6native29vectorized_elementwise_kernelILi2EZZZN37_INTERNAL_cee6930f_7_Loss_cu_5b0651e139_GLOBAL__N__cee6930f_7_Loss_cu_5b0651e140binary_cross_entropy_backward_out_kernelERNS_6TensorERKS4_S7_S7_ENKUlvE_clEvENKUlvE2_clEvEUlN3c108BFloat16ESB_SB_E_St5arrayIPcLm4EEEEviT0_T1_,"aw",@nobits
	.sectionflags	@""
	.align	16


//--------------------- .nv.shared._ZN2at6native29vectorized_elementwise_kernelILi4EZZZN37_INTERNAL_cee6930f_7_Loss_cu_5b0651e139_GLOBAL__N__cee6930f_7_Loss_cu_5b0651e140binary_cross_entropy_backward_out_kernelERNS_6TensorERKS4_S7_S7_ENKUlvE_clEvENKUlvE2_clEvEUlN3c108BFloat16ESB_SB_E_St5arrayIPcLm4EEEEviT0_T1_ --------------------------
	.section	.nv.shared._ZN2at6native29vectorized_elementwise_kernelILi4EZZZN37_INTERNAL_cee6930f_7_Loss_cu_5b0651e139_GLOBAL__N__cee6930f_7_Loss_cu_5b0651e140binary_cross_entropy_backward_out_kernelERNS_6TensorERKS4_S7_S7_ENKUlvE_clEvENKUlvE2_clEvEUlN3c108BFloat16ESB_SB_E_St5arrayIPcLm4EEEEviT0_T1_,"aw",@nobits
	.sectionflags	@""
	.align	16


//--------------------- .nv.shared._ZN2at6native29vectorized_elementwise_kernelILi8EZZZN37_INTERNAL_cee6930f_7_Loss_cu_5b0651e139_GLOBAL__N__cee6930f_7_Loss_cu_5b0651e140binary_cross_entropy_backward_out_kernelERNS_6TensorERKS4_S7_S7_ENKUlvE_clEvENKUlvE2_clEvEUlN3c108BFloat16ESB_SB_E_St5arrayIPcLm4EEEEviT0_T1_ --------------------------
	.section	.nv.shared._ZN2at6native29vectorized_elementwise_kernelILi8EZZZN37_INTERNAL_cee6930f_7_Loss_cu_5b0651e139_GLOBAL__N__cee6930f_7_Loss_cu_5b0651e140binary_cross_entropy_backward_out_kernelERNS_6TensorERKS4_S7_S7_ENKUlvE_clEvENKUlvE2_clEvEUlN3c108BFloat16ESB_SB_E_St5arrayIPcLm4EEEEviT0_T1_,"aw",@nobits
	.sectionflags	@""
	.align	16


//--------------------- .nv.shared._ZN2at6native18elementwise_kernelILi128ELi4EZNS0_15gpu_kernel_implIZZZN37_INTERNAL_cee6930f_7_Loss_cu_5b0651e139_GLOBAL__N__cee6930f_7_Loss_cu_5b0651e140binary_cross_entropy_backward_out_kernelERNS_6TensorERKS5_S8_S8_ENKUlvE_clEvENKUlvE1_clEvEUlN3c104HalfESC_SC_E_EEvRNS_18TensorIteratorBaseERKT_EUliE_EEviT1_ --------------------------
	.section	.nv.shared._ZN2at6native18elementwise_kernelILi128ELi4EZNS0_15gpu_kernel_implIZZZN37_INTERNAL_cee6930f_7_Loss_cu_5b0651e139_GLOBAL__N__cee6930f_7_Loss_cu_5b0651e140binary_cross_entropy_backward_out_kernelERNS_6TensorERKS5_S8_S8_ENKUlvE_clEvENKUlvE1_clEvEUlN3c104HalfESC_SC_E_EEvRNS_18TensorIteratorBaseERKT_EUliE_EEviT1_,"aw",@nobits
	.sectionflags	@""
	.align	16


//--------------------- .nv.shared._ZN2at6native27unrolled_elementwise_kernelIZZZN37_INTERNAL_cee6930f_7_Loss_cu_5b0651e139_GLOBAL__N__cee6930f_7_Loss_cu_5b0651e140binary_cross_entropy_backward_out_kernelERNS_6TensorERKS4_S7_S7_ENKUlvE_clEvENKUlvE1_clEvEUlN3c104HalfESB_SB_E_St5arrayIPcLm4EELi4E23TrivialOffsetCalculatorILi3EjESG_ILi1EjENS0_6memory12LoadWithCastILi3EEENSJ_13StoreWithCastILi1EEEEEviT_T0_T2_T3_T4_T5_ --------------------------
	.section	.nv.shared._ZN2at6native27unrolled_elementwise_kernelIZZZN37_INTERNAL_cee6930f_7_Loss_cu_5b0651e139_GLOBAL__N__cee6930f_7_Loss_cu_5b0651e140binary_cross_entropy_backward_out_kernelERNS_6TensorERKS4_S7_S7_ENKUlvE_clEvENKUlvE1_clEvEUlN3c104HalfESB_SB_E_St5arrayIPcLm4EELi4E23TrivialOffsetCalculatorILi3EjESG_ILi1EjENS0_6memory12LoadWithCastILi3EEENSJ_13StoreWithCastILi1EEEEEviT_T0_T2_T3_T4_T5_,"aw",@nobits
	.sectionflags	@""
	.align	16


//--------------------- .nv.shared._ZN2at6native18elementwise_kernelILi128ELi4EZNS0_22gpu_kernel_impl_nocastIZZZN37_INTERNAL_cee6930f_7_Loss_cu_5b0651e139_GLOBAL__N__cee6930f_7_Loss_cu_5b0651e140binary_cross_entropy_backward_out_kernelERNS_6TensorERKS5_S8_S8_ENKUlvE_clEvENKUlvE1_clEvEUlN3c104HalfESC_SC_E_EEvRNS_18TensorIteratorBaseERKT_EUliE_EEviT1_ --------------------------
	.section	.nv.shared._ZN2at6native18elementwise_kernelILi128ELi4EZNS0_22gpu_kernel_impl_nocastIZZZN37_INTERNAL_cee6930f_7_Loss_cu_5b0651e139_GLOBAL__N__cee6930f_7_Loss_cu_5b0651e140binary_cross_entropy_backward_out_kernelERNS_6TensorERKS5_S8_S8_ENKUlvE_clEvENKUlvE1_clEvEUlN3c104HalfESC_SC_E_EEvRNS_18TensorIteratorBaseERKT_EUliE_EEviT1_,"aw",@nobits
	.sectionflags	@""
	.align	16


//--------------------- .nv.shared._ZN2at6native27unrolled_elementwise_kernelIZZZN37_INTERNAL_cee6930f_7_Loss_cu_5b0651e139_GLOBAL__N__cee6930f_7_Loss_cu_5b0651e140binary_cross_entropy_backward_out_kernelERNS_6TensorERKS4_S7_S7_ENKUlvE_clEvENKUlvE1_clEvEUlN3c104HalfESB_SB_E_St5arrayIPcLm4EELi4E23TrivialOffsetCalculatorILi3EjESG_ILi1EjENS0_6memory15LoadWithoutCastENSJ_16StoreWithoutCastEEEviT_T0_T2_T3_T4_T5_ --------------------------
	.section	.nv.shared._ZN2at6native27unrolled_elementwise_kernelIZZZN37_INTERNAL_cee6930f_7_Loss_cu_5b0651e139_GLOBAL__N__cee6930f_7_Loss_cu_5b0651e140binary_cross_entropy_backward_out_kernelERNS_6TensorERKS4_S7_S7_ENKUlvE_clEvENKUlvE1_clEvEUlN3c104HalfESB_SB_E_St5arrayIPcLm4EELi4E23TrivialOffsetCalculatorILi3EjESG_ILi1EjENS0_6memory15LoadWithoutCastENSJ_16StoreWithoutCastEEEviT_T0_T2_T3_T4_T5_,"aw",@nobits
	.sectionflags	@""
	.align	16


//--------------------- .nv.shared._ZN2at6native29vectorized_elementwise_kernelILi2EZZZN37_INTERNAL_cee6930f_7_Loss_cu_5b0651e139_GLOBAL__N__cee6930f_7_Loss_cu_5b0651e140binary_cross_entropy_backward_out_kernelERNS_6TensorERKS4_S7_S7_ENKUlvE_clEvENKUlvE1_clEvEUlN3c104HalfESB_SB_E_St5arrayIPcLm4EEEEviT0_T1_ --------------------------
	.section	.nv.shared._ZN2at6native29vectorized_elementwise_kernelILi2EZZZN37_INTERNAL_cee6930f_7_Loss_cu_5b0651e139_GLOBAL__N__cee6930f_7_Loss_cu_5b0651e140binary_cross_entropy_backward_out_kernelERNS_6TensorERKS4_S7_S7_ENKUlvE_clEvENKUlvE1_clEvEUlN3c104HalfESB_SB_E_St5arrayIPcLm4EEEEviT0_T1_,"aw",@nobits
	.sectionflags	@""
	.align	16


//--------------------- .nv.shared._ZN2at6native29vectorized_elementwise_kernelILi4EZZZN37_INTERNAL_cee6930f_7_Loss_cu_5b0651e139_GLOBAL__N__cee6930f_7_Loss_cu_5b0651e140binary_cross_entropy_backward_out_kernelERNS_6TensorERKS4_S7_S7_ENKUlvE_clEvENKUlvE1_clEvEUlN3c104HalfESB_SB_E_St5arrayIPcLm4EEEEviT0_T1_ --------------------------
	.section	.nv.shared._ZN2at6native29vectorized_elementwise_kernelILi4EZZZN37_INTERNAL_cee6930f_7_Loss_cu_5b0651e139_GLOBAL__N__cee6930f_7_Loss_cu_5b0651e140binary_cross_entropy_backward_out_kernelERNS_6TensorERKS4_S7_S7_ENKUlvE_clEvENKUlvE1_clEvEUlN3c104HalfESB_SB_E_St5arrayIPcLm4EEEEviT0_T1_,"aw",@nobits
	.sectionflags	@""
	.align	16


//--------------------- .nv.shared._ZN2at6native29vectorized_elementwise_kernelILi8EZZZN37_INTERNAL_cee6930f_7_Loss_cu_5b0651e139_GLOBAL__N__cee6930f_7_Loss_cu_5b0651e140binary_cross_entropy_backward_out_kernelERNS_6TensorERKS4_S7_S7_ENKUlvE_clEvENKUlvE1_clEvEUlN3c104HalfESB_SB_E_St5arrayIPcLm4EEEEviT0_T1_ --------------------------
	.section	.nv.shared._ZN2at6native29vectorized_elementwise_kernelILi8EZZZN37_INTERNAL_cee6930f_7_Loss_cu_5b0651e139_GLOBAL__N__cee6930f_7_Loss_cu_5b0651e140binary_cross_entropy_backward_out_kernelERNS_6TensorERKS4_S7_S7_ENKUlvE_clEvENKUlvE1_clEvEUlN3c104HalfESB_SB_E_St5arrayIPcLm4EEEEviT0_T1_,"aw",@nobits
	.sectionflags	@""
	.align	16


//--------------------- .nv.shared._ZN2at6native18elementwise_kernelILi128ELi4EZNS0_15gpu_kernel_implIZZZN37_INTERNAL_cee6930f_7_Loss_cu_5b0651e139_GLOBAL__N__cee6930f_7_Loss_cu_5b0651e140binary_cross_entropy_backward_out_kernelERNS_6TensorERKS5_S8_S8_ENKUlvE_clEvENKUlvE0_clEvEUlfffE_EEvRNS_18TensorIteratorBaseERKT_EUliE_EEviT1_ --------------------------
	.section	.nv.shared._ZN2at6native18elementwise_kernelILi128ELi4EZNS0_15gpu_kernel_implIZZZN37_INTERNAL_cee6930f_7_Loss_cu_5b0651e139_GLOBAL__N__cee6930f_7_Loss_cu_5b0651e140binary_cross_entropy_backward_out_kernelERNS_6TensorERKS5_S8_S8_ENKUlvE_clEvENKUlvE0_clEvEUlfffE_EEvRNS_18TensorIteratorBaseERKT_EUliE_EEviT1_,"aw",@nobits
	.sectionflags	@""
	.align	16


//--------------------- .nv.shared._ZN2at6native27unrolled_elementwise_kernelIZZZN37_INTERNAL_cee6930f_7_Loss_cu_5b0651e139_GLOBAL__N__cee6930f_7_Loss_cu_5b0651e140binary_cross_entropy_backward_out_kernelERNS_6TensorERKS4_S7_S7_ENKUlvE_clEvENKUlvE0_clEvEUlfffE_St5arrayIPcLm4EELi4E23TrivialOffsetCalculatorILi3EjESE_ILi1EjENS0_6memory12LoadWithCastILi3EEENSH_13StoreWithCastILi1EEEEEviT_T0_T2_T3_T4_T5_ --------------------------
	.section	.nv.shared._ZN2at6native27unrolled_elementwise_kernelIZZZN37_INTERNAL_cee6930f_7_Loss_cu_5b0651e139_GLOBAL__N__cee6930f_7_Loss_cu_5b0651e140binary_cross_entropy_backward_out_kernelERNS_6TensorERKS4_S7_S7_ENKUlvE_clEvENKUlvE0_clEvEUlfffE_St5arrayIPcLm4EELi4E23TrivialOffsetCalculatorILi3EjESE_ILi1EjENS0_6memory12LoadWithCastILi3EEENSH_13StoreWithCastILi1EEEEEviT_T0_T2_T3_T4_T5_,"aw",@nobits
	.sectionflags	@""
	.align	16


//--------------------- .nv.shared._ZN2at6native18elementwise_kernelILi128ELi2EZNS0_22gpu_kernel_impl_nocastIZZZN37_INTERNAL_cee6930f_7_Loss_cu_5b0651e139_GLOBAL__N__cee6930f_7_Loss_cu_5b0651e140binary_cross_entropy_backward_out_kernelERNS_6TensorERKS5_S8_S8_ENKUlvE_clEvENKUlvE0_clEvEUlfffE_EEvRNS_18TensorIteratorBaseERKT_EUliE_EEviT1_ --------------------------
	.section	.nv.shared._ZN2at6native18elementwise_kernelILi128ELi2EZNS0_22gpu_kernel_impl_nocastIZZZN37_INTERNAL_cee6930f_7_Loss_cu_5b0651e139_GLOBAL__N__cee6930f_7_Loss_cu_5b0651e140binary_cross_entropy_backward_out_kernelERNS_6TensorERKS5_S8_S8_ENKUlvE_clEvENKUlvE0_clEvEUlfffE_EEvRNS_18TensorIteratorBaseERKT_EUliE_EEviT1_,"aw",@nobits
	.sectionflags	@""
	.align	16


//--------------------- .nv.shared._ZN2at6native27unrolled_elementwise_kernelIZZZN37_INTERNAL_cee6930f_7_Loss_cu_5b0651e139_GLOBAL__N__cee6930f_7_Loss_cu_5b0651e140binary_cross_entropy_backward_out_kernelERNS_6TensorERKS4_S7_S7_ENKUlvE_clEvENKUlvE0_clEvEUlfffE_St5arrayIPcLm4EELi4E23TrivialOffsetCalculatorILi3EjESE_ILi1EjENS0_6memory15LoadWithoutCastENSH_16StoreWithoutCastEEEviT_T0_T2_T3_T4_T5_ --------------------------
	.section	.nv.shared._ZN2at6native27unrolled_elementwise_kernelIZZZN37_INTERNAL_cee6930f_7_Loss_cu_5b0651e139_GLOBAL__N__cee6930f_7_Loss_cu_5b0651e140binary_cross_entropy_backward_out_kernelERNS_6TensorERKS4_S7_S7_ENKUlvE_clEvENKUlvE0_clEvEUlfffE_St5arrayIPcLm4EELi4E23TrivialOffsetCalculatorILi3EjESE_ILi1EjENS0_6memory15LoadWithoutCastENSH_16StoreWithoutCastEEEviT_T0_T2_T3_T4_T5_,"aw",@nobits
	.sectionflags	@""
	.align	16


//--------------------- .nv.shared._ZN2at6native29vectorized_elementwise_kernelILi2EZZZN37_INTERNAL_cee6930f_7_Loss_cu_5b0651e139_GLOBAL__N__cee6930f_7_Loss_cu_5b0651e140binary_cross_entropy_backward_out_kernelERNS_6TensorERKS4_S7_S7_ENKUlvE_clEvENKUlvE0_clEvEUlfffE_St5arrayIPcLm4EEEEviT0_T1_ --------------------------
	.section	.nv.shared._ZN2at6native29vectorized_elementwise_kernelILi2EZZZN37_INTERNAL_cee6930f_7_Loss_cu_5b0651e139_GLOBAL__N__cee6930f_7_Loss_cu_5b0651e140binary_cross_entropy_backward_out_kernelERNS_6TensorERKS4_S7_S7_ENKUlvE_clEvENKUlvE0_clEvEUlfffE_St5arrayIPcLm4EEEEviT0_T1_,"aw",@nobits
	.sectionflags	@""
	.align	16


//--------------------- .nv.shared._ZN2at6native29vectorized_elementwise_kernelILi4EZZZN37_INTERNAL_cee6930f_7_Loss_cu_5b0651e139_GLOBAL__N__cee6930f_7_Loss_cu_5b0651e140binary_cross_entropy_backward_out_kernelERNS_6TensorERKS4_S7_S7_ENKUlvE_clEvENKUlvE0_clEvEUlfffE_St5arrayIPcLm4EEEEviT0_T1_ --------------------------
	.section	.nv.shared._ZN2at6native29vectorized_elementwise_kernelILi4EZZZN37_INTERNAL_cee6930f_7_Loss_cu_5b0651e139_GLOBAL__N__cee6930f_7_Loss_cu_5b0651e140binary_cross_entropy_backward_out_kernelERNS_6TensorERKS4_S7_S7_ENKUlvE_clEvENKUlvE0_clEvEUlfffE_St5arrayIPcLm4EEEEviT0_T1_,"aw",@nobits
	.sectionflags	@""
	.align	16


//--------------------- .nv.shared._ZN2at6native29vectorized_elementwise_kernelILi8EZZZN37_INTERNAL_cee6930f_7_Loss_cu_5b0651e139_GLOBAL__N__cee6930f_7_Loss_cu_5b0651e140binary_cross_entropy_backward_out_kernelERNS_6TensorERKS4_S7_S7_ENKUlvE_clEvENKUlvE0_clEvEUlfffE_St5arrayIPcLm4EEEEviT0_T1_ --------------------------
	.section	.nv.shared._ZN2at6native29vectorized_elementwise_kernelILi8EZZZN37_INTERNAL_cee6930f_7_Loss_cu_5b0651e139_GLOBAL__N__cee6930f_7_Loss_cu_5b0651e140binary_cross_entropy_backward_out_kernelERNS_6TensorERKS4_S7_S7_ENKUlvE_clEvENKUlvE0_clEvEUlfffE_St5arrayIPcLm4EEEEviT0_T1_,"aw",@nobits
	.sectionflags	@""
	.align	16


//--------------------- .nv.shared._ZN2at6native18elementwise_kernelILi128ELi4EZNS0_15gpu_kernel_implIZZZN37_INTERNAL_cee6930f_7_Loss_cu_5b0651e139_GLOBAL__N__cee6930f_7_Loss_cu_5b0651e140binary_cross_entropy_backward_out_kernelERNS_6TensorERKS5_S8_S8_ENKUlvE_clEvENKUlvE_clEvEUldddE_EEvRNS_18TensorIteratorBaseERKT_EUliE_EEviT1_ --------------------------
	.section	.nv.shared._ZN2at6native18elementwise_kernelILi128ELi4EZNS0_15gpu_kernel_implIZZZN37_INTERNAL_cee6930f_7_Loss_cu_5b0651e139_GLOBAL__N__cee6930f_7_Loss_cu_5b0651e140binary_cross_entropy_backward_out_kernelERNS_6TensorERKS5_S8_S8_ENKUlvE_clEvENKUlvE_clEvEUldddE_EEvRNS_18TensorIteratorBaseERKT_EUliE_EEviT1_,"aw",@nobits
	.sectionflags	@""
	.align	16


//--------------------- .nv.shared._ZN2at6native27unrolled_elementwise_kernelIZZZN37_INTERNAL_cee6930f_7_Loss_cu_5b0651e139_GLOBAL__N__cee6930f_7_Loss_cu_5b0651e140binary_cross_entropy_backward_out_kernelERNS_6TensorERKS4_S7_S7_ENKUlvE_clEvENKUlvE_clEvEUldddE_St5arrayIPcLm4EELi4E23TrivialOffsetCalculatorILi3EjESE_ILi1EjENS0_6memory12LoadWithCastILi3EEENSH_13StoreWithCastILi1EEEEEviT_T0_T2_T3_T4_T5_ --------------------------
	.section	.nv.shared._ZN2at6native27unrolled_elementwise_kernelIZZZN37_INTERNAL_cee6930f_7_Loss_cu_5b0651e139_GLOBAL__N__cee6930f_7_Loss_cu_5b0651e140binary_cross_entropy_backward_out_kernelERNS_6TensorERKS4_S7_S7_ENKUlvE_clEvENKUlvE_clEvEUldddE_St5arrayIPcLm4EELi4E23TrivialOffsetCalculatorILi3EjESE_ILi1EjENS0_6memory12LoadWithCastILi3EEENSH_13StoreWithCastILi1EEEEEviT_T0_T2_T3_T4_T5_,"aw",@nobits
	.sectionflags	@""
	.align	16


//--------------------- .nv.shared._ZN2at6native18elementwise_kernelILi128ELi2EZNS0_22gpu_kernel_impl_nocastIZZZN37_INTERNAL_cee6930f_7_Loss_cu_5b0651e139_GLOBAL__N__cee6930f_7_Loss_cu_5b0651e140binary_cross_entropy_backward_out_kernelERNS_6TensorERKS5_S8_S8_ENKUlvE_clEvENKUlvE_clEvEUldddE_EEvRNS_18TensorIteratorBaseERKT_EUliE_EEviT1_ --------------------------
	.section	.nv.shared._ZN2at6native18elementwise_kernelILi128ELi2EZNS0_22gpu_kernel_impl_nocastIZZZN37_INTERNAL_cee6930f_7_Loss_cu_5b0651e139_GLOBAL__N__cee6930f_7_Loss_cu_5b0651e140binary_cross_entropy_backward_out_kernelERNS_6TensorERKS5_S8_S8_ENKUlvE_clEvENKUlvE_clEvEUldddE_EEvRNS_18TensorIteratorBaseERKT_EUliE_EEviT1_,"aw",@nobits
	.sectionflags	@""
	.align	16


//--------------------- .nv.shared._ZN2at6native27unrolled_elementwise_kernelIZZZN37_INTERNAL_cee6930f_7_Loss_cu_5b0651e139_GLOBAL__N__cee6930f_7_Loss_cu_5b0651e140binary_cross_entropy_backward_out_kernelERNS_6TensorERKS4_S7_S7_ENKUlvE_clEvENKUlvE_clEvEUldddE_St5arrayIPcLm4EELi4E23TrivialOffsetCalculatorILi3EjESE_ILi1EjENS0_6memory15LoadWithoutCastENSH_16StoreWithoutCastEEEviT_T0_T2_T3_T4_T5_ --------------------------
	.section	.nv.shared._ZN2at6native27unrolled_elementwise_kernelIZZZN37_INTERNAL_cee6930f_7_Loss_cu_5b0651e139_GLOBAL__N__cee6930f_7_Loss_cu_5b0651e140binary_cross_entropy_backward_out_kernelERNS_6TensorERKS4_S7_S7_ENKUlvE_clEvENKUlvE_clEvEUldddE_St5arrayIPcLm4EELi4E23TrivialOffsetCalculatorILi3EjESE_ILi1EjENS0_6memory15LoadWithoutCastENSH_16StoreWithoutCastEEEviT_T0_T2_T3_T4_T5_,"aw",@nobits
	.sectionflags	@""
	.align	16


//--------------------- .nv.shared._ZN2at6native29vectorized_elementwise_kernelILi2EZZZN37_INTERNAL_cee6930f_7_Loss_cu_5b0651e139_GLOBAL__N__cee6930f_7_Loss_cu_5b0651e140binary_cross_entropy_backward_out_kernelERNS_6TensorERKS4_S7_S7_ENKUlvE_clEvENKUlvE_clEvEUldddE_St5arrayIPcLm4EEEEviT0_T1_ --------------------------
	.section	.nv.shared._ZN2at6native29vectorized_elementwise_kernelILi2EZZZN37_INTERNAL_cee6930f_7_Loss_cu_5b0651e139_GLOBAL__N__cee6930f_7_Loss_cu_5b0651e140binary_cross_entropy_backward_out_kernelERNS_6TensorERKS4_S7_S7_ENKUlvE_clEvENKUlvE_clEvEUldddE_St5arrayIPcLm4EEEEviT0_T1_,"aw",@nobits
	.sectionflags	@""
	.align	16


//--------------------- .nv.shared._ZN2at6native29vectorized_elementwise_kernelILi4EZZZN37_INTERNAL_cee6930f_7_Loss_cu_5b0651e139_GLOBAL__N__cee6930f_7_Loss_cu_5b0651e140binary_cross_entropy_backward_out_kernelERNS_6TensorERKS4_S7_S7_ENKUlvE_clEvENKUlvE_clEvEUldddE_St5arrayIPcLm4EEEEviT0_T1_ --------------------------
	.section	.nv.shared._ZN2at6native29vectorized_elementwise_kernelILi4EZZZN37_INTERNAL_cee6930f_7_Loss_cu_5b0651e139_GLOBAL__N__cee6930f_7_Loss_cu_5b0651e140binary_cross_entropy_backward_out_kernelERNS_6TensorERKS4_S7_S7_ENKUlvE_clEvENKUlvE_clEvEUldddE_St5arrayIPcLm4EEEEviT0_T1_,"aw",@nobits
	.sectionflags	@""
	.align	16


//--------------------- .nv.shared._ZN2at6native29vectorized_elementwise_kernelILi8EZZZN37_INTERNAL_cee6930f_7_Loss_cu_5b0651e139_GLOBAL__N__cee6930f_7_Loss_cu_5b0651e140binary_cross_entropy_backward_out_kernelERNS_6TensorERKS4_S7_S7_ENKUlvE_clEvENKUlvE_clEvEUldddE_St5arrayIPcLm4EEEEviT0_T1_ --------------------------
	.section	.nv.shared._ZN2at6native29vectorized_elementwise_kernelILi8EZZZN37_INTERNAL_cee6930f_7_Loss_cu_5b0651e139_GLOBAL__N__cee6930f_7_Loss_cu_5b0651e140binary_cross_entropy_backward_out_kernelERNS_6TensorERKS4_S7_S7_ENKUlvE_clEvENKUlvE_clEvEUldddE_St5arrayIPcLm4EEEEviT0_T1_,"aw",@nobits
	.sectionflags	@""
	.align	16


//--------------------- SYMBOLS --------------------------

	.type		__assertfail,@function
